	.target	sm_90a

	.elftype	@"ET_EXEC"


//--------------------- .note.nv.tkinfo           --------------------------
	.section	.note.nv.tkinfo,"",@"SHT_NOTE"
	.sectionflags	@"SHF_NOTE_NV_TKINFO"
	.tkinfo
        /*0018*/ 	.word	0x00000002
        /*0030*/ 	.string	""
        /*0030*/ 	.string	"ptxas"
        /*0030*/ 	.string	"Cuda compilation tools, release 13.0, V13.0.88"
        /*0030*/ 	.string	"Build cuda_13.0.r13.0/compiler.36424714_0"
        /*0030*/ 	.string	"-arch sm_90a -m 64 "



//--------------------- .note.nv.cuinfo           --------------------------
	.section	.note.nv.cuinfo,"",@"SHT_NOTE"
	.sectionflags	@"SHF_NOTE_NV_CUINFO"
        /*0018*/ 	.short	0x0002
        /*001a*/ 	.short	0x005a
        /*001c*/ 	.short	0x0082
	.zero		2


//--------------------- .nv.info                  --------------------------
	.section	.nv.info,"",@"SHT_CUDA_INFO"
	.align	4


	//----- nvinfo : EIATTR_REGCOUNT
	.align		4
        /*0000*/ 	.byte	0x04, 0x2f
        /*0002*/ 	.short	(.L_23 - .L_22)
	.align		4
.L_22:
        /*0004*/ 	.word	index@(_ZN7cutlass13device_kernelIN5flash11enable_sm90INS1_16FlashAttnFwdSm90INS1_25CollectiveMainloopFwdSm90ILi2EN4cute5tupleIJNS5_1CILi1EEES8_S8_EEENS6_IJNS7_ILi128EEENS7_ILi80EEENS7_ILi256EEEEEELi256ENS_6half_tEfNS_4arch4Sm90ELb1ELb0ELb0ELb1ELb0ELb1ELb0ELb1ELb1ELb1ELb1ELb0EEENS1_21CollectiveEpilogueFwdINS6_IJSA_SC_SB_EEES9_SE_SG_Li256ELb1ELb1ELb1ELb0EEENS1_36VarlenDynamicPersistentTileSchedulerILi128ELi80ELi256ELi128ELb1ELb1ELb1ELb1ELb1ELb1EEEEEEEEEvNT_6ParamsE)
        /*0008*/ 	.word	0x000000a8


	//----- nvinfo : EIATTR_FRAME_SIZE
	.align		4
.L_23:
        /*000c*/ 	.byte	0x04, 0x11
        /*000e*/ 	.short	(.L_25 - .L_24)
	.align		4
.L_24:
        /*0010*/ 	.word	index@(_ZN7cutlass13device_kernelIN5flash11enable_sm90INS1_16FlashAttnFwdSm90INS1_25CollectiveMainloopFwdSm90ILi2EN4cute5tupleIJNS5_1CILi1EEES8_S8_EEENS6_IJNS7_ILi128EEENS7_ILi80EEENS7_ILi256EEEEEELi256ENS_6half_tEfNS_4arch4Sm90ELb1ELb0ELb0ELb1ELb0ELb1ELb0ELb1ELb1ELb1ELb1ELb0EEENS1_21CollectiveEpilogueFwdINS6_IJSA_SC_SB_EEES9_SE_SG_Li256ELb1ELb1ELb1ELb0EEENS1_36VarlenDynamicPersistentTileSchedulerILi128ELi80ELi256ELi128ELb1ELb1ELb1ELb1ELb1ELb1EEEEEEEEEvNT_6ParamsE)
        /*0014*/ 	.word	0x000000c8


	//----- nvinfo : EIATTR_REGCOUNT
	.align		4
.L_25:
        /*0018*/ 	.byte	0x04, 0x2f
        /*001a*/ 	.short	(.L_27 - .L_26)
	.align		4
.L_26:
        /*001c*/ 	.word	index@(_ZN7cutlass13device_kernelIN5flash11enable_sm90INS1_16FlashAttnFwdSm90INS1_25CollectiveMainloopFwdSm90ILi2EN4cute5tupleIJNS5_1CILi1EEES8_S8_EEENS6_IJNS7_ILi128EEENS7_ILi80EEENS7_ILi256EEEEEELi256ENS_6half_tEfNS_4arch4Sm90ELb1ELb0ELb0ELb1ELb0ELb0ELb0ELb1ELb1ELb1ELb1ELb0EEENS1_21CollectiveEpilogueFwdINS6_IJSA_SC_SB_EEES9_SE_SG_Li256ELb1ELb1ELb1ELb0EEENS1_36VarlenDynamicPersistentTileSchedulerILi128ELi80ELi256ELi128ELb1ELb1ELb1ELb1ELb1ELb1EEEEEEEEEvNT_6ParamsE)
        /*0020*/ 	.word	0x000000a8


	//----- nvinfo : EIATTR_FRAME_SIZE
	.align		4
.L_27:
        /*0024*/ 	.byte	0x04, 0x11
        /*0026*/ 	.short	(.L_29 - .L_28)
	.align		4
.L_28:
        /*0028*/ 	.word	index@(_ZN7cutlass13device_kernelIN5flash11enable_sm90INS1_16FlashAttnFwdSm90INS1_25CollectiveMainloopFwdSm90ILi2EN4cute5tupleIJNS5_1CILi1EEES8_S8_EEENS6_IJNS7_ILi128EEENS7_ILi80EEENS7_ILi256EEEEEELi256ENS_6half_tEfNS_4arch4Sm90ELb1ELb0ELb0ELb1ELb0ELb0ELb0ELb1ELb1ELb1ELb1ELb0EEENS1_21CollectiveEpilogueFwdINS6_IJSA_SC_SB_EEES9_SE_SG_Li256ELb1ELb1ELb1ELb0EEENS1_36VarlenDynamicPersistentTileSchedulerILi128ELi80ELi256ELi128ELb1ELb1ELb1ELb1ELb1ELb1EEEEEEEEEvNT_6ParamsE)
        /*002c*/ 	.word	0x00000070


	//----- nvinfo : EIATTR_REGCOUNT
	.align		4
.L_29:
        /*0030*/ 	.byte	0x04, 0x2f
        /*0032*/ 	.short	(.L_31 - .L_30)
	.align		4
.L_30:
        /*0034*/ 	.word	index@(_ZN7cutlass13device_kernelIN5flash11enable_sm90INS1_16FlashAttnFwdSm90INS1_25CollectiveMainloopFwdSm90ILi2EN4cute5tupleIJNS5_1CILi1EEES8_S8_EEENS6_IJNS7_ILi128EEENS7_ILi80EEENS7_ILi256EEEEEELi256ENS_6half_tEfNS_4arch4Sm90ELb1ELb0ELb0ELb0ELb0ELb0ELb0ELb1ELb1ELb1ELb1ELb0EEENS1_21CollectiveEpilogueFwdINS6_IJSA_SC_SB_EEES9_SE_SG_Li256ELb0ELb1ELb1ELb0EEENS1_19SingleTileSchedulerILb0ELb1ELb1ELi128EEEEEEEEEvNT_6ParamsE)
        /*0038*/ 	.word	0x000000a8


	//----- nvinfo : EIATTR_FRAME_SIZE
	.align		4
.L_31:
        /*003c*/ 	.byte	0x04, 0x11
        /*003e*/ 	.short	(.L_33 - .L_32)
	.align		4
.L_32:
        /*0040*/ 	.word	index@(_ZN7cutlass13device_kernelIN5flash11enable_sm90INS1_16FlashAttnFwdSm90INS1_25CollectiveMainloopFwdSm90ILi2EN4cute5tupleIJNS5_1CILi1EEES8_S8_EEENS6_IJNS7_ILi128EEENS7_ILi80EEENS7_ILi256EEEEEELi256ENS_6half_tEfNS_4arch4Sm90ELb1ELb0ELb0ELb0ELb0ELb0ELb0ELb1ELb1ELb1ELb1ELb0EEENS1_21CollectiveEpilogueFwdINS6_IJSA_SC_SB_EEES9_SE_SG_Li256ELb0ELb1ELb1ELb0EEENS1_19SingleTileSchedulerILb0ELb1ELb1ELi128EEEEEEEEEvNT_6ParamsE)
        /*0044*/ 	.word	0x00000018


	//----- nvinfo : EIATTR_REGCOUNT
	.align		4
.L_33:
        /*0048*/ 	.byte	0x04, 0x2f
        /*004a*/ 	.short	(.L_35 - .L_34)
	.align		4
.L_34:
        /*004c*/ 	.word	index@(_ZN7cutlass13device_kernelIN5flash11enable_sm90INS1_16FlashAttnFwdSm90INS1_25CollectiveMainloopFwdSm90ILi2EN4cute5tupleIJNS5_1CILi1EEES8_S8_EEENS6_IJNS7_ILi128EEENS7_ILi64EEENS7_ILi256EEEEEELi256ENS_6half_tEfNS_4arch4Sm90ELb0ELb1ELb0ELb1ELb0ELb1ELb0ELb1ELb1ELb1ELb1ELb0EEENS1_21CollectiveEpilogueFwdINS6_IJSA_SC_SB_EEES9_SE_SG_Li256ELb1ELb1ELb1ELb0EEENS1_36VarlenDynamicPersistentTileSchedulerILi128ELi64ELi256ELi128ELb1ELb1ELb1ELb1ELb0ELb1EEEEEEEEEvNT_6ParamsE)
        /*0050*/ 	.word	0x000000a8


	//----- nvinfo : EIATTR_FRAME_SIZE
	.align		4
.L_35:
        /*0054*/ 	.byte	0x04, 0x11
        /*0056*/ 	.short	(.L_37 - .L_36)
	.align		4
.L_36:
        /*0058*/ 	.word	index@(_ZN7cutlass13device_kernelIN5flash11enable_sm90INS1_16FlashAttnFwdSm90INS1_25CollectiveMainloopFwdSm90ILi2EN4cute5tupleIJNS5_1CILi1EEES8_S8_EEENS6_IJNS7_ILi128EEENS7_ILi64EEENS7_ILi256EEEEEELi256ENS_6half_tEfNS_4arch4Sm90ELb0ELb1ELb0ELb1ELb0ELb1ELb0ELb1ELb1ELb1ELb1ELb0EEENS1_21CollectiveEpilogueFwdINS6_IJSA_SC_SB_EEES9_SE_SG_Li256ELb1ELb1ELb1ELb0EEENS1_36VarlenDynamicPersistentTileSchedulerILi128ELi64ELi256ELi128ELb1ELb1ELb1ELb1ELb0ELb1EEEEEEEEEvNT_6ParamsE)
        /*005c*/ 	.word	0x000000a8


	//----- nvinfo : EIATTR_REGCOUNT
	.align		4
.L_37:
        /*0060*/ 	.byte	0x04, 0x2f
        /*0062*/ 	.short	(.L_39 - .L_38)
	.align		4
.L_38:
        /*0064*/ 	.word	index@(_ZN7cutlass13device_kernelIN5flash11enable_sm90INS1_16FlashAttnFwdSm90INS1_25CollectiveMainloopFwdSm90ILi2EN4cute5tupleIJNS5_1CILi1EEES8_S8_EEENS6_IJNS7_ILi128EEENS7_ILi64EEENS7_ILi256EEEEEELi256ENS_6half_tEfNS_4arch4Sm90ELb0ELb1ELb0ELb1ELb0ELb0ELb0ELb1ELb1ELb1ELb1ELb0EEENS1_21CollectiveEpilogueFwdINS6_IJSA_SC_SB_EEES9_SE_SG_Li256ELb1ELb1ELb1ELb0EEENS1_36VarlenDynamicPersistentTileSchedulerILi128ELi64ELi256ELi128ELb1ELb1ELb1ELb1ELb0ELb1EEEEEEEEEvNT_6ParamsE)
        /*0068*/ 	.word	0x000000a8


	//----- nvinfo : EIATTR_FRAME_SIZE
	.align		4
.L_39:
        /*006c*/ 	.byte	0x04, 0x11
        /*006e*/ 	.short	(.L_41 - .L_40)
	.align		4
.L_40:
        /*0070*/ 	.word	index@(_ZN7cutlass13device_kernelIN5flash11enable_sm90INS1_16FlashAttnFwdSm90INS1_25CollectiveMainloopFwdSm90ILi2EN4cute5tupleIJNS5_1CILi1EEES8_S8_EEENS6_IJNS7_ILi128EEENS7_ILi64EEENS7_ILi256EEEEEELi256ENS_6half_tEfNS_4arch4Sm90ELb0ELb1ELb0ELb1ELb0ELb0ELb0ELb1ELb1ELb1ELb1ELb0EEENS1_21CollectiveEpilogueFwdINS6_IJSA_SC_SB_EEES9_SE_SG_Li256ELb1ELb1ELb1ELb0EEENS1_36VarlenDynamicPersistentTileSchedulerILi128ELi64ELi256ELi128ELb1ELb1ELb1ELb1ELb0ELb1EEEEEEEEEvNT_6ParamsE)
        /*0074*/ 	.word	0x00000070


	//----- nvinfo : EIATTR_REGCOUNT
	.align		4
.L_41:
        /*0078*/ 	.byte	0x04, 0x2f
        /*007a*/ 	.short	(.L_43 - .L_42)
	.align		4
.L_42:
        /*007c*/ 	.word	index@(_ZN7cutlass13device_kernelIN5flash11enable_sm90INS1_16FlashAttnFwdSm90INS1_25CollectiveMainloopFwdSm90ILi2EN4cute5tupleIJNS5_1CILi1EEES8_S8_EEENS6_IJNS7_ILi128EEENS7_ILi64EEENS7_ILi256EEEEEELi256ENS_6half_tEfNS_4arch4Sm90ELb0ELb1ELb0ELb0ELb0ELb0ELb0ELb1ELb1ELb1ELb1ELb0EEENS1_21CollectiveEpilogueFwdINS6_IJSA_SC_SB_EEES9_SE_SG_Li256ELb0ELb1ELb1ELb0EEENS1_19SingleTileSchedulerILb0ELb1ELb1ELi128EEEEEEEEEvNT_6ParamsE)
        /*0080*/ 	.word	0x000000a8


	//----- nvinfo : EIATTR_FRAME_SIZE
	.align		4
.L_43:
        /*0084*/ 	.byte	0x04, 0x11
        /*0086*/ 	.short	(.L_45 - .L_44)
	.align		4
.L_44:
        /*0088*/ 	.word	index@(_ZN7cutlass13device_kernelIN5flash11enable_sm90INS1_16FlashAttnFwdSm90INS1_25CollectiveMainloopFwdSm90ILi2EN4cute5tupleIJNS5_1CILi1EEES8_S8_EEENS6_IJNS7_ILi128EEENS7_ILi64EEENS7_ILi256EEEEEELi256ENS_6half_tEfNS_4arch4Sm90ELb0ELb1ELb0ELb0ELb0ELb0ELb0ELb1ELb1ELb1ELb1ELb0EEENS1_21CollectiveEpilogueFwdINS6_IJSA_SC_SB_EEES9_SE_SG_Li256ELb0ELb1ELb1ELb0EEENS1_19SingleTileSchedulerILb0ELb1ELb1ELi128EEEEEEEEEvNT_6ParamsE)
        /*008c*/ 	.word	0x00000010


	//----- nvinfo : EIATTR_REGCOUNT
	.align		4
.L_45:
        /*0090*/ 	.byte	0x04, 0x2f
        /*0092*/ 	.short	(.L_47 - .L_46)
	.align		4
.L_46:
        /*0094*/ 	.word	index@(_ZN7cutlass13device_kernelIN5flash11enable_sm90INS1_16FlashAttnFwdSm90INS1_25CollectiveMainloopFwdSm90ILi2EN4cute5tupleIJNS5_1CILi1EEES8_S8_EEENS6_IJNS7_ILi128EEENS7_ILi80EEENS7_ILi256EEEEEELi256ENS_6half_tEfNS_4arch4Sm90ELb0ELb0ELb0ELb1ELb0ELb1ELb0ELb1ELb1ELb1ELb1ELb0EEENS1_21CollectiveEpilogueFwdINS6_IJSA_SC_SB_EEES9_SE_SG_Li256ELb1ELb1ELb1ELb0EEENS1_36VarlenDynamicPersistentTileSchedulerILi128ELi80ELi256ELi128ELb1ELb1ELb1ELb0ELb1ELb1EEEEEEEEEvNT_6ParamsE)
        /*0098*/ 	.word	0x000000a8


	//----- nvinfo : EIATTR_FRAME_SIZE
	.align		4
.L_47:
        /*009c*/ 	.byte	0x04, 0x11
        /*009e*/ 	.short	(.L_49 - .L_48)
	.align		4
.L_48:
        /*00a0*/ 	.word	index@(_ZN7cutlass13device_kernelIN5flash11enable_sm90INS1_16FlashAttnFwdSm90INS1_25CollectiveMainloopFwdSm90ILi2EN4cute5tupleIJNS5_1CILi1EEES8_S8_EEENS6_IJNS7_ILi128EEENS7_ILi80EEENS7_ILi256EEEEEELi256ENS_6half_tEfNS_4arch4Sm90ELb0ELb0ELb0ELb1ELb0ELb1ELb0ELb1ELb1ELb1ELb1ELb0EEENS1_21CollectiveEpilogueFwdINS6_IJSA_SC_SB_EEES9_SE_SG_Li256ELb1ELb1ELb1ELb0EEENS1_36VarlenDynamicPersistentTileSchedulerILi128ELi80ELi256ELi128ELb1ELb1ELb1ELb0ELb1ELb1EEEEEEEEEvNT_6ParamsE)
        /*00a4*/ 	.word	0x000001b0


	//----- nvinfo : EIATTR_REGCOUNT
	.align		4
.L_49:
        /*00a8*/ 	.byte	0x04, 0x2f
        /*00aa*/ 	.short	(.L_51 - .L_50)
	.align		4
.L_50:
        /*00ac*/ 	.word	index@(_ZN7cutlass13device_kernelIN5flash11enable_sm90INS1_16FlashAttnFwdSm90INS1_25CollectiveMainloopFwdSm90ILi2EN4cute5tupleIJNS5_1CILi1EEES8_S8_EEENS6_IJNS7_ILi128EEENS7_ILi80EEENS7_ILi256EEEEEELi256ENS_6half_tEfNS_4arch4Sm90ELb0ELb0ELb0ELb1ELb0ELb0ELb0ELb1ELb1ELb1ELb1ELb0EEENS1_21CollectiveEpilogueFwdINS6_IJSA_SC_SB_EEES9_SE_SG_Li256ELb1ELb1ELb1ELb0EEENS1_36VarlenDynamicPersistentTileSchedulerILi128ELi80ELi256ELi128ELb1ELb1ELb1ELb0ELb1ELb1EEEEEEEEEvNT_6ParamsE)
        /*00b0*/ 	.word	0x000000a8


	//----- nvinfo : EIATTR_FRAME_SIZE
	.align		4
.L_51:
        /*00b4*/ 	.byte	0x04, 0x11
        /*00b6*/ 	.short	(.L_53 - .L_52)
	.align		4
.L_52:
        /*00b8*/ 	.word	index@(_ZN7cutlass13device_kernelIN5flash11enable_sm90INS1_16FlashAttnFwdSm90INS1_25CollectiveMainloopFwdSm90ILi2EN4cute5tupleIJNS5_1CILi1EEES8_S8_EEENS6_IJNS7_ILi128EEENS7_ILi80EEENS7_ILi256EEEEEELi256ENS_6half_tEfNS_4arch4Sm90ELb0ELb0ELb0ELb1ELb0ELb0ELb0ELb1ELb1ELb1ELb1ELb0EEENS1_21CollectiveEpilogueFwdINS6_IJSA_SC_SB_EEES9_SE_SG_Li256ELb1ELb1ELb1ELb0EEENS1_36VarlenDynamicPersistentTileSchedulerILi128ELi80ELi256ELi128ELb1ELb1ELb1ELb0ELb1ELb1EEEEEEEEEvNT_6ParamsE)
        /*00bc*/ 	.word	0x00000078


	//----- nvinfo : EIATTR_REGCOUNT
	.align		4
.L_53:
        /*00c0*/ 	.byte	0x04, 0x2f
        /*00c2*/ 	.short	(.L_55 - .L_54)
	.align		4
.L_54:
        /*00c4*/ 	.word	index@(_ZN7cutlass13device_kernelIN5flash11enable_sm90INS1_16FlashAttnFwdSm90INS1_25CollectiveMainloopFwdSm90ILi2EN4cute5tupleIJNS5_1CILi1EEES8_S8_EEENS6_IJNS7_ILi128EEENS7_ILi80EEENS7_ILi256EEEEEELi256ENS_6half_tEfNS_4arch4Sm90ELb0ELb0ELb0ELb0ELb0ELb0ELb0ELb1ELb1ELb1ELb1ELb0EEENS1_21CollectiveEpilogueFwdINS6_IJSA_SC_SB_EEES9_SE_SG_Li256ELb0ELb1ELb1ELb0EEENS1_19SingleTileSchedulerILb0ELb1ELb1ELi128EEEEEEEEEvNT_6ParamsE)
        /*00c8*/ 	.word	0x000000a8


	//----- nvinfo : EIATTR_FRAME_SIZE
	.align		4
.L_55:
        /*00cc*/ 	.byte	0x04, 0x11
        /*00ce*/ 	.short	(.L_57 - .L_56)
	.align		4
.L_56:
        /*00d0*/ 	.word	index@(_ZN7cutlass13device_kernelIN5flash11enable_sm90INS1_16FlashAttnFwdSm90INS1_25CollectiveMainloopFwdSm90ILi2EN4cute5tupleIJNS5_1CILi1EEES8_S8_EEENS6_IJNS7_ILi128EEENS7_ILi80EEENS7_ILi256EEEEEELi256ENS_6half_tEfNS_4arch4Sm90ELb0ELb0ELb0ELb0ELb0ELb0ELb0ELb1ELb1ELb1ELb1ELb0EEENS1_21CollectiveEpilogueFwdINS6_IJSA_SC_SB_EEES9_SE_SG_Li256ELb0ELb1ELb1ELb0EEENS1_19SingleTileSchedulerILb0ELb1ELb1ELi128EEEEEEEEEvNT_6ParamsE)
        /*00d4*/ 	.word	0x00000018


	//----- nvinfo : EIATTR_MIN_STACK_SIZE
	.align		4
.L_57:
        /*00d8*/ 	.byte	0x04, 0x12
        /*00da*/ 	.short	(.L_59 - .L_58)
	.align		4
.L_58:
        /*00dc*/ 	.word	index@(_ZN7cutlass13device_kernelIN5flash11enable_sm90INS1_16FlashAttnFwdSm90INS1_25CollectiveMainloopFwdSm90ILi2EN4cute5tupleIJNS5_1CILi1EEES8_S8_EEENS6_IJNS7_ILi128EEENS7_ILi80EEENS7_ILi256EEEEEELi256ENS_6half_tEfNS_4arch4Sm90ELb0ELb0ELb0ELb0ELb0ELb0ELb0ELb1ELb1ELb1ELb1ELb0EEENS1_21CollectiveEpilogueFwdINS6_IJSA_SC_SB_EEES9_SE_SG_Li256ELb0ELb1ELb1ELb0EEENS1_19SingleTileSchedulerILb0ELb1ELb1ELi128EEEEEEEEEvNT_6ParamsE)
        /*00e0*/ 	.word	0x00000018


	//----- nvinfo : EIATTR_MIN_STACK_SIZE
	.align		4
.L_59:
        /*00e4*/ 	.byte	0x04, 0x12
        /*00e6*/ 	.short	(.L_61 - .L_60)
	.align		4
.L_60:
        /*00e8*/ 	.word	index@(_ZN7cutlass13device_kernelIN5flash11enable_sm90INS1_16FlashAttnFwdSm90INS1_25CollectiveMainloopFwdSm90ILi2EN4cute5tupleIJNS5_1CILi1EEES8_S8_EEENS6_IJNS7_ILi128EEENS7_ILi80EEENS7_ILi256EEEEEELi256ENS_6half_tEfNS_4arch4Sm90ELb0ELb0ELb0ELb1ELb0ELb0ELb0ELb1ELb1ELb1ELb1ELb0EEENS1_21CollectiveEpilogueFwdINS6_IJSA_SC_SB_EEES9_SE_SG_Li256ELb1ELb1ELb1ELb0EEENS1_36VarlenDynamicPersistentTileSchedulerILi128ELi80ELi256ELi128ELb1ELb1ELb1ELb0ELb1ELb1EEEEEEEEEvNT_6ParamsE)
        /*00ec*/ 	.word	0x00000078


	//----- nvinfo : EIATTR_MIN_STACK_SIZE
	.align		4
.L_61:
        /*00f0*/ 	.byte	0x04, 0x12
        /*00f2*/ 	.short	(.L_63 - .L_62)
	.align		4
.L_62:
        /*00f4*/ 	.word	index@(_ZN7cutlass13device_kernelIN5flash11enable_sm90INS1_16FlashAttnFwdSm90INS1_25CollectiveMainloopFwdSm90ILi2EN4cute5tupleIJNS5_1CILi1EEES8_S8_EEENS6_IJNS7_ILi128EEENS7_ILi80EEENS7_ILi256EEEEEELi256ENS_6half_tEfNS_4arch4Sm90ELb0ELb0ELb0ELb1ELb0ELb1ELb0ELb1ELb1ELb1ELb1ELb0EEENS1_21CollectiveEpilogueFwdINS6_IJSA_SC_SB_EEES9_SE_SG_Li256ELb1ELb1ELb1ELb0EEENS1_36VarlenDynamicPersistentTileSchedulerILi128ELi80ELi256ELi128ELb1ELb1ELb1ELb0ELb1ELb1EEEEEEEEEvNT_6ParamsE)
        /*00f8*/ 	.word	0x000001b0


	//----- nvinfo : EIATTR_MIN_STACK_SIZE
	.align		4
.L_63:
        /*00fc*/ 	.byte	0x04, 0x12
        /*00fe*/ 	.short	(.L_65 - .L_64)
	.align		4
.L_64:
        /*0100*/ 	.word	index@(_ZN7cutlass13device_kernelIN5flash11enable_sm90INS1_16FlashAttnFwdSm90INS1_25CollectiveMainloopFwdSm90ILi2EN4cute5tupleIJNS5_1CILi1EEES8_S8_EEENS6_IJNS7_ILi128EEENS7_ILi64EEENS7_ILi256EEEEEELi256ENS_6half_tEfNS_4arch4Sm90ELb0ELb1ELb0ELb0ELb0ELb0ELb0ELb1ELb1ELb1ELb1ELb0EEENS1_21CollectiveEpilogueFwdINS6_IJSA_SC_SB_EEES9_SE_SG_Li256ELb0ELb1ELb1ELb0EEENS1_19SingleTileSchedulerILb0ELb1ELb1ELi128EEEEEEEEEvNT_6ParamsE)
        /*0104*/ 	.word	0x00000010


	//----- nvinfo : EIATTR_MIN_STACK_SIZE
	.align		4
.L_65:
        /*0108*/ 	.byte	0x04, 0x12
        /*010a*/ 	.short	(.L_67 - .L_66)
	.align		4
.L_66:
        /*010c*/ 	.word	index@(_ZN7cutlass13device_kernelIN5flash11enable_sm90INS1_16FlashAttnFwdSm90INS1_25CollectiveMainloopFwdSm90ILi2EN4cute5tupleIJNS5_1CILi1EEES8_S8_EEENS6_IJNS7_ILi128EEENS7_ILi64EEENS7_ILi256EEEEEELi256ENS_6half_tEfNS_4arch4Sm90ELb0ELb1ELb0ELb1ELb0ELb0ELb0ELb1ELb1ELb1ELb1ELb0EEENS1_21CollectiveEpilogueFwdINS6_IJSA_SC_SB_EEES9_SE_SG_Li256ELb1ELb1ELb1ELb0EEENS1_36VarlenDynamicPersistentTileSchedulerILi128ELi64ELi256ELi128ELb1ELb1ELb1ELb1ELb0ELb1EEEEEEEEEvNT_6ParamsE)
        /*0110*/ 	.word	0x00000070


	//----- nvinfo : EIATTR_MIN_STACK_SIZE
	.align		4
.L_67:
        /*0114*/ 	.byte	0x04, 0x12
        /*0116*/ 	.short	(.L_69 - .L_68)
	.align		4
.L_68:
        /*0118*/ 	.word	index@(_ZN7cutlass13device_kernelIN5flash11enable_sm90INS1_16FlashAttnFwdSm90INS1_25CollectiveMainloopFwdSm90ILi2EN4cute5tupleIJNS5_1CILi1EEES8_S8_EEENS6_IJNS7_ILi128EEENS7_ILi64EEENS7_ILi256EEEEEELi256ENS_6half_tEfNS_4arch4Sm90ELb0ELb1ELb0ELb1ELb0ELb1ELb0ELb1ELb1ELb1ELb1ELb0EEENS1_21CollectiveEpilogueFwdINS6_IJSA_SC_SB_EEES9_SE_SG_Li256ELb1ELb1ELb1ELb0EEENS1_36VarlenDynamicPersistentTileSchedulerILi128ELi64ELi256ELi128ELb1ELb1ELb1ELb1ELb0ELb1EEEEEEEEEvNT_6ParamsE)
        /*011c*/ 	.word	0x000000a8


	//----- nvinfo : EIATTR_MIN_STACK_SIZE
	.align		4
.L_69:
        /*0120*/ 	.byte	0x04, 0x12
        /*0122*/ 	.short	(.L_71 - .L_70)
	.align		4
.L_70:
        /*0124*/ 	.word	index@(_ZN7cutlass13device_kernelIN5flash11enable_sm90INS1_16FlashAttnFwdSm90INS1_25CollectiveMainloopFwdSm90ILi2EN4cute5tupleIJNS5_1CILi1EEES8_S8_EEENS6_IJNS7_ILi128EEENS7_ILi80EEENS7_ILi256EEEEEELi256ENS_6half_tEfNS_4arch4Sm90ELb1ELb0ELb0ELb0ELb0ELb0ELb0ELb1ELb1ELb1ELb1ELb0EEENS1_21CollectiveEpilogueFwdINS6_IJSA_SC_SB_EEES9_SE_SG_Li256ELb0ELb1ELb1ELb0EEENS1_19SingleTileSchedulerILb0ELb1ELb1ELi128EEEEEEEEEvNT_6ParamsE)
        /*0128*/ 	.word	0x00000018


	//----- nvinfo : EIATTR_MIN_STACK_SIZE
	.align		4
.L_71:
        /*012c*/ 	.byte	0x04, 0x12
        /*012e*/ 	.short	(.L_73 - .L_72)
	.align		4
.L_72:
        /*0130*/ 	.word	index@(_ZN7cutlass13device_kernelIN5flash11enable_sm90INS1_16FlashAttnFwdSm90INS1_25CollectiveMainloopFwdSm90ILi2EN4cute5tupleIJNS5_1CILi1EEES8_S8_EEENS6_IJNS7_ILi128EEENS7_ILi80EEENS7_ILi256EEEEEELi256ENS_6half_tEfNS_4arch4Sm90ELb1ELb0ELb0ELb1ELb0ELb0ELb0ELb1ELb1ELb1ELb1ELb0EEENS1_21CollectiveEpilogueFwdINS6_IJSA_SC_SB_EEES9_SE_SG_Li256ELb1ELb1ELb1ELb0EEENS1_36VarlenDynamicPersistentTileSchedulerILi128ELi80ELi256ELi128ELb1ELb1ELb1ELb1ELb1ELb1EEEEEEEEEvNT_6ParamsE)
        /*0134*/ 	.word	0x00000070


	//----- nvinfo : EIATTR_MIN_STACK_SIZE
	.align		4
.L_73:
        /*0138*/ 	.byte	0x04, 0x12
        /*013a*/ 	.short	(.L_75 - .L_74)
	.align		4
.L_74:
        /*013c*/ 	.word	index@(_ZN7cutlass13device_kernelIN5flash11enable_sm90INS1_16FlashAttnFwdSm90INS1_25CollectiveMainloopFwdSm90ILi2EN4cute5tupleIJNS5_1CILi1EEES8_S8_EEENS6_IJNS7_ILi128EEENS7_ILi80EEENS7_ILi256EEEEEELi256ENS_6half_tEfNS_4arch4Sm90ELb1ELb0ELb0ELb1ELb0ELb1ELb0ELb1ELb1ELb1ELb1ELb0EEENS1_21CollectiveEpilogueFwdINS6_IJSA_SC_SB_EEES9_SE_SG_Li256ELb1ELb1ELb1ELb0EEENS1_36VarlenDynamicPersistentTileSchedulerILi128ELi80ELi256ELi128ELb1ELb1ELb1ELb1ELb1ELb1EEEEEEEEEvNT_6ParamsE)
        /*0140*/ 	.word	0x000000c8
.L_75:


//--------------------- .nv.compat                --------------------------
	.section	.nv.compat,"",@"SHT_CUDA_COMPAT_INFO"
	.align	4
        /*0000*/ 	.byte	0x02, 0x09, 0x01, 0x00, 0x02, 0x02, 0x04, 0x00, 0x02, 0x05, 0x05, 0x00, 0x03, 0x07, 0x01, 0x01
        /*0010*/ 	.byte	0x02, 0x03, 0x01, 0x00, 0x02, 0x06, 0x01, 0x00, 0x04, 0x0b, 0x08, 0x00, 0x00, 0x00, 0x00, 0x00
        /*0020*/ 	.byte	0x00, 0x00, 0x00, 0x00


//--------------------- .nv.info._ZN7cutlass13device_kernelIN5flash11enable_sm90INS1_16FlashAttnFwdSm90INS1_25CollectiveMainloopFwdSm90ILi2EN4cute5tupleIJNS5_1CILi1EEES8_S8_EEENS6_IJNS7_ILi128EEENS7_ILi80EEENS7_ILi256EEEEEELi256ENS_6half_tEfNS_4arch4Sm90ELb0ELb0ELb0ELb0ELb0ELb0ELb0ELb1ELb1ELb1ELb1ELb0EEENS1_21CollectiveEpilogueFwdINS6_IJSA_SC_SB_EEES9_SE_SG_Li256ELb0ELb1ELb1ELb0EEENS1_19SingleTileSchedulerILb0ELb1ELb1ELi128EEEEEEEEEvNT_6ParamsE --------------------------
	.section	.nv.info._ZN7cutlass13device_kernelIN5flash11enable_sm90INS1_16FlashAttnFwdSm90INS1_25CollectiveMainloopFwdSm90ILi2EN4cute5tupleIJNS5_1CILi1EEES8_S8_EEENS6_IJNS7_ILi128EEENS7_ILi80EEENS7_ILi256EEEEEELi256ENS_6half_tEfNS_4arch4Sm90ELb0ELb0ELb0ELb0ELb0ELb0ELb0ELb1ELb1ELb1ELb1ELb0EEENS1_21CollectiveEpilogueFwdINS6_IJSA_SC_SB_EEES9_SE_SG_Li256ELb0ELb1ELb1ELb0EEENS1_19SingleTileSchedulerILb0ELb1ELb1ELi128EEEEEEEEEvNT_6ParamsE,"",@"SHT_CUDA_INFO"
	.sectionflags	@""
	.align	4


	//----- nvinfo : EIATTR_CUDA_API_VERSION
	.align		4
        /*0000*/ 	.byte	0x04, 0x37
        /*0002*/ 	.short	(.L_77 - .L_76)
.L_76:
        /*0004*/ 	.word	0x00000082


	//----- nvinfo : EIATTR_KPARAM_INFO
	.align		4
.L_77:
        /*0008*/ 	.byte	0x04, 0x17
        /*000a*/ 	.short	(.L_79 - .L_78)
.L_78:
        /*000c*/ 	.word	0x00000000
        /*0010*/ 	.short	0x0000
        /*0012*/ 	.short	0x0070
        /*0014*/ 	.byte	0x00, 0xf0, 0x01, 0x28


	//----- nvinfo : EIATTR_SPARSE_MMA_MASK
	.align		4
.L_79:
        /*0018*/ 	.byte	0x03, 0x50
        /*001a*/ 	.short	0x0000


	//----- nvinfo : EIATTR_MAXREG_COUNT
	.align		4
        /*001c*/ 	.byte	0x03, 0x1b
        /*001e*/ 	.short	0x00a8


	//----- nvinfo : EIATTR_NUM_BARRIERS
	.align		4
        /*0020*/ 	.byte	0x02, 0x4c
        /*0022*/ 	.byte	0x09
	.zero		1


	//----- nvinfo : EIATTR_EXTERNS
	.align		4
        /*0024*/ 	.byte	0x04, 0x0f
        /*0026*/ 	.short	(.L_81 - .L_80)


	//   ....[0]....
	.align		4
.L_80:
        /*0028*/ 	.word	index@(__assertfail)


	//----- nvinfo : EIATTR_ANNOTATIONS
	.align		4
.L_81:
        /*002c*/ 	.byte	0x04, 0x55
        /*002e*/ 	.short	(.L_83 - .L_82)


	//   ....[0]....
.L_82:
        /*0030*/ 	.word	0x00000001
        /*0034*/ 	.byte	0x30, 0x09, 0x00, 0x00, 0x01, 0x00, 0x00, 0x00, 0x10, 0x14, 0x00, 0x00, 0x01, 0x00, 0x00, 0x00
        /* <DEDUP_REMOVED lines=9> */
        /*00d4*/ 	.byte	0x50, 0x05, 0x01, 0x00, 0x01, 0x00, 0x00, 0x00, 0x00, 0x0c, 0x01, 0x00


	//----- nvinfo : EIATTR_MERCURY_ISA_VERSION
	.align		4
.L_83:
        /*00e0*/ 	.byte	0x03, 0x5f
        /*00e2*/ 	.short	0x0101


	//----- nvinfo : EIATTR_INT_WARP_WIDE_INSTR_OFFSETS
	.align		4
        /*00e4*/ 	.byte	0x04, 0x31
        /*00e6*/ 	.short	(.L_85 - .L_84)


	//   ....[0]....
.L_84:
        /*00e8*/ 	.word	0x00000120


	//   ....[1]....
        /*00ec*/ 	.word	0x00000160


	//   ....[2]....
        /*00f0*/ 	.word	0x00000220


	//----- nvinfo : EIATTR_COOP_GROUP_MASK_REGIDS
	.align		4
.L_85:
        /*00f4*/ 	.byte	0x04, 0x29
        /*00f6*/ 	.short	(.L_87 - .L_86)


	//   ....[0]....
.L_86:
        /*00f8*/ 	.word	0xffffffff


	//   ....[1]....
        /*00fc*/ 	.word	0xffffffff


	//   ....[2]....
        /*0100*/ 	.word	0xffffffff


	//   ....[3]....
        /*0104*/ 	.word	0xffffffff


	//   ....[4]....
        /*0108*/ 	.word	0xffffffff


	//   ....[5]....
        /*010c*/ 	.word	0xffffffff


	//   ....[6]....
        /*0110*/ 	.word	0xffffffff


	//   ....[7]....
        /*0114*/ 	.word	0xffffffff


	//   ....[8]....
        /*0118*/ 	.word	0xffffffff


	//   ....[9]....
        /*011c*/ 	.word	0xffffffff


	//   ....[10]....
        /*0120*/ 	.word	0xffffffff


	//   ....[11]....
        /*0124*/ 	.word	0xffffffff


	//   ....[12]....
        /*0128*/ 	.word	0xffffffff


	//   ....[13]....
        /*012c*/ 	.word	0xffffffff


	//   ....[14]....
        /*0130*/ 	.word	0xffffffff


	//   ....[15]....
        /*0134*/ 	.word	0xffffffff


	//   ....[16]....
        /*0138*/ 	.word	0xffffffff


	//   ....[17]....
        /*013c*/ 	.word	0xffffffff


	//   ....[18]....
        /*0140*/ 	.word	0xffffffff


	//   ....[19]....
        /*0144*/ 	.word	0xffffffff


	//   ....[20]....
        /*0148*/ 	.word	0xffffffff


	//   ....[21]....
        /*014c*/ 	.word	0xffffffff


	//   ....[22]....
        /*0150*/ 	.word	0xffffffff


	//   ....[23]....
        /*0154*/ 	.word	0xffffffff


	//   ....[24]....
        /*0158*/ 	.word	0xffffffff


	//   ....[25]....
        /*015c*/ 	.word	0xffffffff


	//   ....[26]....
        /*0160*/ 	.word	0xffffffff


	//   ....[27]....
        /*0164*/ 	.word	0xffffffff


	//   ....[28]....
        /*0168*/ 	.word	0xffffffff


	//   ....[29]....
        /*016c*/ 	.word	0xffffffff


	//   ....[30]....
        /*0170*/ 	.word	0xffffffff


	//   ....[31]....
        /*0174*/ 	.word	0xffffffff


	//   ....[32]....
        /*0178*/ 	.word	0xffffffff


	//   ....[33]....
        /*017c*/ 	.word	0xffffffff


	//   ....[34]....
        /*0180*/ 	.word	0xffffffff


	//   ....[35]....
        /*0184*/ 	.word	0xffffffff


	//   ....[36]....
        /*0188*/ 	.word	0xffffffff


	//   ....[37]....
        /*018c*/ 	.word	0xffffffff


	//   ....[38]....
        /*0190*/ 	.word	0xffffffff


	//   ....[39]....
        /*0194*/ 	.word	0xffffffff


	//   ....[40]....
        /*0198*/ 	.word	0xffffffff


	//   ....[41]....
        /*019c*/ 	.word	0xffffffff


	//   ....[42]....
        /*01a0*/ 	.word	0xffffffff


	//   ....[43]....
        /*01a4*/ 	.word	0xffffffff


	//   ....[44]....
        /*01a8*/ 	.word	0xffffffff


	//   ....[45]....
        /*01ac*/ 	.word	0xffffffff


	//   ....[46]....
        /*01b0*/ 	.word	0xffffffff


	//   ....[47]....
        /*01b4*/ 	.word	0x0500000f


	//   ....[48]....
        /*01b8*/ 	.word	0x0500000f


	//   ....[49]....
        /*01bc*/ 	.word	0x0500000f


	//   ....[50]....
        /*01c0*/ 	.word	0x0500000f


	//   ....[51]....
        /*01c4*/ 	.word	0x0500000f


	//   ....[52]....
        /*01c8*/ 	.word	0x0500000f


	//   ....[53]....
        /*01cc*/ 	.word	0x0500000f


	//   ....[54]....
        /*01d0*/ 	.word	0x0500000f


	//   ....[55]....
        /*01d4*/ 	.word	0x0500000f


	//   ....[56]....
        /*01d8*/ 	.word	0x0500000f


	//   ....[57]....
        /*01dc*/ 	.word	0x0500000f


	//   ....[58]....
        /*01e0*/ 	.word	0x0500000f


	//   ....[59]....
        /*01e4*/ 	.word	0x0500000f


	//   ....[60]....
        /*01e8*/ 	.word	0x0500000f


	//   ....[61]....
        /*01ec*/ 	.word	0x0500000f


	//   ....[62]....
        /*01f0*/ 	.word	0x0500000f


	//   ....[63]....
        /*01f4*/ 	.word	0x0500000f


	//   ....[64]....
        /*01f8*/ 	.word	0x0500000f


	//----- nvinfo : EIATTR_COOP_GROUP_INSTR_OFFSETS
	.align		4
.L_87:
        /*01fc*/ 	.byte	0x04, 0x28
        /*01fe*/ 	.short	(.L_89 - .L_88)


	//   ....[0]....
.L_88:
        /*0200*/ 	.word	0x00000060


	//   ....[1]....
        /*0204*/ 	.word	0x00000130


	//   ....[2]....
        /*0208*/ 	.word	0x00000230


	//   ....[3]....
        /*020c*/ 	.word	0x000003a0


	//   ....[4]....
        /*0210*/ 	.word	0x00000500


	//   ....[5]....
        /*0214*/ 	.word	0x00000620


	//   ....[6]....
        /*0218*/ 	.word	0x00000780


	//   ....[7]....
        /*021c*/ 	.word	0x00001230


	//   ....[8]....
        /*0220*/ 	.word	0x00004020


	//   ....[9]....
        /*0224*/ 	.word	0x00004040


	//   ....[10]....
        /*0228*/ 	.word	0x00004410


	//   ....[11]....
        /*022c*/ 	.word	0x000044a0


	//   ....[12]....
        /*0230*/ 	.word	0x00007f80


	//   ....[13]....
        /*0234*/ 	.word	0x00007fb0


	//   ....[14]....
        /*0238*/ 	.word	0x00008410


	//   ....[15]....
        /*023c*/ 	.word	0x00008460


	//   ....[16]....
        /*0240*/ 	.word	0x000095b0


	//   ....[17]....
        /*0244*/ 	.word	0x000095d0


	//   ....[18]....
        /*0248*/ 	.word	0x00009660


	//   ....[19]....
        /*024c*/ 	.word	0x000096a0


	//   ....[20]....
        /*0250*/ 	.word	0x0000a890


	//   ....[21]....
        /*0254*/ 	.word	0x0000a8e0


	//   ....[22]....
        /*0258*/ 	.word	0x0000a920


	//   ....[23]....
        /*025c*/ 	.word	0x0000a950


	//   ....[24]....
        /*0260*/ 	.word	0x0000a990


	//   ....[25]....
        /*0264*/ 	.word	0x0000a9b0


	//   ....[26]....
        /*0268*/ 	.word	0x0000b630


	//   ....[27]....
        /*026c*/ 	.word	0x0000b640


	//   ....[28]....
        /*0270*/ 	.word	0x0000c670


	//   ....[29]....
        /*0274*/ 	.word	0x0000d080


	//   ....[30]....
        /*0278*/ 	.word	0x0000db00


	//   ....[31]....
        /*027c*/ 	.word	0x0000db10


	//   ....[32]....
        /*0280*/ 	.word	0x0000db20


	//   ....[33]....
        /*0284*/ 	.word	0x0000db40


	//   ....[34]....
        /*0288*/ 	.word	0x0000dc10


	//   ....[35]....
        /*028c*/ 	.word	0x0000dc30


	//   ....[36]....
        /*0290*/ 	.word	0x0000dcb0


	//   ....[37]....
        /*0294*/ 	.word	0x0000dcd0


	//   ....[38]....
        /*0298*/ 	.word	0x0000dd50


	//   ....[39]....
        /*029c*/ 	.word	0x0000dd70


	//   ....[40]....
        /*02a0*/ 	.word	0x0000ddf0


	//   ....[41]....
        /*02a4*/ 	.word	0x0000de10


	//   ....[42]....
        /*02a8*/ 	.word	0x0000de90


	//   ....[43]....
        /*02ac*/ 	.word	0x0000deb0


	//   ....[44]....
        /*02b0*/ 	.word	0x0000df30


	//   ....[45]....
        /*02b4*/ 	.word	0x0000df40


	//   ....[46]....
        /*02b8*/ 	.word	0x00010b90


	//   ....[47]....
        /*02bc*/ 	.word	0x00011050


	//   ....[48]....
        /*02c0*/ 	.word	0x000111d0


	//   ....[49]....
        /*02c4*/ 	.word	0x00011220


	//   ....[50]....
        /*02c8*/ 	.word	0x00011390


	//   ....[51]....
        /*02cc*/ 	.word	0x00011400


	//   ....[52]....
        /*02d0*/ 	.word	0x00011500


	//   ....[53]....
        /*02d4*/ 	.word	0x00011570


	//   ....[54]....
        /*02d8*/ 	.word	0x00011670


	//   ....[55]....
        /*02dc*/ 	.word	0x000116e0


	//   ....[56]....
        /*02e0*/ 	.word	0x000117e0


	//   ....[57]....
        /*02e4*/ 	.word	0x00011850


	//   ....[58]....
        /*02e8*/ 	.word	0x00011950


	//   ....[59]....
        /*02ec*/ 	.word	0x000119c0


	//   ....[60]....
        /*02f0*/ 	.word	0x00011ac0


	//   ....[61]....
        /*02f4*/ 	.word	0x00011b20


	//   ....[62]....
        /*02f8*/ 	.word	0x00011c10


	//   ....[63]....
        /*02fc*/ 	.word	0x00011c60


	//   ....[64]....
        /*0300*/ 	.word	0x00012060


	//----- nvinfo : EIATTR_REG_RECONFIG
	.align		4
.L_89:
        /*0304*/ 	.byte	0x01, 0x54
	.zero		2


	//----- nvinfo : EIATTR_SYSCALL_OFFSETS
	.align		4
        /*0308*/ 	.byte	0x04, 0x46
        /*030a*/ 	.short	(.L_91 - .L_90)


	//   ....[0]....
.L_90:
        /*030c*/ 	.word	0x00001400


	//   ....[1]....
        /*0310*/ 	.word	0x0000cd00


	//   ....[2]....
        /*0314*/ 	.word	0x0000ce40


	//   ....[3]....
        /*0318*/ 	.word	0x0000cf30


	//   ....[4]....
        /*031c*/ 	.word	0x0000d6e0


	//----- nvinfo : EIATTR_MBARRIER_INSTR_OFFSETS
	.align		4
.L_91:
        /*0320*/ 	.byte	0x04, 0x39
        /*0322*/ 	.short	(.L_93 - .L_92)


	//   ....[0]....
.L_92:
        /*0324*/ 	.word	0x00000250
        /*0328*/ 	.word	0x000000ff
        /*032c*/ 	.word	0x00038800
        /*0330*/ 	.short	0x0100
        /*0332*/ 	.byte	0x08
	.zero		1


	//   ....[1]....
        /*0334*/ 	.word	0x00000260
        /*0338*/ 	.word	0x000000ff
        /*033c*/ 	.word	0x00038820
        /*0340*/ 	.short	0x0100
        /*0342*/ 	.byte	0x08
	.zero		1


	//   ....[2]....
        /*0344*/ 	.word	0x00000350
        /*0348*/ 	.word	0x000000ff
        /*034c*/ 	.word	0x00038830
        /*0350*/ 	.short	0x0100
        /*0352*/ 	.byte	0x08
	.zero		1


	//   ....[3]....
        /*0354*/ 	.word	0x00000360
        /*0358*/ 	.word	0x000000ff
        /*035c*/ 	.word	0x00038840
        /*0360*/ 	.short	0x0100
        /*0362*/ 	.byte	0x08
	.zero		1


	//   ....[4]....
        /*0364*/ 	.word	0x00000370
        /*0368*/ 	.word	0x000000ff
        /*036c*/ 	.word	0x00038838
        /*0370*/ 	.short	0x0100
        /*0372*/ 	.byte	0x08
	.zero		1


	//   ....[5]....
        /*0374*/ 	.word	0x00000380
        /*0378*/ 	.word	0x000000ff
        /*037c*/ 	.word	0x00038848
        /*0380*/ 	.short	0x0100
        /*0382*/ 	.byte	0x08
	.zero		1


	//   ....[6]....
        /*0384*/ 	.word	0x000004b0
        /*0388*/ 	.word	0x000000ff
        /*038c*/ 	.word	0x00038850
        /*0390*/ 	.short	0x0100
        /*0392*/ 	.byte	0x08
	.zero		1


	//   ....[7]....
        /*0394*/ 	.word	0x000004c0
        /*0398*/ 	.word	0x000000ff
        /*039c*/ 	.word	0x00038860
        /*03a0*/ 	.short	0x0100
        /*03a2*/ 	.byte	0x08
	.zero		1


	//   ....[8]....
        /*03a4*/ 	.word	0x000004d0
        /*03a8*/ 	.word	0x000000ff
        /*03ac*/ 	.word	0x00038858
        /*03b0*/ 	.short	0x0100
        /*03b2*/ 	.byte	0x08
	.zero		1


	//   ....[9]....
        /*03b4*/ 	.word	0x000004e0
        /*03b8*/ 	.word	0x000000ff
        /*03bc*/ 	.word	0x00038868
        /*03c0*/ 	.short	0x0100
        /*03c2*/ 	.byte	0x08
	.zero		1


	//   ....[10]....
        /*03c4*/ 	.word	0x000005d0
        /*03c8*/ 	.word	0x000000ff
        /*03cc*/ 	.word	0x00038870
        /*03d0*/ 	.short	0x0100
        /*03d2*/ 	.byte	0x06
	.zero		1


	//   ....[11]....
        /*03d4*/ 	.word	0x000005e0
        /*03d8*/ 	.word	0x000000ff
        /*03dc*/ 	.word	0x00038880
        /*03e0*/ 	.short	0x0100
        /*03e2*/ 	.byte	0x06
	.zero		1


	//   ....[12]....
        /*03e4*/ 	.word	0x000005f0
        /*03e8*/ 	.word	0x000000ff
        /*03ec*/ 	.word	0x00038878
        /*03f0*/ 	.short	0x0100
        /*03f2*/ 	.byte	0x06
	.zero		1


	//   ....[13]....
        /*03f4*/ 	.word	0x00000600
        /*03f8*/ 	.word	0x000000ff
        /*03fc*/ 	.word	0x00038888
        /*0400*/ 	.short	0x0100
        /*0402*/ 	.byte	0x06
	.zero		1


	//   ....[14]....
        /*0404*/ 	.word	0x00000730
        /*0408*/ 	.word	0x000000ff
        /*040c*/ 	.word	0x00038890
        /*0410*/ 	.short	0x0100
        /*0412*/ 	.byte	0x08
	.zero		1


	//   ....[15]....
        /*0414*/ 	.word	0x00000740
        /*0418*/ 	.word	0x000000ff
        /*041c*/ 	.word	0x000388a0
        /*0420*/ 	.short	0x0100
        /*0422*/ 	.byte	0x08
	.zero		1


	//   ....[16]....
        /*0424*/ 	.word	0x00000750
        /*0428*/ 	.word	0x000000ff
        /*042c*/ 	.word	0x00038898
        /*0430*/ 	.short	0x0100
        /*0432*/ 	.byte	0x08
	.zero		1


	//   ....[17]....
        /*0434*/ 	.word	0x00000760
        /*0438*/ 	.word	0x000000ff
        /*043c*/ 	.word	0x000388a8
        /*0440*/ 	.short	0x0100
        /*0442*/ 	.byte	0x08
	.zero		1


	//   ....[18]....
        /*0444*/ 	.word	0x00000890
        /*0448*/ 	.word	0x000000ff
        /*044c*/ 	.word	0x000388b0
        /*0450*/ 	.short	0x0100
        /*0452*/ 	.byte	0x08
	.zero		1


	//   ....[19]....
        /*0454*/ 	.word	0x000008a0
        /*0458*/ 	.word	0x000000ff
        /*045c*/ 	.word	0x000388c0
        /*0460*/ 	.short	0x0100
        /*0462*/ 	.byte	0x08
	.zero		1


	//   ....[20]....
        /*0464*/ 	.word	0x000008b0
        /*0468*/ 	.word	0x000000ff
        /*046c*/ 	.word	0x000388b8
        /*0470*/ 	.short	0x0100
        /*0472*/ 	.byte	0x08
	.zero		1


	//   ....[21]....
        /*0474*/ 	.word	0x000008c0
        /*0478*/ 	.word	0x000000ff
        /*047c*/ 	.word	0x000388c8
        /*0480*/ 	.short	0x0100
        /*0482*/ 	.byte	0x08
	.zero		1


	//   ....[22]....
        /*0484*/ 	.word	0x00001440
        /*0488*/ 	.word	0x000000ff
        /*048c*/ 	.word	0x00038800
        /*0490*/ 	.short	0x010a
        /*0492*/ 	.byte	0x04
	.zero		1


	//   ....[23]....
        /*0494*/ 	.word	0x000014b0
        /*0498*/ 	.word	0x000000ff
        /*049c*/ 	.word	0x00038830
        /*04a0*/ 	.short	0x010a
        /*04a2*/ 	.byte	0x04
	.zero		1


	//   ....[24]....
        /*04a4*/ 	.word	0x00001540
        /*04a8*/ 	.word	0x000000ff
        /*04ac*/ 	.word	0x00038830
        /*04b0*/ 	.short	0x010a
        /*04b2*/ 	.byte	0x04
	.zero		1


	//   ....[25]....
        /*04b4*/ 	.word	0x000048e0
        /*04b8*/ 	.word	0x00000000
        /*04bc*/ 	.word	0x00000000
        /*04c0*/ 	.short	0x0101
        /*04c2*/ 	.byte	0x3f
	.zero		1


	//   ....[26]....
        /*04c4*/ 	.word	0x00005380
        /*04c8*/ 	.word	0x000000ff
        /*04cc*/ 	.word	0x00038830
        /*04d0*/ 	.short	0x010a
        /*04d2*/ 	.byte	0x06
	.zero		1


	//   ....[27]....
        /*04d4*/ 	.word	0x000053d0
        /*04d8*/ 	.word	0x000000ff
        /*04dc*/ 	.word	0x00038830
        /*04e0*/ 	.short	0x010a
        /*04e2*/ 	.byte	0x06
	.zero		1


	//   ....[28]....
        /*04e4*/ 	.word	0x00007cc0
        /*04e8*/ 	.word	0x000000ff
        /*04ec*/ 	.word	0x00038850
        /*04f0*/ 	.short	0x010a
        /*04f2*/ 	.byte	0x07
	.zero		1


	//   ....[29]....
        /*04f4*/ 	.word	0x00007d00
        /*04f8*/ 	.word	0x000000ff
        /*04fc*/ 	.word	0x00038850
        /*0500*/ 	.short	0x010a
        /*0502*/ 	.byte	0x07
	.zero		1


	//   ....[30]....
        /*0504*/ 	.word	0x00008940
        /*0508*/ 	.word	0x000000ab
        /*050c*/ 	.word	0x00000000
        /*0510*/ 	.short	0x0101
        /*0512*/ 	.byte	0x3f
	.zero		1


	//   ....[31]....
        /*0514*/ 	.word	0x00008980
        /*0518*/ 	.word	0x000000af
        /*051c*/ 	.word	0x00000000
        /*0520*/ 	.short	0x0101
        /*0522*/ 	.byte	0x3f
	.zero		1


	//   ....[32]....
        /*0524*/ 	.word	0x00009510
        /*0528*/ 	.word	0x0000000b
        /*052c*/ 	.word	0x00038850
        /*0530*/ 	.short	0x010a
        /*0532*/ 	.byte	0x3f
	.zero		1


	//   ....[33]....
        /*0534*/ 	.word	0x00009550
        /*0538*/ 	.word	0x0000000b
        /*053c*/ 	.word	0x00038850
        /*0540*/ 	.short	0x010a
        /*0542*/ 	.byte	0x3f
	.zero		1


	//   ....[34]....
        /*0544*/ 	.word	0x00009950
        /*0548*/ 	.word	0x0000000c
        /*054c*/ 	.word	0x00000000
        /*0550*/ 	.short	0x0101
        /*0552*/ 	.byte	0x3f
	.zero		1


	//   ....[35]....
        /*0554*/ 	.word	0x0000a9c0
        /*0558*/ 	.word	0x000000ff
        /*055c*/ 	.word	0x00000000
        /*0560*/ 	.short	0x0101
        /*0562*/ 	.byte	0x04
	.zero		1


	//   ....[36]....
        /*0564*/ 	.word	0x0000d290
        /*0568*/ 	.word	0x000000ff
        /*056c*/ 	.word	0x00038840
        /*0570*/ 	.short	0x010a
        /*0572*/ 	.byte	0x26
	.zero		1


	//   ....[37]....
        /*0574*/ 	.word	0x0000e0c0
        /*0578*/ 	.word	0x000000ff
        /*057c*/ 	.word	0x00038800
        /*0580*/ 	.short	0x0107
        /*0582*/ 	.byte	0x26
	.zero		1


	//   ....[38]....
        /*0584*/ 	.word	0x0000e130
        /*0588*/ 	.word	0x000000ff
        /*058c*/ 	.word	0x00038800
        /*0590*/ 	.short	0x0101
        /*0592*/ 	.byte	0x26
	.zero		1


	//   ....[39]....
        /*0594*/ 	.word	0x0000e150
        /*0598*/ 	.word	0x000000ff
        /*059c*/ 	.word	0x00038820
        /*05a0*/ 	.short	0x010a
        /*05a2*/ 	.byte	0x26
	.zero		1


	//   ....[40]....
        /*05a4*/ 	.word	0x0000e540
        /*05a8*/ 	.word	0x000000ff
        /*05ac*/ 	.word	0x00038848
        /*05b0*/ 	.short	0x010a
        /*05b2*/ 	.byte	0x26
	.zero		1


	//   ....[41]....
        /*05b4*/ 	.word	0x0000e9e0
        /*05b8*/ 	.word	0x000000ff
        /*05bc*/ 	.word	0x00038860
        /*05c0*/ 	.short	0x010a
        /*05c2*/ 	.byte	0x26
	.zero		1


	//   ....[42]....
        /*05c4*/ 	.word	0x0000f090
        /*05c8*/ 	.word	0x000000ff
        /*05cc*/ 	.word	0x00038840
        /*05d0*/ 	.short	0x010a
        /*05d2*/ 	.byte	0x26
	.zero		1


	//   ....[43]....
        /*05d4*/ 	.word	0x0000f530
        /*05d8*/ 	.word	0x000000ff
        /*05dc*/ 	.word	0x00038868
        /*05e0*/ 	.short	0x010a
        /*05e2*/ 	.byte	0x26
	.zero		1


	//   ....[44]....
        /*05e4*/ 	.word	0x0000fc30
        /*05e8*/ 	.word	0x000000ff
        /*05ec*/ 	.word	0x00038848
        /*05f0*/ 	.short	0x010a
        /*05f2*/ 	.byte	0x26
	.zero		1


	//   ....[45]....
        /*05f4*/ 	.word	0x000100b0
        /*05f8*/ 	.word	0x000000ff
        /*05fc*/ 	.word	0x00038860
        /*0600*/ 	.short	0x010a
        /*0602*/ 	.byte	0x26
	.zero		1


	//   ....[46]....
        /*0604*/ 	.word	0x000105f0
        /*0608*/ 	.word	0x00000003
        /*060c*/ 	.word	0x00038860
        /*0610*/ 	.short	0x010a
        /*0612*/ 	.byte	0x3f
	.zero		1


	//   ....[47]....
        /*0614*/ 	.word	0x00010b20
        /*0618*/ 	.word	0x00000002
        /*061c*/ 	.word	0x00038820
        /*0620*/ 	.short	0x010a
        /*0622*/ 	.byte	0x3f
	.zero		1


	//   ....[48]....
        /*0624*/ 	.word	0x00010ca0
        /*0628*/ 	.word	0x00000006
        /*062c*/ 	.word	0x00000000
        /*0630*/ 	.short	0x010a
        /*0632*/ 	.byte	0x3f
	.zero		1


	//   ....[49]....
        /*0634*/ 	.word	0x00010d10
        /*0638*/ 	.word	0x00000003
        /*063c*/ 	.word	0x00000000
        /*0640*/ 	.short	0x010a
        /*0642*/ 	.byte	0x3f
	.zero		1


	//   ....[50]....
        /*0644*/ 	.word	0x00010d70
        /*0648*/ 	.word	0x00000000
        /*064c*/ 	.word	0x00000000
        /*0650*/ 	.short	0x010a
        /*0652*/ 	.byte	0x3f
	.zero		1


	//   ....[51]....
        /*0654*/ 	.word	0x00010da0
        /*0658*/ 	.word	0x00000003
        /*065c*/ 	.word	0x00000000
        /*0660*/ 	.short	0x010a
        /*0662*/ 	.byte	0x3f
	.zero		1


	//   ....[52]....
        /*0664*/ 	.word	0x00010e20
        /*0668*/ 	.word	0x00000003
        /*066c*/ 	.word	0x00038800
        /*0670*/ 	.short	0x010a
        /*0672*/ 	.byte	0x3f
	.zero		1


	//   ....[53]....
        /*0674*/ 	.word	0x00010e90
        /*0678*/ 	.word	0x00000003
        /*067c*/ 	.word	0x00038830
        /*0680*/ 	.short	0x010a
        /*0682*/ 	.byte	0x3f
	.zero		1


	//   ....[54]....
        /*0684*/ 	.word	0x00010f00
        /*0688*/ 	.word	0x00000007
        /*068c*/ 	.word	0x00038830
        /*0690*/ 	.short	0x010a
        /*0692*/ 	.byte	0x3f
	.zero		1


	//   ....[55]....
        /*0694*/ 	.word	0x00010f60
        /*0698*/ 	.word	0x00000003
        /*069c*/ 	.word	0x00038850
        /*06a0*/ 	.short	0x010a
        /*06a2*/ 	.byte	0x3f
	.zero		1


	//   ....[56]....
        /*06a4*/ 	.word	0x00010fb0
        /*06a8*/ 	.word	0x0000000b
        /*06ac*/ 	.word	0x00038850
        /*06b0*/ 	.short	0x010a
        /*06b2*/ 	.byte	0x3f
	.zero		1


	//   ....[57]....
        /*06b4*/ 	.word	0x00011110
        /*06b8*/ 	.word	0x00000003
        /*06bc*/ 	.word	0x00038840
        /*06c0*/ 	.short	0x010a
        /*06c2*/ 	.byte	0x3f
	.zero		1


	//   ....[58]....
        /*06c4*/ 	.word	0x00011ca0
        /*06c8*/ 	.word	0x00000003
        /*06cc*/ 	.word	0x00038820
        /*06d0*/ 	.short	0x010a
        /*06d2*/ 	.byte	0x3f
	.zero		1


	//   ....[59]....
        /*06d4*/ 	.word	0x00011d00
        /*06d8*/ 	.word	0x00000003
        /*06dc*/ 	.word	0x00038848
        /*06e0*/ 	.short	0x010a
        /*06e2*/ 	.byte	0x3f
	.zero		1


	//   ....[60]....
        /*06e4*/ 	.word	0x00011d60
        /*06e8*/ 	.word	0x00000003
        /*06ec*/ 	.word	0x00038860
        /*06f0*/ 	.short	0x010a
        /*06f2*/ 	.byte	0x3f
	.zero		1


	//   ....[61]....
        /*06f4*/ 	.word	0x00011dc0
        /*06f8*/ 	.word	0x00000003
        /*06fc*/ 	.word	0x00038840
        /*0700*/ 	.short	0x010a
        /*0702*/ 	.byte	0x3f
	.zero		1


	//   ....[62]....
        /*0704*/ 	.word	0x00011e20
        /*0708*/ 	.word	0x00000003
        /*070c*/ 	.word	0x00038868
        /*0710*/ 	.short	0x010a
        /*0712*/ 	.byte	0x3f
	.zero		1


	//   ....[63]....
        /*0714*/ 	.word	0x00011e80
        /*0718*/ 	.word	0x00000003
        /*071c*/ 	.word	0x00038848
        /*0720*/ 	.short	0x010a
        /*0722*/ 	.byte	0x3f
	.zero		1


	//   ....[64]....
        /*0724*/ 	.word	0x00011ee0
        /*0728*/ 	.word	0x00000003
        /*072c*/ 	.word	0x00038860
        /*0730*/ 	.short	0x010a
        /*0732*/ 	.byte	0x3f
	.zero		1


	//   ....[65]....
        /*0734*/ 	.word	0x00011f30
        /*0738*/ 	.word	0x00000003
        /*073c*/ 	.word	0x00038860
        /*0740*/ 	.short	0x010a
        /*0742*/ 	.byte	0x3f
	.zero		1


	//   ....[66]....
        /*0744*/ 	.word	0x00011f80
        /*0748*/ 	.word	0x00000002
        /*074c*/ 	.word	0x00038820
        /*0750*/ 	.short	0x010a
        /*0752*/ 	.byte	0x3f
	.zero		1


	//   ....[67]....
        /*0754*/ 	.word	0x00012120
        /*0758*/ 	.word	0x00000006
        /*075c*/ 	.word	0x00000000
        /*0760*/ 	.short	0x010a
        /*0762*/ 	.byte	0x3f
	.zero		1


	//   ....[68]....
        /*0764*/ 	.word	0x00012170
        /*0768*/ 	.word	0x00000003
        /*076c*/ 	.word	0x00000000
        /*0770*/ 	.short	0x010a
        /*0772*/ 	.byte	0x3f
	.zero		1


	//   ....[69]....
        /*0774*/ 	.word	0x000121c0
        /*0778*/ 	.word	0x00000000
        /*077c*/ 	.word	0x00000000
        /*0780*/ 	.short	0x010a
        /*0782*/ 	.byte	0x3f
	.zero		1


	//----- nvinfo : EIATTR_NUM_MBARRIERS
	.align		4
.L_93:
        /*0784*/ 	.byte	0x03, 0x38
        /*0786*/ 	.short	0x0016


	//----- nvinfo : EIATTR_EXIT_INSTR_OFFSETS
	.align		4
        /*0788*/ 	.byte	0x04, 0x1c
        /*078a*/ 	.short	(.L_95 - .L_94)


	//   ....[0]....
.L_94:
        /*078c*/ 	.word	0x00010df0


	//----- nvinfo : EIATTR_MAX_THREADS
	.align		4
.L_95:
        /*0790*/ 	.byte	0x04, 0x05
        /*0792*/ 	.short	(.L_97 - .L_96)
.L_96:
        /*0794*/ 	.word	0x00000180
        /*0798*/ 	.word	0x00000001
        /*079c*/ 	.word	0x00000001


	//----- nvinfo : EIATTR_CRS_STACK_SIZE
	.align		4
.L_97:
        /*07a0*/ 	.byte	0x04, 0x1e
        /*07a2*/ 	.short	(.L_99 - .L_98)
.L_98:
        /*07a4*/ 	.word	0x00000000


	//----- nvinfo : EIATTR_CBANK_PARAM_SIZE
	.align		4
.L_99:
        /*07a8*/ 	.byte	0x03, 0x19
        /*07aa*/ 	.short	0x0a70


	//----- nvinfo : EIATTR_PARAM_CBANK
	.align		4
        /*07ac*/ 	.byte	0x04, 0x0a
        /*07ae*/ 	.short	(.L_101 - .L_100)
	.align		4
.L_100:
        /*07b0*/ 	.word	index@(.nv.constant0._ZN7cutlass13device_kernelIN5flash11enable_sm90INS1_16FlashAttnFwdSm90INS1_25CollectiveMainloopFwdSm90ILi2EN4cute5tupleIJNS5_1CILi1EEES8_S8_EEENS6_IJNS7_ILi128EEENS7_ILi80EEENS7_ILi256EEEEEELi256ENS_6half_tEfNS_4arch4Sm90ELb0ELb0ELb0ELb0ELb0ELb0ELb0ELb1ELb1ELb1ELb1ELb0EEENS1_21CollectiveEpilogueFwdINS6_IJSA_SC_SB_EEES9_SE_SG_Li256ELb0ELb1ELb1ELb0EEENS1_19SingleTileSchedulerILb0ELb1ELb1ELi128EEEEEEEEEvNT_6ParamsE)
        /*07b4*/ 	.short	0x0210
        /*07b6*/ 	.short	0x0a70


	//----- nvinfo : EIATTR_SW_WAR
	.align		4
.L_101:
        /*07b8*/ 	.byte	0x04, 0x36
        /*07ba*/ 	.short	(.L_103 - .L_102)
.L_102:
        /*07bc*/ 	.word	0x00000008
.L_103:


//--------------------- .nv.info._ZN7cutlass13device_kernelIN5flash11enable_sm90INS1_16FlashAttnFwdSm90INS1_25CollectiveMainloopFwdSm90ILi2EN4cute5tupleIJNS5_1CILi1EEES8_S8_EEENS6_IJNS7_ILi128EEENS7_ILi80EEENS7_ILi256EEEEEELi256ENS_6half_tEfNS_4arch4Sm90ELb0ELb0ELb0ELb1ELb0ELb0ELb0ELb1ELb1ELb1ELb1ELb0EEENS1_21CollectiveEpilogueFwdINS6_IJSA_SC_SB_EEES9_SE_SG_Li256ELb1ELb1ELb1ELb0EEENS1_36VarlenDynamicPersistentTileSchedulerILi128ELi80ELi256ELi128ELb1ELb1ELb1ELb0ELb1ELb1EEEEEEEEEvNT_6ParamsE --------------------------
	.section	.nv.info._ZN7cutlass13device_kernelIN5flash11enable_sm90INS1_16FlashAttnFwdSm90INS1_25CollectiveMainloopFwdSm90ILi2EN4cute5tupleIJNS5_1CILi1EEES8_S8_EEENS6_IJNS7_ILi128EEENS7_ILi80EEENS7_ILi256EEEEEELi256ENS_6half_tEfNS_4arch4Sm90ELb0ELb0ELb0ELb1ELb0ELb0ELb0ELb1ELb1ELb1ELb1ELb0EEENS1_21CollectiveEpilogueFwdINS6_IJSA_SC_SB_EEES9_SE_SG_Li256ELb1ELb1ELb1ELb0EEENS1_36VarlenDynamicPersistentTileSchedulerILi128ELi80ELi256ELi128ELb1ELb1ELb1ELb0ELb1ELb1EEEEEEEEEvNT_6ParamsE,"",@"SHT_CUDA_INFO"
	.sectionflags	@""
	.align	4


	//----- nvinfo : EIATTR_CUDA_API_VERSION
	.align		4
        /*0000*/ 	.byte	0x04, 0x37
        /*0002*/ 	.short	(.L_105 - .L_104)
.L_104:
        /*0004*/ 	.word	0x00000082


	//----- nvinfo : EIATTR_KPARAM_INFO
	.align		4
.L_105:
        /*0008*/ 	.byte	0x04, 0x17
        /*000a*/ 	.short	(.L_107 - .L_106)
.L_106:
        /*000c*/ 	.word	0x00000000
        /*0010*/ 	.short	0x0000
        /*0012*/ 	.short	0x0070
        /*0014*/ 	.byte	0x00, 0xf0, 0x01, 0x2a


	//----- nvinfo : EIATTR_SPARSE_MMA_MASK
	.align		4
.L_107:
        /*0018*/ 	.byte	0x03, 0x50
        /*001a*/ 	.short	0x0000


	//----- nvinfo : EIATTR_MAXREG_COUNT
	.align		4
        /*001c*/ 	.byte	0x03, 0x1b
        /*001e*/ 	.short	0x00a8


	//----- nvinfo : EIATTR_NUM_BARRIERS
	.align		4
        /*0020*/ 	.byte	0x02, 0x4c
        /*0022*/ 	.byte	0x09
	.zero		1


	//----- nvinfo : EIATTR_EXTERNS
	.align		4
        /*0024*/ 	.byte	0x04, 0x0f
        /*0026*/ 	.short	(.L_109 - .L_108)


	//   ....[0]....
	.align		4
.L_108:
        /*0028*/ 	.word	index@(__assertfail)


	//----- nvinfo : EIATTR_ANNOTATIONS
	.align		4
.L_109:
        /*002c*/ 	.byte	0x04, 0x55
        /*002e*/ 	.short	(.L_111 - .L_110)


	//   ....[0]....
.L_110:
        /* <DEDUP_REMOVED lines=81> */


	//----- nvinfo : EIATTR_MERCURY_ISA_VERSION
	.align		4
.L_111:
        /*0530*/ 	.byte	0x03, 0x5f
        /*0532*/ 	.short	0x0101


	//----- nvinfo : EIATTR_UNUSED_LOAD_BYTE_OFFSET
	.align		4
        /*0534*/ 	.byte	0x04, 0x44
        /*0536*/ 	.short	(.L_113 - .L_112)


	//   ....[0]....
.L_112:
        /*0538*/ 	.word	0x00000a10
        /*053c*/ 	.word	0x0000fff0


	//   ....[1]....
        /*0540*/ 	.word	0x0000aea0
        /*0544*/ 	.word	0x0000fff0


	//----- nvinfo : EIATTR_INT_WARP_WIDE_INSTR_OFFSETS
	.align		4
.L_113:
        /*0548*/ 	.byte	0x04, 0x31
        /*054a*/ 	.short	(.L_115 - .L_114)


	//   ....[0]....
.L_114:
        /*054c*/ 	.word	0x00000130


	//   ....[1]....
        /*0550*/ 	.word	0x00000170


	//   ....[2]....
        /*0554*/ 	.word	0x000001e0


	//   ....[3]....
        /*0558*/ 	.word	0x00008960


	//   ....[4]....
        /*055c*/ 	.word	0x00011150


	//   ....[5]....
        /*0560*/ 	.word	0x000111f0


	//   ....[6]....
        /*0564*/ 	.word	0x00015640


	//   ....[7]....
        /*0568*/ 	.word	0x000156b0


	//----- nvinfo : EIATTR_COOP_GROUP_MASK_REGIDS
	.align		4
.L_115:
        /*056c*/ 	.byte	0x04, 0x29
        /*056e*/ 	.short	(.L_117 - .L_116)


	//   ....[0]....
.L_116:
        /*0570*/ 	.word	0xffffffff


	//   ....[1]....
        /*0574*/ 	.word	0xffffffff


	//   ....[2]....
        /*0578*/ 	.word	0xffffffff


	//   ....[3]....
        /*057c*/ 	.word	0xffffffff


	//   ....[4]....
        /*0580*/ 	.word	0xffffffff


	//   ....[5]....
        /*0584*/ 	.word	0xffffffff


	//   ....[6]....
        /*0588*/ 	.word	0xffffffff


	//   ....[7]....
        /*058c*/ 	.word	0xffffffff


	//   ....[8]....
        /*0590*/ 	.word	0xffffffff


	//   ....[9]....
        /*0594*/ 	.word	0xffffffff


	//   ....[10]....
        /*0598*/ 	.word	0xffffffff


	//   ....[11]....
        /*059c*/ 	.word	0xffffffff


	//   ....[12]....
        /*05a0*/ 	.word	0xffffffff


	//   ....[13]....
        /*05a4*/ 	.word	0xffffffff


	//   ....[14]....
        /*05a8*/ 	.word	0xffffffff


	//   ....[15]....
        /*05ac*/ 	.word	0xffffffff


	//   ....[16]....
        /*05b0*/ 	.word	0xffffffff


	//   ....[17]....
        /*05b4*/ 	.word	0xffffffff


	//   ....[18]....
        /*05b8*/ 	.word	0xffffffff


	//   ....[19]....
        /*05bc*/ 	.word	0xffffffff


	//   ....[20]....
        /*05c0*/ 	.word	0xffffffff


	//   ....[21]....
        /*05c4*/ 	.word	0xffffffff


	//   ....[22]....
        /*05c8*/ 	.word	0xffffffff


	//   ....[23]....
        /*05cc*/ 	.word	0xffffffff


	//   ....[24]....
        /*05d0*/ 	.word	0xffffffff


	//   ....[25]....
        /*05d4*/ 	.word	0xffffffff


	//   ....[26]....
        /*05d8*/ 	.word	0xffffffff


	//   ....[27]....
        /*05dc*/ 	.word	0xffffffff


	//   ....[28]....
        /*05e0*/ 	.word	0xffffffff


	//   ....[29]....
        /*05e4*/ 	.word	0xffffffff


	//   ....[30]....
        /*05e8*/ 	.word	0xffffffff


	//   ....[31]....
        /*05ec*/ 	.word	0xffffffff


	//   ....[32]....
        /*05f0*/ 	.word	0xffffffff


	//   ....[33]....
        /*05f4*/ 	.word	0xffffffff


	//   ....[34]....
        /*05f8*/ 	.word	0xffffffff


	//   ....[35]....
        /*05fc*/ 	.word	0xffffffff


	//   ....[36]....
        /*0600*/ 	.word	0xffffffff


	//   ....[37]....
        /*0604*/ 	.word	0xffffffff


	//   ....[38]....
        /*0608*/ 	.word	0xffffffff


	//   ....[39]....
        /*060c*/ 	.word	0xffffffff


	//   ....[40]....
        /*0610*/ 	.word	0xffffffff


	//   ....[41]....
        /*0614*/ 	.word	0xffffffff


	//   ....[42]....
        /*0618*/ 	.word	0xffffffff


	//   ....[43]....
        /*061c*/ 	.word	0xffffffff


	//   ....[44]....
        /*0620*/ 	.word	0xffffffff


	//   ....[45]....
        /*0624*/ 	.word	0xffffffff


	//   ....[46]....
        /*0628*/ 	.word	0xffffffff


	//   ....[47]....
        /*062c*/ 	.word	0xffffffff


	//   ....[48]....
        /*0630*/ 	.word	0xffffffff


	//   ....[49]....
        /*0634*/ 	.word	0xffffffff


	//   ....[50]....
        /*0638*/ 	.word	0xffffffff


	//   ....[51]....
        /*063c*/ 	.word	0xffffffff


	//   ....[52]....
        /*0640*/ 	.word	0xffffffff


	//   ....[53]....
        /*0644*/ 	.word	0xffffffff


	//   ....[54]....
        /*0648*/ 	.word	0xffffffff


	//   ....[55]....
        /*064c*/ 	.word	0xffffffff


	//   ....[56]....
        /*0650*/ 	.word	0xffffffff


	//   ....[57]....
        /*0654*/ 	.word	0xffffffff


	//   ....[58]....
        /*0658*/ 	.word	0xffffffff


	//   ....[59]....
        /*065c*/ 	.word	0xffffffff


	//   ....[60]....
        /*0660*/ 	.word	0xffffffff


	//   ....[61]....
        /*0664*/ 	.word	0xffffffff


	//   ....[62]....
        /*0668*/ 	.word	0xffffffff


	//   ....[63]....
        /*066c*/ 	.word	0xffffffff


	//   ....[64]....
        /*0670*/ 	.word	0xffffffff


	//   ....[65]....
        /*0674*/ 	.word	0xffffffff


	//   ....[66]....
        /*0678*/ 	.word	0xffffffff


	//   ....[67]....
        /*067c*/ 	.word	0xffffffff


	//   ....[68]....
        /*0680*/ 	.word	0xffffffff


	//   ....[69]....
        /*0684*/ 	.word	0xffffffff


	//   ....[70]....
        /*0688*/ 	.word	0xffffffff


	//   ....[71]....
        /*068c*/ 	.word	0xffffffff


	//   ....[72]....
        /*0690*/ 	.word	0xffffffff


	//   ....[73]....
        /*0694*/ 	.word	0xffffffff


	//   ....[74]....
        /*0698*/ 	.word	0xffffffff


	//   ....[75]....
        /*069c*/ 	.word	0xffffffff


	//   ....[76]....
        /*06a0*/ 	.word	0xffffffff


	//   ....[77]....
        /*06a4*/ 	.word	0xffffffff


	//   ....[78]....
        /*06a8*/ 	.word	0xffffffff


	//   ....[79]....
        /*06ac*/ 	.word	0xffffffff


	//   ....[80]....
        /*06b0*/ 	.word	0xffffffff


	//   ....[81]....
        /*06b4*/ 	.word	0xffffffff


	//   ....[82]....
        /*06b8*/ 	.word	0xffffffff


	//   ....[83]....
        /*06bc*/ 	.word	0xffffffff


	//   ....[84]....
        /*06c0*/ 	.word	0xffffffff


	//   ....[85]....
        /*06c4*/ 	.word	0xffffffff


	//   ....[86]....
        /*06c8*/ 	.word	0xffffffff


	//   ....[87]....
        /*06cc*/ 	.word	0xffffffff


	//   ....[88]....
        /*06d0*/ 	.word	0xffffffff


	//   ....[89]....
        /*06d4*/ 	.word	0xffffffff


	//   ....[90]....
        /*06d8*/ 	.word	0xffffffff


	//   ....[91]....
        /*06dc*/ 	.word	0xffffffff


	//   ....[92]....
        /*06e0*/ 	.word	0xffffffff


	//   ....[93]....
        /*06e4*/ 	.word	0xffffffff


	//   ....[94]....
        /*06e8*/ 	.word	0xffffffff


	//   ....[95]....
        /*06ec*/ 	.word	0xffffffff


	//   ....[96]....
        /*06f0*/ 	.word	0xffffffff


	//   ....[97]....
        /*06f4*/ 	.word	0x0500000f


	//   ....[98]....
        /*06f8*/ 	.word	0x0500000f


	//   ....[99]....
        /*06fc*/ 	.word	0x0500000f


	//   ....[100]....
        /*0700*/ 	.word	0x0500000f


	//   ....[101]....
        /*0704*/ 	.word	0x0500000f


	//   ....[102]....
        /*0708*/ 	.word	0x0500000f


	//   ....[103]....
        /*070c*/ 	.word	0x0500000f


	//   ....[104]....
        /*0710*/ 	.word	0x0500000f


	//   ....[105]....
        /*0714*/ 	.word	0x0500000f


	//   ....[106]....
        /*0718*/ 	.word	0x0500000f


	//   ....[107]....
        /*071c*/ 	.word	0x0500000f


	//   ....[108]....
        /*0720*/ 	.word	0x0500000f


	//   ....[109]....
        /*0724*/ 	.word	0x0500000f


	//   ....[110]....
        /*0728*/ 	.word	0x0500000f


	//   ....[111]....
        /*072c*/ 	.word	0x0500000f


	//   ....[112]....
        /*0730*/ 	.word	0x0500000f


	//   ....[113]....
        /*0734*/ 	.word	0x0500000f


	//   ....[114]....
        /*0738*/ 	.word	0x0500000f


	//   ....[115]....
        /*073c*/ 	.word	0x0500000f


	//   ....[116]....
        /*0740*/ 	.word	0x0500000f


	//   ....[117]....
        /*0744*/ 	.word	0x0500000f


	//   ....[118]....
        /*0748*/ 	.word	0x0500000f


	//   ....[119]....
        /*074c*/ 	.word	0x0500000f


	//   ....[120]....
        /*0750*/ 	.word	0x0500000f


	//   ....[121]....
        /*0754*/ 	.word	0x0500000f


	//   ....[122]....
        /*0758*/ 	.word	0x0500000f


	//   ....[123]....
        /*075c*/ 	.word	0x0500000f


	//   ....[124]....
        /*0760*/ 	.word	0x0500000f


	//   ....[125]....
        /*0764*/ 	.word	0x0500000f


	//   ....[126]....
        /*0768*/ 	.word	0x0500000f


	//   ....[127]....
        /*076c*/ 	.word	0x0500000f


	//   ....[128]....
        /*0770*/ 	.word	0x0500000f


	//   ....[129]....
        /*0774*/ 	.word	0x0500000f


	//   ....[130]....
        /*0778*/ 	.word	0x0500000f


	//   ....[131]....
        /*077c*/ 	.word	0x0500000f


	//   ....[132]....
        /*0780*/ 	.word	0x0500000f


	//----- nvinfo : EIATTR_COOP_GROUP_INSTR_OFFSETS
	.align		4
.L_117:
        /*0784*/ 	.byte	0x04, 0x28
        /*0786*/ 	.short	(.L_119 - .L_118)


	//   ....[0]....
.L_118:
        /*0788*/ 	.word	0x00000060


	//   ....[1]....
        /*078c*/ 	.word	0x00000140


	//   ....[2]....
        /*0790*/ 	.word	0x00000190


	//   ....[3]....
        /*0794*/ 	.word	0x000003c0


	//   ....[4]....
        /*0798*/ 	.word	0x00000520


	//   ....[5]....
        /*079c*/ 	.word	0x00000640


	//   ....[6]....
        /*07a0*/ 	.word	0x000007a0


	//   ....[7]....
        /*07a4*/ 	.word	0x00001df0


	//   ....[8]....
        /*07a8*/ 	.word	0x00004ca0


	//   ....[9]....
        /*07ac*/ 	.word	0x00004ce0


	//   ....[10]....
        /*07b0*/ 	.word	0x00005080


	//   ....[11]....
        /*07b4*/ 	.word	0x00005100


	//   ....[12]....
        /*07b8*/ 	.word	0x00008b60


	//   ....[13]....
        /*07bc*/ 	.word	0x00008b90


	//   ....[14]....
        /*07c0*/ 	.word	0x00008ea0


	//   ....[15]....
        /*07c4*/ 	.word	0x00009000


	//   ....[16]....
        /*07c8*/ 	.word	0x0000a1b0


	//   ....[17]....
        /*07cc*/ 	.word	0x0000a240


	//   ....[18]....
        /*07d0*/ 	.word	0x0000a490


	//   ....[19]....
        /*07d4*/ 	.word	0x0000a4a0


	//   ....[20]....
        /*07d8*/ 	.word	0x0000c0c0


	//   ....[21]....
        /*07dc*/ 	.word	0x0000c0e0


	//   ....[22]....
        /*07e0*/ 	.word	0x0000c0f0


	//   ....[23]....
        /*07e4*/ 	.word	0x0000c110


	//   ....[24]....
        /*07e8*/ 	.word	0x0000cc20


	//   ....[25]....
        /*07ec*/ 	.word	0x0000cc50


	//   ....[26]....
        /*07f0*/ 	.word	0x0000cdf0


	//   ....[27]....
        /*07f4*/ 	.word	0x0000ce10


	//   ....[28]....
        /*07f8*/ 	.word	0x0000cf60


	//   ....[29]....
        /*07fc*/ 	.word	0x0000cf80


	//   ....[30]....
        /*0800*/ 	.word	0x0000d0e0


	//   ....[31]....
        /*0804*/ 	.word	0x0000d100


	//   ....[32]....
        /*0808*/ 	.word	0x0000d6d0


	//   ....[33]....
        /*080c*/ 	.word	0x0000d700


	//   ....[34]....
        /*0810*/ 	.word	0x0000e060


	//   ....[35]....
        /*0814*/ 	.word	0x0000e070


	//   ....[36]....
        /*0818*/ 	.word	0x0000f420


	//   ....[37]....
        /*081c*/ 	.word	0x0000f450


	//   ....[38]....
        /*0820*/ 	.word	0x0000f5d0


	//   ....[39]....
        /*0824*/ 	.word	0x0000f5f0


	//   ....[40]....
        /*0828*/ 	.word	0x0000f740


	//   ....[41]....
        /*082c*/ 	.word	0x0000f760


	//   ....[42]....
        /*0830*/ 	.word	0x0000f8c0


	//   ....[43]....
        /*0834*/ 	.word	0x0000f8e0


	//   ....[44]....
        /*0838*/ 	.word	0x0000fac0


	//   ....[45]....
        /*083c*/ 	.word	0x0000fcf0


	//   ....[46]....
        /*0840*/ 	.word	0x0000fd20


	//   ....[47]....
        /*0844*/ 	.word	0x0000fd50


	//   ....[48]....
        /*0848*/ 	.word	0x0000fd80


	//   ....[49]....
        /*084c*/ 	.word	0x0000fdb0


	//   ....[50]....
        /*0850*/ 	.word	0x0000fde0


	//   ....[51]....
        /*0854*/ 	.word	0x0000ff90


	//   ....[52]....
        /*0858*/ 	.word	0x0000ffc0


	//   ....[53]....
        /*085c*/ 	.word	0x0000fff0


	//   ....[54]....
        /*0860*/ 	.word	0x00010020


	//   ....[55]....
        /*0864*/ 	.word	0x00010050


	//   ....[56]....
        /*0868*/ 	.word	0x00010080


	//   ....[57]....
        /*086c*/ 	.word	0x00010110


	//   ....[58]....
        /*0870*/ 	.word	0x00010140


	//   ....[59]....
        /*0874*/ 	.word	0x00010150


	//   ....[60]....
        /*0878*/ 	.word	0x00010200


	//   ....[61]....
        /*087c*/ 	.word	0x00011750


	//   ....[62]....
        /*0880*/ 	.word	0x00012390


	//   ....[63]....
        /*0884*/ 	.word	0x000123e0


	//   ....[64]....
        /*0888*/ 	.word	0x000124b0


	//   ....[65]....
        /*088c*/ 	.word	0x000124c0


	//   ....[66]....
        /*0890*/ 	.word	0x00012570


	//   ....[67]....
        /*0894*/ 	.word	0x00012580


	//   ....[68]....
        /*0898*/ 	.word	0x00012630


	//   ....[69]....
        /*089c*/ 	.word	0x00012640


	//   ....[70]....
        /*08a0*/ 	.word	0x000126f0


	//   ....[71]....
        /*08a4*/ 	.word	0x00012700


	//   ....[72]....
        /*08a8*/ 	.word	0x000127b0


	//   ....[73]....
        /*08ac*/ 	.word	0x000127c0


	//   ....[74]....
        /*08b0*/ 	.word	0x00012870


	//   ....[75]....
        /*08b4*/ 	.word	0x00012880


	//   ....[76]....
        /*08b8*/ 	.word	0x000128d0


	//   ....[77]....
        /*08bc*/ 	.word	0x00012920


	//   ....[78]....
        /*08c0*/ 	.word	0x00015f80


	//   ....[79]....
        /*08c4*/ 	.word	0x00015fb0


	//   ....[80]....
        /*08c8*/ 	.word	0x00016010


	//   ....[81]....
        /*08cc*/ 	.word	0x00016040


	//   ....[82]....
        /*08d0*/ 	.word	0x00016070


	//   ....[83]....
        /*08d4*/ 	.word	0x000160a0


	//   ....[84]....
        /*08d8*/ 	.word	0x000160d0


	//   ....[85]....
        /*08dc*/ 	.word	0x00016100


	//   ....[86]....
        /*08e0*/ 	.word	0x000162d0


	//   ....[87]....
        /*08e4*/ 	.word	0x00016300


	//   ....[88]....
        /*08e8*/ 	.word	0x00016330


	//   ....[89]....
        /*08ec*/ 	.word	0x00016360


	//   ....[90]....
        /*08f0*/ 	.word	0x00016390


	//   ....[91]....
        /*08f4*/ 	.word	0x000163c0


	//   ....[92]....
        /*08f8*/ 	.word	0x00016480


	//   ....[93]....
        /*08fc*/ 	.word	0x000164a0


	//   ....[94]....
        /*0900*/ 	.word	0x000164b0


	//   ....[95]....
        /*0904*/ 	.word	0x00016510


	//   ....[96]....
        /*0908*/ 	.word	0x00016c30


	//   ....[97]....
        /*090c*/ 	.word	0x00017110


	//   ....[98]....
        /*0910*/ 	.word	0x000172f0


	//   ....[99]....
        /*0914*/ 	.word	0x00017340


	//   ....[100]....
        /*0918*/ 	.word	0x00017480


	//   ....[101]....
        /*091c*/ 	.word	0x000174d0


	//   ....[102]....
        /*0920*/ 	.word	0x00017610


	//   ....[103]....
        /*0924*/ 	.word	0x00017660


	//   ....[104]....
        /*0928*/ 	.word	0x000177a0


	//   ....[105]....
        /*092c*/ 	.word	0x000177f0


	//   ....[106]....
        /*0930*/ 	.word	0x00017930


	//   ....[107]....
        /*0934*/ 	.word	0x00017980


	//   ....[108]....
        /*0938*/ 	.word	0x00017ac0


	//   ....[109]....
        /*093c*/ 	.word	0x00017b10


	//   ....[110]....
        /*0940*/ 	.word	0x00017c30


	//   ....[111]....
        /*0944*/ 	.word	0x00017ca0


	//   ....[112]....
        /*0948*/ 	.word	0x00017dc0


	//   ....[113]....
        /*094c*/ 	.word	0x00017e10


	//   ....[114]....
        /*0950*/ 	.word	0x00018140


	//   ....[115]....
        /*0954*/ 	.word	0x000181e0


	//   ....[116]....
        /*0958*/ 	.word	0x00018390


	//   ....[117]....
        /*095c*/ 	.word	0x00018410


	//   ....[118]....
        /*0960*/ 	.word	0x00018490


	//   ....[119]....
        /*0964*/ 	.word	0x00018510


	//   ....[120]....
        /*0968*/ 	.word	0x00018590


	//   ....[121]....
        /*096c*/ 	.word	0x00018620


	//   ....[122]....
        /*0970*/ 	.word	0x000186c0


	//   ....[123]....
        /*0974*/ 	.word	0x00018770


	//   ....[124]....
        /*0978*/ 	.word	0x000187f0


	//   ....[125]....
        /*097c*/ 	.word	0x00018870


	//   ....[126]....
        /*0980*/ 	.word	0x000188f0


	//   ....[127]....
        /*0984*/ 	.word	0x00018980


	//   ....[128]....
        /*0988*/ 	.word	0x00018a00


	//   ....[129]....
        /*098c*/ 	.word	0x00018aa0


	//   ....[130]....
        /*0990*/ 	.word	0x00018af0


	//   ....[131]....
        /*0994*/ 	.word	0x00018b80


	//   ....[132]....
        /*0998*/ 	.word	0x00018cb0


	//----- nvinfo : EIATTR_REG_RECONFIG
	.align		4
.L_119:
        /*099c*/ 	.byte	0x01, 0x54
	.zero		2


	//----- nvinfo : EIATTR_SYSCALL_OFFSETS
	.align		4
        /*09a0*/ 	.byte	0x04, 0x46
        /*09a2*/ 	.short	(.L_121 - .L_120)


	//   ....[0]....
.L_120:
        /*09a4*/ 	.word	0x00001f70


	//   ....[1]....
        /*09a8*/ 	.word	0x00011360


	//   ....[2]....
        /*09ac*/ 	.word	0x000114b0


	//   ....[3]....
        /*09b0*/ 	.word	0x000115b0


	//   ....[4]....
        /*09b4*/ 	.word	0x00011f40


	//----- nvinfo : EIATTR_MBARRIER_INSTR_OFFSETS
	.align		4
.L_121:
        /*09b8*/ 	.byte	0x04, 0x39
        /*09ba*/ 	.short	(.L_123 - .L_122)


	//   ....[0]....
.L_122:
        /*09bc*/ 	.word	0x00000270
        /*09c0*/ 	.word	0x000000ff
        /*09c4*/ 	.word	0x00038800
        /*09c8*/ 	.short	0x0100
        /*09ca*/ 	.byte	0x08
	.zero		1


	//   ....[1]....
        /*09cc*/ 	.word	0x00000280
        /*09d0*/ 	.word	0x000000ff
        /*09d4*/ 	.word	0x00038820
        /*09d8*/ 	.short	0x0100
        /*09da*/ 	.byte	0x08
	.zero		1


	//   ....[2]....
        /*09dc*/ 	.word	0x00000370
        /*09e0*/ 	.word	0x000000ff
        /*09e4*/ 	.word	0x00038830
        /*09e8*/ 	.short	0x0100
        /*09ea*/ 	.byte	0x08
	.zero		1


	//   ....[3]....
        /*09ec*/ 	.word	0x00000380
        /*09f0*/ 	.word	0x000000ff
        /*09f4*/ 	.word	0x00038840
        /*09f8*/ 	.short	0x0100
        /*09fa*/ 	.byte	0x08
	.zero		1


	//   ....[4]....
        /*09fc*/ 	.word	0x00000390
        /*0a00*/ 	.word	0x000000ff
        /*0a04*/ 	.word	0x00038838
        /*0a08*/ 	.short	0x0100
        /*0a0a*/ 	.byte	0x08
	.zero		1


	//   ....[5]....
        /*0a0c*/ 	.word	0x000003a0
        /*0a10*/ 	.word	0x000000ff
        /*0a14*/ 	.word	0x00038848
        /*0a18*/ 	.short	0x0100
        /*0a1a*/ 	.byte	0x08
	.zero		1


	//   ....[6]....
        /*0a1c*/ 	.word	0x000004d0
        /*0a20*/ 	.word	0x000000ff
        /*0a24*/ 	.word	0x00038850
        /*0a28*/ 	.short	0x0100
        /*0a2a*/ 	.byte	0x08
	.zero		1


	//   ....[7]....
        /*0a2c*/ 	.word	0x000004e0
        /*0a30*/ 	.word	0x000000ff
        /*0a34*/ 	.word	0x00038860
        /*0a38*/ 	.short	0x0100
        /*0a3a*/ 	.byte	0x08
	.zero		1


	//   ....[8]....
        /*0a3c*/ 	.word	0x000004f0
        /*0a40*/ 	.word	0x000000ff
        /*0a44*/ 	.word	0x00038858
        /*0a48*/ 	.short	0x0100
        /*0a4a*/ 	.byte	0x08
	.zero		1


	//   ....[9]....
        /*0a4c*/ 	.word	0x00000500
        /*0a50*/ 	.word	0x000000ff
        /*0a54*/ 	.word	0x00038868
        /*0a58*/ 	.short	0x0100
        /*0a5a*/ 	.byte	0x08
	.zero		1


	//   ....[10]....
        /*0a5c*/ 	.word	0x000005f0
        /*0a60*/ 	.word	0x000000ff
        /*0a64*/ 	.word	0x00038870
        /*0a68*/ 	.short	0x0100
        /*0a6a*/ 	.byte	0x06
	.zero		1


	//   ....[11]....
        /*0a6c*/ 	.word	0x00000600
        /*0a70*/ 	.word	0x000000ff
        /*0a74*/ 	.word	0x00038880
        /*0a78*/ 	.short	0x0100
        /*0a7a*/ 	.byte	0x06
	.zero		1


	//   ....[12]....
        /*0a7c*/ 	.word	0x00000610
        /*0a80*/ 	.word	0x000000ff
        /*0a84*/ 	.word	0x00038878
        /*0a88*/ 	.short	0x0100
        /*0a8a*/ 	.byte	0x06
	.zero		1


	//   ....[13]....
        /*0a8c*/ 	.word	0x00000620
        /*0a90*/ 	.word	0x000000ff
        /*0a94*/ 	.word	0x00038888
        /*0a98*/ 	.short	0x0100
        /*0a9a*/ 	.byte	0x06
	.zero		1


	//   ....[14]....
        /*0a9c*/ 	.word	0x00000750
        /*0aa0*/ 	.word	0x000000ff
        /*0aa4*/ 	.word	0x00038890
        /*0aa8*/ 	.short	0x0100
        /*0aaa*/ 	.byte	0x08
	.zero		1


	//   ....[15]....
        /*0aac*/ 	.word	0x00000760
        /*0ab0*/ 	.word	0x000000ff
        /*0ab4*/ 	.word	0x000388a0
        /*0ab8*/ 	.short	0x0100
        /*0aba*/ 	.byte	0x08
	.zero		1


	//   ....[16]....
        /*0abc*/ 	.word	0x00000770
        /*0ac0*/ 	.word	0x000000ff
        /*0ac4*/ 	.word	0x00038898
        /*0ac8*/ 	.short	0x0100
        /*0aca*/ 	.byte	0x08
	.zero		1


	//   ....[17]....
        /*0acc*/ 	.word	0x00000780
        /*0ad0*/ 	.word	0x000000ff
        /*0ad4*/ 	.word	0x000388a8
        /*0ad8*/ 	.short	0x0100
        /*0ada*/ 	.byte	0x08
	.zero		1


	//   ....[18]....
        /*0adc*/ 	.word	0x000008b0
        /*0ae0*/ 	.word	0x000000ff
        /*0ae4*/ 	.word	0x000388b0
        /*0ae8*/ 	.short	0x0100
        /*0aea*/ 	.byte	0x08
	.zero		1


	//   ....[19]....
        /*0aec*/ 	.word	0x000008c0
        /*0af0*/ 	.word	0x000000ff
        /*0af4*/ 	.word	0x000388c0
        /*0af8*/ 	.short	0x0100
        /*0afa*/ 	.byte	0x08
	.zero		1


	//   ....[20]....
        /*0afc*/ 	.word	0x000008d0
        /*0b00*/ 	.word	0x000000ff
        /*0b04*/ 	.word	0x000388b8
        /*0b08*/ 	.short	0x0100
        /*0b0a*/ 	.byte	0x08
	.zero		1


	//   ....[21]....
        /*0b0c*/ 	.word	0x000008e0
        /*0b10*/ 	.word	0x000000ff
        /*0b14*/ 	.word	0x000388c8
        /*0b18*/ 	.short	0x0100
        /*0b1a*/ 	.byte	0x08
	.zero		1


	//   ....[22]....
        /*0b1c*/ 	.word	0x00002030
        /*0b20*/ 	.word	0x00000005
        /*0b24*/ 	.word	0x00038800
        /*0b28*/ 	.short	0x010a
        /*0b2a*/ 	.byte	0x3f
	.zero		1


	//   ....[23]....
        /*0b2c*/ 	.word	0x000020d0
        /*0b30*/ 	.word	0x00000000
        /*0b34*/ 	.word	0x00038830
        /*0b38*/ 	.short	0x010a
        /*0b3a*/ 	.byte	0x3f
	.zero		1


	//   ....[24]....
        /*0b3c*/ 	.word	0x00002150
        /*0b40*/ 	.word	0x00000000
        /*0b44*/ 	.word	0x00038830
        /*0b48*/ 	.short	0x010a
        /*0b4a*/ 	.byte	0x3f
	.zero		1


	//   ....[25]....
        /*0b4c*/ 	.word	0x00004bf0
        /*0b50*/ 	.word	0x00000000
        /*0b54*/ 	.word	0x00000000
        /*0b58*/ 	.short	0x0101
        /*0b5a*/ 	.byte	0x3f
	.zero		1


	//   ....[26]....
        /*0b5c*/ 	.word	0x00005f70
        /*0b60*/ 	.word	0x000000ff
        /*0b64*/ 	.word	0x00038830
        /*0b68*/ 	.short	0x010a
        /*0b6a*/ 	.byte	0x3c
	.zero		1


	//   ....[27]....
        /*0b6c*/ 	.word	0x00005fb0
        /*0b70*/ 	.word	0x000000ff
        /*0b74*/ 	.word	0x00038830
        /*0b78*/ 	.short	0x010a
        /*0b7a*/ 	.byte	0x3c
	.zero		1


	//   ....[28]....
        /*0b7c*/ 	.word	0x000088b0
        /*0b80*/ 	.word	0x00000015
        /*0b84*/ 	.word	0x00038850
        /*0b88*/ 	.short	0x010a
        /*0b8a*/ 	.byte	0x3f
	.zero		1


	//   ....[29]....
        /*0b8c*/ 	.word	0x000088f0
        /*0b90*/ 	.word	0x00000015
        /*0b94*/ 	.word	0x00038850
        /*0b98*/ 	.short	0x010a
        /*0b9a*/ 	.byte	0x3f
	.zero		1


	//   ....[30]....
        /*0b9c*/ 	.word	0x000091b0
        /*0ba0*/ 	.word	0x000000ff
        /*0ba4*/ 	.word	0x00000000
        /*0ba8*/ 	.short	0x0101
        /*0baa*/ 	.byte	0x3c
	.zero		1


	//   ....[31]....
        /*0bac*/ 	.word	0x000093e0
        /*0bb0*/ 	.word	0x000000aa
        /*0bb4*/ 	.word	0x00000000
        /*0bb8*/ 	.short	0x0101
        /*0bba*/ 	.byte	0x3f
	.zero		1


	//   ....[32]....
        /*0bbc*/ 	.word	0x0000a0e0
        /*0bc0*/ 	.word	0x00000000
        /*0bc4*/ 	.word	0x00038850
        /*0bc8*/ 	.short	0x010a
        /*0bca*/ 	.byte	0x3f
	.zero		1


	//   ....[33]....
        /*0bcc*/ 	.word	0x0000a120
        /*0bd0*/ 	.word	0x00000000
        /*0bd4*/ 	.word	0x00038850
        /*0bd8*/ 	.short	0x010a
        /*0bda*/ 	.byte	0x3f
	.zero		1


	//   ....[34]....
        /*0bdc*/ 	.word	0x0000a640
        /*0be0*/ 	.word	0x0000000b
        /*0be4*/ 	.word	0x00000000
        /*0be8*/ 	.short	0x0101
        /*0bea*/ 	.byte	0x3f
	.zero		1


	//   ....[35]....
        /*0bec*/ 	.word	0x0000cc30
        /*0bf0*/ 	.word	0x000000ff
        /*0bf4*/ 	.word	0x00000000
        /*0bf8*/ 	.short	0x0101
        /*0bfa*/ 	.byte	0x08
	.zero		1


	//   ....[36]....
        /*0bfc*/ 	.word	0x0000d510
        /*0c00*/ 	.word	0x000000ff
        /*0c04*/ 	.word	0x00000000
        /*0c08*/ 	.short	0x0101
        /*0c0a*/ 	.byte	0x08
	.zero		1


	//   ....[37]....
        /*0c0c*/ 	.word	0x000119b0
        /*0c10*/ 	.word	0x00000000
        /*0c14*/ 	.word	0x00038840
        /*0c18*/ 	.short	0x010a
        /*0c1a*/ 	.byte	0x3f
	.zero		1


	//   ....[38]....
        /*0c1c*/ 	.word	0x00012a20
        /*0c20*/ 	.word	0x00000012
        /*0c24*/ 	.word	0x00038800
        /*0c28*/ 	.short	0x0107
        /*0c2a*/ 	.byte	0x3f
	.zero		1


	//   ....[39]....
        /*0c2c*/ 	.word	0x00012b30
        /*0c30*/ 	.word	0x00000012
        /*0c34*/ 	.word	0x00038800
        /*0c38*/ 	.short	0x0101
        /*0c3a*/ 	.byte	0x3f
	.zero		1


	//   ....[40]....
        /*0c3c*/ 	.word	0x00012b50
        /*0c40*/ 	.word	0x00000012
        /*0c44*/ 	.word	0x00038820
        /*0c48*/ 	.short	0x010a
        /*0c4a*/ 	.byte	0x3f
	.zero		1


	//   ....[41]....
        /*0c4c*/ 	.word	0x00012f20
        /*0c50*/ 	.word	0x00000003
        /*0c54*/ 	.word	0x00038840
        /*0c58*/ 	.short	0x010a
        /*0c5a*/ 	.byte	0x3f
	.zero		1


	//   ....[42]....
        /*0c5c*/ 	.word	0x000134c0
        /*0c60*/ 	.word	0x00000003
        /*0c64*/ 	.word	0x00000060
        /*0c68*/ 	.short	0x010a
        /*0c6a*/ 	.byte	0x3f
	.zero		1


	//   ....[43]....
        /*0c6c*/ 	.word	0x00013d40
        /*0c70*/ 	.word	0x00000003
        /*0c74*/ 	.word	0x00038840
        /*0c78*/ 	.short	0x010a
        /*0c7a*/ 	.byte	0x3f
	.zero		1


	//   ....[44]....
        /*0c7c*/ 	.word	0x000142e0
        /*0c80*/ 	.word	0x00000002
        /*0c84*/ 	.word	0x00000060
        /*0c88*/ 	.short	0x010a
        /*0c8a*/ 	.byte	0x3f
	.zero		1


	//   ....[45]....
        /*0c8c*/ 	.word	0x00014aa0
        /*0c90*/ 	.word	0x00000002
        /*0c94*/ 	.word	0x00038840
        /*0c98*/ 	.short	0x010a
        /*0c9a*/ 	.byte	0x3f
	.zero		1


	//   ....[46]....
        /*0c9c*/ 	.word	0x00015040
        /*0ca0*/ 	.word	0x00000002
        /*0ca4*/ 	.word	0x00000060
        /*0ca8*/ 	.short	0x010a
        /*0caa*/ 	.byte	0x3f
	.zero		1


	//   ....[47]....
        /*0cac*/ 	.word	0x000157b0
        /*0cb0*/ 	.word	0x00000000
        /*0cb4*/ 	.word	0x00038860
        /*0cb8*/ 	.short	0x010a
        /*0cba*/ 	.byte	0x3f
	.zero		1


	//   ....[48]....
        /*0cbc*/ 	.word	0x00016bb0
        /*0cc0*/ 	.word	0x00000000
        /*0cc4*/ 	.word	0x00038820
        /*0cc8*/ 	.short	0x010a
        /*0cca*/ 	.byte	0x3f
	.zero		1


	//   ....[49]....
        /*0ccc*/ 	.word	0x00016dc0
        /*0cd0*/ 	.word	0x00000006
        /*0cd4*/ 	.word	0x00000000
        /*0cd8*/ 	.short	0x010a
        /*0cda*/ 	.byte	0x3f
	.zero		1


	//   ....[50]....
        /*0cdc*/ 	.word	0x00016df0
        /*0ce0*/ 	.word	0x00000007
        /*0ce4*/ 	.word	0x00000000
        /*0ce8*/ 	.short	0x010a
        /*0cea*/ 	.byte	0x3f
	.zero		1


	//   ....[51]....
        /*0cec*/ 	.word	0x00016e50
        /*0cf0*/ 	.word	0x00000004
        /*0cf4*/ 	.word	0x00000000
        /*0cf8*/ 	.short	0x010a
        /*0cfa*/ 	.byte	0x3f
	.zero		1


	//   ....[52]....
        /*0cfc*/ 	.word	0x00016e80
        /*0d00*/ 	.word	0x00000003
        /*0d04*/ 	.word	0x00000000
        /*0d08*/ 	.short	0x010a
        /*0d0a*/ 	.byte	0x3f
	.zero		1


	//   ....[53]....
        /*0d0c*/ 	.word	0x00016ee0
        /*0d10*/ 	.word	0x00000005
        /*0d14*/ 	.word	0x00038800
        /*0d18*/ 	.short	0x010a
        /*0d1a*/ 	.byte	0x3f
	.zero		1


	//   ....[54]....
        /*0d1c*/ 	.word	0x00016f30
        /*0d20*/ 	.word	0x00000000
        /*0d24*/ 	.word	0x00038830
        /*0d28*/ 	.short	0x010a
        /*0d2a*/ 	.byte	0x3f
	.zero		1


	//   ....[55]....
        /*0d2c*/ 	.word	0x00016f90
        /*0d30*/ 	.word	0x00000004
        /*0d34*/ 	.word	0x00038830
        /*0d38*/ 	.short	0x010a
        /*0d3a*/ 	.byte	0x3f
	.zero		1


	//   ....[56]....
        /*0d3c*/ 	.word	0x00016fe0
        /*0d40*/ 	.word	0x00000015
        /*0d44*/ 	.word	0x00038850
        /*0d48*/ 	.short	0x010a
        /*0d4a*/ 	.byte	0x3f
	.zero		1


	//   ....[57]....
        /*0d4c*/ 	.word	0x00017030
        /*0d50*/ 	.word	0x00000000
        /*0d54*/ 	.word	0x00038850
        /*0d58*/ 	.short	0x010a
        /*0d5a*/ 	.byte	0x3f
	.zero		1


	//   ....[58]....
        /*0d5c*/ 	.word	0x000171d0
        /*0d60*/ 	.word	0x00000000
        /*0d64*/ 	.word	0x00038840
        /*0d68*/ 	.short	0x010a
        /*0d6a*/ 	.byte	0x3f
	.zero		1


	//   ....[59]....
        /*0d6c*/ 	.word	0x00017e50
        /*0d70*/ 	.word	0x00000012
        /*0d74*/ 	.word	0x00038820
        /*0d78*/ 	.short	0x010a
        /*0d7a*/ 	.byte	0x3f
	.zero		1


	//   ....[60]....
        /*0d7c*/ 	.word	0x00017ea0
        /*0d80*/ 	.word	0x00000003
        /*0d84*/ 	.word	0x00038840
        /*0d88*/ 	.short	0x010a
        /*0d8a*/ 	.byte	0x3f
	.zero		1


	//   ....[61]....
        /*0d8c*/ 	.word	0x00017ef0
        /*0d90*/ 	.word	0x00000003
        /*0d94*/ 	.word	0x00000060
        /*0d98*/ 	.short	0x010a
        /*0d9a*/ 	.byte	0x3f
	.zero		1


	//   ....[62]....
        /*0d9c*/ 	.word	0x00017f40
        /*0da0*/ 	.word	0x00000003
        /*0da4*/ 	.word	0x00038840
        /*0da8*/ 	.short	0x010a
        /*0daa*/ 	.byte	0x3f
	.zero		1


	//   ....[63]....
        /*0dac*/ 	.word	0x00017f90
        /*0db0*/ 	.word	0x00000002
        /*0db4*/ 	.word	0x00000060
        /*0db8*/ 	.short	0x010a
        /*0dba*/ 	.byte	0x3f
	.zero		1


	//   ....[64]....
        /*0dbc*/ 	.word	0x00017fe0
        /*0dc0*/ 	.word	0x00000002
        /*0dc4*/ 	.word	0x00038840
        /*0dc8*/ 	.short	0x010a
        /*0dca*/ 	.byte	0x3f
	.zero		1


	//   ....[65]....
        /*0dcc*/ 	.word	0x00018030
        /*0dd0*/ 	.word	0x00000002
        /*0dd4*/ 	.word	0x00000060
        /*0dd8*/ 	.short	0x010a
        /*0dda*/ 	.byte	0x3f
	.zero		1


	//   ....[66]....
        /*0ddc*/ 	.word	0x00018080
        /*0de0*/ 	.word	0x00000000
        /*0de4*/ 	.word	0x00038860
        /*0de8*/ 	.short	0x010a
        /*0dea*/ 	.byte	0x3f
	.zero		1


	//   ....[67]....
        /*0dec*/ 	.word	0x00018bd0
        /*0df0*/ 	.word	0x00000000
        /*0df4*/ 	.word	0x00038820
        /*0df8*/ 	.short	0x010a
        /*0dfa*/ 	.byte	0x3f
	.zero		1


	//   ....[68]....
        /*0dfc*/ 	.word	0x00018d70
        /*0e00*/ 	.word	0x00000006
        /*0e04*/ 	.word	0x00000000
        /*0e08*/ 	.short	0x010a
        /*0e0a*/ 	.byte	0x3f
	.zero		1


	//   ....[69]....
        /*0e0c*/ 	.word	0x00018dc0
        /*0e10*/ 	.word	0x00000007
        /*0e14*/ 	.word	0x00000000
        /*0e18*/ 	.short	0x010a
        /*0e1a*/ 	.byte	0x3f
	.zero		1


	//   ....[70]....
        /*0e1c*/ 	.word	0x00018e10
        /*0e20*/ 	.word	0x00000004
        /*0e24*/ 	.word	0x00000000
        /*0e28*/ 	.short	0x010a
        /*0e2a*/ 	.byte	0x3f
	.zero		1


	//----- nvinfo : EIATTR_NUM_MBARRIERS
	.align		4
.L_123:
        /*0e2c*/ 	.byte	0x03, 0x38
        /*0e2e*/ 	.short	0x0016


	//----- nvinfo : EIATTR_EXIT_INSTR_OFFSETS
	.align		4
        /*0e30*/ 	.byte	0x04, 0x1c
        /*0e32*/ 	.short	(.L_125 - .L_124)


	//   ....[0]....
.L_124:
        /*0e34*/ 	.word	0x00000a50


	//   ....[1]....
        /*0e38*/ 	.word	0x0000fa70


	//   ....[2]....
        /*0e3c*/ 	.word	0x00016ed0


	//----- nvinfo : EIATTR_MAX_THREADS
	.align		4
.L_125:
        /*0e40*/ 	.byte	0x04, 0x05
        /*0e42*/ 	.short	(.L_127 - .L_126)
.L_126:
        /*0e44*/ 	.word	0x00000180
        /*0e48*/ 	.word	0x00000001
        /*0e4c*/ 	.word	0x00000001


	//----- nvinfo : EIATTR_CRS_STACK_SIZE
	.align		4
.L_127:
        /*0e50*/ 	.byte	0x04, 0x1e
        /*0e52*/ 	.short	(.L_129 - .L_128)
.L_128:
        /*0e54*/ 	.word	0x00000000


	//----- nvinfo : EIATTR_CBANK_PARAM_SIZE
	.align		4
.L_129:
        /*0e58*/ 	.byte	0x03, 0x19
        /*0e5a*/ 	.short	0x0af0


	//----- nvinfo : EIATTR_PARAM_CBANK
	.align		4
        /*0e5c*/ 	.byte	0x04, 0x0a
        /*0e5e*/ 	.short	(.L_131 - .L_130)
	.align		4
.L_130:
        /*0e60*/ 	.word	index@(.nv.constant0._ZN7cutlass13device_kernelIN5flash11enable_sm90INS1_16FlashAttnFwdSm90INS1_25CollectiveMainloopFwdSm90ILi2EN4cute5tupleIJNS5_1CILi1EEES8_S8_EEENS6_IJNS7_ILi128EEENS7_ILi80EEENS7_ILi256EEEEEELi256ENS_6half_tEfNS_4arch4Sm90ELb0ELb0ELb0ELb1ELb0ELb0ELb0ELb1ELb1ELb1ELb1ELb0EEENS1_21CollectiveEpilogueFwdINS6_IJSA_SC_SB_EEES9_SE_SG_Li256ELb1ELb1ELb1ELb0EEENS1_36VarlenDynamicPersistentTileSchedulerILi128ELi80ELi256ELi128ELb1ELb1ELb1ELb0ELb1ELb1EEEEEEEEEvNT_6ParamsE)
        /*0e64*/ 	.short	0x0210
        /*0e66*/ 	.short	0x0af0


	//----- nvinfo : EIATTR_SW_WAR
	.align		4
.L_131:
        /*0e68*/ 	.byte	0x04, 0x36
        /*0e6a*/ 	.short	(.L_133 - .L_132)
.L_132:
        /*0e6c*/ 	.word	0x00000008
.L_133:


//--------------------- .nv.info._ZN7cutlass13device_kernelIN5flash11enable_sm90INS1_16FlashAttnFwdSm90INS1_25CollectiveMainloopFwdSm90ILi2EN4cute5tupleIJNS5_1CILi1EEES8_S8_EEENS6_IJNS7_ILi128EEENS7_ILi80EEENS7_ILi256EEEEEELi256ENS_6half_tEfNS_4arch4Sm90ELb0ELb0ELb0ELb1ELb0ELb1ELb0ELb1ELb1ELb1ELb1ELb0EEENS1_21CollectiveEpilogueFwdINS6_IJSA_SC_SB_EEES9_SE_SG_Li256ELb1ELb1ELb1ELb0EEENS1_36VarlenDynamicPersistentTileSchedulerILi128ELi80ELi256ELi128ELb1ELb1ELb1ELb0ELb1ELb1EEEEEEEEEvNT_6ParamsE --------------------------
	.section	.nv.info._ZN7cutlass13device_kernelIN5flash11enable_sm90INS1_16FlashAttnFwdSm90INS1_25CollectiveMainloopFwdSm90ILi2EN4cute5tupleIJNS5_1CILi1EEES8_S8_EEENS6_IJNS7_ILi128EEENS7_ILi80EEENS7_ILi256EEEEEELi256ENS_6half_tEfNS_4arch4Sm90ELb0ELb0ELb0ELb1ELb0ELb1ELb0ELb1ELb1ELb1ELb1ELb0EEENS1_21CollectiveEpilogueFwdINS6_IJSA_SC_SB_EEES9_SE_SG_Li256ELb1ELb1ELb1ELb0EEENS1_36VarlenDynamicPersistentTileSchedulerILi128ELi80ELi256ELi128ELb1ELb1ELb1ELb0ELb1ELb1EEEEEEEEEvNT_6ParamsE,"",@"SHT_CUDA_INFO"
	.sectionflags	@""
	.align	4


	//----- nvinfo : EIATTR_CUDA_API_VERSION
	.align		4
        /*0000*/ 	.byte	0x04, 0x37
        /*0002*/ 	.short	(.L_135 - .L_134)
.L_134:
        /*0004*/ 	.word	0x00000082


	//----- nvinfo : EIATTR_KPARAM_INFO
	.align		4
.L_135:
        /*0008*/ 	.byte	0x04, 0x17
        /*000a*/ 	.short	(.L_137 - .L_136)
.L_136:
        /*000c*/ 	.word	0x00000000
        /*0010*/ 	.short	0x0000
        /*0012*/ 	.short	0x0070
        /*0014*/ 	.byte	0x00, 0xf0, 0x01, 0x2a


	//----- nvinfo : EIATTR_SPARSE_MMA_MASK
	.align		4
.L_137:
        /*0018*/ 	.byte	0x03, 0x50
        /*001a*/ 	.short	0x0000


	//----- nvinfo : EIATTR_MAXREG_COUNT
	.align		4
        /*001c*/ 	.byte	0x03, 0x1b
        /*001e*/ 	.short	0x00a8


	//----- nvinfo : EIATTR_NUM_BARRIERS
	.align		4
        /*0020*/ 	.byte	0x02, 0x4c
        /*0022*/ 	.byte	0x10
	.zero		1


	//----- nvinfo : EIATTR_EXTERNS
	.align		4
        /*0024*/ 	.byte	0x04, 0x0f
        /*0026*/ 	.short	(.L_139 - .L_138)


	//   ....[0]....
	.align		4
.L_138:
        /*0028*/ 	.word	index@(__assertfail)


	//----- nvinfo : EIATTR_ANNOTATIONS
	.align		4
.L_139:
        /*002c*/ 	.byte	0x04, 0x55
        /*002e*/ 	.short	(.L_141 - .L_140)


	//   ....[0]....
.L_140:
        /* <DEDUP_REMOVED lines=189> */


	//----- nvinfo : EIATTR_MERCURY_ISA_VERSION
	.align		4
.L_141:
        /*0bf0*/ 	.byte	0x03, 0x5f
        /*0bf2*/ 	.short	0x0101


	//----- nvinfo : EIATTR_UNUSED_LOAD_BYTE_OFFSET
	.align		4
        /*0bf4*/ 	.byte	0x04, 0x44
        /*0bf6*/ 	.short	(.L_143 - .L_142)


	//   ....[0]....
.L_142:
        /*0bf8*/ 	.word	0x00000a80
        /*0bfc*/ 	.word	0x0000fff0


	//   ....[1]....
        /*0c00*/ 	.word	0x0001da90
        /*0c04*/ 	.word	0x0000fff0


	//----- nvinfo : EIATTR_INT_WARP_WIDE_INSTR_OFFSETS
	.align		4
.L_143:
        /*0c08*/ 	.byte	0x04, 0x31
        /*0c0a*/ 	.short	(.L_145 - .L_144)


	//   ....[0]....
.L_144:
        /*0c0c*/ 	.word	0x00000190


	//   ....[1]....
        /*0c10*/ 	.word	0x000001d0


	//   ....[2]....
        /*0c14*/ 	.word	0x00000240


	//   ....[3]....
        /*0c18*/ 	.word	0x000255e0


	//   ....[4]....
        /*0c1c*/ 	.word	0x00025680


	//   ....[5]....
        /*0c20*/ 	.word	0x00029b10


	//   ....[6]....
        /*0c24*/ 	.word	0x00029b80


	//----- nvinfo : EIATTR_COOP_GROUP_MASK_REGIDS
	.align		4
.L_145:
        /*0c28*/ 	.byte	0x04, 0x29
        /*0c2a*/ 	.short	(.L_147 - .L_146)


	//   ....[0]....
.L_146:
        /*0c2c*/ 	.word	0xffffffff


	//   ....[1]....
        /*0c30*/ 	.word	0xffffffff


	//   ....[2]....
        /*0c34*/ 	.word	0xffffffff


	//   ....[3]....
        /*0c38*/ 	.word	0xffffffff


	//   ....[4]....
        /*0c3c*/ 	.word	0xffffffff


	//   ....[5]....
        /*0c40*/ 	.word	0xffffffff


	//   ....[6]....
        /*0c44*/ 	.word	0xffffffff


	//   ....[7]....
        /*0c48*/ 	.word	0xffffffff


	//   ....[8]....
        /*0c4c*/ 	.word	0xffffffff


	//   ....[9]....
        /*0c50*/ 	.word	0xffffffff


	//   ....[10]....
        /*0c54*/ 	.word	0xffffffff


	//   ....[11]....
        /*0c58*/ 	.word	0xffffffff


	//   ....[12]....
        /*0c5c*/ 	.word	0xffffffff


	//   ....[13]....
        /*0c60*/ 	.word	0xffffffff


	//   ....[14]....
        /*0c64*/ 	.word	0xffffffff


	//   ....[15]....
        /*0c68*/ 	.word	0xffffffff


	//   ....[16]....
        /*0c6c*/ 	.word	0xffffffff


	//   ....[17]....
        /*0c70*/ 	.word	0xffffffff


	//   ....[18]....
        /*0c74*/ 	.word	0xffffffff


	//   ....[19]....
        /*0c78*/ 	.word	0xffffffff


	//   ....[20]....
        /*0c7c*/ 	.word	0xffffffff


	//   ....[21]....
        /*0c80*/ 	.word	0xffffffff


	//   ....[22]....
        /*0c84*/ 	.word	0xffffffff


	//   ....[23]....
        /*0c88*/ 	.word	0xffffffff


	//   ....[24]....
        /*0c8c*/ 	.word	0xffffffff


	//   ....[25]....
        /*0c90*/ 	.word	0xffffffff


	//   ....[26]....
        /*0c94*/ 	.word	0xffffffff


	//   ....[27]....
        /*0c98*/ 	.word	0xffffffff


	//   ....[28]....
        /*0c9c*/ 	.word	0xffffffff


	//   ....[29]....
        /*0ca0*/ 	.word	0xffffffff


	//   ....[30]....
        /*0ca4*/ 	.word	0xffffffff


	//   ....[31]....
        /*0ca8*/ 	.word	0xffffffff


	//   ....[32]....
        /*0cac*/ 	.word	0xffffffff


	//   ....[33]....
        /*0cb0*/ 	.word	0xffffffff


	//   ....[34]....
        /*0cb4*/ 	.word	0xffffffff


	//   ....[35]....
        /*0cb8*/ 	.word	0xffffffff


	//   ....[36]....
        /*0cbc*/ 	.word	0xffffffff


	//   ....[37]....
        /*0cc0*/ 	.word	0xffffffff


	//   ....[38]....
        /*0cc4*/ 	.word	0xffffffff


	//   ....[39]....
        /*0cc8*/ 	.word	0xffffffff


	//   ....[40]....
        /*0ccc*/ 	.word	0xffffffff


	//   ....[41]....
        /*0cd0*/ 	.word	0xffffffff


	//   ....[42]....
        /*0cd4*/ 	.word	0xffffffff


	//   ....[43]....
        /*0cd8*/ 	.word	0xffffffff


	//   ....[44]....
        /*0cdc*/ 	.word	0xffffffff


	//   ....[45]....
        /*0ce0*/ 	.word	0xffffffff


	//   ....[46]....
        /*0ce4*/ 	.word	0xffffffff


	//   ....[47]....
        /*0ce8*/ 	.word	0xffffffff


	//   ....[48]....
        /*0cec*/ 	.word	0xffffffff


	//   ....[49]....
        /*0cf0*/ 	.word	0xffffffff


	//   ....[50]....
        /*0cf4*/ 	.word	0xffffffff


	//   ....[51]....
        /*0cf8*/ 	.word	0xffffffff


	//   ....[52]....
        /*0cfc*/ 	.word	0xffffffff


	//   ....[53]....
        /*0d00*/ 	.word	0xffffffff


	//   ....[54]....
        /*0d04*/ 	.word	0xffffffff


	//   ....[55]....
        /*0d08*/ 	.word	0xffffffff


	//   ....[56]....
        /*0d0c*/ 	.word	0xffffffff


	//   ....[57]....
        /*0d10*/ 	.word	0xffffffff


	//   ....[58]....
        /*0d14*/ 	.word	0xffffffff


	//   ....[59]....
        /*0d18*/ 	.word	0xffffffff


	//   ....[60]....
        /*0d1c*/ 	.word	0xffffffff


	//   ....[61]....
        /*0d20*/ 	.word	0xffffffff


	//   ....[62]....
        /*0d24*/ 	.word	0xffffffff


	//   ....[63]....
        /*0d28*/ 	.word	0xffffffff


	//   ....[64]....
        /*0d2c*/ 	.word	0xffffffff


	//   ....[65]....
        /*0d30*/ 	.word	0xffffffff


	//   ....[66]....
        /*0d34*/ 	.word	0xffffffff


	//   ....[67]....
        /*0d38*/ 	.word	0xffffffff


	//   ....[68]....
        /*0d3c*/ 	.word	0xffffffff


	//   ....[69]....
        /*0d40*/ 	.word	0xffffffff


	//   ....[70]....
        /*0d44*/ 	.word	0xffffffff


	//   ....[71]....
        /*0d48*/ 	.word	0xffffffff


	//   ....[72]....
        /*0d4c*/ 	.word	0xffffffff


	//   ....[73]....
        /*0d50*/ 	.word	0xffffffff


	//   ....[74]....
        /*0d54*/ 	.word	0xffffffff


	//   ....[75]....
        /*0d58*/ 	.word	0xffffffff


	//   ....[76]....
        /*0d5c*/ 	.word	0xffffffff


	//   ....[77]....
        /*0d60*/ 	.word	0xffffffff


	//   ....[78]....
        /*0d64*/ 	.word	0xffffffff


	//   ....[79]....
        /*0d68*/ 	.word	0xffffffff


	//   ....[80]....
        /*0d6c*/ 	.word	0xffffffff


	//   ....[81]....
        /*0d70*/ 	.word	0xffffffff


	//   ....[82]....
        /*0d74*/ 	.word	0xffffffff


	//   ....[83]....
        /*0d78*/ 	.word	0xffffffff


	//   ....[84]....
        /*0d7c*/ 	.word	0xffffffff


	//   ....[85]....
        /*0d80*/ 	.word	0xffffffff


	//   ....[86]....
        /*0d84*/ 	.word	0xffffffff


	//   ....[87]....
        /*0d88*/ 	.word	0xffffffff


	//   ....[88]....
        /*0d8c*/ 	.word	0xffffffff


	//   ....[89]....
        /*0d90*/ 	.word	0xffffffff


	//   ....[90]....
        /*0d94*/ 	.word	0xffffffff


	//   ....[91]....
        /*0d98*/ 	.word	0xffffffff


	//   ....[92]....
        /*0d9c*/ 	.word	0xffffffff


	//   ....[93]....
        /*0da0*/ 	.word	0xffffffff


	//   ....[94]....
        /*0da4*/ 	.word	0xffffffff


	//   ....[95]....
        /*0da8*/ 	.word	0xffffffff


	//   ....[96]....
        /*0dac*/ 	.word	0xffffffff


	//   ....[97]....
        /*0db0*/ 	.word	0xffffffff


	//   ....[98]....
        /*0db4*/ 	.word	0xffffffff


	//   ....[99]....
        /*0db8*/ 	.word	0xffffffff


	//   ....[100]....
        /*0dbc*/ 	.word	0xffffffff


	//   ....[101]....
        /*0dc0*/ 	.word	0xffffffff


	//   ....[102]....
        /*0dc4*/ 	.word	0xffffffff


	//   ....[103]....
        /*0dc8*/ 	.word	0xffffffff


	//   ....[104]....
        /*0dcc*/ 	.word	0xffffffff


	//   ....[105]....
        /*0dd0*/ 	.word	0xffffffff


	//   ....[106]....
        /*0dd4*/ 	.word	0x0500000f


	//   ....[107]....
        /*0dd8*/ 	.word	0x0500000f


	//   ....[108]....
        /*0ddc*/ 	.word	0x0500000f


	//   ....[109]....
        /*0de0*/ 	.word	0x0500000f


	//   ....[110]....
        /*0de4*/ 	.word	0x0500000f


	//   ....[111]....
        /*0de8*/ 	.word	0x0500000f


	//   ....[112]....
        /*0dec*/ 	.word	0x0500000f


	//   ....[113]....
        /*0df0*/ 	.word	0x0500000f


	//   ....[114]....
        /*0df4*/ 	.word	0x0500000f


	//   ....[115]....
        /*0df8*/ 	.word	0x0500000f


	//   ....[116]....
        /*0dfc*/ 	.word	0x0500000f


	//   ....[117]....
        /*0e00*/ 	.word	0x0500000f


	//   ....[118]....
        /*0e04*/ 	.word	0x0500000f


	//   ....[119]....
        /*0e08*/ 	.word	0x0500000f


	//   ....[120]....
        /*0e0c*/ 	.word	0x0500000f


	//   ....[121]....
        /*0e10*/ 	.word	0x0500000f


	//   ....[122]....
        /*0e14*/ 	.word	0x0500000f


	//   ....[123]....
        /*0e18*/ 	.word	0x0500000f


	//   ....[124]....
        /*0e1c*/ 	.word	0x0500000f


	//   ....[125]....
        /*0e20*/ 	.word	0x0500000f


	//   ....[126]....
        /*0e24*/ 	.word	0x0500000f


	//   ....[127]....
        /*0e28*/ 	.word	0x0500000f


	//   ....[128]....
        /*0e2c*/ 	.word	0x0500000f


	//   ....[129]....
        /*0e30*/ 	.word	0x0500000f


	//   ....[130]....
        /*0e34*/ 	.word	0x0500000f


	//   ....[131]....
        /*0e38*/ 	.word	0x0500000f


	//   ....[132]....
        /*0e3c*/ 	.word	0x0500000f


	//   ....[133]....
        /*0e40*/ 	.word	0x0500000f


	//   ....[134]....
        /*0e44*/ 	.word	0x0500000f


	//   ....[135]....
        /*0e48*/ 	.word	0x0500000f


	//   ....[136]....
        /*0e4c*/ 	.word	0x0500000f


	//   ....[137]....
        /*0e50*/ 	.word	0x0500000f


	//   ....[138]....
        /*0e54*/ 	.word	0x0500000f


	//   ....[139]....
        /*0e58*/ 	.word	0x0500000f


	//   ....[140]....
        /*0e5c*/ 	.word	0x0500000f


	//   ....[141]....
        /*0e60*/ 	.word	0x0500000f


	//   ....[142]....
        /*0e64*/ 	.word	0x0500000f


	//   ....[143]....
        /*0e68*/ 	.word	0x0500000f


	//   ....[144]....
        /*0e6c*/ 	.word	0x0500000f


	//   ....[145]....
        /*0e70*/ 	.word	0x0500000f


	//   ....[146]....
        /*0e74*/ 	.word	0x0500000f


	//   ....[147]....
        /*0e78*/ 	.word	0x0500000f


	//   ....[148]....
        /*0e7c*/ 	.word	0x0500000f


	//   ....[149]....
        /*0e80*/ 	.word	0x0500000f


	//   ....[150]....
        /*0e84*/ 	.word	0x0500000f


	//----- nvinfo : EIATTR_COOP_GROUP_INSTR_OFFSETS
	.align		4
.L_147:
        /*0e88*/ 	.byte	0x04, 0x28
        /*0e8a*/ 	.short	(.L_149 - .L_148)


	//   ....[0]....
.L_148:
        /*0e8c*/ 	.word	0x00000060


	//   ....[1]....
        /*0e90*/ 	.word	0x000001a0


	//   ....[2]....
        /*0e94*/ 	.word	0x000001f0


	//   ....[3]....
        /*0e98*/ 	.word	0x00000420


	//   ....[4]....
        /*0e9c*/ 	.word	0x00000580


	//   ....[5]....
        /*0ea0*/ 	.word	0x000006a0


	//   ....[6]....
        /*0ea4*/ 	.word	0x00000800


	//   ....[7]....
        /*0ea8*/ 	.word	0x0000be40


	//   ....[8]....
        /*0eac*/ 	.word	0x0000c3c0


	//   ....[9]....
        /*0eb0*/ 	.word	0x0000c3d0


	//   ....[10]....
        /*0eb4*/ 	.word	0x0000c3e0


	//   ....[11]....
        /*0eb8*/ 	.word	0x0000c3f0


	//   ....[12]....
        /*0ebc*/ 	.word	0x0000f6a0


	//   ....[13]....
        /*0ec0*/ 	.word	0x0000f6b0


	//   ....[14]....
        /*0ec4*/ 	.word	0x0000f6c0


	//   ....[15]....
        /*0ec8*/ 	.word	0x0000f6d0


	//   ....[16]....
        /*0ecc*/ 	.word	0x00016420


	//   ....[17]....
        /*0ed0*/ 	.word	0x00016480


	//   ....[18]....
        /*0ed4*/ 	.word	0x00016680


	//   ....[19]....
        /*0ed8*/ 	.word	0x000166a0


	//   ....[20]....
        /*0edc*/ 	.word	0x0001b830


	//   ....[21]....
        /*0ee0*/ 	.word	0x0001b850


	//   ....[22]....
        /*0ee4*/ 	.word	0x0001b9b0


	//   ....[23]....
        /*0ee8*/ 	.word	0x0001b9d0


	//   ....[24]....
        /*0eec*/ 	.word	0x0001cdb0


	//   ....[25]....
        /*0ef0*/ 	.word	0x0001d080


	//   ....[26]....
        /*0ef4*/ 	.word	0x0001d090


	//   ....[27]....
        /*0ef8*/ 	.word	0x0001d0c0


	//   ....[28]....
        /*0efc*/ 	.word	0x0001eb20


	//   ....[29]....
        /*0f00*/ 	.word	0x0001eb40


	//   ....[30]....
        /*0f04*/ 	.word	0x0001eb50


	//   ....[31]....
        /*0f08*/ 	.word	0x0001eb60


	//   ....[32]....
        /*0f0c*/ 	.word	0x0001f5a0


	//   ....[33]....
        /*0f10*/ 	.word	0x0001f5c0


	//   ....[34]....
        /*0f14*/ 	.word	0x0001f720


	//   ....[35]....
        /*0f18*/ 	.word	0x0001f740


	//   ....[36]....
        /*0f1c*/ 	.word	0x0001f890


	//   ....[37]....
        /*0f20*/ 	.word	0x0001f8b0


	//   ....[38]....
        /*0f24*/ 	.word	0x0001fa10


	//   ....[39]....
        /*0f28*/ 	.word	0x0001fa30


	//   ....[40]....
        /*0f2c*/ 	.word	0x00020230


	//   ....[41]....
        /*0f30*/ 	.word	0x00020260


	//   ....[42]....
        /*0f34*/ 	.word	0x00020ab0


	//   ....[43]....
        /*0f38*/ 	.word	0x00020ac0


	//   ....[44]....
        /*0f3c*/ 	.word	0x00021bb0


	//   ....[45]....
        /*0f40*/ 	.word	0x00021bd0


	//   ....[46]....
        /*0f44*/ 	.word	0x00021d30


	//   ....[47]....
        /*0f48*/ 	.word	0x00021d50


	//   ....[48]....
        /*0f4c*/ 	.word	0x00021ea0


	//   ....[49]....
        /*0f50*/ 	.word	0x00021ec0


	//   ....[50]....
        /*0f54*/ 	.word	0x00022020


	//   ....[51]....
        /*0f58*/ 	.word	0x00022040


	//   ....[52]....
        /*0f5c*/ 	.word	0x00022220


	//   ....[53]....
        /*0f60*/ 	.word	0x00022460


	//   ....[54]....
        /*0f64*/ 	.word	0x00022490


	//   ....[55]....
        /*0f68*/ 	.word	0x000224c0


	//   ....[56]....
        /*0f6c*/ 	.word	0x000224f0


	//   ....[57]....
        /*0f70*/ 	.word	0x00022520


	//   ....[58]....
        /*0f74*/ 	.word	0x00022550


	//   ....[59]....
        /*0f78*/ 	.word	0x00022700


	//   ....[60]....
        /*0f7c*/ 	.word	0x00022730


	//   ....[61]....
        /*0f80*/ 	.word	0x00022760


	//   ....[62]....
        /*0f84*/ 	.word	0x00022790


	//   ....[63]....
        /*0f88*/ 	.word	0x000227c0


	//   ....[64]....
        /*0f8c*/ 	.word	0x000227f0


	//   ....[65]....
        /*0f90*/ 	.word	0x00022880


	//   ....[66]....
        /*0f94*/ 	.word	0x000228b0


	//   ....[67]....
        /*0f98*/ 	.word	0x000228c0


	//   ....[68]....
        /*0f9c*/ 	.word	0x00022970


	//   ....[69]....
        /*0fa0*/ 	.word	0x00023a50


	//   ....[70]....
        /*0fa4*/ 	.word	0x00025be0


	//   ....[71]....
        /*0fa8*/ 	.word	0x00026860


	//   ....[72]....
        /*0fac*/ 	.word	0x000268b0


	//   ....[73]....
        /*0fb0*/ 	.word	0x00026980


	//   ....[74]....
        /*0fb4*/ 	.word	0x00026990


	//   ....[75]....
        /*0fb8*/ 	.word	0x00026a40


	//   ....[76]....
        /*0fbc*/ 	.word	0x00026a50


	//   ....[77]....
        /*0fc0*/ 	.word	0x00026b00


	//   ....[78]....
        /*0fc4*/ 	.word	0x00026b10


	//   ....[79]....
        /*0fc8*/ 	.word	0x00026bc0


	//   ....[80]....
        /*0fcc*/ 	.word	0x00026bd0


	//   ....[81]....
        /*0fd0*/ 	.word	0x00026c80


	//   ....[82]....
        /*0fd4*/ 	.word	0x00026c90


	//   ....[83]....
        /*0fd8*/ 	.word	0x00026d40


	//   ....[84]....
        /*0fdc*/ 	.word	0x00026d50


	//   ....[85]....
        /*0fe0*/ 	.word	0x00026da0


	//   ....[86]....
        /*0fe4*/ 	.word	0x00026df0


	//   ....[87]....
        /*0fe8*/ 	.word	0x0002a440


	//   ....[88]....
        /*0fec*/ 	.word	0x0002a470


	//   ....[89]....
        /*0ff0*/ 	.word	0x0002a4e0


	//   ....[90]....
        /*0ff4*/ 	.word	0x0002a510


	//   ....[91]....
        /*0ff8*/ 	.word	0x0002a540


	//   ....[92]....
        /*0ffc*/ 	.word	0x0002a570


	//   ....[93]....
        /*1000*/ 	.word	0x0002a5a0


	//   ....[94]....
        /*1004*/ 	.word	0x0002a5d0


	//   ....[95]....
        /*1008*/ 	.word	0x0002a7a0


	//   ....[96]....
        /*100c*/ 	.word	0x0002a7d0


	//   ....[97]....
        /*1010*/ 	.word	0x0002a800


	//   ....[98]....
        /*1014*/ 	.word	0x0002a830


	//   ....[99]....
        /*1018*/ 	.word	0x0002a860


	//   ....[100]....
        /*101c*/ 	.word	0x0002a890


	//   ....[101]....
        /*1020*/ 	.word	0x0002a950


	//   ....[102]....
        /*1024*/ 	.word	0x0002a970


	//   ....[103]....
        /*1028*/ 	.word	0x0002a980


	//   ....[104]....
        /*102c*/ 	.word	0x0002a9e0


	//   ....[105]....
        /*1030*/ 	.word	0x0002b100


	//   ....[106]....
        /*1034*/ 	.word	0x0002b520


	//   ....[107]....
        /*1038*/ 	.word	0x0002b5b0


	//   ....[108]....
        /*103c*/ 	.word	0x0002b600


	//   ....[109]....
        /*1040*/ 	.word	0x0002b650


	//   ....[110]....
        /*1044*/ 	.word	0x0002b740


	//   ....[111]....
        /*1048*/ 	.word	0x0002b7d0


	//   ....[112]....
        /*104c*/ 	.word	0x0002b820


	//   ....[113]....
        /*1050*/ 	.word	0x0002b870


	//   ....[114]....
        /*1054*/ 	.word	0x0002bad0


	//   ....[115]....
        /*1058*/ 	.word	0x0002bdb0


	//   ....[116]....
        /*105c*/ 	.word	0x0002bf90


	//   ....[117]....
        /*1060*/ 	.word	0x0002bfe0


	//   ....[118]....
        /*1064*/ 	.word	0x0002c120


	//   ....[119]....
        /*1068*/ 	.word	0x0002c170


	//   ....[120]....
        /*106c*/ 	.word	0x0002c2b0


	//   ....[121]....
        /*1070*/ 	.word	0x0002c300


	//   ....[122]....
        /*1074*/ 	.word	0x0002c440


	//   ....[123]....
        /*1078*/ 	.word	0x0002c490


	//   ....[124]....
        /*107c*/ 	.word	0x0002c5d0


	//   ....[125]....
        /*1080*/ 	.word	0x0002c620


	//   ....[126]....
        /*1084*/ 	.word	0x0002c760


	//   ....[127]....
        /*1088*/ 	.word	0x0002c7b0


	//   ....[128]....
        /*108c*/ 	.word	0x0002c8d0


	//   ....[129]....
        /*1090*/ 	.word	0x0002c940


	//   ....[130]....
        /*1094*/ 	.word	0x0002ca60


	//   ....[131]....
        /*1098*/ 	.word	0x0002cab0


	//   ....[132]....
        /*109c*/ 	.word	0x0002cde0


	//   ....[133]....
        /*10a0*/ 	.word	0x0002ce80


	//   ....[134]....
        /*10a4*/ 	.word	0x0002d030


	//   ....[135]....
        /*10a8*/ 	.word	0x0002d0b0


	//   ....[136]....
        /*10ac*/ 	.word	0x0002d130


	//   ....[137]....
        /*10b0*/ 	.word	0x0002d1b0


	//   ....[138]....
        /*10b4*/ 	.word	0x0002d230


	//   ....[139]....
        /*10b8*/ 	.word	0x0002d2c0


	//   ....[140]....
        /*10bc*/ 	.word	0x0002d360


	//   ....[141]....
        /*10c0*/ 	.word	0x0002d410


	//   ....[142]....
        /*10c4*/ 	.word	0x0002d490


	//   ....[143]....
        /*10c8*/ 	.word	0x0002d510


	//   ....[144]....
        /*10cc*/ 	.word	0x0002d590


	//   ....[145]....
        /*10d0*/ 	.word	0x0002d620


	//   ....[146]....
        /*10d4*/ 	.word	0x0002d6a0


	//   ....[147]....
        /*10d8*/ 	.word	0x0002d740


	//   ....[148]....
        /*10dc*/ 	.word	0x0002d790


	//   ....[149]....
        /*10e0*/ 	.word	0x0002d820


	//   ....[150]....
        /*10e4*/ 	.word	0x0002d950


	//----- nvinfo : EIATTR_REG_RECONFIG
	.align		4
.L_149:
        /*10e8*/ 	.byte	0x01, 0x54
	.zero		2


	//----- nvinfo : EIATTR_SYSCALL_OFFSETS
	.align		4
        /*10ec*/ 	.byte	0x04, 0x46
        /*10ee*/ 	.short	(.L_151 - .L_150)


	//   ....[0]....
.L_150:
        /*10f0*/ 	.word	0x00002660


	//   ....[1]....
        /*10f4*/ 	.word	0x000027b0


	//   ....[2]....
        /*10f8*/ 	.word	0x0000bfb0


	//   ....[3]....
        /*10fc*/ 	.word	0x0000c340


	//   ....[4]....
        /*1100*/ 	.word	0x000257f0


	//   ....[5]....
        /*1104*/ 	.word	0x00025940


	//   ....[6]....
        /*1108*/ 	.word	0x00025a30


	//   ....[7]....
        /*110c*/ 	.word	0x00026410


	//----- nvinfo : EIATTR_MBARRIER_INSTR_OFFSETS
	.align		4
.L_151:
        /*1110*/ 	.byte	0x04, 0x39
        /*1112*/ 	.short	(.L_153 - .L_152)


	//   ....[0]....
.L_152:
        /*1114*/ 	.word	0x000002d0
        /*1118*/ 	.word	0x000000ff
        /*111c*/ 	.word	0x00038800
        /*1120*/ 	.short	0x0100
        /*1122*/ 	.byte	0x08
	.zero		1


	//   ....[1]....
        /*1124*/ 	.word	0x000002e0
        /*1128*/ 	.word	0x000000ff
        /*112c*/ 	.word	0x00038820
        /*1130*/ 	.short	0x0100
        /*1132*/ 	.byte	0x08
	.zero		1


	//   ....[2]....
        /*1134*/ 	.word	0x000003d0
        /*1138*/ 	.word	0x000000ff
        /*113c*/ 	.word	0x00038830
        /*1140*/ 	.short	0x0100
        /*1142*/ 	.byte	0x08
	.zero		1


	//   ....[3]....
        /*1144*/ 	.word	0x000003e0
        /*1148*/ 	.word	0x000000ff
        /*114c*/ 	.word	0x00038840
        /*1150*/ 	.short	0x0100
        /*1152*/ 	.byte	0x08
	.zero		1


	//   ....[4]....
        /*1154*/ 	.word	0x000003f0
        /*1158*/ 	.word	0x000000ff
        /*115c*/ 	.word	0x00038838
        /*1160*/ 	.short	0x0100
        /*1162*/ 	.byte	0x08
	.zero		1


	//   ....[5]....
        /*1164*/ 	.word	0x00000400
        /*1168*/ 	.word	0x000000ff
        /*116c*/ 	.word	0x00038848
        /*1170*/ 	.short	0x0100
        /*1172*/ 	.byte	0x08
	.zero		1


	//   ....[6]....
        /*1174*/ 	.word	0x00000530
        /*1178*/ 	.word	0x000000ff
        /*117c*/ 	.word	0x00038850
        /*1180*/ 	.short	0x0100
        /*1182*/ 	.byte	0x08
	.zero		1


	//   ....[7]....
        /*1184*/ 	.word	0x00000540
        /*1188*/ 	.word	0x000000ff
        /*118c*/ 	.word	0x00038860
        /*1190*/ 	.short	0x0100
        /*1192*/ 	.byte	0x08
	.zero		1


	//   ....[8]....
        /*1194*/ 	.word	0x00000550
        /*1198*/ 	.word	0x000000ff
        /*119c*/ 	.word	0x00038858
        /*11a0*/ 	.short	0x0100
        /*11a2*/ 	.byte	0x08
	.zero		1


	//   ....[9]....
        /*11a4*/ 	.word	0x00000560
        /*11a8*/ 	.word	0x000000ff
        /*11ac*/ 	.word	0x00038868
        /*11b0*/ 	.short	0x0100
        /*11b2*/ 	.byte	0x08
	.zero		1


	//   ....[10]....
        /*11b4*/ 	.word	0x00000650
        /*11b8*/ 	.word	0x000000ff
        /*11bc*/ 	.word	0x00038870
        /*11c0*/ 	.short	0x0100
        /*11c2*/ 	.byte	0x06
	.zero		1


	//   ....[11]....
        /*11c4*/ 	.word	0x00000660
        /*11c8*/ 	.word	0x000000ff
        /*11cc*/ 	.word	0x00038880
        /*11d0*/ 	.short	0x0100
        /*11d2*/ 	.byte	0x06
	.zero		1


	//   ....[12]....
        /*11d4*/ 	.word	0x00000670
        /*11d8*/ 	.word	0x000000ff
        /*11dc*/ 	.word	0x00038878
        /*11e0*/ 	.short	0x0100
        /*11e2*/ 	.byte	0x06
	.zero		1


	//   ....[13]....
        /*11e4*/ 	.word	0x00000680
        /*11e8*/ 	.word	0x000000ff
        /*11ec*/ 	.word	0x00038888
        /*11f0*/ 	.short	0x0100
        /*11f2*/ 	.byte	0x06
	.zero		1


	//   ....[14]....
        /*11f4*/ 	.word	0x000007b0
        /*11f8*/ 	.word	0x000000ff
        /*11fc*/ 	.word	0x00038890
        /*1200*/ 	.short	0x0100
        /*1202*/ 	.byte	0x08
	.zero		1


	//   ....[15]....
        /*1204*/ 	.word	0x000007c0
        /*1208*/ 	.word	0x000000ff
        /*120c*/ 	.word	0x000388a0
        /*1210*/ 	.short	0x0100
        /*1212*/ 	.byte	0x08
	.zero		1


	//   ....[16]....
        /*1214*/ 	.word	0x000007d0
        /*1218*/ 	.word	0x000000ff
        /*121c*/ 	.word	0x00038898
        /*1220*/ 	.short	0x0100
        /*1222*/ 	.byte	0x08
	.zero		1


	//   ....[17]....
        /*1224*/ 	.word	0x000007e0
        /*1228*/ 	.word	0x000000ff
        /*122c*/ 	.word	0x000388a8
        /*1230*/ 	.short	0x0100
        /*1232*/ 	.byte	0x08
	.zero		1


	//   ....[18]....
        /*1234*/ 	.word	0x00000910
        /*1238*/ 	.word	0x000000ff
        /*123c*/ 	.word	0x000388b0
        /*1240*/ 	.short	0x0100
        /*1242*/ 	.byte	0x08
	.zero		1


	//   ....[19]....
        /*1244*/ 	.word	0x00000920
        /*1248*/ 	.word	0x000000ff
        /*124c*/ 	.word	0x000388c0
        /*1250*/ 	.short	0x0100
        /*1252*/ 	.byte	0x08
	.zero		1


	//   ....[20]....
        /*1254*/ 	.word	0x00000930
        /*1258*/ 	.word	0x000000ff
        /*125c*/ 	.word	0x000388b8
        /*1260*/ 	.short	0x0100
        /*1262*/ 	.byte	0x08
	.zero		1


	//   ....[21]....
        /*1264*/ 	.word	0x00000940
        /*1268*/ 	.word	0x000000ff
        /*126c*/ 	.word	0x000388c8
        /*1270*/ 	.short	0x0100
        /*1272*/ 	.byte	0x08
	.zero		1


	//   ....[22]....
        /*1274*/ 	.word	0x000042e0
        /*1278*/ 	.word	0x00000003
        /*127c*/ 	.word	0x00038890
        /*1280*/ 	.short	0x010a
        /*1282*/ 	.byte	0x3f
	.zero		1


	//   ....[23]....
        /*1284*/ 	.word	0x000078c0
        /*1288*/ 	.word	0x00000003
        /*128c*/ 	.word	0x00038890
        /*1290*/ 	.short	0x010a
        /*1292*/ 	.byte	0x3f
	.zero		1


	//   ....[24]....
        /*1294*/ 	.word	0x0000ab50
        /*1298*/ 	.word	0x00000003
        /*129c*/ 	.word	0x00038890
        /*12a0*/ 	.short	0x010a
        /*12a2*/ 	.byte	0x3f
	.zero		1


	//   ....[25]....
        /*12a4*/ 	.word	0x0000afb0
        /*12a8*/ 	.word	0x00000024
        /*12ac*/ 	.word	0x00000000
        /*12b0*/ 	.short	0x0101
        /*12b2*/ 	.byte	0x3f
	.zero		1


	//   ....[26]....
        /*12b4*/ 	.word	0x0000aff0
        /*12b8*/ 	.word	0x00000003
        /*12bc*/ 	.word	0x000388b0
        /*12c0*/ 	.short	0x010a
        /*12c2*/ 	.byte	0x3f
	.zero		1


	//   ....[27]....
        /*12c4*/ 	.word	0x0000b640
        /*12c8*/ 	.word	0x00000003
        /*12cc*/ 	.word	0x00000000
        /*12d0*/ 	.short	0x0101
        /*12d2*/ 	.byte	0x3f
	.zero		1


	//   ....[28]....
        /*12d4*/ 	.word	0x0000c040
        /*12d8*/ 	.word	0x00000012
        /*12dc*/ 	.word	0x00038800
        /*12e0*/ 	.short	0x010a
        /*12e2*/ 	.byte	0x3f
	.zero		1


	//   ....[29]....
        /*12e4*/ 	.word	0x0000c090
        /*12e8*/ 	.word	0x00000012
        /*12ec*/ 	.word	0x00038800
        /*12f0*/ 	.short	0x010a
        /*12f2*/ 	.byte	0x3f
	.zero		1


	//   ....[30]....
        /*12f4*/ 	.word	0x0000cb50
        /*12f8*/ 	.word	0x00000012
        /*12fc*/ 	.word	0x00038800
        /*1300*/ 	.short	0x010a
        /*1302*/ 	.byte	0x3f
	.zero		1


	//   ....[31]....
        /*1304*/ 	.word	0x0000fce0
        /*1308*/ 	.word	0x00000012
        /*130c*/ 	.word	0x00038800
        /*1310*/ 	.short	0x010a
        /*1312*/ 	.byte	0x3f
	.zero		1


	//   ....[32]....
        /*1314*/ 	.word	0x00012e30
        /*1318*/ 	.word	0x00000000
        /*131c*/ 	.word	0x00038830
        /*1320*/ 	.short	0x010a
        /*1322*/ 	.byte	0x3f
	.zero		1


	//   ....[33]....
        /*1324*/ 	.word	0x00012eb0
        /*1328*/ 	.word	0x00000000
        /*132c*/ 	.word	0x00038830
        /*1330*/ 	.short	0x010a
        /*1332*/ 	.byte	0x3f
	.zero		1


	//   ....[34]....
        /*1334*/ 	.word	0x00016c30
        /*1338*/ 	.word	0x00000000
        /*133c*/ 	.word	0x00000000
        /*1340*/ 	.short	0x0101
        /*1342*/ 	.byte	0x3f
	.zero		1


	//   ....[35]....
        /*1344*/ 	.word	0x00017ca0
        /*1348*/ 	.word	0x0000000b
        /*134c*/ 	.word	0x00038830
        /*1350*/ 	.short	0x010a
        /*1352*/ 	.byte	0x3f
	.zero		1


	//   ....[36]....
        /*1354*/ 	.word	0x00017d20
        /*1358*/ 	.word	0x0000000b
        /*135c*/ 	.word	0x00038830
        /*1360*/ 	.short	0x010a
        /*1362*/ 	.byte	0x3f
	.zero		1


	//   ....[37]....
        /*1364*/ 	.word	0x0001b450
        /*1368*/ 	.word	0x00000009
        /*136c*/ 	.word	0x00038850
        /*1370*/ 	.short	0x010a
        /*1372*/ 	.byte	0x3f
	.zero		1


	//   ....[38]....
        /*1374*/ 	.word	0x0001b4a0
        /*1378*/ 	.word	0x00000009
        /*137c*/ 	.word	0x00038850
        /*1380*/ 	.short	0x010a
        /*1382*/ 	.byte	0x3f
	.zero		1


	//   ....[39]....
        /*1384*/ 	.word	0x0001bda0
        /*1388*/ 	.word	0x000000a4
        /*138c*/ 	.word	0x00000000
        /*1390*/ 	.short	0x0101
        /*1392*/ 	.byte	0x3f
	.zero		1


	//   ....[40]....
        /*1394*/ 	.word	0x0001bf70
        /*1398*/ 	.word	0x000000a4
        /*139c*/ 	.word	0x00000000
        /*13a0*/ 	.short	0x0101
        /*13a2*/ 	.byte	0x3f
	.zero		1


	//   ....[41]....
        /*13a4*/ 	.word	0x0001ccd0
        /*13a8*/ 	.word	0x00000003
        /*13ac*/ 	.word	0x00038850
        /*13b0*/ 	.short	0x010a
        /*13b2*/ 	.byte	0x3f
	.zero		1


	//   ....[42]....
        /*13b4*/ 	.word	0x0001cd20
        /*13b8*/ 	.word	0x00000003
        /*13bc*/ 	.word	0x00038850
        /*13c0*/ 	.short	0x010a
        /*13c2*/ 	.byte	0x3f
	.zero		1


	//   ....[43]....
        /*13c4*/ 	.word	0x0001d220
        /*13c8*/ 	.word	0x00000003
        /*13cc*/ 	.word	0x00000000
        /*13d0*/ 	.short	0x0101
        /*13d2*/ 	.byte	0x3f
	.zero		1


	//   ....[44]....
        /*13d4*/ 	.word	0x0001f590
        /*13d8*/ 	.word	0x00000014
        /*13dc*/ 	.word	0x00000000
        /*13e0*/ 	.short	0x0101
        /*13e2*/ 	.byte	0x3f
	.zero		1


	//   ....[45]....
        /*13e4*/ 	.word	0x00020250
        /*13e8*/ 	.word	0x0000005e
        /*13ec*/ 	.word	0x00000000
        /*13f0*/ 	.short	0x0101
        /*13f2*/ 	.byte	0x3f
	.zero		1


	//   ....[46]....
        /*13f4*/ 	.word	0x00023b30
        /*13f8*/ 	.word	0x00000012
        /*13fc*/ 	.word	0x00038820
        /*1400*/ 	.short	0x010a
        /*1402*/ 	.byte	0x3f
	.zero		1


	//   ....[47]....
        /*1404*/ 	.word	0x00023c00
        /*1408*/ 	.word	0x00000006
        /*140c*/ 	.word	0x000388a0
        /*1410*/ 	.short	0x010a
        /*1412*/ 	.byte	0x3f
	.zero		1


	//   ....[48]....
        /*1414*/ 	.word	0x00024140
        /*1418*/ 	.word	0x00000006
        /*141c*/ 	.word	0x000388c0
        /*1420*/ 	.short	0x010a
        /*1422*/ 	.byte	0x3f
	.zero		1


	//   ....[49]....
        /*1424*/ 	.word	0x000247c0
        /*1428*/ 	.word	0x00000006
        /*142c*/ 	.word	0x000388a0
        /*1430*/ 	.short	0x010a
        /*1432*/ 	.byte	0x3f
	.zero		1


	//   ....[50]....
        /*1434*/ 	.word	0x00024cf0
        /*1438*/ 	.word	0x00000006
        /*143c*/ 	.word	0x000388c0
        /*1440*/ 	.short	0x010a
        /*1442*/ 	.byte	0x3f
	.zero		1


	//   ....[51]....
        /*1444*/ 	.word	0x00025e60
        /*1448*/ 	.word	0x00000000
        /*144c*/ 	.word	0x00038840
        /*1450*/ 	.short	0x010a
        /*1452*/ 	.byte	0x3f
	.zero		1


	//   ....[52]....
        /*1454*/ 	.word	0x00026ef0
        /*1458*/ 	.word	0x00000012
        /*145c*/ 	.word	0x00038800
        /*1460*/ 	.short	0x0107
        /*1462*/ 	.byte	0x3f
	.zero		1


	//   ....[53]....
        /*1464*/ 	.word	0x00027000
        /*1468*/ 	.word	0x00000012
        /*146c*/ 	.word	0x00038800
        /*1470*/ 	.short	0x0101
        /*1472*/ 	.byte	0x3f
	.zero		1


	//   ....[54]....
        /*1474*/ 	.word	0x00027020
        /*1478*/ 	.word	0x00000012
        /*147c*/ 	.word	0x00038820
        /*1480*/ 	.short	0x010a
        /*1482*/ 	.byte	0x3f
	.zero		1


	//   ....[55]....
        /*1484*/ 	.word	0x000273f0
        /*1488*/ 	.word	0x00000003
        /*148c*/ 	.word	0x00038840
        /*1490*/ 	.short	0x010a
        /*1492*/ 	.byte	0x3f
	.zero		1


	//   ....[56]....
        /*1494*/ 	.word	0x00027990
        /*1498*/ 	.word	0x00000003
        /*149c*/ 	.word	0x00000060
        /*14a0*/ 	.short	0x010a
        /*14a2*/ 	.byte	0x3f
	.zero		1


	//   ....[57]....
        /*14a4*/ 	.word	0x00028210
        /*14a8*/ 	.word	0x00000003
        /*14ac*/ 	.word	0x00038840
        /*14b0*/ 	.short	0x010a
        /*14b2*/ 	.byte	0x3f
	.zero		1


	//   ....[58]....
        /*14b4*/ 	.word	0x000287b0
        /*14b8*/ 	.word	0x00000002
        /*14bc*/ 	.word	0x00000060
        /*14c0*/ 	.short	0x010a
        /*14c2*/ 	.byte	0x3f
	.zero		1


	//   ....[59]....
        /*14c4*/ 	.word	0x00028f70
        /*14c8*/ 	.word	0x00000002
        /*14cc*/ 	.word	0x00038840
        /*14d0*/ 	.short	0x010a
        /*14d2*/ 	.byte	0x3f
	.zero		1


	//   ....[60]....
        /*14d4*/ 	.word	0x00029510
        /*14d8*/ 	.word	0x00000002
        /*14dc*/ 	.word	0x00000060
        /*14e0*/ 	.short	0x010a
        /*14e2*/ 	.byte	0x3f
	.zero		1


	//   ....[61]....
        /*14e4*/ 	.word	0x00029c80
        /*14e8*/ 	.word	0x00000000
        /*14ec*/ 	.word	0x00038860
        /*14f0*/ 	.short	0x010a
        /*14f2*/ 	.byte	0x3f
	.zero		1


	//   ....[62]....
        /*14f4*/ 	.word	0x0002b080
        /*14f8*/ 	.word	0x00000000
        /*14fc*/ 	.word	0x00038820
        /*1500*/ 	.short	0x010a
        /*1502*/ 	.byte	0x3f
	.zero		1


	//   ....[63]....
        /*1504*/ 	.word	0x0002b260
        /*1508*/ 	.word	0x00000006
        /*150c*/ 	.word	0x00000000
        /*1510*/ 	.short	0x010a
        /*1512*/ 	.byte	0x3f
	.zero		1


	//   ....[64]....
        /*1514*/ 	.word	0x0002b290
        /*1518*/ 	.word	0x00000007
        /*151c*/ 	.word	0x00000000
        /*1520*/ 	.short	0x010a
        /*1522*/ 	.byte	0x3f
	.zero		1


	//   ....[65]....
        /*1524*/ 	.word	0x0002b2f0
        /*1528*/ 	.word	0x00000004
        /*152c*/ 	.word	0x00000000
        /*1530*/ 	.short	0x010a
        /*1532*/ 	.byte	0x3f
	.zero		1


	//   ....[66]....
        /*1534*/ 	.word	0x0002b320
        /*1538*/ 	.word	0x00000003
        /*153c*/ 	.word	0x00000000
        /*1540*/ 	.short	0x010a
        /*1542*/ 	.byte	0x3f
	.zero		1


	//   ....[67]....
        /*1544*/ 	.word	0x0002b380
        /*1548*/ 	.word	0x00000003
        /*154c*/ 	.word	0x00038890
        /*1550*/ 	.short	0x010a
        /*1552*/ 	.byte	0x3f
	.zero		1


	//   ....[68]....
        /*1554*/ 	.word	0x0002b3d0
        /*1558*/ 	.word	0x00000003
        /*155c*/ 	.word	0x00038890
        /*1560*/ 	.short	0x010a
        /*1562*/ 	.byte	0x3f
	.zero		1


	//   ....[69]....
        /*1564*/ 	.word	0x0002b420
        /*1568*/ 	.word	0x00000003
        /*156c*/ 	.word	0x00038890
        /*1570*/ 	.short	0x010a
        /*1572*/ 	.byte	0x3f
	.zero		1


	//   ....[70]....
        /*1574*/ 	.word	0x0002b470
        /*1578*/ 	.word	0x00000003
        /*157c*/ 	.word	0x000388b0
        /*1580*/ 	.short	0x010a
        /*1582*/ 	.byte	0x3f
	.zero		1


	//   ....[71]....
        /*1584*/ 	.word	0x0002b690
        /*1588*/ 	.word	0x00000012
        /*158c*/ 	.word	0x00038800
        /*1590*/ 	.short	0x010a
        /*1592*/ 	.byte	0x3f
	.zero		1


	//   ....[72]....
        /*1594*/ 	.word	0x0002b8b0
        /*1598*/ 	.word	0x00000012
        /*159c*/ 	.word	0x00038800
        /*15a0*/ 	.short	0x010a
        /*15a2*/ 	.byte	0x3f
	.zero		1


	//   ....[73]....
        /*15a4*/ 	.word	0x0002b900
        /*15a8*/ 	.word	0x00000000
        /*15ac*/ 	.word	0x00038830
        /*15b0*/ 	.short	0x010a
        /*15b2*/ 	.byte	0x3f
	.zero		1


	//   ....[74]....
        /*15b4*/ 	.word	0x0002b950
        /*15b8*/ 	.word	0x0000000b
        /*15bc*/ 	.word	0x00038830
        /*15c0*/ 	.short	0x010a
        /*15c2*/ 	.byte	0x3f
	.zero		1


	//   ....[75]....
        /*15c4*/ 	.word	0x0002b9a0
        /*15c8*/ 	.word	0x00000009
        /*15cc*/ 	.word	0x00038850
        /*15d0*/ 	.short	0x010a
        /*15d2*/ 	.byte	0x3f
	.zero		1


	//   ....[76]....
        /*15d4*/ 	.word	0x0002b9f0
        /*15d8*/ 	.word	0x00000003
        /*15dc*/ 	.word	0x00038850
        /*15e0*/ 	.short	0x010a
        /*15e2*/ 	.byte	0x3f
	.zero		1


	//   ....[77]....
        /*15e4*/ 	.word	0x0002bb90
        /*15e8*/ 	.word	0x00000012
        /*15ec*/ 	.word	0x00038820
        /*15f0*/ 	.short	0x010a
        /*15f2*/ 	.byte	0x3f
	.zero		1


	//   ....[78]....
        /*15f4*/ 	.word	0x0002bbe0
        /*15f8*/ 	.word	0x00000006
        /*15fc*/ 	.word	0x000388a0
        /*1600*/ 	.short	0x010a
        /*1602*/ 	.byte	0x3f
	.zero		1


	//   ....[79]....
        /*1604*/ 	.word	0x0002bc30
        /*1608*/ 	.word	0x00000006
        /*160c*/ 	.word	0x000388c0
        /*1610*/ 	.short	0x010a
        /*1612*/ 	.byte	0x3f
	.zero		1


	//   ....[80]....
        /*1614*/ 	.word	0x0002bc80
        /*1618*/ 	.word	0x00000006
        /*161c*/ 	.word	0x000388a0
        /*1620*/ 	.short	0x010a
        /*1622*/ 	.byte	0x3f
	.zero		1


	//   ....[81]....
        /*1624*/ 	.word	0x0002bcd0
        /*1628*/ 	.word	0x00000006
        /*162c*/ 	.word	0x000388c0
        /*1630*/ 	.short	0x010a
        /*1632*/ 	.byte	0x3f
	.zero		1


	//   ....[82]....
        /*1634*/ 	.word	0x0002be70
        /*1638*/ 	.word	0x00000000
        /*163c*/ 	.word	0x00038840
        /*1640*/ 	.short	0x010a
        /*1642*/ 	.byte	0x3f
	.zero		1


	//   ....[83]....
        /*1644*/ 	.word	0x0002caf0
        /*1648*/ 	.word	0x00000012
        /*164c*/ 	.word	0x00038820
        /*1650*/ 	.short	0x010a
        /*1652*/ 	.byte	0x3f
	.zero		1


	//   ....[84]....
        /*1654*/ 	.word	0x0002cb40
        /*1658*/ 	.word	0x00000003
        /*165c*/ 	.word	0x00038840
        /*1660*/ 	.short	0x010a
        /*1662*/ 	.byte	0x3f
	.zero		1


	//   ....[85]....
        /*1664*/ 	.word	0x0002cb90
        /*1668*/ 	.word	0x00000003
        /*166c*/ 	.word	0x00000060
        /*1670*/ 	.short	0x010a
        /*1672*/ 	.byte	0x3f
	.zero		1


	//   ....[86]....
        /*1674*/ 	.word	0x0002cbe0
        /*1678*/ 	.word	0x00000003
        /*167c*/ 	.word	0x00038840
        /*1680*/ 	.short	0x010a
        /*1682*/ 	.byte	0x3f
	.zero		1


	//   ....[87]....
        /*1684*/ 	.word	0x0002cc30
        /*1688*/ 	.word	0x00000002
        /*168c*/ 	.word	0x00000060
        /*1690*/ 	.short	0x010a
        /*1692*/ 	.byte	0x3f
	.zero		1


	//   ....[88]....
        /*1694*/ 	.word	0x0002cc80
        /*1698*/ 	.word	0x00000002
        /*169c*/ 	.word	0x00038840
        /*16a0*/ 	.short	0x010a
        /*16a2*/ 	.byte	0x3f
	.zero		1


	//   ....[89]....
        /*16a4*/ 	.word	0x0002ccd0
        /*16a8*/ 	.word	0x00000002
        /*16ac*/ 	.word	0x00000060
        /*16b0*/ 	.short	0x010a
        /*16b2*/ 	.byte	0x3f
	.zero		1


	//   ....[90]....
        /*16b4*/ 	.word	0x0002cd20
        /*16b8*/ 	.word	0x00000000
        /*16bc*/ 	.word	0x00038860
        /*16c0*/ 	.short	0x010a
        /*16c2*/ 	.byte	0x3f
	.zero		1


	//   ....[91]....
        /*16c4*/ 	.word	0x0002d870
        /*16c8*/ 	.word	0x00000000
        /*16cc*/ 	.word	0x00038820
        /*16d0*/ 	.short	0x010a
        /*16d2*/ 	.byte	0x3f
	.zero		1


	//   ....[92]....
        /*16d4*/ 	.word	0x0002da10
        /*16d8*/ 	.word	0x00000006
        /*16dc*/ 	.word	0x00000000
        /*16e0*/ 	.short	0x010a
        /*16e2*/ 	.byte	0x3f
	.zero		1


	//   ....[93]....
        /*16e4*/ 	.word	0x0002da60
        /*16e8*/ 	.word	0x00000007
        /*16ec*/ 	.word	0x00000000
        /*16f0*/ 	.short	0x010a
        /*16f2*/ 	.byte	0x3f
	.zero		1


	//   ....[94]....
        /*16f4*/ 	.word	0x0002dab0
        /*16f8*/ 	.word	0x00000004
        /*16fc*/ 	.word	0x00000000
        /*1700*/ 	.short	0x010a
        /*1702*/ 	.byte	0x3f
	.zero		1


	//----- nvinfo : EIATTR_NUM_MBARRIERS
	.align		4
.L_153:
        /*1704*/ 	.byte	0x03, 0x38
        /*1706*/ 	.short	0x0016


	//----- nvinfo : EIATTR_EXIT_INSTR_OFFSETS
	.align		4
        /*1708*/ 	.byte	0x04, 0x1c
        /*170a*/ 	.short	(.L_155 - .L_154)


	//   ....[0]....
.L_154:
        /*170c*/ 	.word	0x0002b370


	//----- nvinfo : EIATTR_MAX_THREADS
	.align		4
.L_155:
        /*1710*/ 	.byte	0x04, 0x05
        /*1712*/ 	.short	(.L_157 - .L_156)
.L_156:
        /*1714*/ 	.word	0x00000180
        /*1718*/ 	.word	0x00000001
        /*171c*/ 	.word	0x00000001


	//----- nvinfo : EIATTR_CRS_STACK_SIZE
	.align		4
.L_157:
        /*1720*/ 	.byte	0x04, 0x1e
        /*1722*/ 	.short	(.L_159 - .L_158)
.L_158:
        /*1724*/ 	.word	0x00000000


	//----- nvinfo : EIATTR_CBANK_PARAM_SIZE
	.align		4
.L_159:
        /*1728*/ 	.byte	0x03, 0x19
        /*172a*/ 	.short	0x0af0


	//----- nvinfo : EIATTR_PARAM_CBANK
	.align		4
        /*172c*/ 	.byte	0x04, 0x0a
        /*172e*/ 	.short	(.L_161 - .L_160)
	.align		4
.L_160:
        /*1730*/ 	.word	index@(.nv.constant0._ZN7cutlass13device_kernelIN5flash11enable_sm90INS1_16FlashAttnFwdSm90INS1_25CollectiveMainloopFwdSm90ILi2EN4cute5tupleIJNS5_1CILi1EEES8_S8_EEENS6_IJNS7_ILi128EEENS7_ILi80EEENS7_ILi256EEEEEELi256ENS_6half_tEfNS_4arch4Sm90ELb0ELb0ELb0ELb1ELb0ELb1ELb0ELb1ELb1ELb1ELb1ELb0EEENS1_21CollectiveEpilogueFwdINS6_IJSA_SC_SB_EEES9_SE_SG_Li256ELb1ELb1ELb1ELb0EEENS1_36VarlenDynamicPersistentTileSchedulerILi128ELi80ELi256ELi128ELb1ELb1ELb1ELb0ELb1ELb1EEEEEEEEEvNT_6ParamsE)
        /*1734*/ 	.short	0x0210
        /*1736*/ 	.short	0x0af0


	//----- nvinfo : EIATTR_SW_WAR
	.align		4
.L_161:
        /*1738*/ 	.byte	0x04, 0x36
        /*173a*/ 	.short	(.L_163 - .L_162)
.L_162:
        /*173c*/ 	.word	0x00000008
.L_163:


//--------------------- .nv.info._ZN7cutlass13device_kernelIN5flash11enable_sm90INS1_16FlashAttnFwdSm90INS1_25CollectiveMainloopFwdSm90ILi2EN4cute5tupleIJNS5_1CILi1EEES8_S8_EEENS6_IJNS7_ILi128EEENS7_ILi64EEENS7_ILi256EEEEEELi256ENS_6half_tEfNS_4arch4Sm90ELb0ELb1ELb0ELb0ELb0ELb0ELb0ELb1ELb1ELb1ELb1ELb0EEENS1_21CollectiveEpilogueFwdINS6_IJSA_SC_SB_EEES9_SE_SG_Li256ELb0ELb1ELb1ELb0EEENS1_19SingleTileSchedulerILb0ELb1ELb1ELi128EEEEEEEEEvNT_6ParamsE --------------------------
	.section	.nv.info._ZN7cutlass13device_kernelIN5flash11enable_sm90INS1_16FlashAttnFwdSm90INS1_25CollectiveMainloopFwdSm90ILi2EN4cute5tupleIJNS5_1CILi1EEES8_S8_EEENS6_IJNS7_ILi128EEENS7_ILi64EEENS7_ILi256EEEEEELi256ENS_6half_tEfNS_4arch4Sm90ELb0ELb1ELb0ELb0ELb0ELb0ELb0ELb1ELb1ELb1ELb1ELb0EEENS1_21CollectiveEpilogueFwdINS6_IJSA_SC_SB_EEES9_SE_SG_Li256ELb0ELb1ELb1ELb0EEENS1_19SingleTileSchedulerILb0ELb1ELb1ELi128EEEEEEEEEvNT_6ParamsE,"",@"SHT_CUDA_INFO"
	.sectionflags	@""
	.align	4


	//----- nvinfo : EIATTR_CUDA_API_VERSION
	.align		4
        /*0000*/ 	.byte	0x04, 0x37
        /*0002*/ 	.short	(.L_165 - .L_164)
.L_164:
        /*0004*/ 	.word	0x00000082


	//----- nvinfo : EIATTR_KPARAM_INFO
	.align		4
.L_165:
        /*0008*/ 	.byte	0x04, 0x17
        /*000a*/ 	.short	(.L_167 - .L_166)
.L_166:
        /*000c*/ 	.word	0x00000000
        /*0010*/ 	.short	0x0000
        /*0012*/ 	.short	0x0070
        /*0014*/ 	.byte	0x00, 0xf0, 0x01, 0x28


	//----- nvinfo : EIATTR_SPARSE_MMA_MASK
	.align		4
.L_167:
        /*0018*/ 	.byte	0x03, 0x50
        /*001a*/ 	.short	0x0000


	//----- nvinfo : EIATTR_MAXREG_COUNT
	.align		4
        /*001c*/ 	.byte	0x03, 0x1b
        /*001e*/ 	.short	0x00a8


	//----- nvinfo : EIATTR_NUM_BARRIERS
	.align		4
        /*0020*/ 	.byte	0x02, 0x4c
        /*0022*/ 	.byte	0x09
	.zero		1


	//----- nvinfo : EIATTR_EXTERNS
	.align		4
        /*0024*/ 	.byte	0x04, 0x0f
        /*0026*/ 	.short	(.L_169 - .L_168)


	//   ....[0]....
	.align		4
.L_168:
        /*0028*/ 	.word	index@(__assertfail)


	//----- nvinfo : EIATTR_ANNOTATIONS
	.align		4
.L_169:
        /*002c*/ 	.byte	0x04, 0x55
        /*002e*/ 	.short	(.L_171 - .L_170)


	//   ....[0]....
.L_170:
        /* <DEDUP_REMOVED lines=10> */


	//----- nvinfo : EIATTR_MERCURY_ISA_VERSION
	.align		4
.L_171:
        /*00c0*/ 	.byte	0x03, 0x5f
        /*00c2*/ 	.short	0x0101


	//----- nvinfo : EIATTR_INT_WARP_WIDE_INSTR_OFFSETS
	.align		4
        /*00c4*/ 	.byte	0x04, 0x31
        /*00c6*/ 	.short	(.L_173 - .L_172)


	//   ....[0]....
.L_172:
        /*00c8*/ 	.word	0x00000130


	//   ....[1]....
        /*00cc*/ 	.word	0x00000170


	//   ....[2]....
        /*00d0*/ 	.word	0x000001e0


	//----- nvinfo : EIATTR_COOP_GROUP_MASK_REGIDS
	.align		4
.L_173:
        /*00d4*/ 	.byte	0x04, 0x29
        /*00d6*/ 	.short	(.L_175 - .L_174)


	//   ....[0]....
.L_174:
        /*00d8*/ 	.word	0xffffffff


	//   ....[1]....
        /*00dc*/ 	.word	0xffffffff


	//   ....[2]....
        /*00e0*/ 	.word	0xffffffff


	//   ....[3]....
        /*00e4*/ 	.word	0xffffffff


	//   ....[4]....
        /*00e8*/ 	.word	0xffffffff


	//   ....[5]....
        /*00ec*/ 	.word	0xffffffff


	//   ....[6]....
        /*00f0*/ 	.word	0xffffffff


	//   ....[7]....
        /*00f4*/ 	.word	0xffffffff


	//   ....[8]....
        /*00f8*/ 	.word	0xffffffff


	//   ....[9]....
        /*00fc*/ 	.word	0xffffffff


	//   ....[10]....
        /*0100*/ 	.word	0xffffffff


	//   ....[11]....
        /*0104*/ 	.word	0xffffffff


	//   ....[12]....
        /*0108*/ 	.word	0xffffffff


	//   ....[13]....
        /*010c*/ 	.word	0xffffffff


	//   ....[14]....
        /*0110*/ 	.word	0xffffffff


	//   ....[15]....
        /*0114*/ 	.word	0xffffffff


	//   ....[16]....
        /*0118*/ 	.word	0xffffffff


	//   ....[17]....
        /*011c*/ 	.word	0xffffffff


	//   ....[18]....
        /*0120*/ 	.word	0xffffffff


	//   ....[19]....
        /*0124*/ 	.word	0xffffffff


	//   ....[20]....
        /*0128*/ 	.word	0xffffffff


	//   ....[21]....
        /*012c*/ 	.word	0xffffffff


	//   ....[22]....
        /*0130*/ 	.word	0xffffffff


	//   ....[23]....
        /*0134*/ 	.word	0xffffffff


	//   ....[24]....
        /*0138*/ 	.word	0xffffffff


	//   ....[25]....
        /*013c*/ 	.word	0xffffffff


	//   ....[26]....
        /*0140*/ 	.word	0xffffffff


	//   ....[27]....
        /*0144*/ 	.word	0xffffffff


	//   ....[28]....
        /*0148*/ 	.word	0xffffffff


	//   ....[29]....
        /*014c*/ 	.word	0xffffffff


	//   ....[30]....
        /*0150*/ 	.word	0xffffffff


	//   ....[31]....
        /*0154*/ 	.word	0xffffffff


	//   ....[32]....
        /*0158*/ 	.word	0xffffffff


	//   ....[33]....
        /*015c*/ 	.word	0xffffffff


	//   ....[34]....
        /*0160*/ 	.word	0xffffffff


	//   ....[35]....
        /*0164*/ 	.word	0xffffffff


	//   ....[36]....
        /*0168*/ 	.word	0xffffffff


	//   ....[37]....
        /*016c*/ 	.word	0xffffffff


	//   ....[38]....
        /*0170*/ 	.word	0xffffffff


	//   ....[39]....
        /*0174*/ 	.word	0xffffffff


	//   ....[40]....
        /*0178*/ 	.word	0xffffffff


	//   ....[41]....
        /*017c*/ 	.word	0xffffffff


	//   ....[42]....
        /*0180*/ 	.word	0xffffffff


	//   ....[43]....
        /*0184*/ 	.word	0xffffffff


	//   ....[44]....
        /*0188*/ 	.word	0xffffffff


	//   ....[45]....
        /*018c*/ 	.word	0xffffffff


	//   ....[46]....
        /*0190*/ 	.word	0xffffffff


	//   ....[47]....
        /*0194*/ 	.word	0xffffffff


	//   ....[48]....
        /*0198*/ 	.word	0xffffffff


	//   ....[49]....
        /*019c*/ 	.word	0xffffffff


	//   ....[50]....
        /*01a0*/ 	.word	0xffffffff


	//   ....[51]....
        /*01a4*/ 	.word	0xffffffff


	//   ....[52]....
        /*01a8*/ 	.word	0xffffffff


	//   ....[53]....
        /*01ac*/ 	.word	0xffffffff


	//   ....[54]....
        /*01b0*/ 	.word	0xffffffff


	//   ....[55]....
        /*01b4*/ 	.word	0xffffffff


	//   ....[56]....
        /*01b8*/ 	.word	0xffffffff


	//   ....[57]....
        /*01bc*/ 	.word	0xffffffff


	//   ....[58]....
        /*01c0*/ 	.word	0xffffffff


	//   ....[59]....
        /*01c4*/ 	.word	0xffffffff


	//   ....[60]....
        /*01c8*/ 	.word	0xffffffff


	//   ....[61]....
        /*01cc*/ 	.word	0x0500000f


	//   ....[62]....
        /*01d0*/ 	.word	0x0500000f


	//   ....[63]....
        /*01d4*/ 	.word	0x0500000f


	//   ....[64]....
        /*01d8*/ 	.word	0x0500000f


	//   ....[65]....
        /*01dc*/ 	.word	0x0500000f


	//   ....[66]....
        /*01e0*/ 	.word	0x0500000f


	//   ....[67]....
        /*01e4*/ 	.word	0x0500000f


	//   ....[68]....
        /*01e8*/ 	.word	0x0500000f


	//   ....[69]....
        /*01ec*/ 	.word	0x0500000f


	//   ....[70]....
        /*01f0*/ 	.word	0x0500000f


	//   ....[71]....
        /*01f4*/ 	.word	0x0500000f


	//   ....[72]....
        /*01f8*/ 	.word	0x0500000f


	//   ....[73]....
        /*01fc*/ 	.word	0x0500000f


	//   ....[74]....
        /*0200*/ 	.word	0x0500000f


	//   ....[75]....
        /*0204*/ 	.word	0x0500000f


	//   ....[76]....
        /*0208*/ 	.word	0x0500000f


	//   ....[77]....
        /*020c*/ 	.word	0x0500000f


	//   ....[78]....
        /*0210*/ 	.word	0x0500000f


	//----- nvinfo : EIATTR_COOP_GROUP_INSTR_OFFSETS
	.align		4
.L_175:
        /*0214*/ 	.byte	0x04, 0x28
        /*0216*/ 	.short	(.L_177 - .L_176)


	//   ....[0]....
.L_176:
        /*0218*/ 	.word	0x00000060


	//   ....[1]....
        /*021c*/ 	.word	0x00000140


	//   ....[2]....
        /*0220*/ 	.word	0x00000190


	//   ....[3]....
        /*0224*/ 	.word	0x000003c0


	//   ....[4]....
        /*0228*/ 	.word	0x00000520


	//   ....[5]....
        /*022c*/ 	.word	0x00000640


	//   ....[6]....
        /*0230*/ 	.word	0x000007a0


	//   ....[7]....
        /*0234*/ 	.word	0x00001800


	//   ....[8]....
        /*0238*/ 	.word	0x00002830


	//   ....[9]....
        /*023c*/ 	.word	0x00002ac0


	//   ....[10]....
        /*0240*/ 	.word	0x000034d0


	//   ....[11]....
        /*0244*/ 	.word	0x00003600


	//   ....[12]....
        /*0248*/ 	.word	0x00003b80


	//   ....[13]....
        /*024c*/ 	.word	0x00003c00


	//   ....[14]....
        /*0250*/ 	.word	0x00005a90


	//   ....[15]....
        /*0254*/ 	.word	0x00005d70


	//   ....[16]....
        /*0258*/ 	.word	0x00006440


	//   ....[17]....
        /*025c*/ 	.word	0x00006540


	//   ....[18]....
        /*0260*/ 	.word	0x000068f0


	//   ....[19]....
        /*0264*/ 	.word	0x00006950


	//   ....[20]....
        /*0268*/ 	.word	0x00008540


	//   ....[21]....
        /*026c*/ 	.word	0x00008680


	//   ....[22]....
        /*0270*/ 	.word	0x000088a0


	//   ....[23]....
        /*0274*/ 	.word	0x00008990


	//   ....[24]....
        /*0278*/ 	.word	0x0000a340


	//   ....[25]....
        /*027c*/ 	.word	0x0000a570


	//   ....[26]....
        /*0280*/ 	.word	0x0000aca0


	//   ....[27]....
        /*0284*/ 	.word	0x0000ada0


	//   ....[28]....
        /*0288*/ 	.word	0x0000b1d0


	//   ....[29]....
        /*028c*/ 	.word	0x0000b230


	//   ....[30]....
        /*0290*/ 	.word	0x0000c1b0


	//   ....[31]....
        /*0294*/ 	.word	0x0000c1e0


	//   ....[32]....
        /*0298*/ 	.word	0x0000c2a0


	//   ....[33]....
        /*029c*/ 	.word	0x0000c300


	//   ....[34]....
        /*02a0*/ 	.word	0x0000d520


	//   ....[35]....
        /*02a4*/ 	.word	0x0000d570


	//   ....[36]....
        /*02a8*/ 	.word	0x0000d5b0


	//   ....[37]....
        /*02ac*/ 	.word	0x0000d5f0


	//   ....[38]....
        /*02b0*/ 	.word	0x0000d630


	//   ....[39]....
        /*02b4*/ 	.word	0x0000d650


	//   ....[40]....
        /*02b8*/ 	.word	0x0000e2b0


	//   ....[41]....
        /*02bc*/ 	.word	0x0000e2c0


	//   ....[42]....
        /*02c0*/ 	.word	0x0000f340


	//   ....[43]....
        /*02c4*/ 	.word	0x00010220


	//   ....[44]....
        /*02c8*/ 	.word	0x00010c60


	//   ....[45]....
        /*02cc*/ 	.word	0x00010ca0


	//   ....[46]....
        /*02d0*/ 	.word	0x00010cd0


	//   ....[47]....
        /*02d4*/ 	.word	0x00010cf0


	//   ....[48]....
        /*02d8*/ 	.word	0x00010d30


	//   ....[49]....
        /*02dc*/ 	.word	0x00010db0


	//   ....[50]....
        /*02e0*/ 	.word	0x00010de0


	//   ....[51]....
        /*02e4*/ 	.word	0x00010e50


	//   ....[52]....
        /*02e8*/ 	.word	0x00010e80


	//   ....[53]....
        /*02ec*/ 	.word	0x00010ef0


	//   ....[54]....
        /*02f0*/ 	.word	0x00010f20


	//   ....[55]....
        /*02f4*/ 	.word	0x00010f90


	//   ....[56]....
        /*02f8*/ 	.word	0x00010fc0


	//   ....[57]....
        /*02fc*/ 	.word	0x00011030


	//   ....[58]....
        /*0300*/ 	.word	0x00011060


	//   ....[59]....
        /*0304*/ 	.word	0x000110c0


	//   ....[60]....
        /*0308*/ 	.word	0x00013d30


	//   ....[61]....
        /*030c*/ 	.word	0x00014390


	//   ....[62]....
        /*0310*/ 	.word	0x00014500


	//   ....[63]....
        /*0314*/ 	.word	0x00014560


	//   ....[64]....
        /*0318*/ 	.word	0x000146b0


	//   ....[65]....
        /*031c*/ 	.word	0x00014720


	//   ....[66]....
        /*0320*/ 	.word	0x00014820


	//   ....[67]....
        /*0324*/ 	.word	0x00014890


	//   ....[68]....
        /*0328*/ 	.word	0x00014990


	//   ....[69]....
        /*032c*/ 	.word	0x00014a00


	//   ....[70]....
        /*0330*/ 	.word	0x00014b00


	//   ....[71]....
        /*0334*/ 	.word	0x00014b70


	//   ....[72]....
        /*0338*/ 	.word	0x00014c70


	//   ....[73]....
        /*033c*/ 	.word	0x00014ce0


	//   ....[74]....
        /*0340*/ 	.word	0x00014de0


	//   ....[75]....
        /*0344*/ 	.word	0x00014e40


	//   ....[76]....
        /*0348*/ 	.word	0x00014f30


	//   ....[77]....
        /*034c*/ 	.word	0x00014f80


	//   ....[78]....
        /*0350*/ 	.word	0x00015380


	//----- nvinfo : EIATTR_REG_RECONFIG
	.align		4
.L_177:
        /*0354*/ 	.byte	0x01, 0x54
	.zero		2


	//----- nvinfo : EIATTR_SYSCALL_OFFSETS
	.align		4
        /*0358*/ 	.byte	0x04, 0x46
        /*035a*/ 	.short	(.L_179 - .L_178)


	//   ....[0]....
.L_178:
        /*035c*/ 	.word	0x000019d0


	//   ....[1]....
        /*0360*/ 	.word	0x0000fea0


	//   ....[2]....
        /*0364*/ 	.word	0x0000ffe0


	//   ....[3]....
        /*0368*/ 	.word	0x000100d0


	//   ....[4]....
        /*036c*/ 	.word	0x00010890


	//----- nvinfo : EIATTR_MBARRIER_INSTR_OFFSETS
	.align		4
.L_179:
        /*0370*/ 	.byte	0x04, 0x39
        /*0372*/ 	.short	(.L_181 - .L_180)


	//   ....[0]....
.L_180:
        /*0374*/ 	.word	0x00000270
        /*0378*/ 	.word	0x000000ff
        /*037c*/ 	.word	0x00030800
        /*0380*/ 	.short	0x0100
        /*0382*/ 	.byte	0x08
	.zero		1


	//   ....[1]....
        /*0384*/ 	.word	0x00000280
        /*0388*/ 	.word	0x000000ff
        /*038c*/ 	.word	0x00030820
        /*0390*/ 	.short	0x0100
        /*0392*/ 	.byte	0x08
	.zero		1


	//   ....[2]....
        /*0394*/ 	.word	0x00000370
        /*0398*/ 	.word	0x000000ff
        /*039c*/ 	.word	0x00030830
        /*03a0*/ 	.short	0x0100
        /*03a2*/ 	.byte	0x08
	.zero		1


	//   ....[3]....
        /*03a4*/ 	.word	0x00000380
        /*03a8*/ 	.word	0x000000ff
        /*03ac*/ 	.word	0x00030840
        /*03b0*/ 	.short	0x0100
        /*03b2*/ 	.byte	0x08
	.zero		1


	//   ....[4]....
        /*03b4*/ 	.word	0x00000390
        /*03b8*/ 	.word	0x000000ff
        /*03bc*/ 	.word	0x00030838
        /*03c0*/ 	.short	0x0100
        /*03c2*/ 	.byte	0x08
	.zero		1


	//   ....[5]....
        /*03c4*/ 	.word	0x000003a0
        /*03c8*/ 	.word	0x000000ff
        /*03cc*/ 	.word	0x00030848
        /*03d0*/ 	.short	0x0100
        /*03d2*/ 	.byte	0x08
	.zero		1


	//   ....[6]....
        /*03d4*/ 	.word	0x000004d0
        /*03d8*/ 	.word	0x000000ff
        /*03dc*/ 	.word	0x00030850
        /*03e0*/ 	.short	0x0100
        /*03e2*/ 	.byte	0x08
	.zero		1


	//   ....[7]....
        /*03e4*/ 	.word	0x000004e0
        /*03e8*/ 	.word	0x000000ff
        /*03ec*/ 	.word	0x00030860
        /*03f0*/ 	.short	0x0100
        /*03f2*/ 	.byte	0x08
	.zero		1


	//   ....[8]....
        /*03f4*/ 	.word	0x000004f0
        /*03f8*/ 	.word	0x000000ff
        /*03fc*/ 	.word	0x00030858
        /*0400*/ 	.short	0x0100
        /*0402*/ 	.byte	0x08
	.zero		1


	//   ....[9]....
        /*0404*/ 	.word	0x00000500
        /*0408*/ 	.word	0x000000ff
        /*040c*/ 	.word	0x00030868
        /*0410*/ 	.short	0x0100
        /*0412*/ 	.byte	0x08
	.zero		1


	//   ....[10]....
        /*0414*/ 	.word	0x000005f0
        /*0418*/ 	.word	0x000000ff
        /*041c*/ 	.word	0x00030870
        /*0420*/ 	.short	0x0100
        /*0422*/ 	.byte	0x06
	.zero		1


	//   ....[11]....
        /*0424*/ 	.word	0x00000600
        /*0428*/ 	.word	0x000000ff
        /*042c*/ 	.word	0x00030880
        /*0430*/ 	.short	0x0100
        /*0432*/ 	.byte	0x06
	.zero		1


	//   ....[12]....
        /*0434*/ 	.word	0x00000610
        /*0438*/ 	.word	0x000000ff
        /*043c*/ 	.word	0x00030878
        /*0440*/ 	.short	0x0100
        /*0442*/ 	.byte	0x06
	.zero		1


	//   ....[13]....
        /*0444*/ 	.word	0x00000620
        /*0448*/ 	.word	0x000000ff
        /*044c*/ 	.word	0x00030888
        /*0450*/ 	.short	0x0100
        /*0452*/ 	.byte	0x06
	.zero		1


	//   ....[14]....
        /*0454*/ 	.word	0x00000750
        /*0458*/ 	.word	0x000000ff
        /*045c*/ 	.word	0x00030890
        /*0460*/ 	.short	0x0100
        /*0462*/ 	.byte	0x08
	.zero		1


	//   ....[15]....
        /*0464*/ 	.word	0x00000760
        /*0468*/ 	.word	0x000000ff
        /*046c*/ 	.word	0x000308a0
        /*0470*/ 	.short	0x0100
        /*0472*/ 	.byte	0x08
	.zero		1


	//   ....[16]....
        /*0474*/ 	.word	0x00000770
        /*0478*/ 	.word	0x000000ff
        /*047c*/ 	.word	0x00030898
        /*0480*/ 	.short	0x0100
        /*0482*/ 	.byte	0x08
	.zero		1


	//   ....[17]....
        /*0484*/ 	.word	0x00000780
        /*0488*/ 	.word	0x000000ff
        /*048c*/ 	.word	0x000308a8
        /*0490*/ 	.short	0x0100
        /*0492*/ 	.byte	0x08
	.zero		1


	//   ....[18]....
        /*0494*/ 	.word	0x000008b0
        /*0498*/ 	.word	0x000000ff
        /*049c*/ 	.word	0x000308b0
        /*04a0*/ 	.short	0x0100
        /*04a2*/ 	.byte	0x08
	.zero		1


	//   ....[19]....
        /*04a4*/ 	.word	0x000008c0
        /*04a8*/ 	.word	0x000000ff
        /*04ac*/ 	.word	0x000308c0
        /*04b0*/ 	.short	0x0100
        /*04b2*/ 	.byte	0x08
	.zero		1


	//   ....[20]....
        /*04b4*/ 	.word	0x000008d0
        /*04b8*/ 	.word	0x000000ff
        /*04bc*/ 	.word	0x000308b8
        /*04c0*/ 	.short	0x0100
        /*04c2*/ 	.byte	0x08
	.zero		1


	//   ....[21]....
        /*04c4*/ 	.word	0x000008e0
        /*04c8*/ 	.word	0x000000ff
        /*04cc*/ 	.word	0x000308c8
        /*04d0*/ 	.short	0x0100
        /*04d2*/ 	.byte	0x08
	.zero		1


	//   ....[22]....
        /*04d4*/ 	.word	0x00001a00
        /*04d8*/ 	.word	0x000000ff
        /*04dc*/ 	.word	0x00030800
        /*04e0*/ 	.short	0x010a
        /*04e2*/ 	.byte	0x04
	.zero		1


	//   ....[23]....
        /*04e4*/ 	.word	0x00001aa0
        /*04e8*/ 	.word	0x000000ff
        /*04ec*/ 	.word	0x00030830
        /*04f0*/ 	.short	0x010a
        /*04f2*/ 	.byte	0x04
	.zero		1


	//   ....[24]....
        /*04f4*/ 	.word	0x00001b40
        /*04f8*/ 	.word	0x000000ff
        /*04fc*/ 	.word	0x00030830
        /*0500*/ 	.short	0x010a
        /*0502*/ 	.byte	0x04
	.zero		1


	//   ....[25]....
        /*0504*/ 	.word	0x000028f0
        /*0508*/ 	.word	0x00000000
        /*050c*/ 	.word	0x00000000
        /*0510*/ 	.short	0x0101
        /*0512*/ 	.byte	0x3f
	.zero		1


	//   ....[26]....
        /*0514*/ 	.word	0x00004850
        /*0518*/ 	.word	0x000000ff
        /*051c*/ 	.word	0x00030830
        /*0520*/ 	.short	0x010a
        /*0522*/ 	.byte	0x3c
	.zero		1


	//   ....[27]....
        /*0524*/ 	.word	0x00004890
        /*0528*/ 	.word	0x000000ff
        /*052c*/ 	.word	0x00030830
        /*0530*/ 	.short	0x010a
        /*0532*/ 	.byte	0x3c
	.zero		1


	//   ....[28]....
        /*0534*/ 	.word	0x00005730
        /*0538*/ 	.word	0x000000ff
        /*053c*/ 	.word	0x00030850
        /*0540*/ 	.short	0x010a
        /*0542*/ 	.byte	0x0e
	.zero		1


	//   ....[29]....
        /*0544*/ 	.word	0x00005770
        /*0548*/ 	.word	0x000000ff
        /*054c*/ 	.word	0x00030850
        /*0550*/ 	.short	0x010a
        /*0552*/ 	.byte	0x0e
	.zero		1


	//   ....[30]....
        /*0554*/ 	.word	0x00005ab0
        /*0558*/ 	.word	0x00000000
        /*055c*/ 	.word	0x00000000
        /*0560*/ 	.short	0x0101
        /*0562*/ 	.byte	0x3f
	.zero		1


	//   ....[31]....
        /*0564*/ 	.word	0x00006c90
        /*0568*/ 	.word	0x0000009b
        /*056c*/ 	.word	0x00000000
        /*0570*/ 	.short	0x0101
        /*0572*/ 	.byte	0x3f
	.zero		1


	//   ....[32]....
        /*0574*/ 	.word	0x00007440
        /*0578*/ 	.word	0x000000ff
        /*057c*/ 	.word	0x00030830
        /*0580*/ 	.short	0x010a
        /*0582*/ 	.byte	0x07
	.zero		1


	//   ....[33]....
        /*0584*/ 	.word	0x00007480
        /*0588*/ 	.word	0x000000ff
        /*058c*/ 	.word	0x00030830
        /*0590*/ 	.short	0x010a
        /*0592*/ 	.byte	0x07
	.zero		1


	//   ....[34]....
        /*0594*/ 	.word	0x000082a0
        /*0598*/ 	.word	0x000000ff
        /*059c*/ 	.word	0x00030850
        /*05a0*/ 	.short	0x010a
        /*05a2*/ 	.byte	0x0e
	.zero		1


	//   ....[35]....
        /*05a4*/ 	.word	0x000082e0
        /*05a8*/ 	.word	0x000000ff
        /*05ac*/ 	.word	0x00030850
        /*05b0*/ 	.short	0x010a
        /*05b2*/ 	.byte	0x0e
	.zero		1


	//   ....[36]....
        /*05b4*/ 	.word	0x00008d50
        /*05b8*/ 	.word	0x00000098
        /*05bc*/ 	.word	0x00000000
        /*05c0*/ 	.short	0x0101
        /*05c2*/ 	.byte	0x3f
	.zero		1


	//   ....[37]....
        /*05c4*/ 	.word	0x00008da0
        /*05c8*/ 	.word	0x0000009a
        /*05cc*/ 	.word	0x00000000
        /*05d0*/ 	.short	0x0101
        /*05d2*/ 	.byte	0x3f
	.zero		1


	//   ....[38]....
        /*05d4*/ 	.word	0x00009160
        /*05d8*/ 	.word	0x000000ff
        /*05dc*/ 	.word	0x00030830
        /*05e0*/ 	.short	0x010a
        /*05e2*/ 	.byte	0x3c
	.zero		1


	//   ....[39]....
        /*05e4*/ 	.word	0x000091a0
        /*05e8*/ 	.word	0x000000ff
        /*05ec*/ 	.word	0x00030830
        /*05f0*/ 	.short	0x010a
        /*05f2*/ 	.byte	0x3c
	.zero		1


	//   ....[40]....
        /*05f4*/ 	.word	0x00009fd0
        /*05f8*/ 	.word	0x000000ff
        /*05fc*/ 	.word	0x00030850
        /*0600*/ 	.short	0x010a
        /*0602*/ 	.byte	0x0e
	.zero		1


	//   ....[41]....
        /*0604*/ 	.word	0x0000a010
        /*0608*/ 	.word	0x000000ff
        /*060c*/ 	.word	0x00030850
        /*0610*/ 	.short	0x010a
        /*0612*/ 	.byte	0x0e
	.zero		1


	//   ....[42]....
        /*0614*/ 	.word	0x0000a360
        /*0618*/ 	.word	0x00000000
        /*061c*/ 	.word	0x00000000
        /*0620*/ 	.short	0x0101
        /*0622*/ 	.byte	0x3f
	.zero		1


	//   ....[43]....
        /*0624*/ 	.word	0x0000b470
        /*0628*/ 	.word	0x0000009b
        /*062c*/ 	.word	0x00000000
        /*0630*/ 	.short	0x0101
        /*0632*/ 	.byte	0x3f
	.zero		1


	//   ....[44]....
        /*0634*/ 	.word	0x0000c120
        /*0638*/ 	.word	0x000000ff
        /*063c*/ 	.word	0x00030850
        /*0640*/ 	.short	0x010a
        /*0642*/ 	.byte	0x07
	.zero		1


	//   ....[45]....
        /*0644*/ 	.word	0x0000c160
        /*0648*/ 	.word	0x000000ff
        /*064c*/ 	.word	0x00030850
        /*0650*/ 	.short	0x010a
        /*0652*/ 	.byte	0x07
	.zero		1


	//   ....[46]....
        /*0654*/ 	.word	0x0000c550
        /*0658*/ 	.word	0x0000000b
        /*065c*/ 	.word	0x00000000
        /*0660*/ 	.short	0x0101
        /*0662*/ 	.byte	0x3f
	.zero		1


	//   ....[47]....
        /*0664*/ 	.word	0x0000d660
        /*0668*/ 	.word	0x000000ff
        /*066c*/ 	.word	0x00000000
        /*0670*/ 	.short	0x0101
        /*0672*/ 	.byte	0x04
	.zero		1


	//   ....[48]....
        /*0674*/ 	.word	0x00010440
        /*0678*/ 	.word	0x000000ff
        /*067c*/ 	.word	0x00030840
        /*0680*/ 	.short	0x010a
        /*0682*/ 	.byte	0x26
	.zero		1


	//   ....[49]....
        /*0684*/ 	.word	0x00011240
        /*0688*/ 	.word	0x000000ff
        /*068c*/ 	.word	0x00030800
        /*0690*/ 	.short	0x0107
        /*0692*/ 	.byte	0x26
	.zero		1


	//   ....[50]....
        /*0694*/ 	.word	0x000112b0
        /*0698*/ 	.word	0x000000ff
        /*069c*/ 	.word	0x00030800
        /*06a0*/ 	.short	0x0101
        /*06a2*/ 	.byte	0x26
	.zero		1


	//   ....[51]....
        /*06a4*/ 	.word	0x000112c0
        /*06a8*/ 	.word	0x000000ff
        /*06ac*/ 	.word	0x00030820
        /*06b0*/ 	.short	0x010a
        /*06b2*/ 	.byte	0x26
	.zero		1


	//   ....[52]....
        /*06b4*/ 	.word	0x000116e0
        /*06b8*/ 	.word	0x000000ff
        /*06bc*/ 	.word	0x00030848
        /*06c0*/ 	.short	0x010a
        /*06c2*/ 	.byte	0x26
	.zero		1


	//   ....[53]....
        /*06c4*/ 	.word	0x00011b80
        /*06c8*/ 	.word	0x000000ff
        /*06cc*/ 	.word	0x00030860
        /*06d0*/ 	.short	0x010a
        /*06d2*/ 	.byte	0x26
	.zero		1


	//   ....[54]....
        /*06d4*/ 	.word	0x00012230
        /*06d8*/ 	.word	0x000000ff
        /*06dc*/ 	.word	0x00030840
        /*06e0*/ 	.short	0x010a
        /*06e2*/ 	.byte	0x26
	.zero		1


	//   ....[55]....
        /*06e4*/ 	.word	0x000126d0
        /*06e8*/ 	.word	0x000000ff
        /*06ec*/ 	.word	0x00030868
        /*06f0*/ 	.short	0x010a
        /*06f2*/ 	.byte	0x26
	.zero		1


	//   ....[56]....
        /*06f4*/ 	.word	0x00012dd0
        /*06f8*/ 	.word	0x000000ff
        /*06fc*/ 	.word	0x00030848
        /*0700*/ 	.short	0x010a
        /*0702*/ 	.byte	0x26
	.zero		1


	//   ....[57]....
        /*0704*/ 	.word	0x00013250
        /*0708*/ 	.word	0x000000ff
        /*070c*/ 	.word	0x00030860
        /*0710*/ 	.short	0x010a
        /*0712*/ 	.byte	0x26
	.zero		1


	//   ....[58]....
        /*0714*/ 	.word	0x00013790
        /*0718*/ 	.word	0x00000003
        /*071c*/ 	.word	0x00030860
        /*0720*/ 	.short	0x010a
        /*0722*/ 	.byte	0x3f
	.zero		1


	//   ....[59]....
        /*0724*/ 	.word	0x00013cc0
        /*0728*/ 	.word	0x00000002
        /*072c*/ 	.word	0x00030820
        /*0730*/ 	.short	0x010a
        /*0732*/ 	.byte	0x3f
	.zero		1


	//   ....[60]....
        /*0734*/ 	.word	0x00013e60
        /*0738*/ 	.word	0x00000006
        /*073c*/ 	.word	0x00000000
        /*0740*/ 	.short	0x010a
        /*0742*/ 	.byte	0x3f
	.zero		1


	//   ....[61]....
        /*0744*/ 	.word	0x00013ed0
        /*0748*/ 	.word	0x00000003
        /*074c*/ 	.word	0x00000000
        /*0750*/ 	.short	0x010a
        /*0752*/ 	.byte	0x3f
	.zero		1


	//   ....[62]....
        /*0754*/ 	.word	0x00013f30
        /*0758*/ 	.word	0x00000000
        /*075c*/ 	.word	0x00000000
        /*0760*/ 	.short	0x010a
        /*0762*/ 	.byte	0x3f
	.zero		1


	//   ....[63]....
        /*0764*/ 	.word	0x00013f60
        /*0768*/ 	.word	0x00000003
        /*076c*/ 	.word	0x00000000
        /*0770*/ 	.short	0x010a
        /*0772*/ 	.byte	0x3f
	.zero		1


	//   ....[64]....
        /*0774*/ 	.word	0x00013fe0
        /*0778*/ 	.word	0x00000003
        /*077c*/ 	.word	0x00030800
        /*0780*/ 	.short	0x010a
        /*0782*/ 	.byte	0x3f
	.zero		1


	//   ....[65]....
        /*0784*/ 	.word	0x00014050
        /*0788*/ 	.word	0x00000003
        /*078c*/ 	.word	0x00030830
        /*0790*/ 	.short	0x010a
        /*0792*/ 	.byte	0x3f
	.zero		1


	//   ....[66]....
        /*0794*/ 	.word	0x000140b0
        /*0798*/ 	.word	0x00000098
        /*079c*/ 	.word	0x00030830
        /*07a0*/ 	.short	0x010a
        /*07a2*/ 	.byte	0x3f
	.zero		1


	//   ....[67]....
        /*07a4*/ 	.word	0x00014110
        /*07a8*/ 	.word	0x00000017
        /*07ac*/ 	.word	0x00030850
        /*07b0*/ 	.short	0x010a
        /*07b2*/ 	.byte	0x3f
	.zero		1


	//   ....[68]....
        /*07b4*/ 	.word	0x00014170
        /*07b8*/ 	.word	0x00000004
        /*07bc*/ 	.word	0x00030830
        /*07c0*/ 	.short	0x010a
        /*07c2*/ 	.byte	0x3f
	.zero		1


	//   ....[69]....
        /*07c4*/ 	.word	0x000141d0
        /*07c8*/ 	.word	0x00000003
        /*07cc*/ 	.word	0x00030850
        /*07d0*/ 	.short	0x010a
        /*07d2*/ 	.byte	0x3f
	.zero		1


	//   ....[70]....
        /*07d4*/ 	.word	0x00014230
        /*07d8*/ 	.word	0x00000004
        /*07dc*/ 	.word	0x00030830
        /*07e0*/ 	.short	0x010a
        /*07e2*/ 	.byte	0x3f
	.zero		1


	//   ....[71]....
        /*07e4*/ 	.word	0x00014290
        /*07e8*/ 	.word	0x00000003
        /*07ec*/ 	.word	0x00030850
        /*07f0*/ 	.short	0x010a
        /*07f2*/ 	.byte	0x3f
	.zero		1


	//   ....[72]....
        /*07f4*/ 	.word	0x000142f0
        /*07f8*/ 	.word	0x00000005
        /*07fc*/ 	.word	0x00030850
        /*0800*/ 	.short	0x010a
        /*0802*/ 	.byte	0x3f
	.zero		1


	//   ....[73]....
        /*0804*/ 	.word	0x00014450
        /*0808*/ 	.word	0x00000003
        /*080c*/ 	.word	0x00030840
        /*0810*/ 	.short	0x010a
        /*0812*/ 	.byte	0x3f
	.zero		1


	//   ....[74]....
        /*0814*/ 	.word	0x00014fc0
        /*0818*/ 	.word	0x00000003
        /*081c*/ 	.word	0x00030820
        /*0820*/ 	.short	0x010a
        /*0822*/ 	.byte	0x3f
	.zero		1


	//   ....[75]....
        /*0824*/ 	.word	0x00015020
        /*0828*/ 	.word	0x00000003
        /*082c*/ 	.word	0x00030848
        /*0830*/ 	.short	0x010a
        /*0832*/ 	.byte	0x3f
	.zero		1


	//   ....[76]....
        /*0834*/ 	.word	0x00015080
        /*0838*/ 	.word	0x00000003
        /*083c*/ 	.word	0x00030860
        /*0840*/ 	.short	0x010a
        /*0842*/ 	.byte	0x3f
	.zero		1


	//   ....[77]....
        /*0844*/ 	.word	0x000150e0
        /*0848*/ 	.word	0x00000003
        /*084c*/ 	.word	0x00030840
        /*0850*/ 	.short	0x010a
        /*0852*/ 	.byte	0x3f
	.zero		1


	//   ....[78]....
        /*0854*/ 	.word	0x00015140
        /*0858*/ 	.word	0x00000003
        /*085c*/ 	.word	0x00030868
        /*0860*/ 	.short	0x010a
        /*0862*/ 	.byte	0x3f
	.zero		1


	//   ....[79]....
        /*0864*/ 	.word	0x000151a0
        /*0868*/ 	.word	0x00000003
        /*086c*/ 	.word	0x00030848
        /*0870*/ 	.short	0x010a
        /*0872*/ 	.byte	0x3f
	.zero		1


	//   ....[80]....
        /*0874*/ 	.word	0x00015200
        /*0878*/ 	.word	0x00000003
        /*087c*/ 	.word	0x00030860
        /*0880*/ 	.short	0x010a
        /*0882*/ 	.byte	0x3f
	.zero		1


	//   ....[81]....
        /*0884*/ 	.word	0x00015250
        /*0888*/ 	.word	0x00000003
        /*088c*/ 	.word	0x00030860
        /*0890*/ 	.short	0x010a
        /*0892*/ 	.byte	0x3f
	.zero		1


	//   ....[82]....
        /*0894*/ 	.word	0x000152a0
        /*0898*/ 	.word	0x00000002
        /*089c*/ 	.word	0x00030820
        /*08a0*/ 	.short	0x010a
        /*08a2*/ 	.byte	0x3f
	.zero		1


	//   ....[83]....
        /*08a4*/ 	.word	0x00015440
        /*08a8*/ 	.word	0x00000006
        /*08ac*/ 	.word	0x00000000
        /*08b0*/ 	.short	0x010a
        /*08b2*/ 	.byte	0x3f
	.zero		1


	//   ....[84]....
        /*08b4*/ 	.word	0x00015490
        /*08b8*/ 	.word	0x00000003
        /*08bc*/ 	.word	0x00000000
        /*08c0*/ 	.short	0x010a
        /*08c2*/ 	.byte	0x3f
	.zero		1


	//   ....[85]....
        /*08c4*/ 	.word	0x000154e0
        /*08c8*/ 	.word	0x00000000
        /*08cc*/ 	.word	0x00000000
        /*08d0*/ 	.short	0x010a
        /*08d2*/ 	.byte	0x3f
	.zero		1


	//----- nvinfo : EIATTR_NUM_MBARRIERS
	.align		4
.L_181:
        /*08d4*/ 	.byte	0x03, 0x38
        /*08d6*/ 	.short	0x0016


	//----- nvinfo : EIATTR_EXIT_INSTR_OFFSETS
	.align		4
        /*08d8*/ 	.byte	0x04, 0x1c
        /*08da*/ 	.short	(.L_183 - .L_182)


	//   ....[0]....
.L_182:
        /*08dc*/ 	.word	0x00013fb0


	//----- nvinfo : EIATTR_MAX_THREADS
	.align		4
.L_183:
        /*08e0*/ 	.byte	0x04, 0x05
        /*08e2*/ 	.short	(.L_185 - .L_184)
.L_184:
        /*08e4*/ 	.word	0x00000180
        /*08e8*/ 	.word	0x00000001
        /*08ec*/ 	.word	0x00000001


	//----- nvinfo : EIATTR_CRS_STACK_SIZE
	.align		4
.L_185:
        /*08f0*/ 	.byte	0x04, 0x1e
        /*08f2*/ 	.short	(.L_187 - .L_186)
.L_186:
        /*08f4*/ 	.word	0x00000000


	//----- nvinfo : EIATTR_CBANK_PARAM_SIZE
	.align		4
.L_187:
        /*08f8*/ 	.byte	0x03, 0x19
        /*08fa*/ 	.short	0x0a70


	//----- nvinfo : EIATTR_PARAM_CBANK
	.align		4
        /*08fc*/ 	.byte	0x04, 0x0a
        /*08fe*/ 	.short	(.L_189 - .L_188)
	.align		4
.L_188:
        /*0900*/ 	.word	index@(.nv.constant0._ZN7cutlass13device_kernelIN5flash11enable_sm90INS1_16FlashAttnFwdSm90INS1_25CollectiveMainloopFwdSm90ILi2EN4cute5tupleIJNS5_1CILi1EEES8_S8_EEENS6_IJNS7_ILi128EEENS7_ILi64EEENS7_ILi256EEEEEELi256ENS_6half_tEfNS_4arch4Sm90ELb0ELb1ELb0ELb0ELb0ELb0ELb0ELb1ELb1ELb1ELb1ELb0EEENS1_21CollectiveEpilogueFwdINS6_IJSA_SC_SB_EEES9_SE_SG_Li256ELb0ELb1ELb1ELb0EEENS1_19SingleTileSchedulerILb0ELb1ELb1ELi128EEEEEEEEEvNT_6ParamsE)
        /*0904*/ 	.short	0x0210
        /*0906*/ 	.short	0x0a70


	//----- nvinfo : EIATTR_SW_WAR
	.align		4
.L_189:
        /*0908*/ 	.byte	0x04, 0x36
        /*090a*/ 	.short	(.L_191 - .L_190)
.L_190:
        /*090c*/ 	.word	0x00000008
.L_191:


//--------------------- .nv.info._ZN7cutlass13device_kernelIN5flash11enable_sm90INS1_16FlashAttnFwdSm90INS1_25CollectiveMainloopFwdSm90ILi2EN4cute5tupleIJNS5_1CILi1EEES8_S8_EEENS6_IJNS7_ILi128EEENS7_ILi64EEENS7_ILi256EEEEEELi256ENS_6half_tEfNS_4arch4Sm90ELb0ELb1ELb0ELb1ELb0ELb0ELb0ELb1ELb1ELb1ELb1ELb0EEENS1_21CollectiveEpilogueFwdINS6_IJSA_SC_SB_EEES9_SE_SG_Li256ELb1ELb1ELb1ELb0EEENS1_36VarlenDynamicPersistentTileSchedulerILi128ELi64ELi256ELi128ELb1ELb1ELb1ELb1ELb0ELb1EEEEEEEEEvNT_6ParamsE --------------------------
	.section	.nv.info._ZN7cutlass13device_kernelIN5flash11enable_sm90INS1_16FlashAttnFwdSm90INS1_25CollectiveMainloopFwdSm90ILi2EN4cute5tupleIJNS5_1CILi1EEES8_S8_EEENS6_IJNS7_ILi128EEENS7_ILi64EEENS7_ILi256EEEEEELi256ENS_6half_tEfNS_4arch4Sm90ELb0ELb1ELb0ELb1ELb0ELb0ELb0ELb1ELb1ELb1ELb1ELb0EEENS1_21CollectiveEpilogueFwdINS6_IJSA_SC_SB_EEES9_SE_SG_Li256ELb1ELb1ELb1ELb0EEENS1_36VarlenDynamicPersistentTileSchedulerILi128ELi64ELi256ELi128ELb1ELb1ELb1ELb1ELb0ELb1EEEEEEEEEvNT_6ParamsE,"",@"SHT_CUDA_INFO"
	.sectionflags	@""
	.align	4


	//----- nvinfo : EIATTR_CUDA_API_VERSION
	.align		4
        /*0000*/ 	.byte	0x04, 0x37
        /*0002*/ 	.short	(.L_193 - .L_192)
.L_192:
        /*0004*/ 	.word	0x00000082


	//----- nvinfo : EIATTR_KPARAM_INFO
	.align		4
.L_193:
        /*0008*/ 	.byte	0x04, 0x17
        /*000a*/ 	.short	(.L_195 - .L_194)
.L_194:
        /*000c*/ 	.word	0x00000000
        /*0010*/ 	.short	0x0000
        /*0012*/ 	.short	0x0070
        /*0014*/ 	.byte	0x00, 0xf0, 0x01, 0x2a


	//----- nvinfo : EIATTR_SPARSE_MMA_MASK
	.align		4
.L_195:
        /*0018*/ 	.byte	0x03, 0x50
        /*001a*/ 	.short	0x0000


	//----- nvinfo : EIATTR_MAXREG_COUNT
	.align		4
        /*001c*/ 	.byte	0x03, 0x1b
        /*001e*/ 	.short	0x00a8


	//----- nvinfo : EIATTR_NUM_BARRIERS
	.align		4
        /*0020*/ 	.byte	0x02, 0x4c
        /*0022*/ 	.byte	0x09
	.zero		1


	//----- nvinfo : EIATTR_EXTERNS
	.align		4
        /*0024*/ 	.byte	0x04, 0x0f
        /*0026*/ 	.short	(.L_197 - .L_196)


	//   ....[0]....
	.align		4
.L_196:
        /*0028*/ 	.word	index@(__assertfail)


	//----- nvinfo : EIATTR_ANNOTATIONS
	.align		4
.L_197:
        /*002c*/ 	.byte	0x04, 0x55
        /*002e*/ 	.short	(.L_199 - .L_198)


	//   ....[0]....
.L_198:
        /* <DEDUP_REMOVED lines=74> */
        /*04c4*/ 	.byte	0x10, 0xba, 0x01, 0x00


	//----- nvinfo : EIATTR_MERCURY_ISA_VERSION
	.align		4
.L_199:
        /*04c8*/ 	.byte	0x03, 0x5f
        /*04ca*/ 	.short	0x0101


	//----- nvinfo : EIATTR_UNUSED_LOAD_BYTE_OFFSET
	.align		4
        /*04cc*/ 	.byte	0x04, 0x44
        /*04ce*/ 	.short	(.L_201 - .L_200)


	//   ....[0]....
.L_200:
        /*04d0*/ 	.word	0x00000a10
        /*04d4*/ 	.word	0x0000fff0


	//   ....[1]....
        /*04d8*/ 	.word	0x0000d0c0
        /*04dc*/ 	.word	0x0000fff0


	//----- nvinfo : EIATTR_INT_WARP_WIDE_INSTR_OFFSETS
	.align		4
.L_201:
        /*04e0*/ 	.byte	0x04, 0x31
        /*04e2*/ 	.short	(.L_203 - .L_202)


	//   ....[0]....
.L_202:
        /*04e4*/ 	.word	0x00000130


	//   ....[1]....
        /*04e8*/ 	.word	0x00000170


	//   ....[2]....
        /*04ec*/ 	.word	0x000001e0


	//   ....[3]....
        /*04f0*/ 	.word	0x000139f0


	//   ....[4]....
        /*04f4*/ 	.word	0x00013a90


	//   ....[5]....
        /*04f8*/ 	.word	0x00017f20


	//   ....[6]....
        /*04fc*/ 	.word	0x00017f90


	//----- nvinfo : EIATTR_COOP_GROUP_MASK_REGIDS
	.align		4
.L_203:
        /*0500*/ 	.byte	0x04, 0x29
        /*0502*/ 	.short	(.L_205 - .L_204)


	//   ....[0]....
.L_204:
        /*0504*/ 	.word	0xffffffff


	//   ....[1]....
        /*0508*/ 	.word	0xffffffff


	//   ....[2]....
        /*050c*/ 	.word	0xffffffff


	//   ....[3]....
        /*0510*/ 	.word	0xffffffff


	//   ....[4]....
        /*0514*/ 	.word	0xffffffff


	//   ....[5]....
        /*0518*/ 	.word	0xffffffff


	//   ....[6]....
        /*051c*/ 	.word	0xffffffff


	//   ....[7]....
        /*0520*/ 	.word	0xffffffff


	//   ....[8]....
        /*0524*/ 	.word	0xffffffff


	//   ....[9]....
        /*0528*/ 	.word	0xffffffff


	//   ....[10]....
        /*052c*/ 	.word	0xffffffff


	//   ....[11]....
        /*0530*/ 	.word	0xffffffff


	//   ....[12]....
        /*0534*/ 	.word	0xffffffff


	//   ....[13]....
        /*0538*/ 	.word	0xffffffff


	//   ....[14]....
        /*053c*/ 	.word	0xffffffff


	//   ....[15]....
        /*0540*/ 	.word	0xffffffff


	//   ....[16]....
        /*0544*/ 	.word	0xffffffff


	//   ....[17]....
        /*0548*/ 	.word	0xffffffff


	//   ....[18]....
        /*054c*/ 	.word	0xffffffff


	//   ....[19]....
        /*0550*/ 	.word	0xffffffff


	//   ....[20]....
        /*0554*/ 	.word	0xffffffff


	//   ....[21]....
        /*0558*/ 	.word	0xffffffff


	//   ....[22]....
        /*055c*/ 	.word	0xffffffff


	//   ....[23]....
        /*0560*/ 	.word	0xffffffff


	//   ....[24]....
        /*0564*/ 	.word	0xffffffff


	//   ....[25]....
        /*0568*/ 	.word	0xffffffff


	//   ....[26]....
        /*056c*/ 	.word	0xffffffff


	//   ....[27]....
        /*0570*/ 	.word	0xffffffff


	//   ....[28]....
        /*0574*/ 	.word	0xffffffff


	//   ....[29]....
        /*0578*/ 	.word	0xffffffff


	//   ....[30]....
        /*057c*/ 	.word	0xffffffff


	//   ....[31]....
        /*0580*/ 	.word	0xffffffff


	//   ....[32]....
        /*0584*/ 	.word	0xffffffff


	//   ....[33]....
        /*0588*/ 	.word	0xffffffff


	//   ....[34]....
        /*058c*/ 	.word	0xffffffff


	//   ....[35]....
        /*0590*/ 	.word	0xffffffff


	//   ....[36]....
        /*0594*/ 	.word	0xffffffff


	//   ....[37]....
        /*0598*/ 	.word	0xffffffff


	//   ....[38]....
        /*059c*/ 	.word	0xffffffff


	//   ....[39]....
        /*05a0*/ 	.word	0xffffffff


	//   ....[40]....
        /*05a4*/ 	.word	0xffffffff


	//   ....[41]....
        /*05a8*/ 	.word	0xffffffff


	//   ....[42]....
        /*05ac*/ 	.word	0xffffffff


	//   ....[43]....
        /*05b0*/ 	.word	0xffffffff


	//   ....[44]....
        /*05b4*/ 	.word	0xffffffff


	//   ....[45]....
        /*05b8*/ 	.word	0xffffffff


	//   ....[46]....
        /*05bc*/ 	.word	0xffffffff


	//   ....[47]....
        /*05c0*/ 	.word	0xffffffff


	//   ....[48]....
        /*05c4*/ 	.word	0xffffffff


	//   ....[49]....
        /*05c8*/ 	.word	0xffffffff


	//   ....[50]....
        /*05cc*/ 	.word	0xffffffff


	//   ....[51]....
        /*05d0*/ 	.word	0xffffffff


	//   ....[52]....
        /*05d4*/ 	.word	0xffffffff


	//   ....[53]....
        /*05d8*/ 	.word	0xffffffff


	//   ....[54]....
        /*05dc*/ 	.word	0xffffffff


	//   ....[55]....
        /*05e0*/ 	.word	0xffffffff


	//   ....[56]....
        /*05e4*/ 	.word	0xffffffff


	//   ....[57]....
        /*05e8*/ 	.word	0xffffffff


	//   ....[58]....
        /*05ec*/ 	.word	0xffffffff


	//   ....[59]....
        /*05f0*/ 	.word	0xffffffff


	//   ....[60]....
        /*05f4*/ 	.word	0xffffffff


	//   ....[61]....
        /*05f8*/ 	.word	0xffffffff


	//   ....[62]....
        /*05fc*/ 	.word	0xffffffff


	//   ....[63]....
        /*0600*/ 	.word	0xffffffff


	//   ....[64]....
        /*0604*/ 	.word	0xffffffff


	//   ....[65]....
        /*0608*/ 	.word	0xffffffff


	//   ....[66]....
        /*060c*/ 	.word	0xffffffff


	//   ....[67]....
        /*0610*/ 	.word	0xffffffff


	//   ....[68]....
        /*0614*/ 	.word	0xffffffff


	//   ....[69]....
        /*0618*/ 	.word	0xffffffff


	//   ....[70]....
        /*061c*/ 	.word	0xffffffff


	//   ....[71]....
        /*0620*/ 	.word	0xffffffff


	//   ....[72]....
        /*0624*/ 	.word	0xffffffff


	//   ....[73]....
        /*0628*/ 	.word	0xffffffff


	//   ....[74]....
        /*062c*/ 	.word	0xffffffff


	//   ....[75]....
        /*0630*/ 	.word	0xffffffff


	//   ....[76]....
        /*0634*/ 	.word	0xffffffff


	//   ....[77]....
        /*0638*/ 	.word	0xffffffff


	//   ....[78]....
        /*063c*/ 	.word	0xffffffff


	//   ....[79]....
        /*0640*/ 	.word	0xffffffff


	//   ....[80]....
        /*0644*/ 	.word	0xffffffff


	//   ....[81]....
        /*0648*/ 	.word	0xffffffff


	//   ....[82]....
        /*064c*/ 	.word	0xffffffff


	//   ....[83]....
        /*0650*/ 	.word	0xffffffff


	//   ....[84]....
        /*0654*/ 	.word	0xffffffff


	//   ....[85]....
        /*0658*/ 	.word	0xffffffff


	//   ....[86]....
        /*065c*/ 	.word	0xffffffff


	//   ....[87]....
        /*0660*/ 	.word	0xffffffff


	//   ....[88]....
        /*0664*/ 	.word	0xffffffff


	//   ....[89]....
        /*0668*/ 	.word	0xffffffff


	//   ....[90]....
        /*066c*/ 	.word	0xffffffff


	//   ....[91]....
        /*0670*/ 	.word	0xffffffff


	//   ....[92]....
        /*0674*/ 	.word	0xffffffff


	//   ....[93]....
        /*0678*/ 	.word	0xffffffff


	//   ....[94]....
        /*067c*/ 	.word	0xffffffff


	//   ....[95]....
        /*0680*/ 	.word	0xffffffff


	//   ....[96]....
        /*0684*/ 	.word	0xffffffff


	//   ....[97]....
        /*0688*/ 	.word	0xffffffff


	//   ....[98]....
        /*068c*/ 	.word	0xffffffff


	//   ....[99]....
        /*0690*/ 	.word	0xffffffff


	//   ....[100]....
        /*0694*/ 	.word	0xffffffff


	//   ....[101]....
        /*0698*/ 	.word	0xffffffff


	//   ....[102]....
        /*069c*/ 	.word	0xffffffff


	//   ....[103]....
        /*06a0*/ 	.word	0xffffffff


	//   ....[104]....
        /*06a4*/ 	.word	0xffffffff


	//   ....[105]....
        /*06a8*/ 	.word	0xffffffff


	//   ....[106]....
        /*06ac*/ 	.word	0xffffffff


	//   ....[107]....
        /*06b0*/ 	.word	0xffffffff


	//   ....[108]....
        /*06b4*/ 	.word	0xffffffff


	//   ....[109]....
        /*06b8*/ 	.word	0xffffffff


	//   ....[110]....
        /*06bc*/ 	.word	0xffffffff


	//   ....[111]....
        /*06c0*/ 	.word	0x0500000f


	//   ....[112]....
        /*06c4*/ 	.word	0x0500000f


	//   ....[113]....
        /*06c8*/ 	.word	0x0500000f


	//   ....[114]....
        /*06cc*/ 	.word	0x0500000f


	//   ....[115]....
        /*06d0*/ 	.word	0x0500000f


	//   ....[116]....
        /*06d4*/ 	.word	0x0500000f


	//   ....[117]....
        /*06d8*/ 	.word	0x0500000f


	//   ....[118]....
        /*06dc*/ 	.word	0x0500000f


	//   ....[119]....
        /*06e0*/ 	.word	0x0500000f


	//   ....[120]....
        /*06e4*/ 	.word	0x0500000f


	//   ....[121]....
        /*06e8*/ 	.word	0x0500000f


	//   ....[122]....
        /*06ec*/ 	.word	0x0500000f


	//   ....[123]....
        /*06f0*/ 	.word	0x0500000f


	//   ....[124]....
        /*06f4*/ 	.word	0x0500000f


	//   ....[125]....
        /*06f8*/ 	.word	0x0500000f


	//   ....[126]....
        /*06fc*/ 	.word	0x0500000f


	//   ....[127]....
        /*0700*/ 	.word	0x0500000f


	//   ....[128]....
        /*0704*/ 	.word	0x0500000f


	//   ....[129]....
        /*0708*/ 	.word	0x0500000f


	//   ....[130]....
        /*070c*/ 	.word	0x0500000f


	//   ....[131]....
        /*0710*/ 	.word	0x0500000f


	//   ....[132]....
        /*0714*/ 	.word	0x0500000f


	//   ....[133]....
        /*0718*/ 	.word	0x0500000f


	//   ....[134]....
        /*071c*/ 	.word	0x0500000f


	//   ....[135]....
        /*0720*/ 	.word	0x0500000f


	//   ....[136]....
        /*0724*/ 	.word	0x0500000f


	//   ....[137]....
        /*0728*/ 	.word	0x0500000f


	//   ....[138]....
        /*072c*/ 	.word	0x0500000f


	//   ....[139]....
        /*0730*/ 	.word	0x0500000f


	//   ....[140]....
        /*0734*/ 	.word	0x0500000f


	//   ....[141]....
        /*0738*/ 	.word	0x0500000f


	//   ....[142]....
        /*073c*/ 	.word	0x0500000f


	//   ....[143]....
        /*0740*/ 	.word	0x0500000f


	//   ....[144]....
        /*0744*/ 	.word	0x0500000f


	//   ....[145]....
        /*0748*/ 	.word	0x0500000f


	//   ....[146]....
        /*074c*/ 	.word	0x0500000f


	//----- nvinfo : EIATTR_COOP_GROUP_INSTR_OFFSETS
	.align		4
.L_205:
        /*0750*/ 	.byte	0x04, 0x28
        /*0752*/ 	.short	(.L_207 - .L_206)


	//   ....[0]....
.L_206:
        /*0754*/ 	.word	0x00000060


	//   ....[1]....
        /*0758*/ 	.word	0x00000140


	//   ....[2]....
        /*075c*/ 	.word	0x00000190


	//   ....[3]....
        /*0760*/ 	.word	0x000003c0


	//   ....[4]....
        /*0764*/ 	.word	0x00000520


	//   ....[5]....
        /*0768*/ 	.word	0x00000640


	//   ....[6]....
        /*076c*/ 	.word	0x000007a0


	//   ....[7]....
        /*0770*/ 	.word	0x00002330


	//   ....[8]....
        /*0774*/ 	.word	0x00002e00


	//   ....[9]....
        /*0778*/ 	.word	0x00003280


	//   ....[10]....
        /*077c*/ 	.word	0x00003c20


	//   ....[11]....
        /*0780*/ 	.word	0x00003d80


	//   ....[12]....
        /*0784*/ 	.word	0x000040a0


	//   ....[13]....
        /*0788*/ 	.word	0x00004120


	//   ....[14]....
        /*078c*/ 	.word	0x00005f40


	//   ....[15]....
        /*0790*/ 	.word	0x00006170


	//   ....[16]....
        /*0794*/ 	.word	0x00006aa0


	//   ....[17]....
        /*0798*/ 	.word	0x00006b80


	//   ....[18]....
        /*079c*/ 	.word	0x00006b90


	//   ....[19]....
        /*07a0*/ 	.word	0x00006be0


	//   ....[20]....
        /*07a4*/ 	.word	0x00008900


	//   ....[21]....
        /*07a8*/ 	.word	0x00008930


	//   ....[22]....
        /*07ac*/ 	.word	0x00008b00


	//   ....[23]....
        /*07b0*/ 	.word	0x00008bd0


	//   ....[24]....
        /*07b4*/ 	.word	0x0000a690


	//   ....[25]....
        /*07b8*/ 	.word	0x0000a890


	//   ....[26]....
        /*07bc*/ 	.word	0x0000b170


	//   ....[27]....
        /*07c0*/ 	.word	0x0000b2a0


	//   ....[28]....
        /*07c4*/ 	.word	0x0000b2b0


	//   ....[29]....
        /*07c8*/ 	.word	0x0000b300


	//   ....[30]....
        /*07cc*/ 	.word	0x0000c470


	//   ....[31]....
        /*07d0*/ 	.word	0x0000c4b0


	//   ....[32]....
        /*07d4*/ 	.word	0x0000c5e0


	//   ....[33]....
        /*07d8*/ 	.word	0x0000c600


	//   ....[34]....
        /*07dc*/ 	.word	0x0000e2a0


	//   ....[35]....
        /*07e0*/ 	.word	0x0000e2b0


	//   ....[36]....
        /*07e4*/ 	.word	0x0000e2c0


	//   ....[37]....
        /*07e8*/ 	.word	0x0000e2d0


	//   ....[38]....
        /*07ec*/ 	.word	0x0000eda0


	//   ....[39]....
        /*07f0*/ 	.word	0x0000edd0


	//   ....[40]....
        /*07f4*/ 	.word	0x0000ef70


	//   ....[41]....
        /*07f8*/ 	.word	0x0000ef90


	//   ....[42]....
        /*07fc*/ 	.word	0x0000f0e0


	//   ....[43]....
        /*0800*/ 	.word	0x0000f100


	//   ....[44]....
        /*0804*/ 	.word	0x0000f260


	//   ....[45]....
        /*0808*/ 	.word	0x0000f280


	//   ....[46]....
        /*080c*/ 	.word	0x0000f820


	//   ....[47]....
        /*0810*/ 	.word	0x0000f850


	//   ....[48]....
        /*0814*/ 	.word	0x00010160


	//   ....[49]....
        /*0818*/ 	.word	0x00010170


	//   ....[50]....
        /*081c*/ 	.word	0x000114a0


	//   ....[51]....
        /*0820*/ 	.word	0x000114d0


	//   ....[52]....
        /*0824*/ 	.word	0x00011650


	//   ....[53]....
        /*0828*/ 	.word	0x00011670


	//   ....[54]....
        /*082c*/ 	.word	0x000117c0


	//   ....[55]....
        /*0830*/ 	.word	0x000117e0


	//   ....[56]....
        /*0834*/ 	.word	0x00011940


	//   ....[57]....
        /*0838*/ 	.word	0x00011960


	//   ....[58]....
        /*083c*/ 	.word	0x00011b50


	//   ....[59]....
        /*0840*/ 	.word	0x00011d90


	//   ....[60]....
        /*0844*/ 	.word	0x00011dc0


	//   ....[61]....
        /*0848*/ 	.word	0x00011df0


	//   ....[62]....
        /*084c*/ 	.word	0x00011e20


	//   ....[63]....
        /*0850*/ 	.word	0x00011e50


	//   ....[64]....
        /*0854*/ 	.word	0x00011e80


	//   ....[65]....
        /*0858*/ 	.word	0x00012030


	//   ....[66]....
        /*085c*/ 	.word	0x00012060


	//   ....[67]....
        /*0860*/ 	.word	0x00012090


	//   ....[68]....
        /*0864*/ 	.word	0x000120c0


	//   ....[69]....
        /*0868*/ 	.word	0x000120f0


	//   ....[70]....
        /*086c*/ 	.word	0x00012120


	//   ....[71]....
        /*0870*/ 	.word	0x000121c0


	//   ....[72]....
        /*0874*/ 	.word	0x000121f0


	//   ....[73]....
        /*0878*/ 	.word	0x00012200


	//   ....[74]....
        /*087c*/ 	.word	0x00012230


	//   ....[75]....
        /*0880*/ 	.word	0x00013fe0


	//   ....[76]....
        /*0884*/ 	.word	0x00014c40


	//   ....[77]....
        /*0888*/ 	.word	0x00014c60


	//   ....[78]....
        /*088c*/ 	.word	0x00014d40


	//   ....[79]....
        /*0890*/ 	.word	0x00014d50


	//   ....[80]....
        /*0894*/ 	.word	0x00014e00


	//   ....[81]....
        /*0898*/ 	.word	0x00014e10


	//   ....[82]....
        /*089c*/ 	.word	0x00014ec0


	//   ....[83]....
        /*08a0*/ 	.word	0x00014ed0


	//   ....[84]....
        /*08a4*/ 	.word	0x00014f80


	//   ....[85]....
        /*08a8*/ 	.word	0x00014f90


	//   ....[86]....
        /*08ac*/ 	.word	0x00015040


	//   ....[87]....
        /*08b0*/ 	.word	0x00015050


	//   ....[88]....
        /*08b4*/ 	.word	0x00015100


	//   ....[89]....
        /*08b8*/ 	.word	0x00015110


	//   ....[90]....
        /*08bc*/ 	.word	0x00015160


	//   ....[91]....
        /*08c0*/ 	.word	0x000151b0


	//   ....[92]....
        /*08c4*/ 	.word	0x00018850


	//   ....[93]....
        /*08c8*/ 	.word	0x00018880


	//   ....[94]....
        /*08cc*/ 	.word	0x000188e0


	//   ....[95]....
        /*08d0*/ 	.word	0x00018910


	//   ....[96]....
        /*08d4*/ 	.word	0x00018940


	//   ....[97]....
        /*08d8*/ 	.word	0x00018970


	//   ....[98]....
        /*08dc*/ 	.word	0x000189a0


	//   ....[99]....
        /*08e0*/ 	.word	0x000189d0


	//   ....[100]....
        /*08e4*/ 	.word	0x00018ba0


	//   ....[101]....
        /*08e8*/ 	.word	0x00018bd0


	//   ....[102]....
        /*08ec*/ 	.word	0x00018c00


	//   ....[103]....
        /*08f0*/ 	.word	0x00018c30


	//   ....[104]....
        /*08f4*/ 	.word	0x00018c60


	//   ....[105]....
        /*08f8*/ 	.word	0x00018c90


	//   ....[106]....
        /*08fc*/ 	.word	0x00018d60


	//   ....[107]....
        /*0900*/ 	.word	0x00018d80


	//   ....[108]....
        /*0904*/ 	.word	0x00018d90


	//   ....[109]....
        /*0908*/ 	.word	0x00018e10


	//   ....[110]....
        /*090c*/ 	.word	0x00019960


	//   ....[111]....
        /*0910*/ 	.word	0x00019ff0


	//   ....[112]....
        /*0914*/ 	.word	0x0001a1d0


	//   ....[113]....
        /*0918*/ 	.word	0x0001a220


	//   ....[114]....
        /*091c*/ 	.word	0x0001a360


	//   ....[115]....
        /*0920*/ 	.word	0x0001a3b0


	//   ....[116]....
        /*0924*/ 	.word	0x0001a4f0


	//   ....[117]....
        /*0928*/ 	.word	0x0001a540


	//   ....[118]....
        /*092c*/ 	.word	0x0001a680


	//   ....[119]....
        /*0930*/ 	.word	0x0001a6d0


	//   ....[120]....
        /*0934*/ 	.word	0x0001a810


	//   ....[121]....
        /*0938*/ 	.word	0x0001a860


	//   ....[122]....
        /*093c*/ 	.word	0x0001a9a0


	//   ....[123]....
        /*0940*/ 	.word	0x0001a9f0


	//   ....[124]....
        /*0944*/ 	.word	0x0001ab10


	//   ....[125]....
        /*0948*/ 	.word	0x0001ab80


	//   ....[126]....
        /*094c*/ 	.word	0x0001aca0


	//   ....[127]....
        /*0950*/ 	.word	0x0001acf0


	//   ....[128]....
        /*0954*/ 	.word	0x0001b020


	//   ....[129]....
        /*0958*/ 	.word	0x0001b0c0


	//   ....[130]....
        /*095c*/ 	.word	0x0001b260


	//   ....[131]....
        /*0960*/ 	.word	0x0001b2e0


	//   ....[132]....
        /*0964*/ 	.word	0x0001b360


	//   ....[133]....
        /*0968*/ 	.word	0x0001b3e0


	//   ....[134]....
        /*096c*/ 	.word	0x0001b460


	//   ....[135]....
        /*0970*/ 	.word	0x0001b4f0


	//   ....[136]....
        /*0974*/ 	.word	0x0001b590


	//   ....[137]....
        /*0978*/ 	.word	0x0001b640


	//   ....[138]....
        /*097c*/ 	.word	0x0001b6c0


	//   ....[139]....
        /*0980*/ 	.word	0x0001b740


	//   ....[140]....
        /*0984*/ 	.word	0x0001b7c0


	//   ....[141]....
        /*0988*/ 	.word	0x0001b850


	//   ....[142]....
        /*098c*/ 	.word	0x0001b8d0


	//   ....[143]....
        /*0990*/ 	.word	0x0001b980


	//   ....[144]....
        /*0994*/ 	.word	0x0001b9d0


	//   ....[145]....
        /*0998*/ 	.word	0x0001ba90


	//   ....[146]....
        /*099c*/ 	.word	0x0001bbc0


	//----- nvinfo : EIATTR_REG_RECONFIG
	.align		4
.L_207:
        /*09a0*/ 	.byte	0x01, 0x54
	.zero		2


	//----- nvinfo : EIATTR_SYSCALL_OFFSETS
	.align		4
        /*09a4*/ 	.byte	0x04, 0x46
        /*09a6*/ 	.short	(.L_209 - .L_208)


	//   ....[0]....
.L_208:
        /*09a8*/ 	.word	0x000024b0


	//   ....[1]....
        /*09ac*/ 	.word	0x00013c00


	//   ....[2]....
        /*09b0*/ 	.word	0x00013d50


	//   ....[3]....
        /*09b4*/ 	.word	0x00013e40


	//   ....[4]....
        /*09b8*/ 	.word	0x00014780


	//----- nvinfo : EIATTR_MBARRIER_INSTR_OFFSETS
	.align		4
.L_209:
        /*09bc*/ 	.byte	0x04, 0x39
        /*09be*/ 	.short	(.L_211 - .L_210)


	//   ....[0]....
.L_210:
        /*09c0*/ 	.word	0x00000270
        /*09c4*/ 	.word	0x000000ff
        /*09c8*/ 	.word	0x00030800
        /*09cc*/ 	.short	0x0100
        /*09ce*/ 	.byte	0x08
	.zero		1


	//   ....[1]....
        /*09d0*/ 	.word	0x00000280
        /*09d4*/ 	.word	0x000000ff
        /*09d8*/ 	.word	0x00030820
        /*09dc*/ 	.short	0x0100
        /*09de*/ 	.byte	0x08
	.zero		1


	//   ....[2]....
        /*09e0*/ 	.word	0x00000370
        /*09e4*/ 	.word	0x000000ff
        /*09e8*/ 	.word	0x00030830
        /*09ec*/ 	.short	0x0100
        /*09ee*/ 	.byte	0x08
	.zero		1


	//   ....[3]....
        /*09f0*/ 	.word	0x00000380
        /*09f4*/ 	.word	0x000000ff
        /*09f8*/ 	.word	0x00030840
        /*09fc*/ 	.short	0x0100
        /*09fe*/ 	.byte	0x08
	.zero		1


	//   ....[4]....
        /*0a00*/ 	.word	0x00000390
        /*0a04*/ 	.word	0x000000ff
        /*0a08*/ 	.word	0x00030838
        /*0a0c*/ 	.short	0x0100
        /*0a0e*/ 	.byte	0x08
	.zero		1


	//   ....[5]....
        /*0a10*/ 	.word	0x000003a0
        /*0a14*/ 	.word	0x000000ff
        /*0a18*/ 	.word	0x00030848
        /*0a1c*/ 	.short	0x0100
        /*0a1e*/ 	.byte	0x08
	.zero		1


	//   ....[6]....
        /*0a20*/ 	.word	0x000004d0
        /*0a24*/ 	.word	0x000000ff
        /*0a28*/ 	.word	0x00030850
        /*0a2c*/ 	.short	0x0100
        /*0a2e*/ 	.byte	0x08
	.zero		1


	//   ....[7]....
        /*0a30*/ 	.word	0x000004e0
        /*0a34*/ 	.word	0x000000ff
        /*0a38*/ 	.word	0x00030860
        /*0a3c*/ 	.short	0x0100
        /*0a3e*/ 	.byte	0x08
	.zero		1


	//   ....[8]....
        /*0a40*/ 	.word	0x000004f0
        /*0a44*/ 	.word	0x000000ff
        /*0a48*/ 	.word	0x00030858
        /*0a4c*/ 	.short	0x0100
        /*0a4e*/ 	.byte	0x08
	.zero		1


	//   ....[9]....
        /*0a50*/ 	.word	0x00000500
        /*0a54*/ 	.word	0x000000ff
        /*0a58*/ 	.word	0x00030868
        /*0a5c*/ 	.short	0x0100
        /*0a5e*/ 	.byte	0x08
	.zero		1


	//   ....[10]....
        /*0a60*/ 	.word	0x000005f0
        /*0a64*/ 	.word	0x000000ff
        /*0a68*/ 	.word	0x00030870
        /*0a6c*/ 	.short	0x0100
        /*0a6e*/ 	.byte	0x06
	.zero		1


	//   ....[11]....
        /*0a70*/ 	.word	0x00000600
        /*0a74*/ 	.word	0x000000ff
        /*0a78*/ 	.word	0x00030880
        /*0a7c*/ 	.short	0x0100
        /*0a7e*/ 	.byte	0x06
	.zero		1


	//   ....[12]....
        /*0a80*/ 	.word	0x00000610
        /*0a84*/ 	.word	0x000000ff
        /*0a88*/ 	.word	0x00030878
        /*0a8c*/ 	.short	0x0100
        /*0a8e*/ 	.byte	0x06
	.zero		1


	//   ....[13]....
        /*0a90*/ 	.word	0x00000620
        /*0a94*/ 	.word	0x000000ff
        /*0a98*/ 	.word	0x00030888
        /*0a9c*/ 	.short	0x0100
        /*0a9e*/ 	.byte	0x06
	.zero		1


	//   ....[14]....
        /*0aa0*/ 	.word	0x00000750
        /*0aa4*/ 	.word	0x000000ff
        /*0aa8*/ 	.word	0x00030890
        /*0aac*/ 	.short	0x0100
        /*0aae*/ 	.byte	0x08
	.zero		1


	//   ....[15]....
        /*0ab0*/ 	.word	0x00000760
        /*0ab4*/ 	.word	0x000000ff
        /*0ab8*/ 	.word	0x000308a0
        /*0abc*/ 	.short	0x0100
        /*0abe*/ 	.byte	0x08
	.zero		1


	//   ....[16]....
        /*0ac0*/ 	.word	0x00000770
        /*0ac4*/ 	.word	0x000000ff
        /*0ac8*/ 	.word	0x00030898
        /*0acc*/ 	.short	0x0100
        /*0ace*/ 	.byte	0x08
	.zero		1


	//   ....[17]....
        /*0ad0*/ 	.word	0x00000780
        /*0ad4*/ 	.word	0x000000ff
        /*0ad8*/ 	.word	0x000308a8
        /*0adc*/ 	.short	0x0100
        /*0ade*/ 	.byte	0x08
	.zero		1


	//   ....[18]....
        /*0ae0*/ 	.word	0x000008b0
        /*0ae4*/ 	.word	0x000000ff
        /*0ae8*/ 	.word	0x000308b0
        /*0aec*/ 	.short	0x0100
        /*0aee*/ 	.byte	0x08
	.zero		1


	//   ....[19]....
        /*0af0*/ 	.word	0x000008c0
        /*0af4*/ 	.word	0x000000ff
        /*0af8*/ 	.word	0x000308c0
        /*0afc*/ 	.short	0x0100
        /*0afe*/ 	.byte	0x08
	.zero		1


	//   ....[20]....
        /*0b00*/ 	.word	0x000008d0
        /*0b04*/ 	.word	0x000000ff
        /*0b08*/ 	.word	0x000308b8
        /*0b0c*/ 	.short	0x0100
        /*0b0e*/ 	.byte	0x08
	.zero		1


	//   ....[21]....
        /*0b10*/ 	.word	0x000008e0
        /*0b14*/ 	.word	0x000000ff
        /*0b18*/ 	.word	0x000308c8
        /*0b1c*/ 	.short	0x0100
        /*0b1e*/ 	.byte	0x08
	.zero		1


	//   ....[22]....
        /*0b20*/ 	.word	0x00002530
        /*0b24*/ 	.word	0x000000ff
        /*0b28*/ 	.word	0x00030800
        /*0b2c*/ 	.short	0x010a
        /*0b2e*/ 	.byte	0x25
	.zero		1


	//   ....[23]....
        /*0b30*/ 	.word	0x000025e0
        /*0b34*/ 	.word	0x00000003
        /*0b38*/ 	.word	0x00030830
        /*0b3c*/ 	.short	0x010a
        /*0b3e*/ 	.byte	0x3f
	.zero		1


	//   ....[24]....
        /*0b40*/ 	.word	0x00002650
        /*0b44*/ 	.word	0x00000003
        /*0b48*/ 	.word	0x00030830
        /*0b4c*/ 	.short	0x010a
        /*0b4e*/ 	.byte	0x3f
	.zero		1


	//   ....[25]....
        /*0b50*/ 	.word	0x00003080
        /*0b54*/ 	.word	0x00000000
        /*0b58*/ 	.word	0x00000000
        /*0b5c*/ 	.short	0x0101
        /*0b5e*/ 	.byte	0x3f
	.zero		1


	//   ....[26]....
        /*0b60*/ 	.word	0x00004da0
        /*0b64*/ 	.word	0x000000ff
        /*0b68*/ 	.word	0x00030830
        /*0b6c*/ 	.short	0x010a
        /*0b6e*/ 	.byte	0x06
	.zero		1


	//   ....[27]....
        /*0b70*/ 	.word	0x00004e00
        /*0b74*/ 	.word	0x000000ff
        /*0b78*/ 	.word	0x00030830
        /*0b7c*/ 	.short	0x010a
        /*0b7e*/ 	.byte	0x06
	.zero		1


	//   ....[28]....
        /*0b80*/ 	.word	0x00005c30
        /*0b84*/ 	.word	0x000000ff
        /*0b88*/ 	.word	0x00030850
        /*0b8c*/ 	.short	0x010a
        /*0b8e*/ 	.byte	0x0a
	.zero		1


	//   ....[29]....
        /*0b90*/ 	.word	0x00005c70
        /*0b94*/ 	.word	0x000000ff
        /*0b98*/ 	.word	0x00030850
        /*0b9c*/ 	.short	0x010a
        /*0b9e*/ 	.byte	0x0a
	.zero		1


	//   ....[30]....
        /*0ba0*/ 	.word	0x00005f60
        /*0ba4*/ 	.word	0x00000000
        /*0ba8*/ 	.word	0x00000000
        /*0bac*/ 	.short	0x0101
        /*0bae*/ 	.byte	0x3f
	.zero		1


	//   ....[31]....
        /*0bb0*/ 	.word	0x00006fa0
        /*0bb4*/ 	.word	0x0000009e
        /*0bb8*/ 	.word	0x00000000
        /*0bbc*/ 	.short	0x0101
        /*0bbe*/ 	.byte	0x3f
	.zero		1


	//   ....[32]....
        /*0bc0*/ 	.word	0x00007820
        /*0bc4*/ 	.word	0x000000ff
        /*0bc8*/ 	.word	0x00030830
        /*0bcc*/ 	.short	0x010a
        /*0bce*/ 	.byte	0x05
	.zero		1


	//   ....[33]....
        /*0bd0*/ 	.word	0x00007880
        /*0bd4*/ 	.word	0x000000ff
        /*0bd8*/ 	.word	0x00030830
        /*0bdc*/ 	.short	0x010a
        /*0bde*/ 	.byte	0x05
	.zero		1


	//   ....[34]....
        /*0be0*/ 	.word	0x000086b0
        /*0be4*/ 	.word	0x000000ff
        /*0be8*/ 	.word	0x00030850
        /*0bec*/ 	.short	0x010a
        /*0bee*/ 	.byte	0x0e
	.zero		1


	//   ....[35]....
        /*0bf0*/ 	.word	0x000086f0
        /*0bf4*/ 	.word	0x000000ff
        /*0bf8*/ 	.word	0x00030850
        /*0bfc*/ 	.short	0x010a
        /*0bfe*/ 	.byte	0x0e
	.zero		1


	//   ....[36]....
        /*0c00*/ 	.word	0x00008fe0
        /*0c04*/ 	.word	0x0000009b
        /*0c08*/ 	.word	0x00000000
        /*0c0c*/ 	.short	0x0101
        /*0c0e*/ 	.byte	0x3f
	.zero		1


	//   ....[37]....
        /*0c10*/ 	.word	0x00009080
        /*0c14*/ 	.word	0x0000009f
        /*0c18*/ 	.word	0x00000000
        /*0c1c*/ 	.short	0x0101
        /*0c1e*/ 	.byte	0x3f
	.zero		1


	//   ....[38]....
        /*0c20*/ 	.word	0x000094f0
        /*0c24*/ 	.word	0x000000ff
        /*0c28*/ 	.word	0x00030830
        /*0c2c*/ 	.short	0x010a
        /*0c2e*/ 	.byte	0x05
	.zero		1


	//   ....[39]....
        /*0c30*/ 	.word	0x00009550
        /*0c34*/ 	.word	0x000000ff
        /*0c38*/ 	.word	0x00030830
        /*0c3c*/ 	.short	0x010a
        /*0c3e*/ 	.byte	0x05
	.zero		1


	//   ....[40]....
        /*0c40*/ 	.word	0x0000a380
        /*0c44*/ 	.word	0x000000ff
        /*0c48*/ 	.word	0x00030850
        /*0c4c*/ 	.short	0x010a
        /*0c4e*/ 	.byte	0x0e
	.zero		1


	//   ....[41]....
        /*0c50*/ 	.word	0x0000a3c0
        /*0c54*/ 	.word	0x000000ff
        /*0c58*/ 	.word	0x00030850
        /*0c5c*/ 	.short	0x010a
        /*0c5e*/ 	.byte	0x0e
	.zero		1


	//   ....[42]....
        /*0c60*/ 	.word	0x0000a620
        /*0c64*/ 	.word	0x00000000
        /*0c68*/ 	.word	0x00000000
        /*0c6c*/ 	.short	0x0101
        /*0c6e*/ 	.byte	0x3f
	.zero		1


	//   ....[43]....
        /*0c70*/ 	.word	0x0000b670
        /*0c74*/ 	.word	0x0000009e
        /*0c78*/ 	.word	0x00000000
        /*0c7c*/ 	.short	0x0101
        /*0c7e*/ 	.byte	0x3f
	.zero		1


	//   ....[44]....
        /*0c80*/ 	.word	0x0000c3e0
        /*0c84*/ 	.word	0x000000ff
        /*0c88*/ 	.word	0x00030850
        /*0c8c*/ 	.short	0x010a
        /*0c8e*/ 	.byte	0x08
	.zero		1


	//   ....[45]....
        /*0c90*/ 	.word	0x0000c420
        /*0c94*/ 	.word	0x000000ff
        /*0c98*/ 	.word	0x00030850
        /*0c9c*/ 	.short	0x010a
        /*0c9e*/ 	.byte	0x08
	.zero		1


	//   ....[46]....
        /*0ca0*/ 	.word	0x0000c860
        /*0ca4*/ 	.word	0x0000000b
        /*0ca8*/ 	.word	0x00000000
        /*0cac*/ 	.short	0x0101
        /*0cae*/ 	.byte	0x3f
	.zero		1


	//   ....[47]....
        /*0cb0*/ 	.word	0x0000edb0
        /*0cb4*/ 	.word	0x000000ff
        /*0cb8*/ 	.word	0x00000000
        /*0cbc*/ 	.short	0x0101
        /*0cbe*/ 	.byte	0x08
	.zero		1


	//   ....[48]....
        /*0cc0*/ 	.word	0x0000f690
        /*0cc4*/ 	.word	0x000000ff
        /*0cc8*/ 	.word	0x00000000
        /*0ccc*/ 	.short	0x0101
        /*0cce*/ 	.byte	0x08
	.zero		1


	//   ....[49]....
        /*0cd0*/ 	.word	0x00014260
        /*0cd4*/ 	.word	0x00000000
        /*0cd8*/ 	.word	0x00030840
        /*0cdc*/ 	.short	0x010a
        /*0cde*/ 	.byte	0x3f
	.zero		1


	//   ....[50]....
        /*0ce0*/ 	.word	0x000152b0
        /*0ce4*/ 	.word	0x00000012
        /*0ce8*/ 	.word	0x00030800
        /*0cec*/ 	.short	0x0107
        /*0cee*/ 	.byte	0x3f
	.zero		1


	//   ....[51]....
        /*0cf0*/ 	.word	0x000153c0
        /*0cf4*/ 	.word	0x00000012
        /*0cf8*/ 	.word	0x00030800
        /*0cfc*/ 	.short	0x0101
        /*0cfe*/ 	.byte	0x3f
	.zero		1


	//   ....[52]....
        /*0d00*/ 	.word	0x000153e0
        /*0d04*/ 	.word	0x00000012
        /*0d08*/ 	.word	0x00030820
        /*0d0c*/ 	.short	0x010a
        /*0d0e*/ 	.byte	0x3f
	.zero		1


	//   ....[53]....
        /*0d10*/ 	.word	0x00015810
        /*0d14*/ 	.word	0x00000003
        /*0d18*/ 	.word	0x00030840
        /*0d1c*/ 	.short	0x010a
        /*0d1e*/ 	.byte	0x3f
	.zero		1


	//   ....[54]....
        /*0d20*/ 	.word	0x00015db0
        /*0d24*/ 	.word	0x00000003
        /*0d28*/ 	.word	0x00000060
        /*0d2c*/ 	.short	0x010a
        /*0d2e*/ 	.byte	0x3f
	.zero		1


	//   ....[55]....
        /*0d30*/ 	.word	0x00016620
        /*0d34*/ 	.word	0x00000003
        /*0d38*/ 	.word	0x00030840
        /*0d3c*/ 	.short	0x010a
        /*0d3e*/ 	.byte	0x3f
	.zero		1


	//   ....[56]....
        /*0d40*/ 	.word	0x00016bc0
        /*0d44*/ 	.word	0x00000002
        /*0d48*/ 	.word	0x00000060
        /*0d4c*/ 	.short	0x010a
        /*0d4e*/ 	.byte	0x3f
	.zero		1


	//   ....[57]....
        /*0d50*/ 	.word	0x00017380
        /*0d54*/ 	.word	0x00000002
        /*0d58*/ 	.word	0x00030840
        /*0d5c*/ 	.short	0x010a
        /*0d5e*/ 	.byte	0x3f
	.zero		1


	//   ....[58]....
        /*0d60*/ 	.word	0x00017920
        /*0d64*/ 	.word	0x00000002
        /*0d68*/ 	.word	0x00000060
        /*0d6c*/ 	.short	0x010a
        /*0d6e*/ 	.byte	0x3f
	.zero		1


	//   ....[59]....
        /*0d70*/ 	.word	0x00018090
        /*0d74*/ 	.word	0x00000000
        /*0d78*/ 	.word	0x00030860
        /*0d7c*/ 	.short	0x010a
        /*0d7e*/ 	.byte	0x3f
	.zero		1


	//   ....[60]....
        /*0d80*/ 	.word	0x000198e0
        /*0d84*/ 	.word	0x00000000
        /*0d88*/ 	.word	0x00030820
        /*0d8c*/ 	.short	0x010a
        /*0d8e*/ 	.byte	0x3f
	.zero		1


	//   ....[61]....
        /*0d90*/ 	.word	0x00019af0
        /*0d94*/ 	.word	0x00000006
        /*0d98*/ 	.word	0x00000000
        /*0d9c*/ 	.short	0x010a
        /*0d9e*/ 	.byte	0x3f
	.zero		1


	//   ....[62]....
        /*0da0*/ 	.word	0x00019b20
        /*0da4*/ 	.word	0x00000007
        /*0da8*/ 	.word	0x00000000
        /*0dac*/ 	.short	0x010a
        /*0dae*/ 	.byte	0x3f
	.zero		1


	//   ....[63]....
        /*0db0*/ 	.word	0x00019b80
        /*0db4*/ 	.word	0x00000004
        /*0db8*/ 	.word	0x00000000
        /*0dbc*/ 	.short	0x010a
        /*0dbe*/ 	.byte	0x3f
	.zero		1


	//   ....[64]....
        /*0dc0*/ 	.word	0x00019bb0
        /*0dc4*/ 	.word	0x00000003
        /*0dc8*/ 	.word	0x00000000
        /*0dcc*/ 	.short	0x010a
        /*0dce*/ 	.byte	0x3f
	.zero		1


	//   ....[65]....
        /*0dd0*/ 	.word	0x00019c20
        /*0dd4*/ 	.word	0x00000003
        /*0dd8*/ 	.word	0x00030800
        /*0ddc*/ 	.short	0x010a
        /*0dde*/ 	.byte	0x3f
	.zero		1


	//   ....[66]....
        /*0de0*/ 	.word	0x00019c70
        /*0de4*/ 	.word	0x00000003
        /*0de8*/ 	.word	0x00030830
        /*0dec*/ 	.short	0x010a
        /*0dee*/ 	.byte	0x3f
	.zero		1


	//   ....[67]....
        /*0df0*/ 	.word	0x00019cd0
        /*0df4*/ 	.word	0x00000098
        /*0df8*/ 	.word	0x00030830
        /*0dfc*/ 	.short	0x010a
        /*0dfe*/ 	.byte	0x3f
	.zero		1


	//   ....[68]....
        /*0e00*/ 	.word	0x00019d30
        /*0e04*/ 	.word	0x00000002
        /*0e08*/ 	.word	0x00030850
        /*0e0c*/ 	.short	0x010a
        /*0e0e*/ 	.byte	0x3f
	.zero		1


	//   ....[69]....
        /*0e10*/ 	.word	0x00019d90
        /*0e14*/ 	.word	0x00000004
        /*0e18*/ 	.word	0x00030830
        /*0e1c*/ 	.short	0x010a
        /*0e1e*/ 	.byte	0x3f
	.zero		1


	//   ....[70]....
        /*0e20*/ 	.word	0x00019df0
        /*0e24*/ 	.word	0x00000002
        /*0e28*/ 	.word	0x00030850
        /*0e2c*/ 	.short	0x010a
        /*0e2e*/ 	.byte	0x3f
	.zero		1


	//   ....[71]....
        /*0e30*/ 	.word	0x00019e50
        /*0e34*/ 	.word	0x00000004
        /*0e38*/ 	.word	0x00030830
        /*0e3c*/ 	.short	0x010a
        /*0e3e*/ 	.byte	0x3f
	.zero		1


	//   ....[72]....
        /*0e40*/ 	.word	0x00019eb0
        /*0e44*/ 	.word	0x00000002
        /*0e48*/ 	.word	0x00030850
        /*0e4c*/ 	.short	0x010a
        /*0e4e*/ 	.byte	0x3f
	.zero		1


	//   ....[73]....
        /*0e50*/ 	.word	0x00019f10
        /*0e54*/ 	.word	0x00000007
        /*0e58*/ 	.word	0x00030850
        /*0e5c*/ 	.short	0x010a
        /*0e5e*/ 	.byte	0x3f
	.zero		1


	//   ....[74]....
        /*0e60*/ 	.word	0x0001a0b0
        /*0e64*/ 	.word	0x00000000
        /*0e68*/ 	.word	0x00030840
        /*0e6c*/ 	.short	0x010a
        /*0e6e*/ 	.byte	0x3f
	.zero		1


	//   ....[75]....
        /*0e70*/ 	.word	0x0001ad30
        /*0e74*/ 	.word	0x00000012
        /*0e78*/ 	.word	0x00030820
        /*0e7c*/ 	.short	0x010a
        /*0e7e*/ 	.byte	0x3f
	.zero		1


	//   ....[76]....
        /*0e80*/ 	.word	0x0001ad80
        /*0e84*/ 	.word	0x00000003
        /*0e88*/ 	.word	0x00030840
        /*0e8c*/ 	.short	0x010a
        /*0e8e*/ 	.byte	0x3f
	.zero		1


	//   ....[77]....
        /*0e90*/ 	.word	0x0001add0
        /*0e94*/ 	.word	0x00000003
        /*0e98*/ 	.word	0x00000060
        /*0e9c*/ 	.short	0x010a
        /*0e9e*/ 	.byte	0x3f
	.zero		1


	//   ....[78]....
        /*0ea0*/ 	.word	0x0001ae20
        /*0ea4*/ 	.word	0x00000003
        /*0ea8*/ 	.word	0x00030840
        /*0eac*/ 	.short	0x010a
        /*0eae*/ 	.byte	0x3f
	.zero		1


	//   ....[79]....
        /*0eb0*/ 	.word	0x0001ae70
        /*0eb4*/ 	.word	0x00000002
        /*0eb8*/ 	.word	0x00000060
        /*0ebc*/ 	.short	0x010a
        /*0ebe*/ 	.byte	0x3f
	.zero		1


	//   ....[80]....
        /*0ec0*/ 	.word	0x0001aec0
        /*0ec4*/ 	.word	0x00000002
        /*0ec8*/ 	.word	0x00030840
        /*0ecc*/ 	.short	0x010a
        /*0ece*/ 	.byte	0x3f
	.zero		1


	//   ....[81]....
        /*0ed0*/ 	.word	0x0001af10
        /*0ed4*/ 	.word	0x00000002
        /*0ed8*/ 	.word	0x00000060
        /*0edc*/ 	.short	0x010a
        /*0ede*/ 	.byte	0x3f
	.zero		1


	//   ....[82]....
        /*0ee0*/ 	.word	0x0001af60
        /*0ee4*/ 	.word	0x00000000
        /*0ee8*/ 	.word	0x00030860
        /*0eec*/ 	.short	0x010a
        /*0eee*/ 	.byte	0x3f
	.zero		1


	//   ....[83]....
        /*0ef0*/ 	.word	0x0001bae0
        /*0ef4*/ 	.word	0x00000000
        /*0ef8*/ 	.word	0x00030820
        /*0efc*/ 	.short	0x010a
        /*0efe*/ 	.byte	0x3f
	.zero		1


	//   ....[84]....
        /*0f00*/ 	.word	0x0001bc80
        /*0f04*/ 	.word	0x00000006
        /*0f08*/ 	.word	0x00000000
        /*0f0c*/ 	.short	0x010a
        /*0f0e*/ 	.byte	0x3f
	.zero		1


	//   ....[85]....
        /*0f10*/ 	.word	0x0001bcd0
        /*0f14*/ 	.word	0x00000007
        /*0f18*/ 	.word	0x00000000
        /*0f1c*/ 	.short	0x010a
        /*0f1e*/ 	.byte	0x3f
	.zero		1


	//   ....[86]....
        /*0f20*/ 	.word	0x0001bd20
        /*0f24*/ 	.word	0x00000004
        /*0f28*/ 	.word	0x00000000
        /*0f2c*/ 	.short	0x010a
        /*0f2e*/ 	.byte	0x3f
	.zero		1


	//----- nvinfo : EIATTR_NUM_MBARRIERS
	.align		4
.L_211:
        /*0f30*/ 	.byte	0x03, 0x38
        /*0f32*/ 	.short	0x0016


	//----- nvinfo : EIATTR_EXIT_INSTR_OFFSETS
	.align		4
        /*0f34*/ 	.byte	0x04, 0x1c
        /*0f36*/ 	.short	(.L_213 - .L_212)


	//   ....[0]....
.L_212:
        /*0f38*/ 	.word	0x00000a50


	//   ....[1]....
        /*0f3c*/ 	.word	0x00011af0


	//   ....[2]....
        /*0f40*/ 	.word	0x00019c00


	//----- nvinfo : EIATTR_MAX_THREADS
	.align		4
.L_213:
        /*0f44*/ 	.byte	0x04, 0x05
        /*0f46*/ 	.short	(.L_215 - .L_214)
.L_214:
        /*0f48*/ 	.word	0x00000180
        /*0f4c*/ 	.word	0x00000001
        /*0f50*/ 	.word	0x00000001


	//----- nvinfo : EIATTR_CRS_STACK_SIZE
	.align		4
.L_215:
        /*0f54*/ 	.byte	0x04, 0x1e
        /*0f56*/ 	.short	(.L_217 - .L_216)
.L_216:
        /*0f58*/ 	.word	0x00000000


	//----- nvinfo : EIATTR_CBANK_PARAM_SIZE
	.align		4
.L_217:
        /*0f5c*/ 	.byte	0x03, 0x19
        /*0f5e*/ 	.short	0x0af0


	//----- nvinfo : EIATTR_PARAM_CBANK
	.align		4
        /*0f60*/ 	.byte	0x04, 0x0a
        /*0f62*/ 	.short	(.L_219 - .L_218)
	.align		4
.L_218:
        /*0f64*/ 	.word	index@(.nv.constant0._ZN7cutlass13device_kernelIN5flash11enable_sm90INS1_16FlashAttnFwdSm90INS1_25CollectiveMainloopFwdSm90ILi2EN4cute5tupleIJNS5_1CILi1EEES8_S8_EEENS6_IJNS7_ILi128EEENS7_ILi64EEENS7_ILi256EEEEEELi256ENS_6half_tEfNS_4arch4Sm90ELb0ELb1ELb0ELb1ELb0ELb0ELb0ELb1ELb1ELb1ELb1ELb0EEENS1_21CollectiveEpilogueFwdINS6_IJSA_SC_SB_EEES9_SE_SG_Li256ELb1ELb1ELb1ELb0EEENS1_36VarlenDynamicPersistentTileSchedulerILi128ELi64ELi256ELi128ELb1ELb1ELb1ELb1ELb0ELb1EEEEEEEEEvNT_6ParamsE)
        /*0f68*/ 	.short	0x0210
        /*0f6a*/ 	.short	0x0af0


	//----- nvinfo : EIATTR_SW_WAR
	.align		4
.L_219:
        /*0f6c*/ 	.byte	0x04, 0x36
        /*0f6e*/ 	.short	(.L_221 - .L_220)
.L_220:
        /*0f70*/ 	.word	0x00000008
.L_221:


//--------------------- .nv.info._ZN7cutlass13device_kernelIN5flash11enable_sm90INS1_16FlashAttnFwdSm90INS1_25CollectiveMainloopFwdSm90ILi2EN4cute5tupleIJNS5_1CILi1EEES8_S8_EEENS6_IJNS7_ILi128EEENS7_ILi64EEENS7_ILi256EEEEEELi256ENS_6half_tEfNS_4arch4Sm90ELb0ELb1ELb0ELb1ELb0ELb1ELb0ELb1ELb1ELb1ELb1ELb0EEENS1_21CollectiveEpilogueFwdINS6_IJSA_SC_SB_EEES9_SE_SG_Li256ELb1ELb1ELb1ELb0EEENS1_36VarlenDynamicPersistentTileSchedulerILi128ELi64ELi256ELi128ELb1ELb1ELb1ELb1ELb0ELb1EEEEEEEEEvNT_6ParamsE --------------------------
	.section	.nv.info._ZN7cutlass13device_kernelIN5flash11enable_sm90INS1_16FlashAttnFwdSm90INS1_25CollectiveMainloopFwdSm90ILi2EN4cute5tupleIJNS5_1CILi1EEES8_S8_EEENS6_IJNS7_ILi128EEENS7_ILi64EEENS7_ILi256EEEEEELi256ENS_6half_tEfNS_4arch4Sm90ELb0ELb1ELb0ELb1ELb0ELb1ELb0ELb1ELb1ELb1ELb1ELb0EEENS1_21CollectiveEpilogueFwdINS6_IJSA_SC_SB_EEES9_SE_SG_Li256ELb1ELb1ELb1ELb0EEENS1_36VarlenDynamicPersistentTileSchedulerILi128ELi64ELi256ELi128ELb1ELb1ELb1ELb1ELb0ELb1EEEEEEEEEvNT_6ParamsE,"",@"SHT_CUDA_INFO"
	.sectionflags	@""
	.align	4


	//----- nvinfo : EIATTR_CUDA_API_VERSION
	.align		4
        /*0000*/ 	.byte	0x04, 0x37
        /*0002*/ 	.short	(.L_223 - .L_222)
.L_222:
        /*0004*/ 	.word	0x00000082


	//----- nvinfo : EIATTR_KPARAM_INFO
	.align		4
.L_223:
        /*0008*/ 	.byte	0x04, 0x17
        /*000a*/ 	.short	(.L_225 - .L_224)
.L_224:
        /*000c*/ 	.word	0x00000000
        /*0010*/ 	.short	0x0000
        /*0012*/ 	.short	0x0070
        /*0014*/ 	.byte	0x00, 0xf0, 0x01, 0x2a


	//----- nvinfo : EIATTR_SPARSE_MMA_MASK
	.align		4
.L_225:
        /*0018*/ 	.byte	0x03, 0x50
        /*001a*/ 	.short	0x0000


	//----- nvinfo : EIATTR_MAXREG_COUNT
	.align		4
        /*001c*/ 	.byte	0x03, 0x1b
        /*001e*/ 	.short	0x00a8


	//----- nvinfo : EIATTR_NUM_BARRIERS
	.align		4
        /*0020*/ 	.byte	0x02, 0x4c
        /*0022*/ 	.byte	0x10
	.zero		1


	//----- nvinfo : EIATTR_EXTERNS
	.align		4
        /*0024*/ 	.byte	0x04, 0x0f
        /*0026*/ 	.short	(.L_227 - .L_226)


	//   ....[0]....
	.align		4
.L_226:
        /*0028*/ 	.word	index@(__assertfail)


	//----- nvinfo : EIATTR_ANNOTATIONS
	.align		4
.L_227:
        /*002c*/ 	.byte	0x04, 0x55
        /*002e*/ 	.short	(.L_229 - .L_228)


	//   ....[0]....
.L_228:
        /* <DEDUP_REMOVED lines=160> */


	//----- nvinfo : EIATTR_MERCURY_ISA_VERSION
	.align		4
.L_229:
        /*0a20*/ 	.byte	0x03, 0x5f
        /*0a22*/ 	.short	0x0101


	//----- nvinfo : EIATTR_UNUSED_LOAD_BYTE_OFFSET
	.align		4
        /*0a24*/ 	.byte	0x04, 0x44
        /*0a26*/ 	.short	(.L_231 - .L_230)


	//   ....[0]....
.L_230:
        /*0a28*/ 	.word	0x00000aa0
        /*0a2c*/ 	.word	0x0000fff0


	//   ....[1]....
        /*0a30*/ 	.word	0x0001ec20
        /*0a34*/ 	.word	0x0000fff0


	//----- nvinfo : EIATTR_INT_WARP_WIDE_INSTR_OFFSETS
	.align		4
.L_231:
        /*0a38*/ 	.byte	0x04, 0x31
        /*0a3a*/ 	.short	(.L_233 - .L_232)


	//   ....[0]....
.L_232:
        /*0a3c*/ 	.word	0x00000190


	//   ....[1]....
        /*0a40*/ 	.word	0x000001d0


	//   ....[2]....
        /*0a44*/ 	.word	0x00000240


	//   ....[3]....
        /*0a48*/ 	.word	0x000276f0


	//   ....[4]....
        /*0a4c*/ 	.word	0x00027790


	//   ....[5]....
        /*0a50*/ 	.word	0x0002bc20


	//   ....[6]....
        /*0a54*/ 	.word	0x0002bc90


	//----- nvinfo : EIATTR_COOP_GROUP_MASK_REGIDS
	.align		4
.L_233:
        /*0a58*/ 	.byte	0x04, 0x29
        /*0a5a*/ 	.short	(.L_235 - .L_234)


	//   ....[0]....
.L_234:
        /*0a5c*/ 	.word	0xffffffff


	//   ....[1]....
        /*0a60*/ 	.word	0xffffffff


	//   ....[2]....
        /*0a64*/ 	.word	0xffffffff


	//   ....[3]....
        /*0a68*/ 	.word	0xffffffff


	//   ....[4]....
        /*0a6c*/ 	.word	0xffffffff


	//   ....[5]....
        /*0a70*/ 	.word	0xffffffff


	//   ....[6]....
        /*0a74*/ 	.word	0xffffffff


	//   ....[7]....
        /*0a78*/ 	.word	0xffffffff


	//   ....[8]....
        /*0a7c*/ 	.word	0xffffffff


	//   ....[9]....
        /*0a80*/ 	.word	0xffffffff


	//   ....[10]....
        /*0a84*/ 	.word	0xffffffff


	//   ....[11]....
        /*0a88*/ 	.word	0xffffffff


	//   ....[12]....
        /*0a8c*/ 	.word	0xffffffff


	//   ....[13]....
        /*0a90*/ 	.word	0xffffffff


	//   ....[14]....
        /*0a94*/ 	.word	0xffffffff


	//   ....[15]....
        /*0a98*/ 	.word	0xffffffff


	//   ....[16]....
        /*0a9c*/ 	.word	0xffffffff


	//   ....[17]....
        /*0aa0*/ 	.word	0xffffffff


	//   ....[18]....
        /*0aa4*/ 	.word	0xffffffff


	//   ....[19]....
        /*0aa8*/ 	.word	0xffffffff


	//   ....[20]....
        /*0aac*/ 	.word	0xffffffff


	//   ....[21]....
        /*0ab0*/ 	.word	0xffffffff


	//   ....[22]....
        /*0ab4*/ 	.word	0xffffffff


	//   ....[23]....
        /*0ab8*/ 	.word	0xffffffff


	//   ....[24]....
        /*0abc*/ 	.word	0xffffffff


	//   ....[25]....
        /*0ac0*/ 	.word	0xffffffff


	//   ....[26]....
        /*0ac4*/ 	.word	0xffffffff


	//   ....[27]....
        /*0ac8*/ 	.word	0xffffffff


	//   ....[28]....
        /*0acc*/ 	.word	0xffffffff


	//   ....[29]....
        /*0ad0*/ 	.word	0xffffffff


	//   ....[30]....
        /*0ad4*/ 	.word	0xffffffff


	//   ....[31]....
        /*0ad8*/ 	.word	0xffffffff


	//   ....[32]....
        /*0adc*/ 	.word	0xffffffff


	//   ....[33]....
        /*0ae0*/ 	.word	0xffffffff


	//   ....[34]....
        /*0ae4*/ 	.word	0xffffffff


	//   ....[35]....
        /*0ae8*/ 	.word	0xffffffff


	//   ....[36]....
        /*0aec*/ 	.word	0xffffffff


	//   ....[37]....
        /*0af0*/ 	.word	0xffffffff


	//   ....[38]....
        /*0af4*/ 	.word	0xffffffff


	//   ....[39]....
        /*0af8*/ 	.word	0xffffffff


	//   ....[40]....
        /*0afc*/ 	.word	0xffffffff


	//   ....[41]....
        /*0b00*/ 	.word	0xffffffff


	//   ....[42]....
        /*0b04*/ 	.word	0xffffffff


	//   ....[43]....
        /*0b08*/ 	.word	0xffffffff


	//   ....[44]....
        /*0b0c*/ 	.word	0xffffffff


	//   ....[45]....
        /*0b10*/ 	.word	0xffffffff


	//   ....[46]....
        /*0b14*/ 	.word	0xffffffff


	//   ....[47]....
        /*0b18*/ 	.word	0xffffffff


	//   ....[48]....
        /*0b1c*/ 	.word	0xffffffff


	//   ....[49]....
        /*0b20*/ 	.word	0xffffffff


	//   ....[50]....
        /*0b24*/ 	.word	0xffffffff


	//   ....[51]....
        /*0b28*/ 	.word	0xffffffff


	//   ....[52]....
        /*0b2c*/ 	.word	0xffffffff


	//   ....[53]....
        /*0b30*/ 	.word	0xffffffff


	//   ....[54]....
        /*0b34*/ 	.word	0xffffffff


	//   ....[55]....
        /*0b38*/ 	.word	0xffffffff


	//   ....[56]....
        /*0b3c*/ 	.word	0xffffffff


	//   ....[57]....
        /*0b40*/ 	.word	0xffffffff


	//   ....[58]....
        /*0b44*/ 	.word	0xffffffff


	//   ....[59]....
        /*0b48*/ 	.word	0xffffffff


	//   ....[60]....
        /*0b4c*/ 	.word	0xffffffff


	//   ....[61]....
        /*0b50*/ 	.word	0xffffffff


	//   ....[62]....
        /*0b54*/ 	.word	0xffffffff


	//   ....[63]....
        /*0b58*/ 	.word	0xffffffff


	//   ....[64]....
        /*0b5c*/ 	.word	0xffffffff


	//   ....[65]....
        /*0b60*/ 	.word	0xffffffff


	//   ....[66]....
        /*0b64*/ 	.word	0xffffffff


	//   ....[67]....
        /*0b68*/ 	.word	0xffffffff


	//   ....[68]....
        /*0b6c*/ 	.word	0xffffffff


	//   ....[69]....
        /*0b70*/ 	.word	0xffffffff


	//   ....[70]....
        /*0b74*/ 	.word	0xffffffff


	//   ....[71]....
        /*0b78*/ 	.word	0xffffffff


	//   ....[72]....
        /*0b7c*/ 	.word	0xffffffff


	//   ....[73]....
        /*0b80*/ 	.word	0xffffffff


	//   ....[74]....
        /*0b84*/ 	.word	0xffffffff


	//   ....[75]....
        /*0b88*/ 	.word	0xffffffff


	//   ....[76]....
        /*0b8c*/ 	.word	0xffffffff


	//   ....[77]....
        /*0b90*/ 	.word	0xffffffff


	//   ....[78]....
        /*0b94*/ 	.word	0xffffffff


	//   ....[79]....
        /*0b98*/ 	.word	0xffffffff


	//   ....[80]....
        /*0b9c*/ 	.word	0xffffffff


	//   ....[81]....
        /*0ba0*/ 	.word	0xffffffff


	//   ....[82]....
        /*0ba4*/ 	.word	0xffffffff


	//   ....[83]....
        /*0ba8*/ 	.word	0xffffffff


	//   ....[84]....
        /*0bac*/ 	.word	0xffffffff


	//   ....[85]....
        /*0bb0*/ 	.word	0xffffffff


	//   ....[86]....
        /*0bb4*/ 	.word	0xffffffff


	//   ....[87]....
        /*0bb8*/ 	.word	0xffffffff


	//   ....[88]....
        /*0bbc*/ 	.word	0xffffffff


	//   ....[89]....
        /*0bc0*/ 	.word	0xffffffff


	//   ....[90]....
        /*0bc4*/ 	.word	0xffffffff


	//   ....[91]....
        /*0bc8*/ 	.word	0xffffffff


	//   ....[92]....
        /*0bcc*/ 	.word	0xffffffff


	//   ....[93]....
        /*0bd0*/ 	.word	0xffffffff


	//   ....[94]....
        /*0bd4*/ 	.word	0xffffffff


	//   ....[95]....
        /*0bd8*/ 	.word	0xffffffff


	//   ....[96]....
        /*0bdc*/ 	.word	0xffffffff


	//   ....[97]....
        /*0be0*/ 	.word	0xffffffff


	//   ....[98]....
        /*0be4*/ 	.word	0xffffffff


	//   ....[99]....
        /*0be8*/ 	.word	0xffffffff


	//   ....[100]....
        /*0bec*/ 	.word	0xffffffff


	//   ....[101]....
        /*0bf0*/ 	.word	0xffffffff


	//   ....[102]....
        /*0bf4*/ 	.word	0xffffffff


	//   ....[103]....
        /*0bf8*/ 	.word	0xffffffff


	//   ....[104]....
        /*0bfc*/ 	.word	0xffffffff


	//   ....[105]....
        /*0c00*/ 	.word	0xffffffff


	//   ....[106]....
        /*0c04*/ 	.word	0xffffffff


	//   ....[107]....
        /*0c08*/ 	.word	0xffffffff


	//   ....[108]....
        /*0c0c*/ 	.word	0xffffffff


	//   ....[109]....
        /*0c10*/ 	.word	0xffffffff


	//   ....[110]....
        /*0c14*/ 	.word	0xffffffff


	//   ....[111]....
        /*0c18*/ 	.word	0xffffffff


	//   ....[112]....
        /*0c1c*/ 	.word	0xffffffff


	//   ....[113]....
        /*0c20*/ 	.word	0xffffffff


	//   ....[114]....
        /*0c24*/ 	.word	0xffffffff


	//   ....[115]....
        /*0c28*/ 	.word	0xffffffff


	//   ....[116]....
        /*0c2c*/ 	.word	0xffffffff


	//   ....[117]....
        /*0c30*/ 	.word	0xffffffff


	//   ....[118]....
        /*0c34*/ 	.word	0xffffffff


	//   ....[119]....
        /*0c38*/ 	.word	0xffffffff


	//   ....[120]....
        /*0c3c*/ 	.word	0xffffffff


	//   ....[121]....
        /*0c40*/ 	.word	0xffffffff


	//   ....[122]....
        /*0c44*/ 	.word	0xffffffff


	//   ....[123]....
        /*0c48*/ 	.word	0xffffffff


	//   ....[124]....
        /*0c4c*/ 	.word	0xffffffff


	//   ....[125]....
        /*0c50*/ 	.word	0xffffffff


	//   ....[126]....
        /*0c54*/ 	.word	0xffffffff


	//   ....[127]....
        /*0c58*/ 	.word	0xffffffff


	//   ....[128]....
        /*0c5c*/ 	.word	0xffffffff


	//   ....[129]....
        /*0c60*/ 	.word	0xffffffff


	//   ....[130]....
        /*0c64*/ 	.word	0xffffffff


	//   ....[131]....
        /*0c68*/ 	.word	0xffffffff


	//   ....[132]....
        /*0c6c*/ 	.word	0xffffffff


	//   ....[133]....
        /*0c70*/ 	.word	0xffffffff


	//   ....[134]....
        /*0c74*/ 	.word	0xffffffff


	//   ....[135]....
        /*0c78*/ 	.word	0xffffffff


	//   ....[136]....
        /*0c7c*/ 	.word	0xffffffff


	//   ....[137]....
        /*0c80*/ 	.word	0xffffffff


	//   ....[138]....
        /*0c84*/ 	.word	0xffffffff


	//   ....[139]....
        /*0c88*/ 	.word	0xffffffff


	//   ....[140]....
        /*0c8c*/ 	.word	0xffffffff


	//   ....[141]....
        /*0c90*/ 	.word	0xffffffff


	//   ....[142]....
        /*0c94*/ 	.word	0xffffffff


	//   ....[143]....
        /*0c98*/ 	.word	0xffffffff


	//   ....[144]....
        /*0c9c*/ 	.word	0x0500000f


	//   ....[145]....
        /*0ca0*/ 	.word	0x0500000f


	//   ....[146]....
        /*0ca4*/ 	.word	0x0500000f


	//   ....[147]....
        /*0ca8*/ 	.word	0x0500000f


	//   ....[148]....
        /*0cac*/ 	.word	0x0500000f


	//   ....[149]....
        /*0cb0*/ 	.word	0x0500000f


	//   ....[150]....
        /*0cb4*/ 	.word	0x0500000f


	//   ....[151]....
        /*0cb8*/ 	.word	0x0500000f


	//   ....[152]....
        /*0cbc*/ 	.word	0x0500000f


	//   ....[153]....
        /*0cc0*/ 	.word	0x0500000f


	//   ....[154]....
        /*0cc4*/ 	.word	0x0500000f


	//   ....[155]....
        /*0cc8*/ 	.word	0x0500000f


	//   ....[156]....
        /*0ccc*/ 	.word	0x0500000f


	//   ....[157]....
        /*0cd0*/ 	.word	0x0500000f


	//   ....[158]....
        /*0cd4*/ 	.word	0x0500000f


	//   ....[159]....
        /*0cd8*/ 	.word	0x0500000f


	//   ....[160]....
        /*0cdc*/ 	.word	0x0500000f


	//   ....[161]....
        /*0ce0*/ 	.word	0x0500000f


	//   ....[162]....
        /*0ce4*/ 	.word	0x0500000f


	//   ....[163]....
        /*0ce8*/ 	.word	0x0500000f


	//   ....[164]....
        /*0cec*/ 	.word	0x0500000f


	//   ....[165]....
        /*0cf0*/ 	.word	0x0500000f


	//   ....[166]....
        /*0cf4*/ 	.word	0x0500000f


	//   ....[167]....
        /*0cf8*/ 	.word	0x0500000f


	//   ....[168]....
        /*0cfc*/ 	.word	0x0500000f


	//   ....[169]....
        /*0d00*/ 	.word	0x0500000f


	//   ....[170]....
        /*0d04*/ 	.word	0x0500000f


	//   ....[171]....
        /*0d08*/ 	.word	0x0500000f


	//   ....[172]....
        /*0d0c*/ 	.word	0x0500000f


	//   ....[173]....
        /*0d10*/ 	.word	0x0500000f


	//   ....[174]....
        /*0d14*/ 	.word	0x0500000f


	//   ....[175]....
        /*0d18*/ 	.word	0x0500000f


	//   ....[176]....
        /*0d1c*/ 	.word	0x0500000f


	//   ....[177]....
        /*0d20*/ 	.word	0x0500000f


	//   ....[178]....
        /*0d24*/ 	.word	0x0500000f


	//   ....[179]....
        /*0d28*/ 	.word	0x0500000f


	//   ....[180]....
        /*0d2c*/ 	.word	0x0500000f


	//   ....[181]....
        /*0d30*/ 	.word	0x0500000f


	//   ....[182]....
        /*0d34*/ 	.word	0x0500000f


	//   ....[183]....
        /*0d38*/ 	.word	0x0500000f


	//   ....[184]....
        /*0d3c*/ 	.word	0x0500000f


	//   ....[185]....
        /*0d40*/ 	.word	0x0500000f


	//   ....[186]....
        /*0d44*/ 	.word	0x0500000f


	//   ....[187]....
        /*0d48*/ 	.word	0x0500000f


	//   ....[188]....
        /*0d4c*/ 	.word	0x0500000f


	//   ....[189]....
        /*0d50*/ 	.word	0x0500000f


	//   ....[190]....
        /*0d54*/ 	.word	0x0500000f


	//   ....[191]....
        /*0d58*/ 	.word	0x0500000f


	//   ....[192]....
        /*0d5c*/ 	.word	0x0500000f


	//   ....[193]....
        /*0d60*/ 	.word	0x0500000f


	//   ....[194]....
        /*0d64*/ 	.word	0x0500000f


	//   ....[195]....
        /*0d68*/ 	.word	0x0500000f


	//   ....[196]....
        /*0d6c*/ 	.word	0x0500000f


	//   ....[197]....
        /*0d70*/ 	.word	0x0500000f


	//   ....[198]....
        /*0d74*/ 	.word	0x0500000f


	//   ....[199]....
        /*0d78*/ 	.word	0x0500000f


	//   ....[200]....
        /*0d7c*/ 	.word	0x0500000f


	//   ....[201]....
        /*0d80*/ 	.word	0x0500000f


	//   ....[202]....
        /*0d84*/ 	.word	0x0500000f


	//   ....[203]....
        /*0d88*/ 	.word	0x0500000f


	//   ....[204]....
        /*0d8c*/ 	.word	0x0500000f


	//   ....[205]....
        /*0d90*/ 	.word	0x0500000f


	//   ....[206]....
        /*0d94*/ 	.word	0x0500000f


	//   ....[207]....
        /*0d98*/ 	.word	0x0500000f


	//   ....[208]....
        /*0d9c*/ 	.word	0x0500000f


	//   ....[209]....
        /*0da0*/ 	.word	0x0500000f


	//   ....[210]....
        /*0da4*/ 	.word	0x0500000f


	//   ....[211]....
        /*0da8*/ 	.word	0x0500000f


	//   ....[212]....
        /*0dac*/ 	.word	0x0500000f


	//----- nvinfo : EIATTR_COOP_GROUP_INSTR_OFFSETS
	.align		4
.L_235:
        /*0db0*/ 	.byte	0x04, 0x28
        /*0db2*/ 	.short	(.L_237 - .L_236)


	//   ....[0]....
.L_236:
        /*0db4*/ 	.word	0x00000060


	//   ....[1]....
        /*0db8*/ 	.word	0x000001a0


	//   ....[2]....
        /*0dbc*/ 	.word	0x000001f0


	//   ....[3]....
        /*0dc0*/ 	.word	0x00000420


	//   ....[4]....
        /*0dc4*/ 	.word	0x00000580


	//   ....[5]....
        /*0dc8*/ 	.word	0x000006a0


	//   ....[6]....
        /*0dcc*/ 	.word	0x00000800


	//   ....[7]....
        /*0dd0*/ 	.word	0x00009a50


	//   ....[8]....
        /*0dd4*/ 	.word	0x0000a170


	//   ....[9]....
        /*0dd8*/ 	.word	0x0000a180


	//   ....[10]....
        /*0ddc*/ 	.word	0x0000a190


	//   ....[11]....
        /*0de0*/ 	.word	0x0000a1a0


	//   ....[12]....
        /*0de4*/ 	.word	0x0000a780


	//   ....[13]....
        /*0de8*/ 	.word	0x0000a790


	//   ....[14]....
        /*0dec*/ 	.word	0x0000a7a0


	//   ....[15]....
        /*0df0*/ 	.word	0x0000a7b0


	//   ....[16]....
        /*0df4*/ 	.word	0x0000ad10


	//   ....[17]....
        /*0df8*/ 	.word	0x0000ad20


	//   ....[18]....
        /*0dfc*/ 	.word	0x0000ad30


	//   ....[19]....
        /*0e00*/ 	.word	0x0000ad40


	//   ....[20]....
        /*0e04*/ 	.word	0x0000b2c0


	//   ....[21]....
        /*0e08*/ 	.word	0x0000b2d0


	//   ....[22]....
        /*0e0c*/ 	.word	0x0000b2e0


	//   ....[23]....
        /*0e10*/ 	.word	0x0000b2f0


	//   ....[24]....
        /*0e14*/ 	.word	0x0000e9c0


	//   ....[25]....
        /*0e18*/ 	.word	0x0000e9d0


	//   ....[26]....
        /*0e1c*/ 	.word	0x0000e9e0


	//   ....[27]....
        /*0e20*/ 	.word	0x0000e9f0


	//   ....[28]....
        /*0e24*/ 	.word	0x0000eed0


	//   ....[29]....
        /*0e28*/ 	.word	0x0000eee0


	//   ....[30]....
        /*0e2c*/ 	.word	0x0000eef0


	//   ....[31]....
        /*0e30*/ 	.word	0x0000ef00


	//   ....[32]....
        /*0e34*/ 	.word	0x0000f360


	//   ....[33]....
        /*0e38*/ 	.word	0x0000f370


	//   ....[34]....
        /*0e3c*/ 	.word	0x0000f380


	//   ....[35]....
        /*0e40*/ 	.word	0x0000f390


	//   ....[36]....
        /*0e44*/ 	.word	0x0000f7f0


	//   ....[37]....
        /*0e48*/ 	.word	0x0000f800


	//   ....[38]....
        /*0e4c*/ 	.word	0x0000f810


	//   ....[39]....
        /*0e50*/ 	.word	0x0000f820


	//   ....[40]....
        /*0e54*/ 	.word	0x00014020


	//   ....[41]....
        /*0e58*/ 	.word	0x000142a0


	//   ....[42]....
        /*0e5c*/ 	.word	0x00014b90


	//   ....[43]....
        /*0e60*/ 	.word	0x00014c60


	//   ....[44]....
        /*0e64*/ 	.word	0x000150a0


	//   ....[45]....
        /*0e68*/ 	.word	0x00015110


	//   ....[46]....
        /*0e6c*/ 	.word	0x000172d0


	//   ....[47]....
        /*0e70*/ 	.word	0x00017500


	//   ....[48]....
        /*0e74*/ 	.word	0x00017c50


	//   ....[49]....
        /*0e78*/ 	.word	0x00017cb0


	//   ....[50]....
        /*0e7c*/ 	.word	0x00018130


	//   ....[51]....
        /*0e80*/ 	.word	0x000181a0


	//   ....[52]....
        /*0e84*/ 	.word	0x0001a090


	//   ....[53]....
        /*0e88*/ 	.word	0x0001a0c0


	//   ....[54]....
        /*0e8c*/ 	.word	0x0001a270


	//   ....[55]....
        /*0e90*/ 	.word	0x0001a4c0


	//   ....[56]....
        /*0e94*/ 	.word	0x0001c160


	//   ....[57]....
        /*0e98*/ 	.word	0x0001c3a0


	//   ....[58]....
        /*0e9c*/ 	.word	0x0001cb00


	//   ....[59]....
        /*0ea0*/ 	.word	0x0001cb80


	//   ....[60]....
        /*0ea4*/ 	.word	0x0001d000


	//   ....[61]....
        /*0ea8*/ 	.word	0x0001d070


	//   ....[62]....
        /*0eac*/ 	.word	0x0001dfd0


	//   ....[63]....
        /*0eb0*/ 	.word	0x0001e1f0


	//   ....[64]....
        /*0eb4*/ 	.word	0x0001e220


	//   ....[65]....
        /*0eb8*/ 	.word	0x0001e230


	//   ....[66]....
        /*0ebc*/ 	.word	0x0001fce0


	//   ....[67]....
        /*0ec0*/ 	.word	0x0001fcf0


	//   ....[68]....
        /*0ec4*/ 	.word	0x0001fd00


	//   ....[69]....
        /*0ec8*/ 	.word	0x0001fd10


	//   ....[70]....
        /*0ecc*/ 	.word	0x000207a0


	//   ....[71]....
        /*0ed0*/ 	.word	0x000207c0


	//   ....[72]....
        /*0ed4*/ 	.word	0x00020910


	//   ....[73]....
        /*0ed8*/ 	.word	0x00020930


	//   ....[74]....
        /*0edc*/ 	.word	0x00020a80


	//   ....[75]....
        /*0ee0*/ 	.word	0x00020aa0


	//   ....[76]....
        /*0ee4*/ 	.word	0x00020c00


	//   ....[77]....
        /*0ee8*/ 	.word	0x00020c20


	//   ....[78]....
        /*0eec*/ 	.word	0x00021300


	//   ....[79]....
        /*0ef0*/ 	.word	0x00021340


	//   ....[80]....
        /*0ef4*/ 	.word	0x00021ea0


	//   ....[81]....
        /*0ef8*/ 	.word	0x00021eb0


	//   ....[82]....
        /*0efc*/ 	.word	0x00023050


	//   ....[83]....
        /*0f00*/ 	.word	0x00023060


	//   ....[84]....
        /*0f04*/ 	.word	0x000231c0


	//   ....[85]....
        /*0f08*/ 	.word	0x000231e0


	//   ....[86]....
        /*0f0c*/ 	.word	0x00023330


	//   ....[87]....
        /*0f10*/ 	.word	0x00023350


	//   ....[88]....
        /*0f14*/ 	.word	0x000234b0


	//   ....[89]....
        /*0f18*/ 	.word	0x000234d0


	//   ....[90]....
        /*0f1c*/ 	.word	0x000236b0


	//   ....[91]....
        /*0f20*/ 	.word	0x000238f0


	//   ....[92]....
        /*0f24*/ 	.word	0x00023920


	//   ....[93]....
        /*0f28*/ 	.word	0x00023950


	//   ....[94]....
        /*0f2c*/ 	.word	0x00023980


	//   ....[95]....
        /*0f30*/ 	.word	0x000239b0


	//   ....[96]....
        /*0f34*/ 	.word	0x000239e0


	//   ....[97]....
        /*0f38*/ 	.word	0x00023b90


	//   ....[98]....
        /*0f3c*/ 	.word	0x00023bc0


	//   ....[99]....
        /*0f40*/ 	.word	0x00023bf0


	//   ....[100]....
        /*0f44*/ 	.word	0x00023c20


	//   ....[101]....
        /*0f48*/ 	.word	0x00023c50


	//   ....[102]....
        /*0f4c*/ 	.word	0x00023c80


	//   ....[103]....
        /*0f50*/ 	.word	0x00023d20


	//   ....[104]....
        /*0f54*/ 	.word	0x00023d50


	//   ....[105]....
        /*0f58*/ 	.word	0x00023d60


	//   ....[106]....
        /*0f5c*/ 	.word	0x00023d90


	//   ....[107]....
        /*0f60*/ 	.word	0x000256c0


	//   ....[108]....
        /*0f64*/ 	.word	0x00027ce0


	//   ....[109]....
        /*0f68*/ 	.word	0x00028940


	//   ....[110]....
        /*0f6c*/ 	.word	0x00028960


	//   ....[111]....
        /*0f70*/ 	.word	0x00028a40


	//   ....[112]....
        /*0f74*/ 	.word	0x00028a50


	//   ....[113]....
        /*0f78*/ 	.word	0x00028b00


	//   ....[114]....
        /*0f7c*/ 	.word	0x00028b10


	//   ....[115]....
        /*0f80*/ 	.word	0x00028bc0


	//   ....[116]....
        /*0f84*/ 	.word	0x00028bd0


	//   ....[117]....
        /*0f88*/ 	.word	0x00028c80


	//   ....[118]....
        /*0f8c*/ 	.word	0x00028c90


	//   ....[119]....
        /*0f90*/ 	.word	0x00028d40


	//   ....[120]....
        /*0f94*/ 	.word	0x00028d50


	//   ....[121]....
        /*0f98*/ 	.word	0x00028e00


	//   ....[122]....
        /*0f9c*/ 	.word	0x00028e10


	//   ....[123]....
        /*0fa0*/ 	.word	0x00028e60


	//   ....[124]....
        /*0fa4*/ 	.word	0x00028eb0


	//   ....[125]....
        /*0fa8*/ 	.word	0x0002c560


	//   ....[126]....
        /*0fac*/ 	.word	0x0002c590


	//   ....[127]....
        /*0fb0*/ 	.word	0x0002c5f0


	//   ....[128]....
        /*0fb4*/ 	.word	0x0002c620


	//   ....[129]....
        /*0fb8*/ 	.word	0x0002c650


	//   ....[130]....
        /*0fbc*/ 	.word	0x0002c680


	//   ....[131]....
        /*0fc0*/ 	.word	0x0002c6b0


	//   ....[132]....
        /*0fc4*/ 	.word	0x0002c6e0


	//   ....[133]....
        /*0fc8*/ 	.word	0x0002c8b0


	//   ....[134]....
        /*0fcc*/ 	.word	0x0002c8e0


	//   ....[135]....
        /*0fd0*/ 	.word	0x0002c910


	//   ....[136]....
        /*0fd4*/ 	.word	0x0002c940


	//   ....[137]....
        /*0fd8*/ 	.word	0x0002c970


	//   ....[138]....
        /*0fdc*/ 	.word	0x0002c9a0


	//   ....[139]....
        /*0fe0*/ 	.word	0x0002ca70


	//   ....[140]....
        /*0fe4*/ 	.word	0x0002ca90


	//   ....[141]....
        /*0fe8*/ 	.word	0x0002caa0


	//   ....[142]....
        /*0fec*/ 	.word	0x0002cb20


	//   ....[143]....
        /*0ff0*/ 	.word	0x0002d670


	//   ....[144]....
        /*0ff4*/ 	.word	0x0002dab0


	//   ....[145]....
        /*0ff8*/ 	.word	0x0002db40


	//   ....[146]....
        /*0ffc*/ 	.word	0x0002db90


	//   ....[147]....
        /*1000*/ 	.word	0x0002dbe0


	//   ....[148]....
        /*1004*/ 	.word	0x0002dc80


	//   ....[149]....
        /*1008*/ 	.word	0x0002dd10


	//   ....[150]....
        /*100c*/ 	.word	0x0002dd60


	//   ....[151]....
        /*1010*/ 	.word	0x0002ddb0


	//   ....[152]....
        /*1014*/ 	.word	0x0002de50


	//   ....[153]....
        /*1018*/ 	.word	0x0002dee0


	//   ....[154]....
        /*101c*/ 	.word	0x0002df30


	//   ....[155]....
        /*1020*/ 	.word	0x0002df80


	//   ....[156]....
        /*1024*/ 	.word	0x0002e020


	//   ....[157]....
        /*1028*/ 	.word	0x0002e0b0


	//   ....[158]....
        /*102c*/ 	.word	0x0002e100


	//   ....[159]....
        /*1030*/ 	.word	0x0002e150


	//   ....[160]....
        /*1034*/ 	.word	0x0002e240


	//   ....[161]....
        /*1038*/ 	.word	0x0002e2d0


	//   ....[162]....
        /*103c*/ 	.word	0x0002e320


	//   ....[163]....
        /*1040*/ 	.word	0x0002e370


	//   ....[164]....
        /*1044*/ 	.word	0x0002e400


	//   ....[165]....
        /*1048*/ 	.word	0x0002e490


	//   ....[166]....
        /*104c*/ 	.word	0x0002e4e0


	//   ....[167]....
        /*1050*/ 	.word	0x0002e530


	//   ....[168]....
        /*1054*/ 	.word	0x0002e5c0


	//   ....[169]....
        /*1058*/ 	.word	0x0002e650


	//   ....[170]....
        /*105c*/ 	.word	0x0002e6a0


	//   ....[171]....
        /*1060*/ 	.word	0x0002e6f0


	//   ....[172]....
        /*1064*/ 	.word	0x0002e780


	//   ....[173]....
        /*1068*/ 	.word	0x0002e810


	//   ....[174]....
        /*106c*/ 	.word	0x0002e860


	//   ....[175]....
        /*1070*/ 	.word	0x0002e8b0


	//   ....[176]....
        /*1074*/ 	.word	0x0002ec50


	//   ....[177]....
        /*1078*/ 	.word	0x0002ef30


	//   ....[178]....
        /*107c*/ 	.word	0x0002f110


	//   ....[179]....
        /*1080*/ 	.word	0x0002f160


	//   ....[180]....
        /*1084*/ 	.word	0x0002f2a0


	//   ....[181]....
        /*1088*/ 	.word	0x0002f2f0


	//   ....[182]....
        /*108c*/ 	.word	0x0002f430


	//   ....[183]....
        /*1090*/ 	.word	0x0002f480


	//   ....[184]....
        /*1094*/ 	.word	0x0002f5c0


	//   ....[185]....
        /*1098*/ 	.word	0x0002f610


	//   ....[186]....
        /*109c*/ 	.word	0x0002f750


	//   ....[187]....
        /*10a0*/ 	.word	0x0002f7a0


	//   ....[188]....
        /*10a4*/ 	.word	0x0002f8e0


	//   ....[189]....
        /*10a8*/ 	.word	0x0002f930


	//   ....[190]....
        /*10ac*/ 	.word	0x0002fa50


	//   ....[191]....
        /*10b0*/ 	.word	0x0002fac0


	//   ....[192]....
        /*10b4*/ 	.word	0x0002fbe0


	//   ....[193]....
        /*10b8*/ 	.word	0x0002fc30


	//   ....[194]....
        /*10bc*/ 	.word	0x0002ff60


	//   ....[195]....
        /*10c0*/ 	.word	0x00030000


	//   ....[196]....
        /*10c4*/ 	.word	0x000301b0


	//   ....[197]....
        /*10c8*/ 	.word	0x00030230


	//   ....[198]....
        /*10cc*/ 	.word	0x000302b0


	//   ....[199]....
        /*10d0*/ 	.word	0x00030330


	//   ....[200]....
        /*10d4*/ 	.word	0x000303b0


	//   ....[201]....
        /*10d8*/ 	.word	0x00030440


	//   ....[202]....
        /*10dc*/ 	.word	0x000304e0


	//   ....[203]....
        /*10e0*/ 	.word	0x00030590


	//   ....[204]....
        /*10e4*/ 	.word	0x00030610


	//   ....[205]....
        /*10e8*/ 	.word	0x00030690


	//   ....[206]....
        /*10ec*/ 	.word	0x00030710


	//   ....[207]....
        /*10f0*/ 	.word	0x000307a0


	//   ....[208]....
        /*10f4*/ 	.word	0x00030820


	//   ....[209]....
        /*10f8*/ 	.word	0x000308d0


	//   ....[210]....
        /*10fc*/ 	.word	0x00030920


	//   ....[211]....
        /*1100*/ 	.word	0x000309e0


	//   ....[212]....
        /*1104*/ 	.word	0x00030b10


	//----- nvinfo : EIATTR_REG_RECONFIG
	.align		4
.L_237:
        /*1108*/ 	.byte	0x01, 0x54
	.zero		2


	//----- nvinfo : EIATTR_SYSCALL_OFFSETS
	.align		4
        /*110c*/ 	.byte	0x04, 0x46
        /*110e*/ 	.short	(.L_239 - .L_238)


	//   ....[0]....
.L_238:
        /*1110*/ 	.word	0x000027a0


	//   ....[1]....
        /*1114*/ 	.word	0x000028f0


	//   ....[2]....
        /*1118*/ 	.word	0x00009bf0


	//   ....[3]....
        /*111c*/ 	.word	0x00009f10


	//   ....[4]....
        /*1120*/ 	.word	0x00027900


	//   ....[5]....
        /*1124*/ 	.word	0x00027a50


	//   ....[6]....
        /*1128*/ 	.word	0x00027b40


	//   ....[7]....
        /*112c*/ 	.word	0x00028480


	//----- nvinfo : EIATTR_MBARRIER_INSTR_OFFSETS
	.align		4
.L_239:
        /*1130*/ 	.byte	0x04, 0x39
        /*1132*/ 	.short	(.L_241 - .L_240)


	//   ....[0]....
.L_240:
        /*1134*/ 	.word	0x000002d0
        /*1138*/ 	.word	0x000000ff
        /*113c*/ 	.word	0x00030800
        /*1140*/ 	.short	0x0100
        /*1142*/ 	.byte	0x08
	.zero		1


	//   ....[1]....
        /*1144*/ 	.word	0x000002e0
        /*1148*/ 	.word	0x000000ff
        /*114c*/ 	.word	0x00030820
        /*1150*/ 	.short	0x0100
        /*1152*/ 	.byte	0x08
	.zero		1


	//   ....[2]....
        /*1154*/ 	.word	0x000003d0
        /*1158*/ 	.word	0x000000ff
        /*115c*/ 	.word	0x00030830
        /*1160*/ 	.short	0x0100
        /*1162*/ 	.byte	0x08
	.zero		1


	//   ....[3]....
        /*1164*/ 	.word	0x000003e0
        /*1168*/ 	.word	0x000000ff
        /*116c*/ 	.word	0x00030840
        /*1170*/ 	.short	0x0100
        /*1172*/ 	.byte	0x08
	.zero		1


	//   ....[4]....
        /*1174*/ 	.word	0x000003f0
        /*1178*/ 	.word	0x000000ff
        /*117c*/ 	.word	0x00030838
        /*1180*/ 	.short	0x0100
        /*1182*/ 	.byte	0x08
	.zero		1


	//   ....[5]....
        /*1184*/ 	.word	0x00000400
        /*1188*/ 	.word	0x000000ff
        /*118c*/ 	.word	0x00030848
        /*1190*/ 	.short	0x0100
        /*1192*/ 	.byte	0x08
	.zero		1


	//   ....[6]....
        /*1194*/ 	.word	0x00000530
        /*1198*/ 	.word	0x000000ff
        /*119c*/ 	.word	0x00030850
        /*11a0*/ 	.short	0x0100
        /*11a2*/ 	.byte	0x08
	.zero		1


	//   ....[7]....
        /*11a4*/ 	.word	0x00000540
        /*11a8*/ 	.word	0x000000ff
        /*11ac*/ 	.word	0x00030860
        /*11b0*/ 	.short	0x0100
        /*11b2*/ 	.byte	0x08
	.zero		1


	//   ....[8]....
        /*11b4*/ 	.word	0x00000550
        /*11b8*/ 	.word	0x000000ff
        /*11bc*/ 	.word	0x00030858
        /*11c0*/ 	.short	0x0100
        /*11c2*/ 	.byte	0x08
	.zero		1


	//   ....[9]....
        /*11c4*/ 	.word	0x00000560
        /*11c8*/ 	.word	0x000000ff
        /*11cc*/ 	.word	0x00030868
        /*11d0*/ 	.short	0x0100
        /*11d2*/ 	.byte	0x08
	.zero		1


	//   ....[10]....
        /*11d4*/ 	.word	0x00000650
        /*11d8*/ 	.word	0x000000ff
        /*11dc*/ 	.word	0x00030870
        /*11e0*/ 	.short	0x0100
        /*11e2*/ 	.byte	0x06
	.zero		1


	//   ....[11]....
        /*11e4*/ 	.word	0x00000660
        /*11e8*/ 	.word	0x000000ff
        /*11ec*/ 	.word	0x00030880
        /*11f0*/ 	.short	0x0100
        /*11f2*/ 	.byte	0x06
	.zero		1


	//   ....[12]....
        /*11f4*/ 	.word	0x00000670
        /*11f8*/ 	.word	0x000000ff
        /*11fc*/ 	.word	0x00030878
        /*1200*/ 	.short	0x0100
        /*1202*/ 	.byte	0x06
	.zero		1


	//   ....[13]....
        /*1204*/ 	.word	0x00000680
        /*1208*/ 	.word	0x000000ff
        /*120c*/ 	.word	0x00030888
        /*1210*/ 	.short	0x0100
        /*1212*/ 	.byte	0x06
	.zero		1


	//   ....[14]....
        /*1214*/ 	.word	0x000007b0
        /*1218*/ 	.word	0x000000ff
        /*121c*/ 	.word	0x00030890
        /*1220*/ 	.short	0x0100
        /*1222*/ 	.byte	0x08
	.zero		1


	//   ....[15]....
        /*1224*/ 	.word	0x000007c0
        /*1228*/ 	.word	0x000000ff
        /*122c*/ 	.word	0x000308a0
        /*1230*/ 	.short	0x0100
        /*1232*/ 	.byte	0x08
	.zero		1


	//   ....[16]....
        /*1234*/ 	.word	0x000007d0
        /*1238*/ 	.word	0x000000ff
        /*123c*/ 	.word	0x00030898
        /*1240*/ 	.short	0x0100
        /*1242*/ 	.byte	0x08
	.zero		1


	//   ....[17]....
        /*1244*/ 	.word	0x000007e0
        /*1248*/ 	.word	0x000000ff
        /*124c*/ 	.word	0x000308a8
        /*1250*/ 	.short	0x0100
        /*1252*/ 	.byte	0x08
	.zero		1


	//   ....[18]....
        /*1254*/ 	.word	0x00000910
        /*1258*/ 	.word	0x000000ff
        /*125c*/ 	.word	0x000308b0
        /*1260*/ 	.short	0x0100
        /*1262*/ 	.byte	0x08
	.zero		1


	//   ....[19]....
        /*1264*/ 	.word	0x00000920
        /*1268*/ 	.word	0x000000ff
        /*126c*/ 	.word	0x000308c0
        /*1270*/ 	.short	0x0100
        /*1272*/ 	.byte	0x08
	.zero		1


	//   ....[20]....
        /*1274*/ 	.word	0x00000930
        /*1278*/ 	.word	0x000000ff
        /*127c*/ 	.word	0x000308b8
        /*1280*/ 	.short	0x0100
        /*1282*/ 	.byte	0x08
	.zero		1


	//   ....[21]....
        /*1284*/ 	.word	0x00000940
        /*1288*/ 	.word	0x000000ff
        /*128c*/ 	.word	0x000308c8
        /*1290*/ 	.short	0x0100
        /*1292*/ 	.byte	0x08
	.zero		1


	//   ....[22]....
        /*1294*/ 	.word	0x00003e80
        /*1298*/ 	.word	0x00000063
        /*129c*/ 	.word	0x00030890
        /*12a0*/ 	.short	0x010a
        /*12a2*/ 	.byte	0x3f
	.zero		1


	//   ....[23]....
        /*12a4*/ 	.word	0x00006200
        /*12a8*/ 	.word	0x00000063
        /*12ac*/ 	.word	0x00030890
        /*12b0*/ 	.short	0x010a
        /*12b2*/ 	.byte	0x3f
	.zero		1


	//   ....[24]....
        /*12b4*/ 	.word	0x00008500
        /*12b8*/ 	.word	0x00000063
        /*12bc*/ 	.word	0x00030890
        /*12c0*/ 	.short	0x010a
        /*12c2*/ 	.byte	0x3f
	.zero		1


	//   ....[25]....
        /*12c4*/ 	.word	0x00008840
        /*12c8*/ 	.word	0x00000024
        /*12cc*/ 	.word	0x00000000
        /*12d0*/ 	.short	0x0101
        /*12d2*/ 	.byte	0x3f
	.zero		1


	//   ....[26]....
        /*12d4*/ 	.word	0x00008880
        /*12d8*/ 	.word	0x00000063
        /*12dc*/ 	.word	0x000308b0
        /*12e0*/ 	.short	0x010a
        /*12e2*/ 	.byte	0x3f
	.zero		1


	//   ....[27]....
        /*12e4*/ 	.word	0x00008e40
        /*12e8*/ 	.word	0x00000063
        /*12ec*/ 	.word	0x00000000
        /*12f0*/ 	.short	0x0101
        /*12f2*/ 	.byte	0x3f
	.zero		1


	//   ....[28]....
        /*12f4*/ 	.word	0x00009c90
        /*12f8*/ 	.word	0x00000010
        /*12fc*/ 	.word	0x00030800
        /*1300*/ 	.short	0x010a
        /*1302*/ 	.byte	0x3f
	.zero		1


	//   ....[29]....
        /*1304*/ 	.word	0x00009ce0
        /*1308*/ 	.word	0x00000010
        /*130c*/ 	.word	0x00030800
        /*1310*/ 	.short	0x010a
        /*1312*/ 	.byte	0x3f
	.zero		1


	//   ....[30]....
        /*1314*/ 	.word	0x0000b720
        /*1318*/ 	.word	0x00000010
        /*131c*/ 	.word	0x00030800
        /*1320*/ 	.short	0x010a
        /*1322*/ 	.byte	0x3f
	.zero		1


	//   ....[31]....
        /*1324*/ 	.word	0x0000fb30
        /*1328*/ 	.word	0x00000010
        /*132c*/ 	.word	0x00030800
        /*1330*/ 	.short	0x010a
        /*1332*/ 	.byte	0x3f
	.zero		1


	//   ....[32]....
        /*1334*/ 	.word	0x00013390
        /*1338*/ 	.word	0x0000003b
        /*133c*/ 	.word	0x00030830
        /*1340*/ 	.short	0x010a
        /*1342*/ 	.byte	0x3f
	.zero		1


	//   ....[33]....
        /*1344*/ 	.word	0x00013400
        /*1348*/ 	.word	0x0000003b
        /*134c*/ 	.word	0x00030830
        /*1350*/ 	.short	0x010a
        /*1352*/ 	.byte	0x3f
	.zero		1


	//   ....[34]....
        /*1354*/ 	.word	0x000140c0
        /*1358*/ 	.word	0x00000000
        /*135c*/ 	.word	0x00000000
        /*1360*/ 	.short	0x0101
        /*1362*/ 	.byte	0x3f
	.zero		1


	//   ....[35]....
        /*1364*/ 	.word	0x00015db0
        /*1368*/ 	.word	0x000000e8
        /*136c*/ 	.word	0x00030830
        /*1370*/ 	.short	0x010a
        /*1372*/ 	.byte	0x3f
	.zero		1


	//   ....[36]....
        /*1374*/ 	.word	0x00015e40
        /*1378*/ 	.word	0x000000e8
        /*137c*/ 	.word	0x00030830
        /*1380*/ 	.short	0x010a
        /*1382*/ 	.byte	0x3f
	.zero		1


	//   ....[37]....
        /*1384*/ 	.word	0x00016f60
        /*1388*/ 	.word	0x00000000
        /*138c*/ 	.word	0x00030850
        /*1390*/ 	.short	0x010a
        /*1392*/ 	.byte	0x3f
	.zero		1


	//   ....[38]....
        /*1394*/ 	.word	0x00016fb0
        /*1398*/ 	.word	0x00000000
        /*139c*/ 	.word	0x00030850
        /*13a0*/ 	.short	0x010a
        /*13a2*/ 	.byte	0x3f
	.zero		1


	//   ....[39]....
        /*13a4*/ 	.word	0x00017310
        /*13a8*/ 	.word	0x00000002
        /*13ac*/ 	.word	0x00000000
        /*13b0*/ 	.short	0x0101
        /*13b2*/ 	.byte	0x3f
	.zero		1


	//   ....[40]....
        /*13b4*/ 	.word	0x00017a20
        /*13b8*/ 	.word	0x00000000
        /*13bc*/ 	.word	0x00000000
        /*13c0*/ 	.short	0x0101
        /*13c2*/ 	.byte	0x3f
	.zero		1


	//   ....[41]....
        /*13c4*/ 	.word	0x00018be0
        /*13c8*/ 	.word	0x00000004
        /*13cc*/ 	.word	0x00030830
        /*13d0*/ 	.short	0x010a
        /*13d2*/ 	.byte	0x3f
	.zero		1


	//   ....[42]....
        /*13d4*/ 	.word	0x00018c70
        /*13d8*/ 	.word	0x00000004
        /*13dc*/ 	.word	0x00030830
        /*13e0*/ 	.short	0x010a
        /*13e2*/ 	.byte	0x3f
	.zero		1


	//   ....[43]....
        /*13e4*/ 	.word	0x00019d90
        /*13e8*/ 	.word	0x000000cc
        /*13ec*/ 	.word	0x00030850
        /*13f0*/ 	.short	0x010a
        /*13f2*/ 	.byte	0x3f
	.zero		1


	//   ....[44]....
        /*13f4*/ 	.word	0x00019de0
        /*13f8*/ 	.word	0x000000cc
        /*13fc*/ 	.word	0x00030850
        /*1400*/ 	.short	0x010a
        /*1402*/ 	.byte	0x3f
	.zero		1


	//   ....[45]....
        /*1404*/ 	.word	0x0001a600
        /*1408*/ 	.word	0x0000009e
        /*140c*/ 	.word	0x00000000
        /*1410*/ 	.short	0x0101
        /*1412*/ 	.byte	0x3f
	.zero		1


	//   ....[46]....
        /*1414*/ 	.word	0x0001a790
        /*1418*/ 	.word	0x000000cc
        /*141c*/ 	.word	0x00000000
        /*1420*/ 	.short	0x0101
        /*1422*/ 	.byte	0x3f
	.zero		1


	//   ....[47]....
        /*1424*/ 	.word	0x0001ac60
        /*1428*/ 	.word	0x00000004
        /*142c*/ 	.word	0x00030830
        /*1430*/ 	.short	0x010a
        /*1432*/ 	.byte	0x3f
	.zero		1


	//   ....[48]....
        /*1434*/ 	.word	0x0001acf0
        /*1438*/ 	.word	0x00000004
        /*143c*/ 	.word	0x00030830
        /*1440*/ 	.short	0x010a
        /*1442*/ 	.byte	0x3f
	.zero		1


	//   ....[49]....
        /*1444*/ 	.word	0x0001be10
        /*1448*/ 	.word	0x00000000
        /*144c*/ 	.word	0x00030850
        /*1450*/ 	.short	0x010a
        /*1452*/ 	.byte	0x3f
	.zero		1


	//   ....[50]....
        /*1454*/ 	.word	0x0001be60
        /*1458*/ 	.word	0x00000000
        /*145c*/ 	.word	0x00030850
        /*1460*/ 	.short	0x010a
        /*1462*/ 	.byte	0x3f
	.zero		1


	//   ....[51]....
        /*1464*/ 	.word	0x0001c1a0
        /*1468*/ 	.word	0x00000002
        /*146c*/ 	.word	0x00000000
        /*1470*/ 	.short	0x0101
        /*1472*/ 	.byte	0x3f
	.zero		1


	//   ....[52]....
        /*1474*/ 	.word	0x0001c8d0
        /*1478*/ 	.word	0x00000000
        /*147c*/ 	.word	0x00000000
        /*1480*/ 	.short	0x0101
        /*1482*/ 	.byte	0x3f
	.zero		1


	//   ....[53]....
        /*1484*/ 	.word	0x0001def0
        /*1488*/ 	.word	0x00000003
        /*148c*/ 	.word	0x00030850
        /*1490*/ 	.short	0x010a
        /*1492*/ 	.byte	0x3f
	.zero		1


	//   ....[54]....
        /*1494*/ 	.word	0x0001df40
        /*1498*/ 	.word	0x00000003
        /*149c*/ 	.word	0x00030850
        /*14a0*/ 	.short	0x010a
        /*14a2*/ 	.byte	0x3f
	.zero		1


	//   ....[55]....
        /*14a4*/ 	.word	0x0001e3b0
        /*14a8*/ 	.word	0x00000003
        /*14ac*/ 	.word	0x00000000
        /*14b0*/ 	.short	0x0101
        /*14b2*/ 	.byte	0x3f
	.zero		1


	//   ....[56]....
        /*14b4*/ 	.word	0x000207b0
        /*14b8*/ 	.word	0x00000000
        /*14bc*/ 	.word	0x00000000
        /*14c0*/ 	.short	0x0101
        /*14c2*/ 	.byte	0x3f
	.zero		1


	//   ....[57]....
        /*14c4*/ 	.word	0x00021360
        /*14c8*/ 	.word	0x00000006
        /*14cc*/ 	.word	0x00000000
        /*14d0*/ 	.short	0x0101
        /*14d2*/ 	.byte	0x3f
	.zero		1


	//   ....[58]....
        /*14d4*/ 	.word	0x000257a0
        /*14d8*/ 	.word	0x00000012
        /*14dc*/ 	.word	0x00030820
        /*14e0*/ 	.short	0x010a
        /*14e2*/ 	.byte	0x3f
	.zero		1


	//   ....[59]....
        /*14e4*/ 	.word	0x00025870
        /*14e8*/ 	.word	0x00000007
        /*14ec*/ 	.word	0x000308a0
        /*14f0*/ 	.short	0x010a
        /*14f2*/ 	.byte	0x3f
	.zero		1


	//   ....[60]....
        /*14f4*/ 	.word	0x00025dc0
        /*14f8*/ 	.word	0x00000007
        /*14fc*/ 	.word	0x000308c0
        /*1500*/ 	.short	0x010a
        /*1502*/ 	.byte	0x3f
	.zero		1


	//   ....[61]....
        /*1504*/ 	.word	0x00026470
        /*1508*/ 	.word	0x00000008
        /*150c*/ 	.word	0x000308a0
        /*1510*/ 	.short	0x010a
        /*1512*/ 	.byte	0x3f
	.zero		1


	//   ....[62]....
        /*1514*/ 	.word	0x000269a0
        /*1518*/ 	.word	0x00000008
        /*151c*/ 	.word	0x000308c0
        /*1520*/ 	.short	0x010a
        /*1522*/ 	.byte	0x3f
	.zero		1


	//   ....[63]....
        /*1524*/ 	.word	0x00027f60
        /*1528*/ 	.word	0x00000000
        /*152c*/ 	.word	0x00030840
        /*1530*/ 	.short	0x010a
        /*1532*/ 	.byte	0x3f
	.zero		1


	//   ....[64]....
        /*1534*/ 	.word	0x00028fb0
        /*1538*/ 	.word	0x00000012
        /*153c*/ 	.word	0x00030800
        /*1540*/ 	.short	0x0107
        /*1542*/ 	.byte	0x3f
	.zero		1


	//   ....[65]....
        /*1544*/ 	.word	0x000290c0
        /*1548*/ 	.word	0x00000012
        /*154c*/ 	.word	0x00030800
        /*1550*/ 	.short	0x0101
        /*1552*/ 	.byte	0x3f
	.zero		1


	//   ....[66]....
        /*1554*/ 	.word	0x000290e0
        /*1558*/ 	.word	0x00000012
        /*155c*/ 	.word	0x00030820
        /*1560*/ 	.short	0x010a
        /*1562*/ 	.byte	0x3f
	.zero		1


	//   ....[67]....
        /*1564*/ 	.word	0x00029510
        /*1568*/ 	.word	0x00000003
        /*156c*/ 	.word	0x00030840
        /*1570*/ 	.short	0x010a
        /*1572*/ 	.byte	0x3f
	.zero		1


	//   ....[68]....
        /*1574*/ 	.word	0x00029ab0
        /*1578*/ 	.word	0x00000003
        /*157c*/ 	.word	0x00000060
        /*1580*/ 	.short	0x010a
        /*1582*/ 	.byte	0x3f
	.zero		1


	//   ....[69]....
        /*1584*/ 	.word	0x0002a320
        /*1588*/ 	.word	0x00000003
        /*158c*/ 	.word	0x00030840
        /*1590*/ 	.short	0x010a
        /*1592*/ 	.byte	0x3f
	.zero		1


	//   ....[70]....
        /*1594*/ 	.word	0x0002a8c0
        /*1598*/ 	.word	0x00000002
        /*159c*/ 	.word	0x00000060
        /*15a0*/ 	.short	0x010a
        /*15a2*/ 	.byte	0x3f
	.zero		1


	//   ....[71]....
        /*15a4*/ 	.word	0x0002b080
        /*15a8*/ 	.word	0x00000002
        /*15ac*/ 	.word	0x00030840
        /*15b0*/ 	.short	0x010a
        /*15b2*/ 	.byte	0x3f
	.zero		1


	//   ....[72]....
        /*15b4*/ 	.word	0x0002b620
        /*15b8*/ 	.word	0x00000002
        /*15bc*/ 	.word	0x00000060
        /*15c0*/ 	.short	0x010a
        /*15c2*/ 	.byte	0x3f
	.zero		1


	//   ....[73]....
        /*15c4*/ 	.word	0x0002bd90
        /*15c8*/ 	.word	0x00000000
        /*15cc*/ 	.word	0x00030860
        /*15d0*/ 	.short	0x010a
        /*15d2*/ 	.byte	0x3f
	.zero		1


	//   ....[74]....
        /*15d4*/ 	.word	0x0002d5f0
        /*15d8*/ 	.word	0x00000000
        /*15dc*/ 	.word	0x00030820
        /*15e0*/ 	.short	0x010a
        /*15e2*/ 	.byte	0x3f
	.zero		1


	//   ....[75]....
        /*15e4*/ 	.word	0x0002d7e0
        /*15e8*/ 	.word	0x00000006
        /*15ec*/ 	.word	0x00000000
        /*15f0*/ 	.short	0x010a
        /*15f2*/ 	.byte	0x3f
	.zero		1


	//   ....[76]....
        /*15f4*/ 	.word	0x0002d820
        /*15f8*/ 	.word	0x00000007
        /*15fc*/ 	.word	0x00000000
        /*1600*/ 	.short	0x010a
        /*1602*/ 	.byte	0x3f
	.zero		1


	//   ....[77]....
        /*1604*/ 	.word	0x0002d880
        /*1608*/ 	.word	0x00000004
        /*160c*/ 	.word	0x00000000
        /*1610*/ 	.short	0x010a
        /*1612*/ 	.byte	0x3f
	.zero		1


	//   ....[78]....
        /*1614*/ 	.word	0x0002d8b0
        /*1618*/ 	.word	0x00000003
        /*161c*/ 	.word	0x00000000
        /*1620*/ 	.short	0x010a
        /*1622*/ 	.byte	0x3f
	.zero		1


	//   ....[79]....
        /*1624*/ 	.word	0x0002d910
        /*1628*/ 	.word	0x00000063
        /*162c*/ 	.word	0x00030890
        /*1630*/ 	.short	0x010a
        /*1632*/ 	.byte	0x3f
	.zero		1


	//   ....[80]....
        /*1634*/ 	.word	0x0002d960
        /*1638*/ 	.word	0x00000063
        /*163c*/ 	.word	0x00030890
        /*1640*/ 	.short	0x010a
        /*1642*/ 	.byte	0x3f
	.zero		1


	//   ....[81]....
        /*1644*/ 	.word	0x0002d9b0
        /*1648*/ 	.word	0x00000063
        /*164c*/ 	.word	0x00030890
        /*1650*/ 	.short	0x010a
        /*1652*/ 	.byte	0x3f
	.zero		1


	//   ....[82]....
        /*1654*/ 	.word	0x0002da00
        /*1658*/ 	.word	0x00000063
        /*165c*/ 	.word	0x000308b0
        /*1660*/ 	.short	0x010a
        /*1662*/ 	.byte	0x3f
	.zero		1


	//   ....[83]....
        /*1664*/ 	.word	0x0002e190
        /*1668*/ 	.word	0x00000010
        /*166c*/ 	.word	0x00030800
        /*1670*/ 	.short	0x010a
        /*1672*/ 	.byte	0x3f
	.zero		1


	//   ....[84]....
        /*1674*/ 	.word	0x0002e8f0
        /*1678*/ 	.word	0x00000010
        /*167c*/ 	.word	0x00030800
        /*1680*/ 	.short	0x010a
        /*1682*/ 	.byte	0x3f
	.zero		1


	//   ....[85]....
        /*1684*/ 	.word	0x0002e940
        /*1688*/ 	.word	0x0000003b
        /*168c*/ 	.word	0x00030830
        /*1690*/ 	.short	0x010a
        /*1692*/ 	.byte	0x3f
	.zero		1


	//   ....[86]....
        /*1694*/ 	.word	0x0002e990
        /*1698*/ 	.word	0x000000e8
        /*169c*/ 	.word	0x00030830
        /*16a0*/ 	.short	0x010a
        /*16a2*/ 	.byte	0x3f
	.zero		1


	//   ....[87]....
        /*16a4*/ 	.word	0x0002e9e0
        /*16a8*/ 	.word	0x00000000
        /*16ac*/ 	.word	0x00030850
        /*16b0*/ 	.short	0x010a
        /*16b2*/ 	.byte	0x3f
	.zero		1


	//   ....[88]....
        /*16b4*/ 	.word	0x0002ea30
        /*16b8*/ 	.word	0x00000004
        /*16bc*/ 	.word	0x00030830
        /*16c0*/ 	.short	0x010a
        /*16c2*/ 	.byte	0x3f
	.zero		1


	//   ....[89]....
        /*16c4*/ 	.word	0x0002ea80
        /*16c8*/ 	.word	0x000000cc
        /*16cc*/ 	.word	0x00030850
        /*16d0*/ 	.short	0x010a
        /*16d2*/ 	.byte	0x3f
	.zero		1


	//   ....[90]....
        /*16d4*/ 	.word	0x0002ead0
        /*16d8*/ 	.word	0x00000004
        /*16dc*/ 	.word	0x00030830
        /*16e0*/ 	.short	0x010a
        /*16e2*/ 	.byte	0x3f
	.zero		1


	//   ....[91]....
        /*16e4*/ 	.word	0x0002eb20
        /*16e8*/ 	.word	0x00000000
        /*16ec*/ 	.word	0x00030850
        /*16f0*/ 	.short	0x010a
        /*16f2*/ 	.byte	0x3f
	.zero		1


	//   ....[92]....
        /*16f4*/ 	.word	0x0002eb70
        /*16f8*/ 	.word	0x00000003
        /*16fc*/ 	.word	0x00030850
        /*1700*/ 	.short	0x010a
        /*1702*/ 	.byte	0x3f
	.zero		1


	//   ....[93]....
        /*1704*/ 	.word	0x0002ed10
        /*1708*/ 	.word	0x00000012
        /*170c*/ 	.word	0x00030820
        /*1710*/ 	.short	0x010a
        /*1712*/ 	.byte	0x3f
	.zero		1


	//   ....[94]....
        /*1714*/ 	.word	0x0002ed60
        /*1718*/ 	.word	0x00000007
        /*171c*/ 	.word	0x000308a0
        /*1720*/ 	.short	0x010a
        /*1722*/ 	.byte	0x3f
	.zero		1


	//   ....[95]....
        /*1724*/ 	.word	0x0002edb0
        /*1728*/ 	.word	0x00000007
        /*172c*/ 	.word	0x000308c0
        /*1730*/ 	.short	0x010a
        /*1732*/ 	.byte	0x3f
	.zero		1


	//   ....[96]....
        /*1734*/ 	.word	0x0002ee00
        /*1738*/ 	.word	0x00000008
        /*173c*/ 	.word	0x000308a0
        /*1740*/ 	.short	0x010a
        /*1742*/ 	.byte	0x3f
	.zero		1


	//   ....[97]....
        /*1744*/ 	.word	0x0002ee50
        /*1748*/ 	.word	0x00000008
        /*174c*/ 	.word	0x000308c0
        /*1750*/ 	.short	0x010a
        /*1752*/ 	.byte	0x3f
	.zero		1


	//   ....[98]....
        /*1754*/ 	.word	0x0002eff0
        /*1758*/ 	.word	0x00000000
        /*175c*/ 	.word	0x00030840
        /*1760*/ 	.short	0x010a
        /*1762*/ 	.byte	0x3f
	.zero		1


	//   ....[99]....
        /*1764*/ 	.word	0x0002fc70
        /*1768*/ 	.word	0x00000012
        /*176c*/ 	.word	0x00030820
        /*1770*/ 	.short	0x010a
        /*1772*/ 	.byte	0x3f
	.zero		1


	//   ....[100]....
        /*1774*/ 	.word	0x0002fcc0
        /*1778*/ 	.word	0x00000003
        /*177c*/ 	.word	0x00030840
        /*1780*/ 	.short	0x010a
        /*1782*/ 	.byte	0x3f
	.zero		1


	//   ....[101]....
        /*1784*/ 	.word	0x0002fd10
        /*1788*/ 	.word	0x00000003
        /*178c*/ 	.word	0x00000060
        /*1790*/ 	.short	0x010a
        /*1792*/ 	.byte	0x3f
	.zero		1


	//   ....[102]....
        /*1794*/ 	.word	0x0002fd60
        /*1798*/ 	.word	0x00000003
        /*179c*/ 	.word	0x00030840
        /*17a0*/ 	.short	0x010a
        /*17a2*/ 	.byte	0x3f
	.zero		1


	//   ....[103]....
        /*17a4*/ 	.word	0x0002fdb0
        /*17a8*/ 	.word	0x00000002
        /*17ac*/ 	.word	0x00000060
        /*17b0*/ 	.short	0x010a
        /*17b2*/ 	.byte	0x3f
	.zero		1


	//   ....[104]....
        /*17b4*/ 	.word	0x0002fe00
        /*17b8*/ 	.word	0x00000002
        /*17bc*/ 	.word	0x00030840
        /*17c0*/ 	.short	0x010a
        /*17c2*/ 	.byte	0x3f
	.zero		1


	//   ....[105]....
        /*17c4*/ 	.word	0x0002fe50
        /*17c8*/ 	.word	0x00000002
        /*17cc*/ 	.word	0x00000060
        /*17d0*/ 	.short	0x010a
        /*17d2*/ 	.byte	0x3f
	.zero		1


	//   ....[106]....
        /*17d4*/ 	.word	0x0002fea0
        /*17d8*/ 	.word	0x00000000
        /*17dc*/ 	.word	0x00030860
        /*17e0*/ 	.short	0x010a
        /*17e2*/ 	.byte	0x3f
	.zero		1


	//   ....[107]....
        /*17e4*/ 	.word	0x00030a30
        /*17e8*/ 	.word	0x00000000
        /*17ec*/ 	.word	0x00030820
        /*17f0*/ 	.short	0x010a
        /*17f2*/ 	.byte	0x3f
	.zero		1


	//   ....[108]....
        /*17f4*/ 	.word	0x00030bd0
        /*17f8*/ 	.word	0x00000006
        /*17fc*/ 	.word	0x00000000
        /*1800*/ 	.short	0x010a
        /*1802*/ 	.byte	0x3f
	.zero		1


	//   ....[109]....
        /*1804*/ 	.word	0x00030c20
        /*1808*/ 	.word	0x00000007
        /*180c*/ 	.word	0x00000000
        /*1810*/ 	.short	0x010a
        /*1812*/ 	.byte	0x3f
	.zero		1


	//   ....[110]....
        /*1814*/ 	.word	0x00030c70
        /*1818*/ 	.word	0x00000004
        /*181c*/ 	.word	0x00000000
        /*1820*/ 	.short	0x010a
        /*1822*/ 	.byte	0x3f
	.zero		1


	//----- nvinfo : EIATTR_NUM_MBARRIERS
	.align		4
.L_241:
        /*1824*/ 	.byte	0x03, 0x38
        /*1826*/ 	.short	0x0016


	//----- nvinfo : EIATTR_EXIT_INSTR_OFFSETS
	.align		4
        /*1828*/ 	.byte	0x04, 0x1c
        /*182a*/ 	.short	(.L_243 - .L_242)


	//   ....[0]....
.L_242:
        /*182c*/ 	.word	0x0002d900


	//----- nvinfo : EIATTR_MAX_THREADS
	.align		4
.L_243:
        /*1830*/ 	.byte	0x04, 0x05
        /*1832*/ 	.short	(.L_245 - .L_244)
.L_244:
        /*1834*/ 	.word	0x00000180
        /*1838*/ 	.word	0x00000001
        /*183c*/ 	.word	0x00000001


	//----- nvinfo : EIATTR_CRS_STACK_SIZE
	.align		4
.L_245:
        /*1840*/ 	.byte	0x04, 0x1e
        /*1842*/ 	.short	(.L_247 - .L_246)
.L_246:
        /*1844*/ 	.word	0x00000000


	//----- nvinfo : EIATTR_CBANK_PARAM_SIZE
	.align		4
.L_247:
        /*1848*/ 	.byte	0x03, 0x19
        /*184a*/ 	.short	0x0af0


	//----- nvinfo : EIATTR_PARAM_CBANK
	.align		4
        /*184c*/ 	.byte	0x04, 0x0a
        /*184e*/ 	.short	(.L_249 - .L_248)
	.align		4
.L_248:
        /*1850*/ 	.word	index@(.nv.constant0._ZN7cutlass13device_kernelIN5flash11enable_sm90INS1_16FlashAttnFwdSm90INS1_25CollectiveMainloopFwdSm90ILi2EN4cute5tupleIJNS5_1CILi1EEES8_S8_EEENS6_IJNS7_ILi128EEENS7_ILi64EEENS7_ILi256EEEEEELi256ENS_6half_tEfNS_4arch4Sm90ELb0ELb1ELb0ELb1ELb0ELb1ELb0ELb1ELb1ELb1ELb1ELb0EEENS1_21CollectiveEpilogueFwdINS6_IJSA_SC_SB_EEES9_SE_SG_Li256ELb1ELb1ELb1ELb0EEENS1_36VarlenDynamicPersistentTileSchedulerILi128ELi64ELi256ELi128ELb1ELb1ELb1ELb1ELb0ELb1EEEEEEEEEvNT_6ParamsE)
        /*1854*/ 	.short	0x0210
        /*1856*/ 	.short	0x0af0


	//----- nvinfo : EIATTR_SW_WAR
	.align		4
.L_249:
        /*1858*/ 	.byte	0x04, 0x36
        /*185a*/ 	.short	(.L_251 - .L_250)
.L_250:
        /*185c*/ 	.word	0x00000008
.L_251:


//--------------------- .nv.info._ZN7cutlass13device_kernelIN5flash11enable_sm90INS1_16FlashAttnFwdSm90INS1_25CollectiveMainloopFwdSm90ILi2EN4cute5tupleIJNS5_1CILi1EEES8_S8_EEENS6_IJNS7_ILi128EEENS7_ILi80EEENS7_ILi256EEEEEELi256ENS_6half_tEfNS_4arch4Sm90ELb1ELb0ELb0ELb0ELb0ELb0ELb0ELb1ELb1ELb1ELb1ELb0EEENS1_21CollectiveEpilogueFwdINS6_IJSA_SC_SB_EEES9_SE_SG_Li256ELb0ELb1ELb1ELb0EEENS1_19SingleTileSchedulerILb0ELb1ELb1ELi128EEEEEEEEEvNT_6ParamsE --------------------------
	.section	.nv.info._ZN7cutlass13device_kernelIN5flash11enable_sm90INS1_16FlashAttnFwdSm90INS1_25CollectiveMainloopFwdSm90ILi2EN4cute5tupleIJNS5_1CILi1EEES8_S8_EEENS6_IJNS7_ILi128EEENS7_ILi80EEENS7_ILi256EEEEEELi256ENS_6half_tEfNS_4arch4Sm90ELb1ELb0ELb0ELb0ELb0ELb0ELb0ELb1ELb1ELb1ELb1ELb0EEENS1_21CollectiveEpilogueFwdINS6_IJSA_SC_SB_EEES9_SE_SG_Li256ELb0ELb1ELb1ELb0EEENS1_19SingleTileSchedulerILb0ELb1ELb1ELi128EEEEEEEEEvNT_6ParamsE,"",@"SHT_CUDA_INFO"
	.sectionflags	@""
	.align	4


	//----- nvinfo : EIATTR_CUDA_API_VERSION
	.align		4
        /*0000*/ 	.byte	0x04, 0x37
        /*0002*/ 	.short	(.L_253 - .L_252)
.L_252:
        /*0004*/ 	.word	0x00000082


	//----- nvinfo : EIATTR_KPARAM_INFO
	.align		4
.L_253:
        /*0008*/ 	.byte	0x04, 0x17
        /*000a*/ 	.short	(.L_255 - .L_254)
.L_254:
        /*000c*/ 	.word	0x00000000
        /*0010*/ 	.short	0x0000
        /*0012*/ 	.short	0x0070
        /*0014*/ 	.byte	0x00, 0xf0, 0x01, 0x28


	//----- nvinfo : EIATTR_SPARSE_MMA_MASK
	.align		4
.L_255:
        /*0018*/ 	.byte	0x03, 0x50
        /*001a*/ 	.short	0x0000


	//----- nvinfo : EIATTR_MAXREG_COUNT
	.align		4
        /*001c*/ 	.byte	0x03, 0x1b
        /*001e*/ 	.short	0x00a8


	//----- nvinfo : EIATTR_NUM_BARRIERS
	.align		4
        /*0020*/ 	.byte	0x02, 0x4c
        /*0022*/ 	.byte	0x09
	.zero		1


	//----- nvinfo : EIATTR_EXTERNS
	.align		4
        /*0024*/ 	.byte	0x04, 0x0f
        /*0026*/ 	.short	(.L_257 - .L_256)


	//   ....[0]....
	.align		4
.L_256:
        /*0028*/ 	.word	index@(__assertfail)


	//----- nvinfo : EIATTR_ANNOTATIONS
	.align		4
.L_257:
        /*002c*/ 	.byte	0x04, 0x55
        /*002e*/ 	.short	(.L_259 - .L_258)


	//   ....[0]....
.L_258:
        /* <DEDUP_REMOVED lines=12> */


	//----- nvinfo : EIATTR_MERCURY_ISA_VERSION
	.align		4
.L_259:
        /*00e0*/ 	.byte	0x03, 0x5f
        /*00e2*/ 	.short	0x0101


	//----- nvinfo : EIATTR_INT_WARP_WIDE_INSTR_OFFSETS
	.align		4
        /*00e4*/ 	.byte	0x04, 0x31
        /*00e6*/ 	.short	(.L_261 - .L_260)


	//   ....[0]....
.L_260:
        /*00e8*/ 	.word	0x00000120


	//   ....[1]....
        /*00ec*/ 	.word	0x00000160


	//   ....[2]....
        /*00f0*/ 	.word	0x00000220


	//----- nvinfo : EIATTR_COOP_GROUP_MASK_REGIDS
	.align		4
.L_261:
        /*00f4*/ 	.byte	0x04, 0x29
        /*00f6*/ 	.short	(.L_263 - .L_262)


	//   ....[0]....
.L_262:
        /*00f8*/ 	.word	0xffffffff


	//   ....[1]....
        /*00fc*/ 	.word	0xffffffff


	//   ....[2]....
        /*0100*/ 	.word	0xffffffff


	//   ....[3]....
        /*0104*/ 	.word	0xffffffff


	//   ....[4]....
        /*0108*/ 	.word	0xffffffff


	//   ....[5]....
        /*010c*/ 	.word	0xffffffff


	//   ....[6]....
        /*0110*/ 	.word	0xffffffff


	//   ....[7]....
        /*0114*/ 	.word	0xffffffff


	//   ....[8]....
        /*0118*/ 	.word	0xffffffff


	//   ....[9]....
        /*011c*/ 	.word	0xffffffff


	//   ....[10]....
        /*0120*/ 	.word	0xffffffff


	//   ....[11]....
        /*0124*/ 	.word	0xffffffff


	//   ....[12]....
        /*0128*/ 	.word	0xffffffff


	//   ....[13]....
        /*012c*/ 	.word	0xffffffff


	//   ....[14]....
        /*0130*/ 	.word	0xffffffff


	//   ....[15]....
        /*0134*/ 	.word	0xffffffff


	//   ....[16]....
        /*0138*/ 	.word	0xffffffff


	//   ....[17]....
        /*013c*/ 	.word	0xffffffff


	//   ....[18]....
        /*0140*/ 	.word	0xffffffff


	//   ....[19]....
        /*0144*/ 	.word	0xffffffff


	//   ....[20]....
        /*0148*/ 	.word	0xffffffff


	//   ....[21]....
        /*014c*/ 	.word	0xffffffff


	//   ....[22]....
        /*0150*/ 	.word	0xffffffff


	//   ....[23]....
        /*0154*/ 	.word	0xffffffff


	//   ....[24]....
        /*0158*/ 	.word	0xffffffff


	//   ....[25]....
        /*015c*/ 	.word	0xffffffff


	//   ....[26]....
        /*0160*/ 	.word	0xffffffff


	//   ....[27]....
        /*0164*/ 	.word	0xffffffff


	//   ....[28]....
        /*0168*/ 	.word	0xffffffff


	//   ....[29]....
        /*016c*/ 	.word	0xffffffff


	//   ....[30]....
        /*0170*/ 	.word	0xffffffff


	//   ....[31]....
        /*0174*/ 	.word	0xffffffff


	//   ....[32]....
        /*0178*/ 	.word	0xffffffff


	//   ....[33]....
        /*017c*/ 	.word	0xffffffff


	//   ....[34]....
        /*0180*/ 	.word	0xffffffff


	//   ....[35]....
        /*0184*/ 	.word	0xffffffff


	//   ....[36]....
        /*0188*/ 	.word	0xffffffff


	//   ....[37]....
        /*018c*/ 	.word	0xffffffff


	//   ....[38]....
        /*0190*/ 	.word	0xffffffff


	//   ....[39]....
        /*0194*/ 	.word	0xffffffff


	//   ....[40]....
        /*0198*/ 	.word	0xffffffff


	//   ....[41]....
        /*019c*/ 	.word	0xffffffff


	//   ....[42]....
        /*01a0*/ 	.word	0xffffffff


	//   ....[43]....
        /*01a4*/ 	.word	0xffffffff


	//   ....[44]....
        /*01a8*/ 	.word	0xffffffff


	//   ....[45]....
        /*01ac*/ 	.word	0xffffffff


	//   ....[46]....
        /*01b0*/ 	.word	0xffffffff


	//   ....[47]....
        /*01b4*/ 	.word	0xffffffff


	//   ....[48]....
        /*01b8*/ 	.word	0xffffffff


	//   ....[49]....
        /*01bc*/ 	.word	0xffffffff


	//   ....[50]....
        /*01c0*/ 	.word	0xffffffff


	//   ....[51]....
        /*01c4*/ 	.word	0xffffffff


	//   ....[52]....
        /*01c8*/ 	.word	0xffffffff


	//   ....[53]....
        /*01cc*/ 	.word	0xffffffff


	//   ....[54]....
        /*01d0*/ 	.word	0xffffffff


	//   ....[55]....
        /*01d4*/ 	.word	0x0500000f


	//   ....[56]....
        /*01d8*/ 	.word	0x0500000f


	//   ....[57]....
        /*01dc*/ 	.word	0x0500000f


	//   ....[58]....
        /*01e0*/ 	.word	0x0500000f


	//   ....[59]....
        /*01e4*/ 	.word	0x0500000f


	//   ....[60]....
        /*01e8*/ 	.word	0x0500000f


	//   ....[61]....
        /*01ec*/ 	.word	0x0500000f


	//   ....[62]....
        /*01f0*/ 	.word	0x0500000f


	//   ....[63]....
        /*01f4*/ 	.word	0x0500000f


	//   ....[64]....
        /*01f8*/ 	.word	0x0500000f


	//   ....[65]....
        /*01fc*/ 	.word	0x0500000f


	//   ....[66]....
        /*0200*/ 	.word	0x0500000f


	//   ....[67]....
        /*0204*/ 	.word	0x0500000f


	//   ....[68]....
        /*0208*/ 	.word	0x0500000f


	//   ....[69]....
        /*020c*/ 	.word	0x0500000f


	//   ....[70]....
        /*0210*/ 	.word	0x0500000f


	//   ....[71]....
        /*0214*/ 	.word	0x0500000f


	//   ....[72]....
        /*0218*/ 	.word	0x0500000f


	//----- nvinfo : EIATTR_COOP_GROUP_INSTR_OFFSETS
	.align		4
.L_263:
        /*021c*/ 	.byte	0x04, 0x28
        /*021e*/ 	.short	(.L_265 - .L_264)


	//   ....[0]....
.L_264:
        /*0220*/ 	.word	0x00000060


	//   ....[1]....
        /*0224*/ 	.word	0x00000130


	//   ....[2]....
        /*0228*/ 	.word	0x00000230


	//   ....[3]....
        /*022c*/ 	.word	0x000003a0


	//   ....[4]....
        /*0230*/ 	.word	0x00000500


	//   ....[5]....
        /*0234*/ 	.word	0x00000620


	//   ....[6]....
        /*0238*/ 	.word	0x00000780


	//   ....[7]....
        /*023c*/ 	.word	0x00001350


	//   ....[8]....
        /*0240*/ 	.word	0x00001e70


	//   ....[9]....
        /*0244*/ 	.word	0x00001eb0


	//   ....[10]....
        /*0248*/ 	.word	0x00003f50


	//   ....[11]....
        /*024c*/ 	.word	0x00004030


	//   ....[12]....
        /*0250*/ 	.word	0x00004330


	//   ....[13]....
        /*0254*/ 	.word	0x000044b0


	//   ....[14]....
        /*0258*/ 	.word	0x00007b70


	//   ....[15]....
        /*025c*/ 	.word	0x00007bd0


	//   ....[16]....
        /*0260*/ 	.word	0x000080e0


	//   ....[17]....
        /*0264*/ 	.word	0x000081f0


	//   ....[18]....
        /*0268*/ 	.word	0x00008640


	//   ....[19]....
        /*026c*/ 	.word	0x00008740


	//   ....[20]....
        /*0270*/ 	.word	0x0000bce0


	//   ....[21]....
        /*0274*/ 	.word	0x0000bd10


	//   ....[22]....
        /*0278*/ 	.word	0x0000bfc0


	//   ....[23]....
        /*027c*/ 	.word	0x0000c220


	//   ....[24]....
        /*0280*/ 	.word	0x0000d2d0


	//   ....[25]....
        /*0284*/ 	.word	0x0000d300


	//   ....[26]....
        /*0288*/ 	.word	0x0000d390


	//   ....[27]....
        /*028c*/ 	.word	0x0000d3b0


	//   ....[28]....
        /*0290*/ 	.word	0x0000e5e0


	//   ....[29]....
        /*0294*/ 	.word	0x0000e640


	//   ....[30]....
        /*0298*/ 	.word	0x0000e680


	//   ....[31]....
        /*029c*/ 	.word	0x0000e6c0


	//   ....[32]....
        /*02a0*/ 	.word	0x0000e700


	//   ....[33]....
        /*02a4*/ 	.word	0x0000e710


	//   ....[34]....
        /*02a8*/ 	.word	0x0000f370


	//   ....[35]....
        /*02ac*/ 	.word	0x0000f380


	//   ....[36]....
        /*02b0*/ 	.word	0x000103b0


	//   ....[37]....
        /*02b4*/ 	.word	0x00010ed0


	//   ....[38]....
        /*02b8*/ 	.word	0x00011920


	//   ....[39]....
        /*02bc*/ 	.word	0x00011960


	//   ....[40]....
        /*02c0*/ 	.word	0x00011990


	//   ....[41]....
        /*02c4*/ 	.word	0x000119b0


	//   ....[42]....
        /*02c8*/ 	.word	0x00011a60


	//   ....[43]....
        /*02cc*/ 	.word	0x00011a80


	//   ....[44]....
        /*02d0*/ 	.word	0x00011b00


	//   ....[45]....
        /*02d4*/ 	.word	0x00011b20


	//   ....[46]....
        /*02d8*/ 	.word	0x00011ba0


	//   ....[47]....
        /*02dc*/ 	.word	0x00011bc0


	//   ....[48]....
        /*02e0*/ 	.word	0x00011c40


	//   ....[49]....
        /*02e4*/ 	.word	0x00011c60


	//   ....[50]....
        /*02e8*/ 	.word	0x00011ce0


	//   ....[51]....
        /*02ec*/ 	.word	0x00011d00


	//   ....[52]....
        /*02f0*/ 	.word	0x00011d80


	//   ....[53]....
        /*02f4*/ 	.word	0x00011d90


	//   ....[54]....
        /*02f8*/ 	.word	0x000149e0


	//   ....[55]....
        /*02fc*/ 	.word	0x00014f70


	//   ....[56]....
        /*0300*/ 	.word	0x000150f0


	//   ....[57]....
        /*0304*/ 	.word	0x00015140


	//   ....[58]....
        /*0308*/ 	.word	0x000152b0


	//   ....[59]....
        /*030c*/ 	.word	0x00015320


	//   ....[60]....
        /*0310*/ 	.word	0x00015420


	//   ....[61]....
        /*0314*/ 	.word	0x00015490


	//   ....[62]....
        /*0318*/ 	.word	0x00015590


	//   ....[63]....
        /*031c*/ 	.word	0x00015600


	//   ....[64]....
        /*0320*/ 	.word	0x00015700


	//   ....[65]....
        /*0324*/ 	.word	0x00015770


	//   ....[66]....
        /*0328*/ 	.word	0x00015870


	//   ....[67]....
        /*032c*/ 	.word	0x000158e0


	//   ....[68]....
        /*0330*/ 	.word	0x000159e0


	//   ....[69]....
        /*0334*/ 	.word	0x00015a40


	//   ....[70]....
        /*0338*/ 	.word	0x00015b30


	//   ....[71]....
        /*033c*/ 	.word	0x00015b80


	//   ....[72]....
        /*0340*/ 	.word	0x00015f80


	//----- nvinfo : EIATTR_REG_RECONFIG
	.align		4
.L_265:
        /*0344*/ 	.byte	0x01, 0x54
	.zero		2


	//----- nvinfo : EIATTR_SYSCALL_OFFSETS
	.align		4
        /*0348*/ 	.byte	0x04, 0x46
        /*034a*/ 	.short	(.L_267 - .L_266)


	//   ....[0]....
.L_266:
        /*034c*/ 	.word	0x00001520


	//   ....[1]....
        /*0350*/ 	.word	0x00010b50


	//   ....[2]....
        /*0354*/ 	.word	0x00010c90


	//   ....[3]....
        /*0358*/ 	.word	0x00010d80


	//   ....[4]....
        /*035c*/ 	.word	0x00011540


	//----- nvinfo : EIATTR_MBARRIER_INSTR_OFFSETS
	.align		4
.L_267:
        /*0360*/ 	.byte	0x04, 0x39
        /*0362*/ 	.short	(.L_269 - .L_268)


	//   ....[0]....
.L_268:
        /*0364*/ 	.word	0x00000250
        /*0368*/ 	.word	0x000000ff
        /*036c*/ 	.word	0x00038800
        /*0370*/ 	.short	0x0100
        /*0372*/ 	.byte	0x08
	.zero		1


	//   ....[1]....
        /*0374*/ 	.word	0x00000260
        /*0378*/ 	.word	0x000000ff
        /*037c*/ 	.word	0x00038820
        /*0380*/ 	.short	0x0100
        /*0382*/ 	.byte	0x08
	.zero		1


	//   ....[2]....
        /*0384*/ 	.word	0x00000350
        /*0388*/ 	.word	0x000000ff
        /*038c*/ 	.word	0x00038830
        /*0390*/ 	.short	0x0100
        /*0392*/ 	.byte	0x08
	.zero		1


	//   ....[3]....
        /*0394*/ 	.word	0x00000360
        /*0398*/ 	.word	0x000000ff
        /*039c*/ 	.word	0x00038840
        /*03a0*/ 	.short	0x0100
        /*03a2*/ 	.byte	0x08
	.zero		1


	//   ....[4]....
        /*03a4*/ 	.word	0x00000370
        /*03a8*/ 	.word	0x000000ff
        /*03ac*/ 	.word	0x00038838
        /*03b0*/ 	.short	0x0100
        /*03b2*/ 	.byte	0x08
	.zero		1


	//   ....[5]....
        /*03b4*/ 	.word	0x00000380
        /*03b8*/ 	.word	0x000000ff
        /*03bc*/ 	.word	0x00038848
        /*03c0*/ 	.short	0x0100
        /*03c2*/ 	.byte	0x08
	.zero		1


	//   ....[6]....
        /*03c4*/ 	.word	0x000004b0
        /*03c8*/ 	.word	0x000000ff
        /*03cc*/ 	.word	0x00038850
        /*03d0*/ 	.short	0x0100
        /*03d2*/ 	.byte	0x08
	.zero		1


	//   ....[7]....
        /*03d4*/ 	.word	0x000004c0
        /*03d8*/ 	.word	0x000000ff
        /*03dc*/ 	.word	0x00038860
        /*03e0*/ 	.short	0x0100
        /*03e2*/ 	.byte	0x08
	.zero		1


	//   ....[8]....
        /*03e4*/ 	.word	0x000004d0
        /*03e8*/ 	.word	0x000000ff
        /*03ec*/ 	.word	0x00038858
        /*03f0*/ 	.short	0x0100
        /*03f2*/ 	.byte	0x08
	.zero		1


	//   ....[9]....
        /*03f4*/ 	.word	0x000004e0
        /*03f8*/ 	.word	0x000000ff
        /*03fc*/ 	.word	0x00038868
        /*0400*/ 	.short	0x0100
        /*0402*/ 	.byte	0x08
	.zero		1


	//   ....[10]....
        /*0404*/ 	.word	0x000005d0
        /*0408*/ 	.word	0x000000ff
        /*040c*/ 	.word	0x00038870
        /*0410*/ 	.short	0x0100
        /*0412*/ 	.byte	0x06
	.zero		1


	//   ....[11]....
        /*0414*/ 	.word	0x000005e0
        /*0418*/ 	.word	0x000000ff
        /*041c*/ 	.word	0x00038880
        /*0420*/ 	.short	0x0100
        /*0422*/ 	.byte	0x06
	.zero		1


	//   ....[12]....
        /*0424*/ 	.word	0x000005f0
        /*0428*/ 	.word	0x000000ff
        /*042c*/ 	.word	0x00038878
        /*0430*/ 	.short	0x0100
        /*0432*/ 	.byte	0x06
	.zero		1


	//   ....[13]....
        /*0434*/ 	.word	0x00000600
        /*0438*/ 	.word	0x000000ff
        /*043c*/ 	.word	0x00038888
        /*0440*/ 	.short	0x0100
        /*0442*/ 	.byte	0x06
	.zero		1


	//   ....[14]....
        /*0444*/ 	.word	0x00000730
        /*0448*/ 	.word	0x000000ff
        /*044c*/ 	.word	0x00038890
        /*0450*/ 	.short	0x0100
        /*0452*/ 	.byte	0x08
	.zero		1


	//   ....[15]....
        /*0454*/ 	.word	0x00000740
        /*0458*/ 	.word	0x000000ff
        /*045c*/ 	.word	0x000388a0
        /*0460*/ 	.short	0x0100
        /*0462*/ 	.byte	0x08
	.zero		1


	//   ....[16]....
        /*0464*/ 	.word	0x00000750
        /*0468*/ 	.word	0x000000ff
        /*046c*/ 	.word	0x00038898
        /*0470*/ 	.short	0x0100
        /*0472*/ 	.byte	0x08
	.zero		1


	//   ....[17]....
        /*0474*/ 	.word	0x00000760
        /*0478*/ 	.word	0x000000ff
        /*047c*/ 	.word	0x000388a8
        /*0480*/ 	.short	0x0100
        /*0482*/ 	.byte	0x08
	.zero		1


	//   ....[18]....
        /*0484*/ 	.word	0x00000890
        /*0488*/ 	.word	0x000000ff
        /*048c*/ 	.word	0x000388b0
        /*0490*/ 	.short	0x0100
        /*0492*/ 	.byte	0x08
	.zero		1


	//   ....[19]....
        /*0494*/ 	.word	0x000008a0
        /*0498*/ 	.word	0x000000ff
        /*049c*/ 	.word	0x000388c0
        /*04a0*/ 	.short	0x0100
        /*04a2*/ 	.byte	0x08
	.zero		1


	//   ....[20]....
        /*04a4*/ 	.word	0x000008b0
        /*04a8*/ 	.word	0x000000ff
        /*04ac*/ 	.word	0x000388b8
        /*04b0*/ 	.short	0x0100
        /*04b2*/ 	.byte	0x08
	.zero		1


	//   ....[21]....
        /*04b4*/ 	.word	0x000008c0
        /*04b8*/ 	.word	0x000000ff
        /*04bc*/ 	.word	0x000388c8
        /*04c0*/ 	.short	0x0100
        /*04c2*/ 	.byte	0x08
	.zero		1


	//   ....[22]....
        /*04c4*/ 	.word	0x00001560
        /*04c8*/ 	.word	0x000000ff
        /*04cc*/ 	.word	0x00038800
        /*04d0*/ 	.short	0x010a
        /*04d2*/ 	.byte	0x04
	.zero		1


	//   ....[23]....
        /*04d4*/ 	.word	0x000015d0
        /*04d8*/ 	.word	0x000000ff
        /*04dc*/ 	.word	0x00038830
        /*04e0*/ 	.short	0x010a
        /*04e2*/ 	.byte	0x04
	.zero		1


	//   ....[24]....
        /*04e4*/ 	.word	0x00001670
        /*04e8*/ 	.word	0x000000ff
        /*04ec*/ 	.word	0x00038830
        /*04f0*/ 	.short	0x010a
        /*04f2*/ 	.byte	0x04
	.zero		1


	//   ....[25]....
        /*04f4*/ 	.word	0x00004870
        /*04f8*/ 	.word	0x00000000
        /*04fc*/ 	.word	0x00000000
        /*0500*/ 	.short	0x0101
        /*0502*/ 	.byte	0x3f
	.zero		1


	//   ....[26]....
        /*0504*/ 	.word	0x00005080
        /*0508*/ 	.word	0x000000ff
        /*050c*/ 	.word	0x00038830
        /*0510*/ 	.short	0x010a
        /*0512*/ 	.byte	0x06
	.zero		1


	//   ....[27]....
        /*0514*/ 	.word	0x000050d0
        /*0518*/ 	.word	0x000000ff
        /*051c*/ 	.word	0x00038830
        /*0520*/ 	.short	0x010a
        /*0522*/ 	.byte	0x06
	.zero		1


	//   ....[28]....
        /*0524*/ 	.word	0x000079c0
        /*0528*/ 	.word	0x000000ff
        /*052c*/ 	.word	0x00038850
        /*0530*/ 	.short	0x010a
        /*0532*/ 	.byte	0x07
	.zero		1


	//   ....[29]....
        /*0534*/ 	.word	0x00007a00
        /*0538*/ 	.word	0x000000ff
        /*053c*/ 	.word	0x00038850
        /*0540*/ 	.short	0x010a
        /*0542*/ 	.byte	0x07
	.zero		1


	//   ....[30]....
        /*0544*/ 	.word	0x00008b00
        /*0548*/ 	.word	0x00000014
        /*054c*/ 	.word	0x00000000
        /*0550*/ 	.short	0x0101
        /*0552*/ 	.byte	0x3f
	.zero		1


	//   ....[31]....
        /*0554*/ 	.word	0x00008b30
        /*0558*/ 	.word	0x000000a8
        /*055c*/ 	.word	0x00000000
        /*0560*/ 	.short	0x0101
        /*0562*/ 	.byte	0x3f
	.zero		1


	//   ....[32]....
        /*0564*/ 	.word	0x000090f0
        /*0568*/ 	.word	0x000000ff
        /*056c*/ 	.word	0x00038830
        /*0570*/ 	.short	0x010a
        /*0572*/ 	.byte	0x3c
	.zero		1


	//   ....[33]....
        /*0574*/ 	.word	0x00009130
        /*0578*/ 	.word	0x000000ff
        /*057c*/ 	.word	0x00038830
        /*0580*/ 	.short	0x010a
        /*0582*/ 	.byte	0x3c
	.zero		1


	//   ....[34]....
        /*0584*/ 	.word	0x0000ba30
        /*0588*/ 	.word	0x000000ff
        /*058c*/ 	.word	0x00038850
        /*0590*/ 	.short	0x010a
        /*0592*/ 	.byte	0x0b
	.zero		1


	//   ....[35]....
        /*0594*/ 	.word	0x0000ba70
        /*0598*/ 	.word	0x000000ff
        /*059c*/ 	.word	0x00038850
        /*05a0*/ 	.short	0x010a
        /*05a2*/ 	.byte	0x0b
	.zero		1


	//   ....[36]....
        /*05a4*/ 	.word	0x0000c680
        /*05a8*/ 	.word	0x0000009d
        /*05ac*/ 	.word	0x00000000
        /*05b0*/ 	.short	0x0101
        /*05b2*/ 	.byte	0x3f
	.zero		1


	//   ....[37]....
        /*05b4*/ 	.word	0x0000c760
        /*05b8*/ 	.word	0x000000ab
        /*05bc*/ 	.word	0x00000000
        /*05c0*/ 	.short	0x0101
        /*05c2*/ 	.byte	0x3f
	.zero		1


	//   ....[38]....
        /*05c4*/ 	.word	0x0000d240
        /*05c8*/ 	.word	0x000000ff
        /*05cc*/ 	.word	0x00038850
        /*05d0*/ 	.short	0x010a
        /*05d2*/ 	.byte	0x05
	.zero		1


	//   ....[39]....
        /*05d4*/ 	.word	0x0000d280
        /*05d8*/ 	.word	0x000000ff
        /*05dc*/ 	.word	0x00038850
        /*05e0*/ 	.short	0x010a
        /*05e2*/ 	.byte	0x05
	.zero		1


	//   ....[40]....
        /*05e4*/ 	.word	0x0000d690
        /*05e8*/ 	.word	0x00000009
        /*05ec*/ 	.word	0x00000000
        /*05f0*/ 	.short	0x0101
        /*05f2*/ 	.byte	0x3f
	.zero		1


	//   ....[41]....
        /*05f4*/ 	.word	0x0000e720
        /*05f8*/ 	.word	0x000000ff
        /*05fc*/ 	.word	0x00000000
        /*0600*/ 	.short	0x0101
        /*0602*/ 	.byte	0x04
	.zero		1


	//   ....[42]....
        /*0604*/ 	.word	0x000110f0
        /*0608*/ 	.word	0x000000ff
        /*060c*/ 	.word	0x00038840
        /*0610*/ 	.short	0x010a
        /*0612*/ 	.byte	0x26
	.zero		1


	//   ....[43]....
        /*0614*/ 	.word	0x00011f10
        /*0618*/ 	.word	0x000000ff
        /*061c*/ 	.word	0x00038800
        /*0620*/ 	.short	0x0107
        /*0622*/ 	.byte	0x26
	.zero		1


	//   ....[44]....
        /*0624*/ 	.word	0x00011f80
        /*0628*/ 	.word	0x000000ff
        /*062c*/ 	.word	0x00038800
        /*0630*/ 	.short	0x0101
        /*0632*/ 	.byte	0x26
	.zero		1


	//   ....[45]....
        /*0634*/ 	.word	0x00011fa0
        /*0638*/ 	.word	0x000000ff
        /*063c*/ 	.word	0x00038820
        /*0640*/ 	.short	0x010a
        /*0642*/ 	.byte	0x26
	.zero		1


	//   ....[46]....
        /*0644*/ 	.word	0x00012390
        /*0648*/ 	.word	0x000000ff
        /*064c*/ 	.word	0x00038848
        /*0650*/ 	.short	0x010a
        /*0652*/ 	.byte	0x26
	.zero		1


	//   ....[47]....
        /*0654*/ 	.word	0x00012830
        /*0658*/ 	.word	0x000000ff
        /*065c*/ 	.word	0x00038860
        /*0660*/ 	.short	0x010a
        /*0662*/ 	.byte	0x26
	.zero		1


	//   ....[48]....
        /*0664*/ 	.word	0x00012ee0
        /*0668*/ 	.word	0x000000ff
        /*066c*/ 	.word	0x00038840
        /*0670*/ 	.short	0x010a
        /*0672*/ 	.byte	0x26
	.zero		1


	//   ....[49]....
        /*0674*/ 	.word	0x00013380
        /*0678*/ 	.word	0x000000ff
        /*067c*/ 	.word	0x00038868
        /*0680*/ 	.short	0x010a
        /*0682*/ 	.byte	0x26
	.zero		1


	//   ....[50]....
        /*0684*/ 	.word	0x00013a80
        /*0688*/ 	.word	0x000000ff
        /*068c*/ 	.word	0x00038848
        /*0690*/ 	.short	0x010a
        /*0692*/ 	.byte	0x26
	.zero		1


	//   ....[51]....
        /*0694*/ 	.word	0x00013f00
        /*0698*/ 	.word	0x000000ff
        /*069c*/ 	.word	0x00038860
        /*06a0*/ 	.short	0x010a
        /*06a2*/ 	.byte	0x26
	.zero		1


	//   ....[52]....
        /*06a4*/ 	.word	0x00014440
        /*06a8*/ 	.word	0x00000003
        /*06ac*/ 	.word	0x00038860
        /*06b0*/ 	.short	0x010a
        /*06b2*/ 	.byte	0x3f
	.zero		1


	//   ....[53]....
        /*06b4*/ 	.word	0x00014970
        /*06b8*/ 	.word	0x00000002
        /*06bc*/ 	.word	0x00038820
        /*06c0*/ 	.short	0x010a
        /*06c2*/ 	.byte	0x3f
	.zero		1


	//   ....[54]....
        /*06c4*/ 	.word	0x00014af0
        /*06c8*/ 	.word	0x00000006
        /*06cc*/ 	.word	0x00000000
        /*06d0*/ 	.short	0x010a
        /*06d2*/ 	.byte	0x3f
	.zero		1


	//   ....[55]....
        /*06d4*/ 	.word	0x00014b60
        /*06d8*/ 	.word	0x00000003
        /*06dc*/ 	.word	0x00000000
        /*06e0*/ 	.short	0x010a
        /*06e2*/ 	.byte	0x3f
	.zero		1


	//   ....[56]....
        /*06e4*/ 	.word	0x00014bc0
        /*06e8*/ 	.word	0x00000000
        /*06ec*/ 	.word	0x00000000
        /*06f0*/ 	.short	0x010a
        /*06f2*/ 	.byte	0x3f
	.zero		1


	//   ....[57]....
        /*06f4*/ 	.word	0x00014bf0
        /*06f8*/ 	.word	0x00000003
        /*06fc*/ 	.word	0x00000000
        /*0700*/ 	.short	0x010a
        /*0702*/ 	.byte	0x3f
	.zero		1


	//   ....[58]....
        /*0704*/ 	.word	0x00014c70
        /*0708*/ 	.word	0x00000003
        /*070c*/ 	.word	0x00038800
        /*0710*/ 	.short	0x010a
        /*0712*/ 	.byte	0x3f
	.zero		1


	//   ....[59]....
        /*0714*/ 	.word	0x00014ce0
        /*0718*/ 	.word	0x00000003
        /*071c*/ 	.word	0x00038830
        /*0720*/ 	.short	0x010a
        /*0722*/ 	.byte	0x3f
	.zero		1


	//   ....[60]....
        /*0724*/ 	.word	0x00014d50
        /*0728*/ 	.word	0x00000006
        /*072c*/ 	.word	0x00038830
        /*0730*/ 	.short	0x010a
        /*0732*/ 	.byte	0x3f
	.zero		1


	//   ....[61]....
        /*0734*/ 	.word	0x00014db0
        /*0738*/ 	.word	0x00000003
        /*073c*/ 	.word	0x00038850
        /*0740*/ 	.short	0x010a
        /*0742*/ 	.byte	0x3f
	.zero		1


	//   ....[62]....
        /*0744*/ 	.word	0x00014e10
        /*0748*/ 	.word	0x00000006
        /*074c*/ 	.word	0x00038830
        /*0750*/ 	.short	0x010a
        /*0752*/ 	.byte	0x3f
	.zero		1


	//   ....[63]....
        /*0754*/ 	.word	0x00014e70
        /*0758*/ 	.word	0x00000003
        /*075c*/ 	.word	0x00038850
        /*0760*/ 	.short	0x010a
        /*0762*/ 	.byte	0x3f
	.zero		1


	//   ....[64]....
        /*0764*/ 	.word	0x00014ed0
        /*0768*/ 	.word	0x00000005
        /*076c*/ 	.word	0x00038850
        /*0770*/ 	.short	0x010a
        /*0772*/ 	.byte	0x3f
	.zero		1


	//   ....[65]....
        /*0774*/ 	.word	0x00015030
        /*0778*/ 	.word	0x00000003
        /*077c*/ 	.word	0x00038840
        /*0780*/ 	.short	0x010a
        /*0782*/ 	.byte	0x3f
	.zero		1


	//   ....[66]....
        /*0784*/ 	.word	0x00015bc0
        /*0788*/ 	.word	0x00000003
        /*078c*/ 	.word	0x00038820
        /*0790*/ 	.short	0x010a
        /*0792*/ 	.byte	0x3f
	.zero		1


	//   ....[67]....
        /*0794*/ 	.word	0x00015c20
        /*0798*/ 	.word	0x00000003
        /*079c*/ 	.word	0x00038848
        /*07a0*/ 	.short	0x010a
        /*07a2*/ 	.byte	0x3f
	.zero		1


	//   ....[68]....
        /*07a4*/ 	.word	0x00015c80
        /*07a8*/ 	.word	0x00000003
        /*07ac*/ 	.word	0x00038860
        /*07b0*/ 	.short	0x010a
        /*07b2*/ 	.byte	0x3f
	.zero		1


	//   ....[69]....
        /*07b4*/ 	.word	0x00015ce0
        /*07b8*/ 	.word	0x00000003
        /*07bc*/ 	.word	0x00038840
        /*07c0*/ 	.short	0x010a
        /*07c2*/ 	.byte	0x3f
	.zero		1


	//   ....[70]....
        /*07c4*/ 	.word	0x00015d40
        /*07c8*/ 	.word	0x00000003
        /*07cc*/ 	.word	0x00038868
        /*07d0*/ 	.short	0x010a
        /*07d2*/ 	.byte	0x3f
	.zero		1


	//   ....[71]....
        /*07d4*/ 	.word	0x00015da0
        /*07d8*/ 	.word	0x00000003
        /*07dc*/ 	.word	0x00038848
        /*07e0*/ 	.short	0x010a
        /*07e2*/ 	.byte	0x3f
	.zero		1


	//   ....[72]....
        /*07e4*/ 	.word	0x00015e00
        /*07e8*/ 	.word	0x00000003
        /*07ec*/ 	.word	0x00038860
        /*07f0*/ 	.short	0x010a
        /*07f2*/ 	.byte	0x3f
	.zero		1


	//   ....[73]....
        /*07f4*/ 	.word	0x00015e50
        /*07f8*/ 	.word	0x00000003
        /*07fc*/ 	.word	0x00038860
        /*0800*/ 	.short	0x010a
        /*0802*/ 	.byte	0x3f
	.zero		1


	//   ....[74]....
        /*0804*/ 	.word	0x00015ea0
        /*0808*/ 	.word	0x00000002
        /*080c*/ 	.word	0x00038820
        /*0810*/ 	.short	0x010a
        /*0812*/ 	.byte	0x3f
	.zero		1


	//   ....[75]....
        /*0814*/ 	.word	0x00016040
        /*0818*/ 	.word	0x00000006
        /*081c*/ 	.word	0x00000000
        /*0820*/ 	.short	0x010a
        /*0822*/ 	.byte	0x3f
	.zero		1


	//   ....[76]....
        /*0824*/ 	.word	0x00016090
        /*0828*/ 	.word	0x00000003
        /*082c*/ 	.word	0x00000000
        /*0830*/ 	.short	0x010a
        /*0832*/ 	.byte	0x3f
	.zero		1


	//   ....[77]....
        /*0834*/ 	.word	0x000160e0
        /*0838*/ 	.word	0x00000000
        /*083c*/ 	.word	0x00000000
        /*0840*/ 	.short	0x010a
        /*0842*/ 	.byte	0x3f
	.zero		1


	//----- nvinfo : EIATTR_NUM_MBARRIERS
	.align		4
.L_269:
        /*0844*/ 	.byte	0x03, 0x38
        /*0846*/ 	.short	0x0016


	//----- nvinfo : EIATTR_EXIT_INSTR_OFFSETS
	.align		4
        /*0848*/ 	.byte	0x04, 0x1c
        /*084a*/ 	.short	(.L_271 - .L_270)


	//   ....[0]....
.L_270:
        /*084c*/ 	.word	0x00014c40


	//----- nvinfo : EIATTR_MAX_THREADS
	.align		4
.L_271:
        /*0850*/ 	.byte	0x04, 0x05
        /*0852*/ 	.short	(.L_273 - .L_272)
.L_272:
        /*0854*/ 	.word	0x00000180
        /*0858*/ 	.word	0x00000001
        /*085c*/ 	.word	0x00000001


	//----- nvinfo : EIATTR_CRS_STACK_SIZE
	.align		4
.L_273:
        /*0860*/ 	.byte	0x04, 0x1e
        /*0862*/ 	.short	(.L_275 - .L_274)
.L_274:
        /*0864*/ 	.word	0x00000000


	//----- nvinfo : EIATTR_CBANK_PARAM_SIZE
	.align		4
.L_275:
        /*0868*/ 	.byte	0x03, 0x19
        /*086a*/ 	.short	0x0a70


	//----- nvinfo : EIATTR_PARAM_CBANK
	.align		4
        /*086c*/ 	.byte	0x04, 0x0a
        /*086e*/ 	.short	(.L_277 - .L_276)
	.align		4
.L_276:
        /*0870*/ 	.word	index@(.nv.constant0._ZN7cutlass13device_kernelIN5flash11enable_sm90INS1_16FlashAttnFwdSm90INS1_25CollectiveMainloopFwdSm90ILi2EN4cute5tupleIJNS5_1CILi1EEES8_S8_EEENS6_IJNS7_ILi128EEENS7_ILi80EEENS7_ILi256EEEEEELi256ENS_6half_tEfNS_4arch4Sm90ELb1ELb0ELb0ELb0ELb0ELb0ELb0ELb1ELb1ELb1ELb1ELb0EEENS1_21CollectiveEpilogueFwdINS6_IJSA_SC_SB_EEES9_SE_SG_Li256ELb0ELb1ELb1ELb0EEENS1_19SingleTileSchedulerILb0ELb1ELb1ELi128EEEEEEEEEvNT_6ParamsE)
        /*0874*/ 	.short	0x0210
        /*0876*/ 	.short	0x0a70


	//----- nvinfo : EIATTR_SW_WAR
	.align		4
.L_277:
        /*0878*/ 	.byte	0x04, 0x36
        /*087a*/ 	.short	(.L_279 - .L_278)
.L_278:
        /*087c*/ 	.word	0x00000008
.L_279:


//--------------------- .nv.info._ZN7cutlass13device_kernelIN5flash11enable_sm90INS1_16FlashAttnFwdSm90INS1_25CollectiveMainloopFwdSm90ILi2EN4cute5tupleIJNS5_1CILi1EEES8_S8_EEENS6_IJNS7_ILi128EEENS7_ILi80EEENS7_ILi256EEEEEELi256ENS_6half_tEfNS_4arch4Sm90ELb1ELb0ELb0ELb1ELb0ELb0ELb0ELb1ELb1ELb1ELb1ELb0EEENS1_21CollectiveEpilogueFwdINS6_IJSA_SC_SB_EEES9_SE_SG_Li256ELb1ELb1ELb1ELb0EEENS1_36VarlenDynamicPersistentTileSchedulerILi128ELi80ELi256ELi128ELb1ELb1ELb1ELb1ELb1ELb1EEEEEEEEEvNT_6ParamsE --------------------------
	.section	.nv.info._ZN7cutlass13device_kernelIN5flash11enable_sm90INS1_16FlashAttnFwdSm90INS1_25CollectiveMainloopFwdSm90ILi2EN4cute5tupleIJNS5_1CILi1EEES8_S8_EEENS6_IJNS7_ILi128EEENS7_ILi80EEENS7_ILi256EEEEEELi256ENS_6half_tEfNS_4arch4Sm90ELb1ELb0ELb0ELb1ELb0ELb0ELb0ELb1ELb1ELb1ELb1ELb0EEENS1_21CollectiveEpilogueFwdINS6_IJSA_SC_SB_EEES9_SE_SG_Li256ELb1ELb1ELb1ELb0EEENS1_36VarlenDynamicPersistentTileSchedulerILi128ELi80ELi256ELi128ELb1ELb1ELb1ELb1ELb1ELb1EEEEEEEEEvNT_6ParamsE,"",@"SHT_CUDA_INFO"
	.sectionflags	@""
	.align	4


	//----- nvinfo : EIATTR_CUDA_API_VERSION
	.align		4
        /*0000*/ 	.byte	0x04, 0x37
        /*0002*/ 	.short	(.L_281 - .L_280)
.L_280:
        /*0004*/ 	.word	0x00000082


	//----- nvinfo : EIATTR_KPARAM_INFO
	.align		4
.L_281:
        /*0008*/ 	.byte	0x04, 0x17
        /*000a*/ 	.short	(.L_283 - .L_282)
.L_282:
        /*000c*/ 	.word	0x00000000
        /*0010*/ 	.short	0x0000
        /*0012*/ 	.short	0x0070
        /*0014*/ 	.byte	0x00, 0xf0, 0x01, 0x2a


	//----- nvinfo : EIATTR_SPARSE_MMA_MASK
	.align		4
.L_283:
        /*0018*/ 	.byte	0x03, 0x50
        /*001a*/ 	.short	0x0000


	//----- nvinfo : EIATTR_MAXREG_COUNT
	.align		4
        /*001c*/ 	.byte	0x03, 0x1b
        /*001e*/ 	.short	0x00a8


	//----- nvinfo : EIATTR_NUM_BARRIERS
	.align		4
        /*0020*/ 	.byte	0x02, 0x4c
        /*0022*/ 	.byte	0x09
	.zero		1


	//----- nvinfo : EIATTR_EXTERNS
	.align		4
        /*0024*/ 	.byte	0x04, 0x0f
        /*0026*/ 	.short	(.L_285 - .L_284)


	//   ....[0]....
	.align		4
.L_284:
        /*0028*/ 	.word	index@(__assertfail)


	//----- nvinfo : EIATTR_ANNOTATIONS
	.align		4
.L_285:
        /*002c*/ 	.byte	0x04, 0x55
        /*002e*/ 	.short	(.L_287 - .L_286)


	//   ....[0]....
.L_286:
        /* <DEDUP_REMOVED lines=80> */


	//----- nvinfo : EIATTR_MERCURY_ISA_VERSION
	.align		4
.L_287:
        /*0520*/ 	.byte	0x03, 0x5f
        /*0522*/ 	.short	0x0101


	//----- nvinfo : EIATTR_UNUSED_LOAD_BYTE_OFFSET
	.align		4
        /*0524*/ 	.byte	0x04, 0x44
        /*0526*/ 	.short	(.L_289 - .L_288)


	//   ....[0]....
.L_288:
        /*0528*/ 	.word	0x00000a10
        /*052c*/ 	.word	0x0000fff0


	//   ....[1]....
        /*0530*/ 	.word	0x0000e610
        /*0534*/ 	.word	0x0000fff0


	//----- nvinfo : EIATTR_INT_WARP_WIDE_INSTR_OFFSETS
	.align		4
.L_289:
        /*0538*/ 	.byte	0x04, 0x31
        /*053a*/ 	.short	(.L_291 - .L_290)


	//   ....[0]....
.L_290:
        /*053c*/ 	.word	0x00000130


	//   ....[1]....
        /*0540*/ 	.word	0x00000170


	//   ....[2]....
        /*0544*/ 	.word	0x000001e0


	//   ....[3]....
        /*0548*/ 	.word	0x00014e20


	//   ....[4]....
        /*054c*/ 	.word	0x00014ec0


	//   ....[5]....
        /*0550*/ 	.word	0x00019310


	//   ....[6]....
        /*0554*/ 	.word	0x00019380


	//----- nvinfo : EIATTR_COOP_GROUP_MASK_REGIDS
	.align		4
.L_291:
        /*0558*/ 	.byte	0x04, 0x29
        /*055a*/ 	.short	(.L_293 - .L_292)


	//   ....[0]....
.L_292:
        /*055c*/ 	.word	0xffffffff


	//   ....[1]....
        /*0560*/ 	.word	0xffffffff


	//   ....[2]....
        /*0564*/ 	.word	0xffffffff


	//   ....[3]....
        /*0568*/ 	.word	0xffffffff


	//   ....[4]....
        /*056c*/ 	.word	0xffffffff


	//   ....[5]....
        /*0570*/ 	.word	0xffffffff


	//   ....[6]....
        /*0574*/ 	.word	0xffffffff


	//   ....[7]....
        /*0578*/ 	.word	0xffffffff


	//   ....[8]....
        /*057c*/ 	.word	0xffffffff


	//   ....[9]....
        /*0580*/ 	.word	0xffffffff


	//   ....[10]....
        /*0584*/ 	.word	0xffffffff


	//   ....[11]....
        /*0588*/ 	.word	0xffffffff


	//   ....[12]....
        /*058c*/ 	.word	0xffffffff


	//   ....[13]....
        /*0590*/ 	.word	0xffffffff


	//   ....[14]....
        /*0594*/ 	.word	0xffffffff


	//   ....[15]....
        /*0598*/ 	.word	0xffffffff


	//   ....[16]....
        /*059c*/ 	.word	0xffffffff


	//   ....[17]....
        /*05a0*/ 	.word	0xffffffff


	//   ....[18]....
        /*05a4*/ 	.word	0xffffffff


	//   ....[19]....
        /*05a8*/ 	.word	0xffffffff


	//   ....[20]....
        /*05ac*/ 	.word	0xffffffff


	//   ....[21]....
        /*05b0*/ 	.word	0xffffffff


	//   ....[22]....
        /*05b4*/ 	.word	0xffffffff


	//   ....[23]....
        /*05b8*/ 	.word	0xffffffff


	//   ....[24]....
        /*05bc*/ 	.word	0xffffffff


	//   ....[25]....
        /*05c0*/ 	.word	0xffffffff


	//   ....[26]....
        /*05c4*/ 	.word	0xffffffff


	//   ....[27]....
        /*05c8*/ 	.word	0xffffffff


	//   ....[28]....
        /*05cc*/ 	.word	0xffffffff


	//   ....[29]....
        /*05d0*/ 	.word	0xffffffff


	//   ....[30]....
        /*05d4*/ 	.word	0xffffffff


	//   ....[31]....
        /*05d8*/ 	.word	0xffffffff


	//   ....[32]....
        /*05dc*/ 	.word	0xffffffff


	//   ....[33]....
        /*05e0*/ 	.word	0xffffffff


	//   ....[34]....
        /*05e4*/ 	.word	0xffffffff


	//   ....[35]....
        /*05e8*/ 	.word	0xffffffff


	//   ....[36]....
        /*05ec*/ 	.word	0xffffffff


	//   ....[37]....
        /*05f0*/ 	.word	0xffffffff


	//   ....[38]....
        /*05f4*/ 	.word	0xffffffff


	//   ....[39]....
        /*05f8*/ 	.word	0xffffffff


	//   ....[40]....
        /*05fc*/ 	.word	0xffffffff


	//   ....[41]....
        /*0600*/ 	.word	0xffffffff


	//   ....[42]....
        /*0604*/ 	.word	0xffffffff


	//   ....[43]....
        /*0608*/ 	.word	0xffffffff


	//   ....[44]....
        /*060c*/ 	.word	0xffffffff


	//   ....[45]....
        /*0610*/ 	.word	0xffffffff


	//   ....[46]....
        /*0614*/ 	.word	0xffffffff


	//   ....[47]....
        /*0618*/ 	.word	0xffffffff


	//   ....[48]....
        /*061c*/ 	.word	0xffffffff


	//   ....[49]....
        /*0620*/ 	.word	0xffffffff


	//   ....[50]....
        /*0624*/ 	.word	0xffffffff


	//   ....[51]....
        /*0628*/ 	.word	0xffffffff


	//   ....[52]....
        /*062c*/ 	.word	0xffffffff


	//   ....[53]....
        /*0630*/ 	.word	0xffffffff


	//   ....[54]....
        /*0634*/ 	.word	0xffffffff


	//   ....[55]....
        /*0638*/ 	.word	0xffffffff


	//   ....[56]....
        /*063c*/ 	.word	0xffffffff


	//   ....[57]....
        /*0640*/ 	.word	0xffffffff


	//   ....[58]....
        /*0644*/ 	.word	0xffffffff


	//   ....[59]....
        /*0648*/ 	.word	0xffffffff


	//   ....[60]....
        /*064c*/ 	.word	0xffffffff


	//   ....[61]....
        /*0650*/ 	.word	0xffffffff


	//   ....[62]....
        /*0654*/ 	.word	0xffffffff


	//   ....[63]....
        /*0658*/ 	.word	0xffffffff


	//   ....[64]....
        /*065c*/ 	.word	0xffffffff


	//   ....[65]....
        /*0660*/ 	.word	0xffffffff


	//   ....[66]....
        /*0664*/ 	.word	0xffffffff


	//   ....[67]....
        /*0668*/ 	.word	0xffffffff


	//   ....[68]....
        /*066c*/ 	.word	0xffffffff


	//   ....[69]....
        /*0670*/ 	.word	0xffffffff


	//   ....[70]....
        /*0674*/ 	.word	0xffffffff


	//   ....[71]....
        /*0678*/ 	.word	0xffffffff


	//   ....[72]....
        /*067c*/ 	.word	0xffffffff


	//   ....[73]....
        /*0680*/ 	.word	0xffffffff


	//   ....[74]....
        /*0684*/ 	.word	0xffffffff


	//   ....[75]....
        /*0688*/ 	.word	0xffffffff


	//   ....[76]....
        /*068c*/ 	.word	0xffffffff


	//   ....[77]....
        /*0690*/ 	.word	0xffffffff


	//   ....[78]....
        /*0694*/ 	.word	0xffffffff


	//   ....[79]....
        /*0698*/ 	.word	0xffffffff


	//   ....[80]....
        /*069c*/ 	.word	0xffffffff


	//   ....[81]....
        /*06a0*/ 	.word	0xffffffff


	//   ....[82]....
        /*06a4*/ 	.word	0xffffffff


	//   ....[83]....
        /*06a8*/ 	.word	0xffffffff


	//   ....[84]....
        /*06ac*/ 	.word	0xffffffff


	//   ....[85]....
        /*06b0*/ 	.word	0xffffffff


	//   ....[86]....
        /*06b4*/ 	.word	0xffffffff


	//   ....[87]....
        /*06b8*/ 	.word	0xffffffff


	//   ....[88]....
        /*06bc*/ 	.word	0xffffffff


	//   ....[89]....
        /*06c0*/ 	.word	0xffffffff


	//   ....[90]....
        /*06c4*/ 	.word	0xffffffff


	//   ....[91]....
        /*06c8*/ 	.word	0xffffffff


	//   ....[92]....
        /*06cc*/ 	.word	0xffffffff


	//   ....[93]....
        /*06d0*/ 	.word	0xffffffff


	//   ....[94]....
        /*06d4*/ 	.word	0xffffffff


	//   ....[95]....
        /*06d8*/ 	.word	0xffffffff


	//   ....[96]....
        /*06dc*/ 	.word	0xffffffff


	//   ....[97]....
        /*06e0*/ 	.word	0xffffffff


	//   ....[98]....
        /*06e4*/ 	.word	0xffffffff


	//   ....[99]....
        /*06e8*/ 	.word	0xffffffff


	//   ....[100]....
        /*06ec*/ 	.word	0xffffffff


	//   ....[101]....
        /*06f0*/ 	.word	0xffffffff


	//   ....[102]....
        /*06f4*/ 	.word	0xffffffff


	//   ....[103]....
        /*06f8*/ 	.word	0xffffffff


	//   ....[104]....
        /*06fc*/ 	.word	0xffffffff


	//   ....[105]....
        /*0700*/ 	.word	0x0500000f


	//   ....[106]....
        /*0704*/ 	.word	0x0500000f


	//   ....[107]....
        /*0708*/ 	.word	0x0500000f


	//   ....[108]....
        /*070c*/ 	.word	0x0500000f


	//   ....[109]....
        /*0710*/ 	.word	0x0500000f


	//   ....[110]....
        /*0714*/ 	.word	0x0500000f


	//   ....[111]....
        /*0718*/ 	.word	0x0500000f


	//   ....[112]....
        /*071c*/ 	.word	0x0500000f


	//   ....[113]....
        /*0720*/ 	.word	0x0500000f


	//   ....[114]....
        /*0724*/ 	.word	0x0500000f


	//   ....[115]....
        /*0728*/ 	.word	0x0500000f


	//   ....[116]....
        /*072c*/ 	.word	0x0500000f


	//   ....[117]....
        /*0730*/ 	.word	0x0500000f


	//   ....[118]....
        /*0734*/ 	.word	0x0500000f


	//   ....[119]....
        /*0738*/ 	.word	0x0500000f


	//   ....[120]....
        /*073c*/ 	.word	0x0500000f


	//   ....[121]....
        /*0740*/ 	.word	0x0500000f


	//   ....[122]....
        /*0744*/ 	.word	0x0500000f


	//   ....[123]....
        /*0748*/ 	.word	0x0500000f


	//   ....[124]....
        /*074c*/ 	.word	0x0500000f


	//   ....[125]....
        /*0750*/ 	.word	0x0500000f


	//   ....[126]....
        /*0754*/ 	.word	0x0500000f


	//   ....[127]....
        /*0758*/ 	.word	0x0500000f


	//   ....[128]....
        /*075c*/ 	.word	0x0500000f


	//   ....[129]....
        /*0760*/ 	.word	0x0500000f


	//   ....[130]....
        /*0764*/ 	.word	0x0500000f


	//   ....[131]....
        /*0768*/ 	.word	0x0500000f


	//   ....[132]....
        /*076c*/ 	.word	0x0500000f


	//   ....[133]....
        /*0770*/ 	.word	0x0500000f


	//   ....[134]....
        /*0774*/ 	.word	0x0500000f


	//   ....[135]....
        /*0778*/ 	.word	0x0500000f


	//   ....[136]....
        /*077c*/ 	.word	0x0500000f


	//   ....[137]....
        /*0780*/ 	.word	0x0500000f


	//   ....[138]....
        /*0784*/ 	.word	0x0500000f


	//   ....[139]....
        /*0788*/ 	.word	0x0500000f


	//   ....[140]....
        /*078c*/ 	.word	0x0500000f


	//----- nvinfo : EIATTR_COOP_GROUP_INSTR_OFFSETS
	.align		4
.L_293:
        /*0790*/ 	.byte	0x04, 0x28
        /*0792*/ 	.short	(.L_295 - .L_294)


	//   ....[0]....
.L_294:
        /*0794*/ 	.word	0x00000060


	//   ....[1]....
        /*0798*/ 	.word	0x00000140


	//   ....[2]....
        /*079c*/ 	.word	0x00000190


	//   ....[3]....
        /*07a0*/ 	.word	0x000003c0


	//   ....[4]....
        /*07a4*/ 	.word	0x00000520


	//   ....[5]....
        /*07a8*/ 	.word	0x00000640


	//   ....[6]....
        /*07ac*/ 	.word	0x000007a0


	//   ....[7]....
        /*07b0*/ 	.word	0x00002110


	//   ....[8]....
        /*07b4*/ 	.word	0x000044e0


	//   ....[9]....
        /*07b8*/ 	.word	0x00004510


	//   ....[10]....
        /*07bc*/ 	.word	0x00004e10


	//   ....[11]....
        /*07c0*/ 	.word	0x00004f10


	//   ....[12]....
        /*07c4*/ 	.word	0x00005370


	//   ....[13]....
        /*07c8*/ 	.word	0x000053c0


	//   ....[14]....
        /*07cc*/ 	.word	0x000085c0


	//   ....[15]....
        /*07d0*/ 	.word	0x00008a20


	//   ....[16]....
        /*07d4*/ 	.word	0x00008a80


	//   ....[17]....
        /*07d8*/ 	.word	0x00008b30


	//   ....[18]....
        /*07dc*/ 	.word	0x00008fb0


	//   ....[19]....
        /*07e0*/ 	.word	0x000090a0


	//   ....[20]....
        /*07e4*/ 	.word	0x0000c280


	//   ....[21]....
        /*07e8*/ 	.word	0x0000c2b0


	//   ....[22]....
        /*07ec*/ 	.word	0x0000c580


	//   ....[23]....
        /*07f0*/ 	.word	0x0000c680


	//   ....[24]....
        /*07f4*/ 	.word	0x0000d950


	//   ....[25]....
        /*07f8*/ 	.word	0x0000d980


	//   ....[26]....
        /*07fc*/ 	.word	0x0000dab0


	//   ....[27]....
        /*0800*/ 	.word	0x0000dac0


	//   ....[28]....
        /*0804*/ 	.word	0x0000f7f0


	//   ....[29]....
        /*0808*/ 	.word	0x0000f810


	//   ....[30]....
        /*080c*/ 	.word	0x0000f820


	//   ....[31]....
        /*0810*/ 	.word	0x0000f830


	//   ....[32]....
        /*0814*/ 	.word	0x00010320


	//   ....[33]....
        /*0818*/ 	.word	0x00010350


	//   ....[34]....
        /*081c*/ 	.word	0x000104f0


	//   ....[35]....
        /*0820*/ 	.word	0x00010510


	//   ....[36]....
        /*0824*/ 	.word	0x00010660


	//   ....[37]....
        /*0828*/ 	.word	0x00010680


	//   ....[38]....
        /*082c*/ 	.word	0x000107e0


	//   ....[39]....
        /*0830*/ 	.word	0x00010800


	//   ....[40]....
        /*0834*/ 	.word	0x00010dd0


	//   ....[41]....
        /*0838*/ 	.word	0x00010e10


	//   ....[42]....
        /*083c*/ 	.word	0x00011860


	//   ....[43]....
        /*0840*/ 	.word	0x00011870


	//   ....[44]....
        /*0844*/ 	.word	0x00012bc0


	//   ....[45]....
        /*0848*/ 	.word	0x00012bf0


	//   ....[46]....
        /*084c*/ 	.word	0x00012d70


	//   ....[47]....
        /*0850*/ 	.word	0x00012d90


	//   ....[48]....
        /*0854*/ 	.word	0x00012ee0


	//   ....[49]....
        /*0858*/ 	.word	0x00012f00


	//   ....[50]....
        /*085c*/ 	.word	0x00013060


	//   ....[51]....
        /*0860*/ 	.word	0x00013080


	//   ....[52]....
        /*0864*/ 	.word	0x00013260


	//   ....[53]....
        /*0868*/ 	.word	0x00013490


	//   ....[54]....
        /*086c*/ 	.word	0x000134c0


	//   ....[55]....
        /*0870*/ 	.word	0x000134f0


	//   ....[56]....
        /*0874*/ 	.word	0x00013520


	//   ....[57]....
        /*0878*/ 	.word	0x00013550


	//   ....[58]....
        /*087c*/ 	.word	0x00013580


	//   ....[59]....
        /*0880*/ 	.word	0x00013730


	//   ....[60]....
        /*0884*/ 	.word	0x00013760


	//   ....[61]....
        /*0888*/ 	.word	0x00013790


	//   ....[62]....
        /*088c*/ 	.word	0x000137c0


	//   ....[63]....
        /*0890*/ 	.word	0x000137f0


	//   ....[64]....
        /*0894*/ 	.word	0x00013820


	//   ....[65]....
        /*0898*/ 	.word	0x000138c0


	//   ....[66]....
        /*089c*/ 	.word	0x000138f0


	//   ....[67]....
        /*08a0*/ 	.word	0x00013900


	//   ....[68]....
        /*08a4*/ 	.word	0x00013930


	//   ....[69]....
        /*08a8*/ 	.word	0x00015420


	//   ....[70]....
        /*08ac*/ 	.word	0x00016080


	//   ....[71]....
        /*08b0*/ 	.word	0x000160a0


	//   ....[72]....
        /*08b4*/ 	.word	0x00016180


	//   ....[73]....
        /*08b8*/ 	.word	0x00016190


	//   ....[74]....
        /*08bc*/ 	.word	0x00016240


	//   ....[75]....
        /*08c0*/ 	.word	0x00016250


	//   ....[76]....
        /*08c4*/ 	.word	0x00016300


	//   ....[77]....
        /*08c8*/ 	.word	0x00016310


	//   ....[78]....
        /*08cc*/ 	.word	0x000163c0


	//   ....[79]....
        /*08d0*/ 	.word	0x000163d0


	//   ....[80]....
        /*08d4*/ 	.word	0x00016480


	//   ....[81]....
        /*08d8*/ 	.word	0x00016490


	//   ....[82]....
        /*08dc*/ 	.word	0x00016540


	//   ....[83]....
        /*08e0*/ 	.word	0x00016550


	//   ....[84]....
        /*08e4*/ 	.word	0x000165a0


	//   ....[85]....
        /*08e8*/ 	.word	0x000165f0


	//   ....[86]....
        /*08ec*/ 	.word	0x00019c40


	//   ....[87]....
        /*08f0*/ 	.word	0x00019c70


	//   ....[88]....
        /*08f4*/ 	.word	0x00019cd0


	//   ....[89]....
        /*08f8*/ 	.word	0x00019d00


	//   ....[90]....
        /*08fc*/ 	.word	0x00019d30


	//   ....[91]....
        /*0900*/ 	.word	0x00019d60


	//   ....[92]....
        /*0904*/ 	.word	0x00019d90


	//   ....[93]....
        /*0908*/ 	.word	0x00019dc0


	//   ....[94]....
        /*090c*/ 	.word	0x00019f90


	//   ....[95]....
        /*0910*/ 	.word	0x00019fc0


	//   ....[96]....
        /*0914*/ 	.word	0x00019ff0


	//   ....[97]....
        /*0918*/ 	.word	0x0001a020


	//   ....[98]....
        /*091c*/ 	.word	0x0001a050


	//   ....[99]....
        /*0920*/ 	.word	0x0001a080


	//   ....[100]....
        /*0924*/ 	.word	0x0001a150


	//   ....[101]....
        /*0928*/ 	.word	0x0001a170


	//   ....[102]....
        /*092c*/ 	.word	0x0001a180


	//   ....[103]....
        /*0930*/ 	.word	0x0001a200


	//   ....[104]....
        /*0934*/ 	.word	0x0001ad50


	//   ....[105]....
        /*0938*/ 	.word	0x0001b340


	//   ....[106]....
        /*093c*/ 	.word	0x0001b520


	//   ....[107]....
        /*0940*/ 	.word	0x0001b570


	//   ....[108]....
        /*0944*/ 	.word	0x0001b6b0


	//   ....[109]....
        /*0948*/ 	.word	0x0001b700


	//   ....[110]....
        /*094c*/ 	.word	0x0001b840


	//   ....[111]....
        /*0950*/ 	.word	0x0001b890


	//   ....[112]....
        /*0954*/ 	.word	0x0001b9d0


	//   ....[113]....
        /*0958*/ 	.word	0x0001ba20


	//   ....[114]....
        /*095c*/ 	.word	0x0001bb60


	//   ....[115]....
        /*0960*/ 	.word	0x0001bbb0


	//   ....[116]....
        /*0964*/ 	.word	0x0001bcf0


	//   ....[117]....
        /*0968*/ 	.word	0x0001bd40


	//   ....[118]....
        /*096c*/ 	.word	0x0001be60


	//   ....[119]....
        /*0970*/ 	.word	0x0001bed0


	//   ....[120]....
        /*0974*/ 	.word	0x0001bff0


	//   ....[121]....
        /*0978*/ 	.word	0x0001c040


	//   ....[122]....
        /*097c*/ 	.word	0x0001c370


	//   ....[123]....
        /*0980*/ 	.word	0x0001c410


	//   ....[124]....
        /*0984*/ 	.word	0x0001c5b0


	//   ....[125]....
        /*0988*/ 	.word	0x0001c630


	//   ....[126]....
        /*098c*/ 	.word	0x0001c6b0


	//   ....[127]....
        /*0990*/ 	.word	0x0001c730


	//   ....[128]....
        /*0994*/ 	.word	0x0001c7b0


	//   ....[129]....
        /*0998*/ 	.word	0x0001c840


	//   ....[130]....
        /*099c*/ 	.word	0x0001c8e0


	//   ....[131]....
        /*09a0*/ 	.word	0x0001c990


	//   ....[132]....
        /*09a4*/ 	.word	0x0001ca10


	//   ....[133]....
        /*09a8*/ 	.word	0x0001ca90


	//   ....[134]....
        /*09ac*/ 	.word	0x0001cb10


	//   ....[135]....
        /*09b0*/ 	.word	0x0001cba0


	//   ....[136]....
        /*09b4*/ 	.word	0x0001cc20


	//   ....[137]....
        /*09b8*/ 	.word	0x0001ccd0


	//   ....[138]....
        /*09bc*/ 	.word	0x0001cd20


	//   ....[139]....
        /*09c0*/ 	.word	0x0001cde0


	//   ....[140]....
        /*09c4*/ 	.word	0x0001cf10


	//----- nvinfo : EIATTR_REG_RECONFIG
	.align		4
.L_295:
        /*09c8*/ 	.byte	0x01, 0x54
	.zero		2


	//----- nvinfo : EIATTR_SYSCALL_OFFSETS
	.align		4
        /*09cc*/ 	.byte	0x04, 0x46
        /*09ce*/ 	.short	(.L_297 - .L_296)


	//   ....[0]....
.L_296:
        /*09d0*/ 	.word	0x00002290


	//   ....[1]....
        /*09d4*/ 	.word	0x00015030


	//   ....[2]....
        /*09d8*/ 	.word	0x00015180


	//   ....[3]....
        /*09dc*/ 	.word	0x00015280


	//   ....[4]....
        /*09e0*/ 	.word	0x00015c10


	//----- nvinfo : EIATTR_MBARRIER_INSTR_OFFSETS
	.align		4
.L_297:
        /*09e4*/ 	.byte	0x04, 0x39
        /*09e6*/ 	.short	(.L_299 - .L_298)


	//   ....[0]....
.L_298:
        /*09e8*/ 	.word	0x00000270
        /*09ec*/ 	.word	0x000000ff
        /*09f0*/ 	.word	0x00038800
        /*09f4*/ 	.short	0x0100
        /*09f6*/ 	.byte	0x08
	.zero		1


	//   ....[1]....
        /*09f8*/ 	.word	0x00000280
        /*09fc*/ 	.word	0x000000ff
        /*0a00*/ 	.word	0x00038820
        /*0a04*/ 	.short	0x0100
        /*0a06*/ 	.byte	0x08
	.zero		1


	//   ....[2]....
        /*0a08*/ 	.word	0x00000370
        /*0a0c*/ 	.word	0x000000ff
        /*0a10*/ 	.word	0x00038830
        /*0a14*/ 	.short	0x0100
        /*0a16*/ 	.byte	0x08
	.zero		1


	//   ....[3]....
        /*0a18*/ 	.word	0x00000380
        /*0a1c*/ 	.word	0x000000ff
        /*0a20*/ 	.word	0x00038840
        /*0a24*/ 	.short	0x0100
        /*0a26*/ 	.byte	0x08
	.zero		1


	//   ....[4]....
        /*0a28*/ 	.word	0x00000390
        /*0a2c*/ 	.word	0x000000ff
        /*0a30*/ 	.word	0x00038838
        /*0a34*/ 	.short	0x0100
        /*0a36*/ 	.byte	0x08
	.zero		1


	//   ....[5]....
        /*0a38*/ 	.word	0x000003a0
        /*0a3c*/ 	.word	0x000000ff
        /*0a40*/ 	.word	0x00038848
        /*0a44*/ 	.short	0x0100
        /*0a46*/ 	.byte	0x08
	.zero		1


	//   ....[6]....
        /*0a48*/ 	.word	0x000004d0
        /*0a4c*/ 	.word	0x000000ff
        /*0a50*/ 	.word	0x00038850
        /*0a54*/ 	.short	0x0100
        /*0a56*/ 	.byte	0x08
	.zero		1


	//   ....[7]....
        /*0a58*/ 	.word	0x000004e0
        /*0a5c*/ 	.word	0x000000ff
        /*0a60*/ 	.word	0x00038860
        /*0a64*/ 	.short	0x0100
        /*0a66*/ 	.byte	0x08
	.zero		1


	//   ....[8]....
        /*0a68*/ 	.word	0x000004f0
        /*0a6c*/ 	.word	0x000000ff
        /*0a70*/ 	.word	0x00038858
        /*0a74*/ 	.short	0x0100
        /*0a76*/ 	.byte	0x08
	.zero		1


	//   ....[9]....
        /*0a78*/ 	.word	0x00000500
        /*0a7c*/ 	.word	0x000000ff
        /*0a80*/ 	.word	0x00038868
        /*0a84*/ 	.short	0x0100
        /*0a86*/ 	.byte	0x08
	.zero		1


	//   ....[10]....
        /*0a88*/ 	.word	0x000005f0
        /*0a8c*/ 	.word	0x000000ff
        /*0a90*/ 	.word	0x00038870
        /*0a94*/ 	.short	0x0100
        /*0a96*/ 	.byte	0x06
	.zero		1


	//   ....[11]....
        /*0a98*/ 	.word	0x00000600
        /*0a9c*/ 	.word	0x000000ff
        /*0aa0*/ 	.word	0x00038880
        /*0aa4*/ 	.short	0x0100
        /*0aa6*/ 	.byte	0x06
	.zero		1


	//   ....[12]....
        /*0aa8*/ 	.word	0x00000610
        /*0aac*/ 	.word	0x000000ff
        /*0ab0*/ 	.word	0x00038878
        /*0ab4*/ 	.short	0x0100
        /*0ab6*/ 	.byte	0x06
	.zero		1


	//   ....[13]....
        /*0ab8*/ 	.word	0x00000620
        /*0abc*/ 	.word	0x000000ff
        /*0ac0*/ 	.word	0x00038888
        /*0ac4*/ 	.short	0x0100
        /*0ac6*/ 	.byte	0x06
	.zero		1


	//   ....[14]....
        /*0ac8*/ 	.word	0x00000750
        /*0acc*/ 	.word	0x000000ff
        /*0ad0*/ 	.word	0x00038890
        /*0ad4*/ 	.short	0x0100
        /*0ad6*/ 	.byte	0x08
	.zero		1


	//   ....[15]....
        /*0ad8*/ 	.word	0x00000760
        /*0adc*/ 	.word	0x000000ff
        /*0ae0*/ 	.word	0x000388a0
        /*0ae4*/ 	.short	0x0100
        /*0ae6*/ 	.byte	0x08
	.zero		1


	//   ....[16]....
        /*0ae8*/ 	.word	0x00000770
        /*0aec*/ 	.word	0x000000ff
        /*0af0*/ 	.word	0x00038898
        /*0af4*/ 	.short	0x0100
        /*0af6*/ 	.byte	0x08
	.zero		1


	//   ....[17]....
        /*0af8*/ 	.word	0x00000780
        /*0afc*/ 	.word	0x000000ff
        /*0b00*/ 	.word	0x000388a8
        /*0b04*/ 	.short	0x0100
        /*0b06*/ 	.byte	0x08
	.zero		1


	//   ....[18]....
        /*0b08*/ 	.word	0x000008b0
        /*0b0c*/ 	.word	0x000000ff
        /*0b10*/ 	.word	0x000388b0
        /*0b14*/ 	.short	0x0100
        /*0b16*/ 	.byte	0x08
	.zero		1


	//   ....[19]....
        /*0b18*/ 	.word	0x000008c0
        /*0b1c*/ 	.word	0x000000ff
        /*0b20*/ 	.word	0x000388c0
        /*0b24*/ 	.short	0x0100
        /*0b26*/ 	.byte	0x08
	.zero		1


	//   ....[20]....
        /*0b28*/ 	.word	0x000008d0
        /*0b2c*/ 	.word	0x000000ff
        /*0b30*/ 	.word	0x000388b8
        /*0b34*/ 	.short	0x0100
        /*0b36*/ 	.byte	0x08
	.zero		1


	//   ....[21]....
        /*0b38*/ 	.word	0x000008e0
        /*0b3c*/ 	.word	0x000000ff
        /*0b40*/ 	.word	0x000388c8
        /*0b44*/ 	.short	0x0100
        /*0b46*/ 	.byte	0x08
	.zero		1


	//   ....[22]....
        /*0b48*/ 	.word	0x00002360
        /*0b4c*/ 	.word	0x000000ff
        /*0b50*/ 	.word	0x00038800
        /*0b54*/ 	.short	0x010a
        /*0b56*/ 	.byte	0x06
	.zero		1


	//   ....[23]....
        /*0b58*/ 	.word	0x00002400
        /*0b5c*/ 	.word	0x00000000
        /*0b60*/ 	.word	0x00038830
        /*0b64*/ 	.short	0x010a
        /*0b66*/ 	.byte	0x3f
	.zero		1


	//   ....[24]....
        /*0b68*/ 	.word	0x00002470
        /*0b6c*/ 	.word	0x00000000
        /*0b70*/ 	.word	0x00038830
        /*0b74*/ 	.short	0x010a
        /*0b76*/ 	.byte	0x3f
	.zero		1


	//   ....[25]....
        /*0b78*/ 	.word	0x00004d40
        /*0b7c*/ 	.word	0x00000000
        /*0b80*/ 	.word	0x00000000
        /*0b84*/ 	.short	0x0101
        /*0b86*/ 	.byte	0x3f
	.zero		1


	//   ....[26]....
        /*0b88*/ 	.word	0x00005de0
        /*0b8c*/ 	.word	0x000000ff
        /*0b90*/ 	.word	0x00038830
        /*0b94*/ 	.short	0x010a
        /*0b96*/ 	.byte	0x04
	.zero		1


	//   ....[27]....
        /*0b98*/ 	.word	0x00005e30
        /*0b9c*/ 	.word	0x000000ff
        /*0ba0*/ 	.word	0x00038830
        /*0ba4*/ 	.short	0x010a
        /*0ba6*/ 	.byte	0x04
	.zero		1


	//   ....[28]....
        /*0ba8*/ 	.word	0x000082e0
        /*0bac*/ 	.word	0x000000ff
        /*0bb0*/ 	.word	0x00038850
        /*0bb4*/ 	.short	0x010a
        /*0bb6*/ 	.byte	0x04
	.zero		1


	//   ....[29]....
        /*0bb8*/ 	.word	0x00008320
        /*0bbc*/ 	.word	0x000000ff
        /*0bc0*/ 	.word	0x00038850
        /*0bc4*/ 	.short	0x010a
        /*0bc6*/ 	.byte	0x04
	.zero		1


	//   ....[30]....
        /*0bc8*/ 	.word	0x00009200
        /*0bcc*/ 	.word	0x00000000
        /*0bd0*/ 	.word	0x00000000
        /*0bd4*/ 	.short	0x0101
        /*0bd6*/ 	.byte	0x3f
	.zero		1


	//   ....[31]....
        /*0bd8*/ 	.word	0x00009360
        /*0bdc*/ 	.word	0x00000015
        /*0be0*/ 	.word	0x00000000
        /*0be4*/ 	.short	0x0101
        /*0be6*/ 	.byte	0x3f
	.zero		1


	//   ....[32]....
        /*0be8*/ 	.word	0x00009b00
        /*0bec*/ 	.word	0x000000ff
        /*0bf0*/ 	.word	0x00038830
        /*0bf4*/ 	.short	0x010a
        /*0bf6*/ 	.byte	0x04
	.zero		1


	//   ....[33]....
        /*0bf8*/ 	.word	0x00009b40
        /*0bfc*/ 	.word	0x000000ff
        /*0c00*/ 	.word	0x00038830
        /*0c04*/ 	.short	0x010a
        /*0c06*/ 	.byte	0x04
	.zero		1


	//   ....[34]....
        /*0c08*/ 	.word	0x0000c000
        /*0c0c*/ 	.word	0x000000ff
        /*0c10*/ 	.word	0x00038850
        /*0c14*/ 	.short	0x010a
        /*0c16*/ 	.byte	0x04
	.zero		1


	//   ....[35]....
        /*0c18*/ 	.word	0x0000c040
        /*0c1c*/ 	.word	0x000000ff
        /*0c20*/ 	.word	0x00038850
        /*0c24*/ 	.short	0x010a
        /*0c26*/ 	.byte	0x04
	.zero		1


	//   ....[36]....
        /*0c28*/ 	.word	0x0000c8f0
        /*0c2c*/ 	.word	0x000000ac
        /*0c30*/ 	.word	0x00000000
        /*0c34*/ 	.short	0x0101
        /*0c36*/ 	.byte	0x3f
	.zero		1


	//   ....[37]....
        /*0c38*/ 	.word	0x0000cbf0
        /*0c3c*/ 	.word	0x000000ac
        /*0c40*/ 	.word	0x00000000
        /*0c44*/ 	.short	0x0101
        /*0c46*/ 	.byte	0x3f
	.zero		1


	//   ....[38]....
        /*0c48*/ 	.word	0x0000d8a0
        /*0c4c*/ 	.word	0x000000ff
        /*0c50*/ 	.word	0x00038850
        /*0c54*/ 	.short	0x010a
        /*0c56*/ 	.byte	0x08
	.zero		1


	//   ....[39]....
        /*0c58*/ 	.word	0x0000d8e0
        /*0c5c*/ 	.word	0x000000ff
        /*0c60*/ 	.word	0x00038850
        /*0c64*/ 	.short	0x010a
        /*0c66*/ 	.byte	0x08
	.zero		1


	//   ....[40]....
        /*0c68*/ 	.word	0x0000ddb0
        /*0c6c*/ 	.word	0x0000000b
        /*0c70*/ 	.word	0x00000000
        /*0c74*/ 	.short	0x0101
        /*0c76*/ 	.byte	0x3f
	.zero		1


	//   ....[41]....
        /*0c78*/ 	.word	0x00010330
        /*0c7c*/ 	.word	0x000000ff
        /*0c80*/ 	.word	0x00000000
        /*0c84*/ 	.short	0x0101
        /*0c86*/ 	.byte	0x08
	.zero		1


	//   ....[42]....
        /*0c88*/ 	.word	0x00010c10
        /*0c8c*/ 	.word	0x000000ff
        /*0c90*/ 	.word	0x00000000
        /*0c94*/ 	.short	0x0101
        /*0c96*/ 	.byte	0x08
	.zero		1


	//   ....[43]....
        /*0c98*/ 	.word	0x00015680
        /*0c9c*/ 	.word	0x00000000
        /*0ca0*/ 	.word	0x00038840
        /*0ca4*/ 	.short	0x010a
        /*0ca6*/ 	.byte	0x3f
	.zero		1


	//   ....[44]....
        /*0ca8*/ 	.word	0x000166f0
        /*0cac*/ 	.word	0x00000012
        /*0cb0*/ 	.word	0x00038800
        /*0cb4*/ 	.short	0x0107
        /*0cb6*/ 	.byte	0x3f
	.zero		1


	//   ....[45]....
        /*0cb8*/ 	.word	0x00016800
        /*0cbc*/ 	.word	0x00000012
        /*0cc0*/ 	.word	0x00038800
        /*0cc4*/ 	.short	0x0101
        /*0cc6*/ 	.byte	0x3f
	.zero		1


	//   ....[46]....
        /*0cc8*/ 	.word	0x00016820
        /*0ccc*/ 	.word	0x00000012
        /*0cd0*/ 	.word	0x00038820
        /*0cd4*/ 	.short	0x010a
        /*0cd6*/ 	.byte	0x3f
	.zero		1


	//   ....[47]....
        /*0cd8*/ 	.word	0x00016bf0
        /*0cdc*/ 	.word	0x00000003
        /*0ce0*/ 	.word	0x00038840
        /*0ce4*/ 	.short	0x010a
        /*0ce6*/ 	.byte	0x3f
	.zero		1


	//   ....[48]....
        /*0ce8*/ 	.word	0x00017190
        /*0cec*/ 	.word	0x00000003
        /*0cf0*/ 	.word	0x00000060
        /*0cf4*/ 	.short	0x010a
        /*0cf6*/ 	.byte	0x3f
	.zero		1


	//   ....[49]....
        /*0cf8*/ 	.word	0x00017a10
        /*0cfc*/ 	.word	0x00000003
        /*0d00*/ 	.word	0x00038840
        /*0d04*/ 	.short	0x010a
        /*0d06*/ 	.byte	0x3f
	.zero		1


	//   ....[50]....
        /*0d08*/ 	.word	0x00017fb0
        /*0d0c*/ 	.word	0x00000002
        /*0d10*/ 	.word	0x00000060
        /*0d14*/ 	.short	0x010a
        /*0d16*/ 	.byte	0x3f
	.zero		1


	//   ....[51]....
        /*0d18*/ 	.word	0x00018770
        /*0d1c*/ 	.word	0x00000002
        /*0d20*/ 	.word	0x00038840
        /*0d24*/ 	.short	0x010a
        /*0d26*/ 	.byte	0x3f
	.zero		1


	//   ....[52]....
        /*0d28*/ 	.word	0x00018d10
        /*0d2c*/ 	.word	0x00000002
        /*0d30*/ 	.word	0x00000060
        /*0d34*/ 	.short	0x010a
        /*0d36*/ 	.byte	0x3f
	.zero		1


	//   ....[53]....
        /*0d38*/ 	.word	0x00019480
        /*0d3c*/ 	.word	0x00000000
        /*0d40*/ 	.word	0x00038860
        /*0d44*/ 	.short	0x010a
        /*0d46*/ 	.byte	0x3f
	.zero		1


	//   ....[54]....
        /*0d48*/ 	.word	0x0001acd0
        /*0d4c*/ 	.word	0x00000000
        /*0d50*/ 	.word	0x00038820
        /*0d54*/ 	.short	0x010a
        /*0d56*/ 	.byte	0x3f
	.zero		1


	//   ....[55]....
        /*0d58*/ 	.word	0x0001aee0
        /*0d5c*/ 	.word	0x00000006
        /*0d60*/ 	.word	0x00000000
        /*0d64*/ 	.short	0x010a
        /*0d66*/ 	.byte	0x3f
	.zero		1


	//   ....[56]....
        /*0d68*/ 	.word	0x0001af10
        /*0d6c*/ 	.word	0x00000007
        /*0d70*/ 	.word	0x00000000
        /*0d74*/ 	.short	0x010a
        /*0d76*/ 	.byte	0x3f
	.zero		1


	//   ....[57]....
        /*0d78*/ 	.word	0x0001af70
        /*0d7c*/ 	.word	0x00000004
        /*0d80*/ 	.word	0x00000000
        /*0d84*/ 	.short	0x010a
        /*0d86*/ 	.byte	0x3f
	.zero		1


	//   ....[58]....
        /*0d88*/ 	.word	0x0001afa0
        /*0d8c*/ 	.word	0x00000003
        /*0d90*/ 	.word	0x00000000
        /*0d94*/ 	.short	0x010a
        /*0d96*/ 	.byte	0x3f
	.zero		1


	//   ....[59]....
        /*0d98*/ 	.word	0x0001b020
        /*0d9c*/ 	.word	0x00000003
        /*0da0*/ 	.word	0x00038800
        /*0da4*/ 	.short	0x010a
        /*0da6*/ 	.byte	0x3f
	.zero		1


	//   ....[60]....
        /*0da8*/ 	.word	0x0001b070
        /*0dac*/ 	.word	0x00000000
        /*0db0*/ 	.word	0x00038830
        /*0db4*/ 	.short	0x010a
        /*0db6*/ 	.byte	0x3f
	.zero		1


	//   ....[61]....
        /*0db8*/ 	.word	0x0001b0e0
        /*0dbc*/ 	.word	0x00000098
        /*0dc0*/ 	.word	0x00038830
        /*0dc4*/ 	.short	0x010a
        /*0dc6*/ 	.byte	0x3f
	.zero		1


	//   ....[62]....
        /*0dc8*/ 	.word	0x0001b140
        /*0dcc*/ 	.word	0x00000002
        /*0dd0*/ 	.word	0x00038850
        /*0dd4*/ 	.short	0x010a
        /*0dd6*/ 	.byte	0x3f
	.zero		1


	//   ....[63]....
        /*0dd8*/ 	.word	0x0001b1a0
        /*0ddc*/ 	.word	0x00000004
        /*0de0*/ 	.word	0x00038830
        /*0de4*/ 	.short	0x010a
        /*0de6*/ 	.byte	0x3f
	.zero		1


	//   ....[64]....
        /*0de8*/ 	.word	0x0001b200
        /*0dec*/ 	.word	0x00000002
        /*0df0*/ 	.word	0x00038850
        /*0df4*/ 	.short	0x010a
        /*0df6*/ 	.byte	0x3f
	.zero		1


	//   ....[65]....
        /*0df8*/ 	.word	0x0001b260
        /*0dfc*/ 	.word	0x00000007
        /*0e00*/ 	.word	0x00038850
        /*0e04*/ 	.short	0x010a
        /*0e06*/ 	.byte	0x3f
	.zero		1


	//   ....[66]....
        /*0e08*/ 	.word	0x0001b400
        /*0e0c*/ 	.word	0x00000000
        /*0e10*/ 	.word	0x00038840
        /*0e14*/ 	.short	0x010a
        /*0e16*/ 	.byte	0x3f
	.zero		1


	//   ....[67]....
        /*0e18*/ 	.word	0x0001c080
        /*0e1c*/ 	.word	0x00000012
        /*0e20*/ 	.word	0x00038820
        /*0e24*/ 	.short	0x010a
        /*0e26*/ 	.byte	0x3f
	.zero		1


	//   ....[68]....
        /*0e28*/ 	.word	0x0001c0d0
        /*0e2c*/ 	.word	0x00000003
        /*0e30*/ 	.word	0x00038840
        /*0e34*/ 	.short	0x010a
        /*0e36*/ 	.byte	0x3f
	.zero		1


	//   ....[69]....
        /*0e38*/ 	.word	0x0001c120
        /*0e3c*/ 	.word	0x00000003
        /*0e40*/ 	.word	0x00000060
        /*0e44*/ 	.short	0x010a
        /*0e46*/ 	.byte	0x3f
	.zero		1


	//   ....[70]....
        /*0e48*/ 	.word	0x0001c170
        /*0e4c*/ 	.word	0x00000003
        /*0e50*/ 	.word	0x00038840
        /*0e54*/ 	.short	0x010a
        /*0e56*/ 	.byte	0x3f
	.zero		1


	//   ....[71]....
        /*0e58*/ 	.word	0x0001c1c0
        /*0e5c*/ 	.word	0x00000002
        /*0e60*/ 	.word	0x00000060
        /*0e64*/ 	.short	0x010a
        /*0e66*/ 	.byte	0x3f
	.zero		1


	//   ....[72]....
        /*0e68*/ 	.word	0x0001c210
        /*0e6c*/ 	.word	0x00000002
        /*0e70*/ 	.word	0x00038840
        /*0e74*/ 	.short	0x010a
        /*0e76*/ 	.byte	0x3f
	.zero		1


	//   ....[73]....
        /*0e78*/ 	.word	0x0001c260
        /*0e7c*/ 	.word	0x00000002
        /*0e80*/ 	.word	0x00000060
        /*0e84*/ 	.short	0x010a
        /*0e86*/ 	.byte	0x3f
	.zero		1


	//   ....[74]....
        /*0e88*/ 	.word	0x0001c2b0
        /*0e8c*/ 	.word	0x00000000
        /*0e90*/ 	.word	0x00038860
        /*0e94*/ 	.short	0x010a
        /*0e96*/ 	.byte	0x3f
	.zero		1


	//   ....[75]....
        /*0e98*/ 	.word	0x0001ce30
        /*0e9c*/ 	.word	0x00000000
        /*0ea0*/ 	.word	0x00038820
        /*0ea4*/ 	.short	0x010a
        /*0ea6*/ 	.byte	0x3f
	.zero		1


	//   ....[76]....
        /*0ea8*/ 	.word	0x0001cfd0
        /*0eac*/ 	.word	0x00000006
        /*0eb0*/ 	.word	0x00000000
        /*0eb4*/ 	.short	0x010a
        /*0eb6*/ 	.byte	0x3f
	.zero		1


	//   ....[77]....
        /*0eb8*/ 	.word	0x0001d020
        /*0ebc*/ 	.word	0x00000007
        /*0ec0*/ 	.word	0x00000000
        /*0ec4*/ 	.short	0x010a
        /*0ec6*/ 	.byte	0x3f
	.zero		1


	//   ....[78]....
        /*0ec8*/ 	.word	0x0001d070
        /*0ecc*/ 	.word	0x00000004
        /*0ed0*/ 	.word	0x00000000
        /*0ed4*/ 	.short	0x010a
        /*0ed6*/ 	.byte	0x3f
	.zero		1


	//----- nvinfo : EIATTR_NUM_MBARRIERS
	.align		4
.L_299:
        /*0ed8*/ 	.byte	0x03, 0x38
        /*0eda*/ 	.short	0x0016


	//----- nvinfo : EIATTR_EXIT_INSTR_OFFSETS
	.align		4
        /*0edc*/ 	.byte	0x04, 0x1c
        /*0ede*/ 	.short	(.L_301 - .L_300)


	//   ....[0]....
.L_300:
        /*0ee0*/ 	.word	0x00000a50


	//   ....[1]....
        /*0ee4*/ 	.word	0x00013210


	//   ....[2]....
        /*0ee8*/ 	.word	0x0001aff0


	//----- nvinfo : EIATTR_MAX_THREADS
	.align		4
.L_301:
        /*0eec*/ 	.byte	0x04, 0x05
        /*0eee*/ 	.short	(.L_303 - .L_302)
.L_302:
        /*0ef0*/ 	.word	0x00000180
        /*0ef4*/ 	.word	0x00000001
        /*0ef8*/ 	.word	0x00000001


	//----- nvinfo : EIATTR_CRS_STACK_SIZE
	.align		4
.L_303:
        /*0efc*/ 	.byte	0x04, 0x1e
        /*0efe*/ 	.short	(.L_305 - .L_304)
.L_304:
        /*0f00*/ 	.word	0x00000000


	//----- nvinfo : EIATTR_CBANK_PARAM_SIZE
	.align		4
.L_305:
        /*0f04*/ 	.byte	0x03, 0x19
        /*0f06*/ 	.short	0x0af0


	//----- nvinfo : EIATTR_PARAM_CBANK
	.align		4
        /*0f08*/ 	.byte	0x04, 0x0a
        /*0f0a*/ 	.short	(.L_307 - .L_306)
	.align		4
.L_306:
        /*0f0c*/ 	.word	index@(.nv.constant0._ZN7cutlass13device_kernelIN5flash11enable_sm90INS1_16FlashAttnFwdSm90INS1_25CollectiveMainloopFwdSm90ILi2EN4cute5tupleIJNS5_1CILi1EEES8_S8_EEENS6_IJNS7_ILi128EEENS7_ILi80EEENS7_ILi256EEEEEELi256ENS_6half_tEfNS_4arch4Sm90ELb1ELb0ELb0ELb1ELb0ELb0ELb0ELb1ELb1ELb1ELb1ELb0EEENS1_21CollectiveEpilogueFwdINS6_IJSA_SC_SB_EEES9_SE_SG_Li256ELb1ELb1ELb1ELb0EEENS1_36VarlenDynamicPersistentTileSchedulerILi128ELi80ELi256ELi128ELb1ELb1ELb1ELb1ELb1ELb1EEEEEEEEEvNT_6ParamsE)
        /*0f10*/ 	.short	0x0210
        /*0f12*/ 	.short	0x0af0


	//----- nvinfo : EIATTR_SW_WAR
	.align		4
.L_307:
        /*0f14*/ 	.byte	0x04, 0x36
        /*0f16*/ 	.short	(.L_309 - .L_308)
.L_308:
        /*0f18*/ 	.word	0x00000008
.L_309:


//--------------------- .nv.info._ZN7cutlass13device_kernelIN5flash11enable_sm90INS1_16FlashAttnFwdSm90INS1_25CollectiveMainloopFwdSm90ILi2EN4cute5tupleIJNS5_1CILi1EEES8_S8_EEENS6_IJNS7_ILi128EEENS7_ILi80EEENS7_ILi256EEEEEELi256ENS_6half_tEfNS_4arch4Sm90ELb1ELb0ELb0ELb1ELb0ELb1ELb0ELb1ELb1ELb1ELb1ELb0EEENS1_21CollectiveEpilogueFwdINS6_IJSA_SC_SB_EEES9_SE_SG_Li256ELb1ELb1ELb1ELb0EEENS1_36VarlenDynamicPersistentTileSchedulerILi128ELi80ELi256ELi128ELb1ELb1ELb1ELb1ELb1ELb1EEEEEEEEEvNT_6ParamsE --------------------------
	.section	.nv.info._ZN7cutlass13device_kernelIN5flash11enable_sm90INS1_16FlashAttnFwdSm90INS1_25CollectiveMainloopFwdSm90ILi2EN4cute5tupleIJNS5_1CILi1EEES8_S8_EEENS6_IJNS7_ILi128EEENS7_ILi80EEENS7_ILi256EEEEEELi256ENS_6half_tEfNS_4arch4Sm90ELb1ELb0ELb0ELb1ELb0ELb1ELb0ELb1ELb1ELb1ELb1ELb0EEENS1_21CollectiveEpilogueFwdINS6_IJSA_SC_SB_EEES9_SE_SG_Li256ELb1ELb1ELb1ELb0EEENS1_36VarlenDynamicPersistentTileSchedulerILi128ELi80ELi256ELi128ELb1ELb1ELb1ELb1ELb1ELb1EEEEEEEEEvNT_6ParamsE,"",@"SHT_CUDA_INFO"
	.sectionflags	@""
	.align	4


	//----- nvinfo : EIATTR_CUDA_API_VERSION
	.align		4
        /*0000*/ 	.byte	0x04, 0x37
        /*0002*/ 	.short	(.L_311 - .L_310)
.L_310:
        /*0004*/ 	.word	0x00000082


	//----- nvinfo : EIATTR_KPARAM_INFO
	.align		4
.L_311:
        /*0008*/ 	.byte	0x04, 0x17
        /*000a*/ 	.short	(.L_313 - .L_312)
.L_312:
        /*000c*/ 	.word	0x00000000
        /*0010*/ 	.short	0x0000
        /*0012*/ 	.short	0x0070
        /*0014*/ 	.byte	0x00, 0xf0, 0x01, 0x2a


	//----- nvinfo : EIATTR_SPARSE_MMA_MASK
	.align		4
.L_313:
        /*0018*/ 	.byte	0x03, 0x50
        /*001a*/ 	.short	0x0000


	//----- nvinfo : EIATTR_MAXREG_COUNT
	.align		4
        /*001c*/ 	.byte	0x03, 0x1b
        /*001e*/ 	.short	0x00a8


	//----- nvinfo : EIATTR_NUM_BARRIERS
	.align		4
        /*0020*/ 	.byte	0x02, 0x4c
        /*0022*/ 	.byte	0x10
	.zero		1


	//----- nvinfo : EIATTR_EXTERNS
	.align		4
        /*0024*/ 	.byte	0x04, 0x0f
        /*0026*/ 	.short	(.L_315 - .L_314)


	//   ....[0]....
	.align		4
.L_314:
        /*0028*/ 	.word	index@(__assertfail)


	//----- nvinfo : EIATTR_ANNOTATIONS
	.align		4
.L_315:
        /*002c*/ 	.byte	0x04, 0x55
        /*002e*/ 	.short	(.L_317 - .L_316)


	//   ....[0]....
.L_316:
        /* <DEDUP_REMOVED lines=154> */


	//----- nvinfo : EIATTR_MERCURY_ISA_VERSION
	.align		4
.L_317:
        /*09c0*/ 	.byte	0x03, 0x5f
        /*09c2*/ 	.short	0x0101


	//----- nvinfo : EIATTR_UNUSED_LOAD_BYTE_OFFSET
	.align		4
        /*09c4*/ 	.byte	0x04, 0x44
        /*09c6*/ 	.short	(.L_319 - .L_318)


	//   ....[0]....
.L_318:
        /*09c8*/ 	.word	0x00000aa0
        /*09cc*/ 	.word	0x0000fff0


	//   ....[1]....
        /*09d0*/ 	.word	0x00024bc0
        /*09d4*/ 	.word	0x0000fff0


	//----- nvinfo : EIATTR_INT_WARP_WIDE_INSTR_OFFSETS
	.align		4
.L_319:
        /*09d8*/ 	.byte	0x04, 0x31
        /*09da*/ 	.short	(.L_321 - .L_320)


	//   ....[0]....
.L_320:
        /*09dc*/ 	.word	0x00000190


	//   ....[1]....
        /*09e0*/ 	.word	0x000001d0


	//   ....[2]....
        /*09e4*/ 	.word	0x00000240


	//   ....[3]....
        /*09e8*/ 	.word	0x0002cf80


	//   ....[4]....
        /*09ec*/ 	.word	0x0002d020


	//   ....[5]....
        /*09f0*/ 	.word	0x000314b0


	//   ....[6]....
        /*09f4*/ 	.word	0x00031520


	//----- nvinfo : EIATTR_COOP_GROUP_MASK_REGIDS
	.align		4
.L_321:
        /*09f8*/ 	.byte	0x04, 0x29
        /*09fa*/ 	.short	(.L_323 - .L_322)


	//   ....[0]....
.L_322:
        /*09fc*/ 	.word	0xffffffff


	//   ....[1]....
        /*0a00*/ 	.word	0xffffffff


	//   ....[2]....
        /*0a04*/ 	.word	0xffffffff


	//   ....[3]....
        /*0a08*/ 	.word	0xffffffff


	//   ....[4]....
        /*0a0c*/ 	.word	0xffffffff


	//   ....[5]....
        /*0a10*/ 	.word	0xffffffff


	//   ....[6]....
        /*0a14*/ 	.word	0xffffffff


	//   ....[7]....
        /*0a18*/ 	.word	0xffffffff


	//   ....[8]....
        /*0a1c*/ 	.word	0xffffffff


	//   ....[9]....
        /*0a20*/ 	.word	0xffffffff


	//   ....[10]....
        /*0a24*/ 	.word	0xffffffff


	//   ....[11]....
        /*0a28*/ 	.word	0xffffffff


	//   ....[12]....
        /*0a2c*/ 	.word	0xffffffff


	//   ....[13]....
        /*0a30*/ 	.word	0xffffffff


	//   ....[14]....
        /*0a34*/ 	.word	0xffffffff


	//   ....[15]....
        /*0a38*/ 	.word	0xffffffff


	//   ....[16]....
        /*0a3c*/ 	.word	0xffffffff


	//   ....[17]....
        /*0a40*/ 	.word	0xffffffff


	//   ....[18]....
        /*0a44*/ 	.word	0xffffffff


	//   ....[19]....
        /*0a48*/ 	.word	0xffffffff


	//   ....[20]....
        /*0a4c*/ 	.word	0xffffffff


	//   ....[21]....
        /*0a50*/ 	.word	0xffffffff


	//   ....[22]....
        /*0a54*/ 	.word	0xffffffff


	//   ....[23]....
        /*0a58*/ 	.word	0xffffffff


	//   ....[24]....
        /*0a5c*/ 	.word	0xffffffff


	//   ....[25]....
        /*0a60*/ 	.word	0xffffffff


	//   ....[26]....
        /*0a64*/ 	.word	0xffffffff


	//   ....[27]....
        /*0a68*/ 	.word	0xffffffff


	//   ....[28]....
        /*0a6c*/ 	.word	0xffffffff


	//   ....[29]....
        /*0a70*/ 	.word	0xffffffff


	//   ....[30]....
        /*0a74*/ 	.word	0xffffffff


	//   ....[31]....
        /*0a78*/ 	.word	0xffffffff


	//   ....[32]....
        /*0a7c*/ 	.word	0xffffffff


	//   ....[33]....
        /*0a80*/ 	.word	0xffffffff


	//   ....[34]....
        /*0a84*/ 	.word	0xffffffff


	//   ....[35]....
        /*0a88*/ 	.word	0xffffffff


	//   ....[36]....
        /*0a8c*/ 	.word	0xffffffff


	//   ....[37]....
        /*0a90*/ 	.word	0xffffffff


	//   ....[38]....
        /*0a94*/ 	.word	0xffffffff


	//   ....[39]....
        /*0a98*/ 	.word	0xffffffff


	//   ....[40]....
        /*0a9c*/ 	.word	0xffffffff


	//   ....[41]....
        /*0aa0*/ 	.word	0xffffffff


	//   ....[42]....
        /*0aa4*/ 	.word	0xffffffff


	//   ....[43]....
        /*0aa8*/ 	.word	0xffffffff


	//   ....[44]....
        /*0aac*/ 	.word	0xffffffff


	//   ....[45]....
        /*0ab0*/ 	.word	0xffffffff


	//   ....[46]....
        /*0ab4*/ 	.word	0xffffffff


	//   ....[47]....
        /*0ab8*/ 	.word	0xffffffff


	//   ....[48]....
        /*0abc*/ 	.word	0xffffffff


	//   ....[49]....
        /*0ac0*/ 	.word	0xffffffff


	//   ....[50]....
        /*0ac4*/ 	.word	0xffffffff


	//   ....[51]....
        /*0ac8*/ 	.word	0xffffffff


	//   ....[52]....
        /*0acc*/ 	.word	0xffffffff


	//   ....[53]....
        /*0ad0*/ 	.word	0xffffffff


	//   ....[54]....
        /*0ad4*/ 	.word	0xffffffff


	//   ....[55]....
        /*0ad8*/ 	.word	0xffffffff


	//   ....[56]....
        /*0adc*/ 	.word	0xffffffff


	//   ....[57]....
        /*0ae0*/ 	.word	0xffffffff


	//   ....[58]....
        /*0ae4*/ 	.word	0xffffffff


	//   ....[59]....
        /*0ae8*/ 	.word	0xffffffff


	//   ....[60]....
        /*0aec*/ 	.word	0xffffffff


	//   ....[61]....
        /*0af0*/ 	.word	0xffffffff


	//   ....[62]....
        /*0af4*/ 	.word	0xffffffff


	//   ....[63]....
        /*0af8*/ 	.word	0xffffffff


	//   ....[64]....
        /*0afc*/ 	.word	0xffffffff


	//   ....[65]....
        /*0b00*/ 	.word	0xffffffff


	//   ....[66]....
        /*0b04*/ 	.word	0xffffffff


	//   ....[67]....
        /*0b08*/ 	.word	0xffffffff


	//   ....[68]....
        /*0b0c*/ 	.word	0xffffffff


	//   ....[69]....
        /*0b10*/ 	.word	0xffffffff


	//   ....[70]....
        /*0b14*/ 	.word	0xffffffff


	//   ....[71]....
        /*0b18*/ 	.word	0xffffffff


	//   ....[72]....
        /*0b1c*/ 	.word	0xffffffff


	//   ....[73]....
        /*0b20*/ 	.word	0xffffffff


	//   ....[74]....
        /*0b24*/ 	.word	0xffffffff


	//   ....[75]....
        /*0b28*/ 	.word	0xffffffff


	//   ....[76]....
        /*0b2c*/ 	.word	0xffffffff


	//   ....[77]....
        /*0b30*/ 	.word	0xffffffff


	//   ....[78]....
        /*0b34*/ 	.word	0xffffffff


	//   ....[79]....
        /*0b38*/ 	.word	0xffffffff


	//   ....[80]....
        /*0b3c*/ 	.word	0xffffffff


	//   ....[81]....
        /*0b40*/ 	.word	0xffffffff


	//   ....[82]....
        /*0b44*/ 	.word	0xffffffff


	//   ....[83]....
        /*0b48*/ 	.word	0xffffffff


	//   ....[84]....
        /*0b4c*/ 	.word	0xffffffff


	//   ....[85]....
        /*0b50*/ 	.word	0xffffffff


	//   ....[86]....
        /*0b54*/ 	.word	0xffffffff


	//   ....[87]....
        /*0b58*/ 	.word	0xffffffff


	//   ....[88]....
        /*0b5c*/ 	.word	0xffffffff


	//   ....[89]....
        /*0b60*/ 	.word	0xffffffff


	//   ....[90]....
        /*0b64*/ 	.word	0xffffffff


	//   ....[91]....
        /*0b68*/ 	.word	0xffffffff


	//   ....[92]....
        /*0b6c*/ 	.word	0xffffffff


	//   ....[93]....
        /*0b70*/ 	.word	0xffffffff


	//   ....[94]....
        /*0b74*/ 	.word	0xffffffff


	//   ....[95]....
        /*0b78*/ 	.word	0xffffffff


	//   ....[96]....
        /*0b7c*/ 	.word	0xffffffff


	//   ....[97]....
        /*0b80*/ 	.word	0xffffffff


	//   ....[98]....
        /*0b84*/ 	.word	0xffffffff


	//   ....[99]....
        /*0b88*/ 	.word	0xffffffff


	//   ....[100]....
        /*0b8c*/ 	.word	0xffffffff


	//   ....[101]....
        /*0b90*/ 	.word	0xffffffff


	//   ....[102]....
        /*0b94*/ 	.word	0xffffffff


	//   ....[103]....
        /*0b98*/ 	.word	0xffffffff


	//   ....[104]....
        /*0b9c*/ 	.word	0xffffffff


	//   ....[105]....
        /*0ba0*/ 	.word	0xffffffff


	//   ....[106]....
        /*0ba4*/ 	.word	0xffffffff


	//   ....[107]....
        /*0ba8*/ 	.word	0xffffffff


	//   ....[108]....
        /*0bac*/ 	.word	0xffffffff


	//   ....[109]....
        /*0bb0*/ 	.word	0xffffffff


	//   ....[110]....
        /*0bb4*/ 	.word	0xffffffff


	//   ....[111]....
        /*0bb8*/ 	.word	0xffffffff


	//   ....[112]....
        /*0bbc*/ 	.word	0xffffffff


	//   ....[113]....
        /*0bc0*/ 	.word	0xffffffff


	//   ....[114]....
        /*0bc4*/ 	.word	0xffffffff


	//   ....[115]....
        /*0bc8*/ 	.word	0xffffffff


	//   ....[116]....
        /*0bcc*/ 	.word	0xffffffff


	//   ....[117]....
        /*0bd0*/ 	.word	0xffffffff


	//   ....[118]....
        /*0bd4*/ 	.word	0xffffffff


	//   ....[119]....
        /*0bd8*/ 	.word	0xffffffff


	//   ....[120]....
        /*0bdc*/ 	.word	0xffffffff


	//   ....[121]....
        /*0be0*/ 	.word	0xffffffff


	//   ....[122]....
        /*0be4*/ 	.word	0xffffffff


	//   ....[123]....
        /*0be8*/ 	.word	0xffffffff


	//   ....[124]....
        /*0bec*/ 	.word	0xffffffff


	//   ....[125]....
        /*0bf0*/ 	.word	0xffffffff


	//   ....[126]....
        /*0bf4*/ 	.word	0xffffffff


	//   ....[127]....
        /*0bf8*/ 	.word	0xffffffff


	//   ....[128]....
        /*0bfc*/ 	.word	0xffffffff


	//   ....[129]....
        /*0c00*/ 	.word	0xffffffff


	//   ....[130]....
        /*0c04*/ 	.word	0xffffffff


	//   ....[131]....
        /*0c08*/ 	.word	0xffffffff


	//   ....[132]....
        /*0c0c*/ 	.word	0xffffffff


	//   ....[133]....
        /*0c10*/ 	.word	0xffffffff


	//   ....[134]....
        /*0c14*/ 	.word	0xffffffff


	//   ....[135]....
        /*0c18*/ 	.word	0xffffffff


	//   ....[136]....
        /*0c1c*/ 	.word	0xffffffff


	//   ....[137]....
        /*0c20*/ 	.word	0xffffffff


	//   ....[138]....
        /*0c24*/ 	.word	0x0500000f


	//   ....[139]....
        /*0c28*/ 	.word	0x0500000f


	//   ....[140]....
        /*0c2c*/ 	.word	0x0500000f


	//   ....[141]....
        /*0c30*/ 	.word	0x0500000f


	//   ....[142]....
        /*0c34*/ 	.word	0x0500000f


	//   ....[143]....
        /*0c38*/ 	.word	0x0500000f


	//   ....[144]....
        /*0c3c*/ 	.word	0x0500000f


	//   ....[145]....
        /*0c40*/ 	.word	0x0500000f


	//   ....[146]....
        /*0c44*/ 	.word	0x0500000f


	//   ....[147]....
        /*0c48*/ 	.word	0x0500000f


	//   ....[148]....
        /*0c4c*/ 	.word	0x0500000f


	//   ....[149]....
        /*0c50*/ 	.word	0x0500000f


	//   ....[150]....
        /*0c54*/ 	.word	0x0500000f


	//   ....[151]....
        /*0c58*/ 	.word	0x0500000f


	//   ....[152]....
        /*0c5c*/ 	.word	0x0500000f


	//   ....[153]....
        /*0c60*/ 	.word	0x0500000f


	//   ....[154]....
        /*0c64*/ 	.word	0x0500000f


	//   ....[155]....
        /*0c68*/ 	.word	0x0500000f


	//   ....[156]....
        /*0c6c*/ 	.word	0x0500000f


	//   ....[157]....
        /*0c70*/ 	.word	0x0500000f


	//   ....[158]....
        /*0c74*/ 	.word	0x0500000f


	//   ....[159]....
        /*0c78*/ 	.word	0x0500000f


	//   ....[160]....
        /*0c7c*/ 	.word	0x0500000f


	//   ....[161]....
        /*0c80*/ 	.word	0x0500000f


	//   ....[162]....
        /*0c84*/ 	.word	0x0500000f


	//   ....[163]....
        /*0c88*/ 	.word	0x0500000f


	//   ....[164]....
        /*0c8c*/ 	.word	0x0500000f


	//   ....[165]....
        /*0c90*/ 	.word	0x0500000f


	//   ....[166]....
        /*0c94*/ 	.word	0x0500000f


	//   ....[167]....
        /*0c98*/ 	.word	0x0500000f


	//   ....[168]....
        /*0c9c*/ 	.word	0x0500000f


	//   ....[169]....
        /*0ca0*/ 	.word	0x0500000f


	//   ....[170]....
        /*0ca4*/ 	.word	0x0500000f


	//   ....[171]....
        /*0ca8*/ 	.word	0x0500000f


	//   ....[172]....
        /*0cac*/ 	.word	0x0500000f


	//   ....[173]....
        /*0cb0*/ 	.word	0x0500000f


	//   ....[174]....
        /*0cb4*/ 	.word	0x0500000f


	//   ....[175]....
        /*0cb8*/ 	.word	0x0500000f


	//   ....[176]....
        /*0cbc*/ 	.word	0x0500000f


	//   ....[177]....
        /*0cc0*/ 	.word	0x0500000f


	//   ....[178]....
        /*0cc4*/ 	.word	0x0500000f


	//   ....[179]....
        /*0cc8*/ 	.word	0x0500000f


	//   ....[180]....
        /*0ccc*/ 	.word	0x0500000f


	//   ....[181]....
        /*0cd0*/ 	.word	0x0500000f


	//   ....[182]....
        /*0cd4*/ 	.word	0x0500000f


	//   ....[183]....
        /*0cd8*/ 	.word	0x0500000f


	//   ....[184]....
        /*0cdc*/ 	.word	0x0500000f


	//   ....[185]....
        /*0ce0*/ 	.word	0x0500000f


	//   ....[186]....
        /*0ce4*/ 	.word	0x0500000f


	//   ....[187]....
        /*0ce8*/ 	.word	0x0500000f


	//   ....[188]....
        /*0cec*/ 	.word	0x0500000f


	//   ....[189]....
        /*0cf0*/ 	.word	0x0500000f


	//   ....[190]....
        /*0cf4*/ 	.word	0x0500000f


	//   ....[191]....
        /*0cf8*/ 	.word	0x0500000f


	//   ....[192]....
        /*0cfc*/ 	.word	0x0500000f


	//   ....[193]....
        /*0d00*/ 	.word	0x0500000f


	//   ....[194]....
        /*0d04*/ 	.word	0x0500000f


	//   ....[195]....
        /*0d08*/ 	.word	0x0500000f


	//   ....[196]....
        /*0d0c*/ 	.word	0x0500000f


	//   ....[197]....
        /*0d10*/ 	.word	0x0500000f


	//   ....[198]....
        /*0d14*/ 	.word	0x0500000f


	//   ....[199]....
        /*0d18*/ 	.word	0x0500000f


	//   ....[200]....
        /*0d1c*/ 	.word	0x0500000f


	//   ....[201]....
        /*0d20*/ 	.word	0x0500000f


	//   ....[202]....
        /*0d24*/ 	.word	0x0500000f


	//   ....[203]....
        /*0d28*/ 	.word	0x0500000f


	//   ....[204]....
        /*0d2c*/ 	.word	0x0500000f


	//   ....[205]....
        /*0d30*/ 	.word	0x0500000f


	//   ....[206]....
        /*0d34*/ 	.word	0x0500000f


	//----- nvinfo : EIATTR_COOP_GROUP_INSTR_OFFSETS
	.align		4
.L_323:
        /*0d38*/ 	.byte	0x04, 0x28
        /*0d3a*/ 	.short	(.L_325 - .L_324)


	//   ....[0]....
.L_324:
        /*0d3c*/ 	.word	0x00000060


	//   ....[1]....
        /*0d40*/ 	.word	0x000001a0


	//   ....[2]....
        /*0d44*/ 	.word	0x000001f0


	//   ....[3]....
        /*0d48*/ 	.word	0x00000420


	//   ....[4]....
        /*0d4c*/ 	.word	0x00000580


	//   ....[5]....
        /*0d50*/ 	.word	0x000006a0


	//   ....[6]....
        /*0d54*/ 	.word	0x00000800


	//   ....[7]....
        /*0d58*/ 	.word	0x0000bce0


	//   ....[8]....
        /*0d5c*/ 	.word	0x0000c3d0


	//   ....[9]....
        /*0d60*/ 	.word	0x0000c3e0


	//   ....[10]....
        /*0d64*/ 	.word	0x0000c3f0


	//   ....[11]....
        /*0d68*/ 	.word	0x0000c400


	//   ....[12]....
        /*0d6c*/ 	.word	0x0000ca20


	//   ....[13]....
        /*0d70*/ 	.word	0x0000ca30


	//   ....[14]....
        /*0d74*/ 	.word	0x0000ca40


	//   ....[15]....
        /*0d78*/ 	.word	0x0000ca50


	//   ....[16]....
        /*0d7c*/ 	.word	0x0000cfd0


	//   ....[17]....
        /*0d80*/ 	.word	0x0000cfe0


	//   ....[18]....
        /*0d84*/ 	.word	0x0000cff0


	//   ....[19]....
        /*0d88*/ 	.word	0x0000d000


	//   ....[20]....
        /*0d8c*/ 	.word	0x0000d5a0


	//   ....[21]....
        /*0d90*/ 	.word	0x0000d5b0


	//   ....[22]....
        /*0d94*/ 	.word	0x0000d5c0


	//   ....[23]....
        /*0d98*/ 	.word	0x0000d5d0


	//   ....[24]....
        /*0d9c*/ 	.word	0x00010c70


	//   ....[25]....
        /*0da0*/ 	.word	0x00010c80


	//   ....[26]....
        /*0da4*/ 	.word	0x00010c90


	//   ....[27]....
        /*0da8*/ 	.word	0x00010ca0


	//   ....[28]....
        /*0dac*/ 	.word	0x00011160


	//   ....[29]....
        /*0db0*/ 	.word	0x00011170


	//   ....[30]....
        /*0db4*/ 	.word	0x00011180


	//   ....[31]....
        /*0db8*/ 	.word	0x00011190


	//   ....[32]....
        /*0dbc*/ 	.word	0x000115f0


	//   ....[33]....
        /*0dc0*/ 	.word	0x00011600


	//   ....[34]....
        /*0dc4*/ 	.word	0x00011610


	//   ....[35]....
        /*0dc8*/ 	.word	0x00011620


	//   ....[36]....
        /*0dcc*/ 	.word	0x00011a90


	//   ....[37]....
        /*0dd0*/ 	.word	0x00011aa0


	//   ....[38]....
        /*0dd4*/ 	.word	0x00011ab0


	//   ....[39]....
        /*0dd8*/ 	.word	0x00011ac0


	//   ....[40]....
        /*0ddc*/ 	.word	0x000184c0


	//   ....[41]....
        /*0de0*/ 	.word	0x00018dc0


	//   ....[42]....
        /*0de4*/ 	.word	0x00018dd0


	//   ....[43]....
        /*0de8*/ 	.word	0x00018e20


	//   ....[44]....
        /*0dec*/ 	.word	0x00019430


	//   ....[45]....
        /*0df0*/ 	.word	0x00019510


	//   ....[46]....
        /*0df4*/ 	.word	0x0001d970


	//   ....[47]....
        /*0df8*/ 	.word	0x0001dd30


	//   ....[48]....
        /*0dfc*/ 	.word	0x0001dd90


	//   ....[49]....
        /*0e00*/ 	.word	0x0001e030


	//   ....[50]....
        /*0e04*/ 	.word	0x0001e360


	//   ....[51]....
        /*0e08*/ 	.word	0x0001e3c0


	//   ....[52]....
        /*0e0c*/ 	.word	0x00022970


	//   ....[53]....
        /*0e10*/ 	.word	0x00022990


	//   ....[54]....
        /*0e14*/ 	.word	0x00022bb0


	//   ....[55]....
        /*0e18*/ 	.word	0x00022cb0


	//   ....[56]....
        /*0e1c*/ 	.word	0x00023ef0


	//   ....[57]....
        /*0e20*/ 	.word	0x00023ff0


	//   ....[58]....
        /*0e24*/ 	.word	0x000241f0


	//   ....[59]....
        /*0e28*/ 	.word	0x00024210


	//   ....[60]....
        /*0e2c*/ 	.word	0x00025c80


	//   ....[61]....
        /*0e30*/ 	.word	0x00025c90


	//   ....[62]....
        /*0e34*/ 	.word	0x00025ca0


	//   ....[63]....
        /*0e38*/ 	.word	0x00025cb0


	//   ....[64]....
        /*0e3c*/ 	.word	0x00026710


	//   ....[65]....
        /*0e40*/ 	.word	0x00026720


	//   ....[66]....
        /*0e44*/ 	.word	0x00026880


	//   ....[67]....
        /*0e48*/ 	.word	0x000268a0


	//   ....[68]....
        /*0e4c*/ 	.word	0x000269f0


	//   ....[69]....
        /*0e50*/ 	.word	0x00026a10


	//   ....[70]....
        /*0e54*/ 	.word	0x00026b70


	//   ....[71]....
        /*0e58*/ 	.word	0x00026b90


	//   ....[72]....
        /*0e5c*/ 	.word	0x00027320


	//   ....[73]....
        /*0e60*/ 	.word	0x000273c0


	//   ....[74]....
        /*0e64*/ 	.word	0x00027df0


	//   ....[75]....
        /*0e68*/ 	.word	0x00027e00


	//   ....[76]....
        /*0e6c*/ 	.word	0x00028f30


	//   ....[77]....
        /*0e70*/ 	.word	0x00028f40


	//   ....[78]....
        /*0e74*/ 	.word	0x000290a0


	//   ....[79]....
        /*0e78*/ 	.word	0x000290c0


	//   ....[80]....
        /*0e7c*/ 	.word	0x00029210


	//   ....[81]....
        /*0e80*/ 	.word	0x00029230


	//   ....[82]....
        /*0e84*/ 	.word	0x00029390


	//   ....[83]....
        /*0e88*/ 	.word	0x000293b0


	//   ....[84]....
        /*0e8c*/ 	.word	0x00029590


	//   ....[85]....
        /*0e90*/ 	.word	0x000297d0


	//   ....[86]....
        /*0e94*/ 	.word	0x00029800


	//   ....[87]....
        /*0e98*/ 	.word	0x00029830


	//   ....[88]....
        /*0e9c*/ 	.word	0x00029860


	//   ....[89]....
        /*0ea0*/ 	.word	0x00029890


	//   ....[90]....
        /*0ea4*/ 	.word	0x000298c0


	//   ....[91]....
        /*0ea8*/ 	.word	0x00029a70


	//   ....[92]....
        /*0eac*/ 	.word	0x00029aa0


	//   ....[93]....
        /*0eb0*/ 	.word	0x00029ad0


	//   ....[94]....
        /*0eb4*/ 	.word	0x00029b00


	//   ....[95]....
        /*0eb8*/ 	.word	0x00029b30


	//   ....[96]....
        /*0ebc*/ 	.word	0x00029b60


	//   ....[97]....
        /*0ec0*/ 	.word	0x00029c00


	//   ....[98]....
        /*0ec4*/ 	.word	0x00029c30


	//   ....[99]....
        /*0ec8*/ 	.word	0x00029c40


	//   ....[100]....
        /*0ecc*/ 	.word	0x00029c70


	//   ....[101]....
        /*0ed0*/ 	.word	0x0002b2f0


	//   ....[102]....
        /*0ed4*/ 	.word	0x0002d580


	//   ....[103]....
        /*0ed8*/ 	.word	0x0002e220


	//   ....[104]....
        /*0edc*/ 	.word	0x0002e240


	//   ....[105]....
        /*0ee0*/ 	.word	0x0002e320


	//   ....[106]....
        /*0ee4*/ 	.word	0x0002e330


	//   ....[107]....
        /*0ee8*/ 	.word	0x0002e3e0


	//   ....[108]....
        /*0eec*/ 	.word	0x0002e3f0


	//   ....[109]....
        /*0ef0*/ 	.word	0x0002e4a0


	//   ....[110]....
        /*0ef4*/ 	.word	0x0002e4b0


	//   ....[111]....
        /*0ef8*/ 	.word	0x0002e560


	//   ....[112]....
        /*0efc*/ 	.word	0x0002e570


	//   ....[113]....
        /*0f00*/ 	.word	0x0002e620


	//   ....[114]....
        /*0f04*/ 	.word	0x0002e630


	//   ....[115]....
        /*0f08*/ 	.word	0x0002e6e0


	//   ....[116]....
        /*0f0c*/ 	.word	0x0002e6f0


	//   ....[117]....
        /*0f10*/ 	.word	0x0002e740


	//   ....[118]....
        /*0f14*/ 	.word	0x0002e790


	//   ....[119]....
        /*0f18*/ 	.word	0x00031de0


	//   ....[120]....
        /*0f1c*/ 	.word	0x00031e10


	//   ....[121]....
        /*0f20*/ 	.word	0x00031e80


	//   ....[122]....
        /*0f24*/ 	.word	0x00031eb0


	//   ....[123]....
        /*0f28*/ 	.word	0x00031ee0


	//   ....[124]....
        /*0f2c*/ 	.word	0x00031f10


	//   ....[125]....
        /*0f30*/ 	.word	0x00031f40


	//   ....[126]....
        /*0f34*/ 	.word	0x00031f70


	//   ....[127]....
        /*0f38*/ 	.word	0x00032140


	//   ....[128]....
        /*0f3c*/ 	.word	0x00032170


	//   ....[129]....
        /*0f40*/ 	.word	0x000321a0


	//   ....[130]....
        /*0f44*/ 	.word	0x000321d0


	//   ....[131]....
        /*0f48*/ 	.word	0x00032200


	//   ....[132]....
        /*0f4c*/ 	.word	0x00032230


	//   ....[133]....
        /*0f50*/ 	.word	0x00032300


	//   ....[134]....
        /*0f54*/ 	.word	0x00032320


	//   ....[135]....
        /*0f58*/ 	.word	0x00032330


	//   ....[136]....
        /*0f5c*/ 	.word	0x000323b0


	//   ....[137]....
        /*0f60*/ 	.word	0x00032f00


	//   ....[138]....
        /*0f64*/ 	.word	0x00033340


	//   ....[139]....
        /*0f68*/ 	.word	0x000333d0


	//   ....[140]....
        /*0f6c*/ 	.word	0x00033420


	//   ....[141]....
        /*0f70*/ 	.word	0x00033470


	//   ....[142]....
        /*0f74*/ 	.word	0x00033510


	//   ....[143]....
        /*0f78*/ 	.word	0x000335a0


	//   ....[144]....
        /*0f7c*/ 	.word	0x000335f0


	//   ....[145]....
        /*0f80*/ 	.word	0x00033640


	//   ....[146]....
        /*0f84*/ 	.word	0x000336e0


	//   ....[147]....
        /*0f88*/ 	.word	0x00033770


	//   ....[148]....
        /*0f8c*/ 	.word	0x000337c0


	//   ....[149]....
        /*0f90*/ 	.word	0x00033810


	//   ....[150]....
        /*0f94*/ 	.word	0x000338b0


	//   ....[151]....
        /*0f98*/ 	.word	0x00033940


	//   ....[152]....
        /*0f9c*/ 	.word	0x00033990


	//   ....[153]....
        /*0fa0*/ 	.word	0x000339e0


	//   ....[154]....
        /*0fa4*/ 	.word	0x00033ad0


	//   ....[155]....
        /*0fa8*/ 	.word	0x00033b60


	//   ....[156]....
        /*0fac*/ 	.word	0x00033bb0


	//   ....[157]....
        /*0fb0*/ 	.word	0x00033c00


	//   ....[158]....
        /*0fb4*/ 	.word	0x00033c90


	//   ....[159]....
        /*0fb8*/ 	.word	0x00033d20


	//   ....[160]....
        /*0fbc*/ 	.word	0x00033d70


	//   ....[161]....
        /*0fc0*/ 	.word	0x00033dc0


	//   ....[162]....
        /*0fc4*/ 	.word	0x00033e50


	//   ....[163]....
        /*0fc8*/ 	.word	0x00033ee0


	//   ....[164]....
        /*0fcc*/ 	.word	0x00033f30


	//   ....[165]....
        /*0fd0*/ 	.word	0x00033f80


	//   ....[166]....
        /*0fd4*/ 	.word	0x00034020


	//   ....[167]....
        /*0fd8*/ 	.word	0x000340b0


	//   ....[168]....
        /*0fdc*/ 	.word	0x00034100


	//   ....[169]....
        /*0fe0*/ 	.word	0x00034150


	//   ....[170]....
        /*0fe4*/ 	.word	0x00034450


	//   ....[171]....
        /*0fe8*/ 	.word	0x00034730


	//   ....[172]....
        /*0fec*/ 	.word	0x00034910


	//   ....[173]....
        /*0ff0*/ 	.word	0x00034960


	//   ....[174]....
        /*0ff4*/ 	.word	0x00034aa0


	//   ....[175]....
        /*0ff8*/ 	.word	0x00034af0


	//   ....[176]....
        /*0ffc*/ 	.word	0x00034c30


	//   ....[177]....
        /*1000*/ 	.word	0x00034c80


	//   ....[178]....
        /*1004*/ 	.word	0x00034dc0


	//   ....[179]....
        /*1008*/ 	.word	0x00034e10


	//   ....[180]....
        /*100c*/ 	.word	0x00034f50


	//   ....[181]....
        /*1010*/ 	.word	0x00034fa0


	//   ....[182]....
        /*1014*/ 	.word	0x000350e0


	//   ....[183]....
        /*1018*/ 	.word	0x00035130


	//   ....[184]....
        /*101c*/ 	.word	0x00035250


	//   ....[185]....
        /*1020*/ 	.word	0x000352c0


	//   ....[186]....
        /*1024*/ 	.word	0x000353e0


	//   ....[187]....
        /*1028*/ 	.word	0x00035430


	//   ....[188]....
        /*102c*/ 	.word	0x00035760


	//   ....[189]....
        /*1030*/ 	.word	0x00035800


	//   ....[190]....
        /*1034*/ 	.word	0x000359b0


	//   ....[191]....
        /*1038*/ 	.word	0x00035a30


	//   ....[192]....
        /*103c*/ 	.word	0x00035ab0


	//   ....[193]....
        /*1040*/ 	.word	0x00035b30


	//   ....[194]....
        /*1044*/ 	.word	0x00035bb0


	//   ....[195]....
        /*1048*/ 	.word	0x00035c40


	//   ....[196]....
        /*104c*/ 	.word	0x00035ce0


	//   ....[197]....
        /*1050*/ 	.word	0x00035d90


	//   ....[198]....
        /*1054*/ 	.word	0x00035e10


	//   ....[199]....
        /*1058*/ 	.word	0x00035e90


	//   ....[200]....
        /*105c*/ 	.word	0x00035f10


	//   ....[201]....
        /*1060*/ 	.word	0x00035fa0


	//   ....[202]....
        /*1064*/ 	.word	0x00036020


	//   ....[203]....
        /*1068*/ 	.word	0x000360d0


	//   ....[204]....
        /*106c*/ 	.word	0x00036120


	//   ....[205]....
        /*1070*/ 	.word	0x000361e0


	//   ....[206]....
        /*1074*/ 	.word	0x00036310


	//----- nvinfo : EIATTR_REG_RECONFIG
	.align		4
.L_325:
        /*1078*/ 	.byte	0x01, 0x54
	.zero		2


	//----- nvinfo : EIATTR_SYSCALL_OFFSETS
	.align		4
        /*107c*/ 	.byte	0x04, 0x46
        /*107e*/ 	.short	(.L_327 - .L_326)


	//   ....[0]....
.L_326:
        /*1080*/ 	.word	0x00002310


	//   ....[1]....
        /*1084*/ 	.word	0x00002460


	//   ....[2]....
        /*1088*/ 	.word	0x0000be50


	//   ....[3]....
        /*108c*/ 	.word	0x0000c180


	//   ....[4]....
        /*1090*/ 	.word	0x0002d190


	//   ....[5]....
        /*1094*/ 	.word	0x0002d2e0


	//   ....[6]....
        /*1098*/ 	.word	0x0002d3d0


	//   ....[7]....
        /*109c*/ 	.word	0x0002ddb0


	//----- nvinfo : EIATTR_MBARRIER_INSTR_OFFSETS
	.align		4
.L_327:
        /*10a0*/ 	.byte	0x04, 0x39
        /*10a2*/ 	.short	(.L_329 - .L_328)


	//   ....[0]....
.L_328:
        /*10a4*/ 	.word	0x000002d0
        /*10a8*/ 	.word	0x000000ff
        /*10ac*/ 	.word	0x00038800
        /*10b0*/ 	.short	0x0100
        /*10b2*/ 	.byte	0x08
	.zero		1


	//   ....[1]....
        /*10b4*/ 	.word	0x000002e0
        /*10b8*/ 	.word	0x000000ff
        /*10bc*/ 	.word	0x00038820
        /*10c0*/ 	.short	0x0100
        /*10c2*/ 	.byte	0x08
	.zero		1


	//   ....[2]....
        /*10c4*/ 	.word	0x000003d0
        /*10c8*/ 	.word	0x000000ff
        /*10cc*/ 	.word	0x00038830
        /*10d0*/ 	.short	0x0100
        /*10d2*/ 	.byte	0x08
	.zero		1


	//   ....[3]....
        /*10d4*/ 	.word	0x000003e0
        /*10d8*/ 	.word	0x000000ff
        /*10dc*/ 	.word	0x00038840
        /*10e0*/ 	.short	0x0100
        /*10e2*/ 	.byte	0x08
	.zero		1


	//   ....[4]....
        /*10e4*/ 	.word	0x000003f0
        /*10e8*/ 	.word	0x000000ff
        /*10ec*/ 	.word	0x00038838
        /*10f0*/ 	.short	0x0100
        /*10f2*/ 	.byte	0x08
	.zero		1


	//   ....[5]....
        /*10f4*/ 	.word	0x00000400
        /*10f8*/ 	.word	0x000000ff
        /*10fc*/ 	.word	0x00038848
        /*1100*/ 	.short	0x0100
        /*1102*/ 	.byte	0x08
	.zero		1


	//   ....[6]....
        /*1104*/ 	.word	0x00000530
        /*1108*/ 	.word	0x000000ff
        /*110c*/ 	.word	0x00038850
        /*1110*/ 	.short	0x0100
        /*1112*/ 	.byte	0x08
	.zero		1


	//   ....[7]....
        /*1114*/ 	.word	0x00000540
        /*1118*/ 	.word	0x000000ff
        /*111c*/ 	.word	0x00038860
        /*1120*/ 	.short	0x0100
        /*1122*/ 	.byte	0x08
	.zero		1


	//   ....[8]....
        /*1124*/ 	.word	0x00000550
        /*1128*/ 	.word	0x000000ff
        /*112c*/ 	.word	0x00038858
        /*1130*/ 	.short	0x0100
        /*1132*/ 	.byte	0x08
	.zero		1


	//   ....[9]....
        /*1134*/ 	.word	0x00000560
        /*1138*/ 	.word	0x000000ff
        /*113c*/ 	.word	0x00038868
        /*1140*/ 	.short	0x0100
        /*1142*/ 	.byte	0x08
	.zero		1


	//   ....[10]....
        /*1144*/ 	.word	0x00000650
        /*1148*/ 	.word	0x000000ff
        /*114c*/ 	.word	0x00038870
        /*1150*/ 	.short	0x0100
        /*1152*/ 	.byte	0x06
	.zero		1


	//   ....[11]....
        /*1154*/ 	.word	0x00000660
        /*1158*/ 	.word	0x000000ff
        /*115c*/ 	.word	0x00038880
        /*1160*/ 	.short	0x0100
        /*1162*/ 	.byte	0x06
	.zero		1


	//   ....[12]....
        /*1164*/ 	.word	0x00000670
        /*1168*/ 	.word	0x000000ff
        /*116c*/ 	.word	0x00038878
        /*1170*/ 	.short	0x0100
        /*1172*/ 	.byte	0x06
	.zero		1


	//   ....[13]....
        /*1174*/ 	.word	0x00000680
        /*1178*/ 	.word	0x000000ff
        /*117c*/ 	.word	0x00038888
        /*1180*/ 	.short	0x0100
        /*1182*/ 	.byte	0x06
	.zero		1


	//   ....[14]....
        /*1184*/ 	.word	0x000007b0
        /*1188*/ 	.word	0x000000ff
        /*118c*/ 	.word	0x00038890
        /*1190*/ 	.short	0x0100
        /*1192*/ 	.byte	0x08
	.zero		1


	//   ....[15]....
        /*1194*/ 	.word	0x000007c0
        /*1198*/ 	.word	0x000000ff
        /*119c*/ 	.word	0x000388a0
        /*11a0*/ 	.short	0x0100
        /*11a2*/ 	.byte	0x08
	.zero		1


	//   ....[16]....
        /*11a4*/ 	.word	0x000007d0
        /*11a8*/ 	.word	0x000000ff
        /*11ac*/ 	.word	0x00038898
        /*11b0*/ 	.short	0x0100
        /*11b2*/ 	.byte	0x08
	.zero		1


	//   ....[17]....
        /*11b4*/ 	.word	0x000007e0
        /*11b8*/ 	.word	0x000000ff
        /*11bc*/ 	.word	0x000388a8
        /*11c0*/ 	.short	0x0100
        /*11c2*/ 	.byte	0x08
	.zero		1


	//   ....[18]....
        /*11c4*/ 	.word	0x00000910
        /*11c8*/ 	.word	0x000000ff
        /*11cc*/ 	.word	0x000388b0
        /*11d0*/ 	.short	0x0100
        /*11d2*/ 	.byte	0x08
	.zero		1


	//   ....[19]....
        /*11d4*/ 	.word	0x00000920
        /*11d8*/ 	.word	0x000000ff
        /*11dc*/ 	.word	0x000388c0
        /*11e0*/ 	.short	0x0100
        /*11e2*/ 	.byte	0x08
	.zero		1


	//   ....[20]....
        /*11e4*/ 	.word	0x00000930
        /*11e8*/ 	.word	0x000000ff
        /*11ec*/ 	.word	0x000388b8
        /*11f0*/ 	.short	0x0100
        /*11f2*/ 	.byte	0x08
	.zero		1


	//   ....[21]....
        /*11f4*/ 	.word	0x00000940
        /*11f8*/ 	.word	0x000000ff
        /*11fc*/ 	.word	0x000388c8
        /*1200*/ 	.short	0x0100
        /*1202*/ 	.byte	0x08
	.zero		1


	//   ....[22]....
        /*1204*/ 	.word	0x00003f90
        /*1208*/ 	.word	0x00000000
        /*120c*/ 	.word	0x00038890
        /*1210*/ 	.short	0x010a
        /*1212*/ 	.byte	0x3f
	.zero		1


	//   ....[23]....
        /*1214*/ 	.word	0x00007580
        /*1218*/ 	.word	0x00000000
        /*121c*/ 	.word	0x00038890
        /*1220*/ 	.short	0x010a
        /*1222*/ 	.byte	0x3f
	.zero		1


	//   ....[24]....
        /*1224*/ 	.word	0x0000a800
        /*1228*/ 	.word	0x00000000
        /*122c*/ 	.word	0x00038890
        /*1230*/ 	.short	0x010a
        /*1232*/ 	.byte	0x3f
	.zero		1


	//   ....[25]....
        /*1234*/ 	.word	0x0000ac60
        /*1238*/ 	.word	0x00000024
        /*123c*/ 	.word	0x00000000
        /*1240*/ 	.short	0x0101
        /*1242*/ 	.byte	0x3f
	.zero		1


	//   ....[26]....
        /*1244*/ 	.word	0x0000aca0
        /*1248*/ 	.word	0x00000000
        /*124c*/ 	.word	0x000388b0
        /*1250*/ 	.short	0x010a
        /*1252*/ 	.byte	0x3f
	.zero		1


	//   ....[27]....
        /*1254*/ 	.word	0x0000b410
        /*1258*/ 	.word	0x00000000
        /*125c*/ 	.word	0x00000000
        /*1260*/ 	.short	0x0101
        /*1262*/ 	.byte	0x3f
	.zero		1


	//   ....[28]....
        /*1264*/ 	.word	0x0000bee0
        /*1268*/ 	.word	0x00000010
        /*126c*/ 	.word	0x00038800
        /*1270*/ 	.short	0x010a
        /*1272*/ 	.byte	0x3f
	.zero		1


	//   ....[29]....
        /*1274*/ 	.word	0x0000bf30
        /*1278*/ 	.word	0x00000010
        /*127c*/ 	.word	0x00038800
        /*1280*/ 	.short	0x010a
        /*1282*/ 	.byte	0x3f
	.zero		1


	//   ....[30]....
        /*1284*/ 	.word	0x0000da00
        /*1288*/ 	.word	0x00000010
        /*128c*/ 	.word	0x00038800
        /*1290*/ 	.short	0x010a
        /*1292*/ 	.byte	0x3f
	.zero		1


	//   ....[31]....
        /*1294*/ 	.word	0x00011dc0
        /*1298*/ 	.word	0x00000010
        /*129c*/ 	.word	0x00038800
        /*12a0*/ 	.short	0x010a
        /*12a2*/ 	.byte	0x3f
	.zero		1


	//   ....[32]....
        /*12a4*/ 	.word	0x00015610
        /*12a8*/ 	.word	0x00000000
        /*12ac*/ 	.word	0x00038830
        /*12b0*/ 	.short	0x010a
        /*12b2*/ 	.byte	0x3f
	.zero		1


	//   ....[33]....
        /*12b4*/ 	.word	0x00015680
        /*12b8*/ 	.word	0x00000000
        /*12bc*/ 	.word	0x00038830
        /*12c0*/ 	.short	0x010a
        /*12c2*/ 	.byte	0x3f
	.zero		1


	//   ....[34]....
        /*12c4*/ 	.word	0x00018d10
        /*12c8*/ 	.word	0x00000000
        /*12cc*/ 	.word	0x00000000
        /*12d0*/ 	.short	0x0101
        /*12d2*/ 	.byte	0x3f
	.zero		1


	//   ....[35]....
        /*12d4*/ 	.word	0x00019f00
        /*12d8*/ 	.word	0x0000000b
        /*12dc*/ 	.word	0x00038830
        /*12e0*/ 	.short	0x010a
        /*12e2*/ 	.byte	0x3f
	.zero		1


	//   ....[36]....
        /*12e4*/ 	.word	0x00019f80
        /*12e8*/ 	.word	0x0000000b
        /*12ec*/ 	.word	0x00038830
        /*12f0*/ 	.short	0x010a
        /*12f2*/ 	.byte	0x3f
	.zero		1


	//   ....[37]....
        /*12f4*/ 	.word	0x0001d680
        /*12f8*/ 	.word	0x00000009
        /*12fc*/ 	.word	0x00038850
        /*1300*/ 	.short	0x010a
        /*1302*/ 	.byte	0x3f
	.zero		1


	//   ....[38]....
        /*1304*/ 	.word	0x0001d6d0
        /*1308*/ 	.word	0x00000009
        /*130c*/ 	.word	0x00038850
        /*1310*/ 	.short	0x010a
        /*1312*/ 	.byte	0x3f
	.zero		1


	//   ....[39]....
        /*1314*/ 	.word	0x0001e590
        /*1318*/ 	.word	0x00000000
        /*131c*/ 	.word	0x00000000
        /*1320*/ 	.short	0x0101
        /*1322*/ 	.byte	0x3f
	.zero		1


	//   ....[40]....
        /*1324*/ 	.word	0x0001e6e0
        /*1328*/ 	.word	0x00000009
        /*132c*/ 	.word	0x00000000
        /*1330*/ 	.short	0x0101
        /*1332*/ 	.byte	0x3f
	.zero		1


	//   ....[41]....
        /*1334*/ 	.word	0x0001ee00
        /*1338*/ 	.word	0x00000004
        /*133c*/ 	.word	0x00038830
        /*1340*/ 	.short	0x010a
        /*1342*/ 	.byte	0x3f
	.zero		1


	//   ....[42]....
        /*1344*/ 	.word	0x0001ee80
        /*1348*/ 	.word	0x00000004
        /*134c*/ 	.word	0x00038830
        /*1350*/ 	.short	0x010a
        /*1352*/ 	.byte	0x3f
	.zero		1


	//   ....[43]....
        /*1354*/ 	.word	0x00022580
        /*1358*/ 	.word	0x00000009
        /*135c*/ 	.word	0x00038850
        /*1360*/ 	.short	0x010a
        /*1362*/ 	.byte	0x3f
	.zero		1


	//   ....[44]....
        /*1364*/ 	.word	0x000225d0
        /*1368*/ 	.word	0x00000009
        /*136c*/ 	.word	0x00038850
        /*1370*/ 	.short	0x010a
        /*1372*/ 	.byte	0x3f
	.zero		1


	//   ....[45]....
        /*1374*/ 	.word	0x00022ec0
        /*1378*/ 	.word	0x000000a5
        /*137c*/ 	.word	0x00000000
        /*1380*/ 	.short	0x0101
        /*1382*/ 	.byte	0x3f
	.zero		1


	//   ....[46]....
        /*1384*/ 	.word	0x000230a0
        /*1388*/ 	.word	0x000000a5
        /*138c*/ 	.word	0x00000000
        /*1390*/ 	.short	0x0101
        /*1392*/ 	.byte	0x3f
	.zero		1


	//   ....[47]....
        /*1394*/ 	.word	0x00023e10
        /*1398*/ 	.word	0x0000000a
        /*139c*/ 	.word	0x00038850
        /*13a0*/ 	.short	0x010a
        /*13a2*/ 	.byte	0x3f
	.zero		1


	//   ....[48]....
        /*13a4*/ 	.word	0x00023e60
        /*13a8*/ 	.word	0x0000000a
        /*13ac*/ 	.word	0x00038850
        /*13b0*/ 	.short	0x010a
        /*13b2*/ 	.byte	0x3f
	.zero		1


	//   ....[49]....
        /*13b4*/ 	.word	0x00024350
        /*13b8*/ 	.word	0x0000000a
        /*13bc*/ 	.word	0x00000000
        /*13c0*/ 	.short	0x0101
        /*13c2*/ 	.byte	0x3f
	.zero		1


	//   ....[50]....
        /*13c4*/ 	.word	0x00026700
        /*13c8*/ 	.word	0x00000008
        /*13cc*/ 	.word	0x00000000
        /*13d0*/ 	.short	0x0101
        /*13d2*/ 	.byte	0x3f
	.zero		1


	//   ....[51]....
        /*13d4*/ 	.word	0x00027340
        /*13d8*/ 	.word	0x00000002
        /*13dc*/ 	.word	0x00000000
        /*13e0*/ 	.short	0x0101
        /*13e2*/ 	.byte	0x3f
	.zero		1


	//   ....[52]....
        /*13e4*/ 	.word	0x0002b3d0
        /*13e8*/ 	.word	0x00000012
        /*13ec*/ 	.word	0x00038820
        /*13f0*/ 	.short	0x010a
        /*13f2*/ 	.byte	0x3f
	.zero		1


	//   ....[53]....
        /*13f4*/ 	.word	0x0002b4a0
        /*13f8*/ 	.word	0x00000006
        /*13fc*/ 	.word	0x000388a0
        /*1400*/ 	.short	0x010a
        /*1402*/ 	.byte	0x3f
	.zero		1


	//   ....[54]....
        /*1404*/ 	.word	0x0002b9e0
        /*1408*/ 	.word	0x00000006
        /*140c*/ 	.word	0x000388c0
        /*1410*/ 	.short	0x010a
        /*1412*/ 	.byte	0x3f
	.zero		1


	//   ....[55]....
        /*1414*/ 	.word	0x0002c070
        /*1418*/ 	.word	0x00000006
        /*141c*/ 	.word	0x000388a0
        /*1420*/ 	.short	0x010a
        /*1422*/ 	.byte	0x3f
	.zero		1


	//   ....[56]....
        /*1424*/ 	.word	0x0002c5a0
        /*1428*/ 	.word	0x00000006
        /*142c*/ 	.word	0x000388c0
        /*1430*/ 	.short	0x010a
        /*1432*/ 	.byte	0x3f
	.zero		1


	//   ....[57]....
        /*1434*/ 	.word	0x0002d800
        /*1438*/ 	.word	0x00000000
        /*143c*/ 	.word	0x00038840
        /*1440*/ 	.short	0x010a
        /*1442*/ 	.byte	0x3f
	.zero		1


	//   ....[58]....
        /*1444*/ 	.word	0x0002e890
        /*1448*/ 	.word	0x00000012
        /*144c*/ 	.word	0x00038800
        /*1450*/ 	.short	0x0107
        /*1452*/ 	.byte	0x3f
	.zero		1


	//   ....[59]....
        /*1454*/ 	.word	0x0002e9a0
        /*1458*/ 	.word	0x00000012
        /*145c*/ 	.word	0x00038800
        /*1460*/ 	.short	0x0101
        /*1462*/ 	.byte	0x3f
	.zero		1


	//   ....[60]....
        /*1464*/ 	.word	0x0002e9c0
        /*1468*/ 	.word	0x00000012
        /*146c*/ 	.word	0x00038820
        /*1470*/ 	.short	0x010a
        /*1472*/ 	.byte	0x3f
	.zero		1


	//   ....[61]....
        /*1474*/ 	.word	0x0002ed90
        /*1478*/ 	.word	0x00000003
        /*147c*/ 	.word	0x00038840
        /*1480*/ 	.short	0x010a
        /*1482*/ 	.byte	0x3f
	.zero		1


	//   ....[62]....
        /*1484*/ 	.word	0x0002f330
        /*1488*/ 	.word	0x00000003
        /*148c*/ 	.word	0x00000060
        /*1490*/ 	.short	0x010a
        /*1492*/ 	.byte	0x3f
	.zero		1


	//   ....[63]....
        /*1494*/ 	.word	0x0002fbb0
        /*1498*/ 	.word	0x00000003
        /*149c*/ 	.word	0x00038840
        /*14a0*/ 	.short	0x010a
        /*14a2*/ 	.byte	0x3f
	.zero		1


	//   ....[64]....
        /*14a4*/ 	.word	0x00030150
        /*14a8*/ 	.word	0x00000002
        /*14ac*/ 	.word	0x00000060
        /*14b0*/ 	.short	0x010a
        /*14b2*/ 	.byte	0x3f
	.zero		1


	//   ....[65]....
        /*14b4*/ 	.word	0x00030910
        /*14b8*/ 	.word	0x00000002
        /*14bc*/ 	.word	0x00038840
        /*14c0*/ 	.short	0x010a
        /*14c2*/ 	.byte	0x3f
	.zero		1


	//   ....[66]....
        /*14c4*/ 	.word	0x00030eb0
        /*14c8*/ 	.word	0x00000002
        /*14cc*/ 	.word	0x00000060
        /*14d0*/ 	.short	0x010a
        /*14d2*/ 	.byte	0x3f
	.zero		1


	//   ....[67]....
        /*14d4*/ 	.word	0x00031620
        /*14d8*/ 	.word	0x00000000
        /*14dc*/ 	.word	0x00038860
        /*14e0*/ 	.short	0x010a
        /*14e2*/ 	.byte	0x3f
	.zero		1


	//   ....[68]....
        /*14e4*/ 	.word	0x00032e80
        /*14e8*/ 	.word	0x00000000
        /*14ec*/ 	.word	0x00038820
        /*14f0*/ 	.short	0x010a
        /*14f2*/ 	.byte	0x3f
	.zero		1


	//   ....[69]....
        /*14f4*/ 	.word	0x00033080
        /*14f8*/ 	.word	0x00000006
        /*14fc*/ 	.word	0x00000000
        /*1500*/ 	.short	0x010a
        /*1502*/ 	.byte	0x3f
	.zero		1


	//   ....[70]....
        /*1504*/ 	.word	0x000330b0
        /*1508*/ 	.word	0x00000007
        /*150c*/ 	.word	0x00000000
        /*1510*/ 	.short	0x010a
        /*1512*/ 	.byte	0x3f
	.zero		1


	//   ....[71]....
        /*1514*/ 	.word	0x00033110
        /*1518*/ 	.word	0x00000004
        /*151c*/ 	.word	0x00000000
        /*1520*/ 	.short	0x010a
        /*1522*/ 	.byte	0x3f
	.zero		1


	//   ....[72]....
        /*1524*/ 	.word	0x00033140
        /*1528*/ 	.word	0x00000003
        /*152c*/ 	.word	0x00000000
        /*1530*/ 	.short	0x010a
        /*1532*/ 	.byte	0x3f
	.zero		1


	//   ....[73]....
        /*1534*/ 	.word	0x000331a0
        /*1538*/ 	.word	0x00000000
        /*153c*/ 	.word	0x00038890
        /*1540*/ 	.short	0x010a
        /*1542*/ 	.byte	0x3f
	.zero		1


	//   ....[74]....
        /*1544*/ 	.word	0x000331f0
        /*1548*/ 	.word	0x00000000
        /*154c*/ 	.word	0x00038890
        /*1550*/ 	.short	0x010a
        /*1552*/ 	.byte	0x3f
	.zero		1


	//   ....[75]....
        /*1554*/ 	.word	0x00033240
        /*1558*/ 	.word	0x00000000
        /*155c*/ 	.word	0x00038890
        /*1560*/ 	.short	0x010a
        /*1562*/ 	.byte	0x3f
	.zero		1


	//   ....[76]....
        /*1564*/ 	.word	0x00033290
        /*1568*/ 	.word	0x00000000
        /*156c*/ 	.word	0x000388b0
        /*1570*/ 	.short	0x010a
        /*1572*/ 	.byte	0x3f
	.zero		1


	//   ....[77]....
        /*1574*/ 	.word	0x00033a20
        /*1578*/ 	.word	0x00000010
        /*157c*/ 	.word	0x00038800
        /*1580*/ 	.short	0x010a
        /*1582*/ 	.byte	0x3f
	.zero		1


	//   ....[78]....
        /*1584*/ 	.word	0x00034190
        /*1588*/ 	.word	0x00000010
        /*158c*/ 	.word	0x00038800
        /*1590*/ 	.short	0x010a
        /*1592*/ 	.byte	0x3f
	.zero		1


	//   ....[79]....
        /*1594*/ 	.word	0x000341e0
        /*1598*/ 	.word	0x00000000
        /*159c*/ 	.word	0x00038830
        /*15a0*/ 	.short	0x010a
        /*15a2*/ 	.byte	0x3f
	.zero		1


	//   ....[80]....
        /*15a4*/ 	.word	0x00034230
        /*15a8*/ 	.word	0x0000000b
        /*15ac*/ 	.word	0x00038830
        /*15b0*/ 	.short	0x010a
        /*15b2*/ 	.byte	0x3f
	.zero		1


	//   ....[81]....
        /*15b4*/ 	.word	0x00034280
        /*15b8*/ 	.word	0x00000009
        /*15bc*/ 	.word	0x00038850
        /*15c0*/ 	.short	0x010a
        /*15c2*/ 	.byte	0x3f
	.zero		1


	//   ....[82]....
        /*15c4*/ 	.word	0x000342d0
        /*15c8*/ 	.word	0x00000004
        /*15cc*/ 	.word	0x00038830
        /*15d0*/ 	.short	0x010a
        /*15d2*/ 	.byte	0x3f
	.zero		1


	//   ....[83]....
        /*15d4*/ 	.word	0x00034320
        /*15d8*/ 	.word	0x00000009
        /*15dc*/ 	.word	0x00038850
        /*15e0*/ 	.short	0x010a
        /*15e2*/ 	.byte	0x3f
	.zero		1


	//   ....[84]....
        /*15e4*/ 	.word	0x00034370
        /*15e8*/ 	.word	0x0000000a
        /*15ec*/ 	.word	0x00038850
        /*15f0*/ 	.short	0x010a
        /*15f2*/ 	.byte	0x3f
	.zero		1


	//   ....[85]....
        /*15f4*/ 	.word	0x00034510
        /*15f8*/ 	.word	0x00000012
        /*15fc*/ 	.word	0x00038820
        /*1600*/ 	.short	0x010a
        /*1602*/ 	.byte	0x3f
	.zero		1


	//   ....[86]....
        /*1604*/ 	.word	0x00034560
        /*1608*/ 	.word	0x00000006
        /*160c*/ 	.word	0x000388a0
        /*1610*/ 	.short	0x010a
        /*1612*/ 	.byte	0x3f
	.zero		1


	//   ....[87]....
        /*1614*/ 	.word	0x000345b0
        /*1618*/ 	.word	0x00000006
        /*161c*/ 	.word	0x000388c0
        /*1620*/ 	.short	0x010a
        /*1622*/ 	.byte	0x3f
	.zero		1


	//   ....[88]....
        /*1624*/ 	.word	0x00034600
        /*1628*/ 	.word	0x00000006
        /*162c*/ 	.word	0x000388a0
        /*1630*/ 	.short	0x010a
        /*1632*/ 	.byte	0x3f
	.zero		1


	//   ....[89]....
        /*1634*/ 	.word	0x00034650
        /*1638*/ 	.word	0x00000006
        /*163c*/ 	.word	0x000388c0
        /*1640*/ 	.short	0x010a
        /*1642*/ 	.byte	0x3f
	.zero		1


	//   ....[90]....
        /*1644*/ 	.word	0x000347f0
        /*1648*/ 	.word	0x00000000
        /*164c*/ 	.word	0x00038840
        /*1650*/ 	.short	0x010a
        /*1652*/ 	.byte	0x3f
	.zero		1


	//   ....[91]....
        /*1654*/ 	.word	0x00035470
        /*1658*/ 	.word	0x00000012
        /*165c*/ 	.word	0x00038820
        /*1660*/ 	.short	0x010a
        /*1662*/ 	.byte	0x3f
	.zero		1


	//   ....[92]....
        /*1664*/ 	.word	0x000354c0
        /*1668*/ 	.word	0x00000003
        /*166c*/ 	.word	0x00038840
        /*1670*/ 	.short	0x010a
        /*1672*/ 	.byte	0x3f
	.zero		1


	//   ....[93]....
        /*1674*/ 	.word	0x00035510
        /*1678*/ 	.word	0x00000003
        /*167c*/ 	.word	0x00000060
        /*1680*/ 	.short	0x010a
        /*1682*/ 	.byte	0x3f
	.zero		1


	//   ....[94]....
        /*1684*/ 	.word	0x00035560
        /*1688*/ 	.word	0x00000003
        /*168c*/ 	.word	0x00038840
        /*1690*/ 	.short	0x010a
        /*1692*/ 	.byte	0x3f
	.zero		1


	//   ....[95]....
        /*1694*/ 	.word	0x000355b0
        /*1698*/ 	.word	0x00000002
        /*169c*/ 	.word	0x00000060
        /*16a0*/ 	.short	0x010a
        /*16a2*/ 	.byte	0x3f
	.zero		1


	//   ....[96]....
        /*16a4*/ 	.word	0x00035600
        /*16a8*/ 	.word	0x00000002
        /*16ac*/ 	.word	0x00038840
        /*16b0*/ 	.short	0x010a
        /*16b2*/ 	.byte	0x3f
	.zero		1


	//   ....[97]....
        /*16b4*/ 	.word	0x00035650
        /*16b8*/ 	.word	0x00000002
        /*16bc*/ 	.word	0x00000060
        /*16c0*/ 	.short	0x010a
        /*16c2*/ 	.byte	0x3f
	.zero		1


	//   ....[98]....
        /*16c4*/ 	.word	0x000356a0
        /*16c8*/ 	.word	0x00000000
        /*16cc*/ 	.word	0x00038860
        /*16d0*/ 	.short	0x010a
        /*16d2*/ 	.byte	0x3f
	.zero		1


	//   ....[99]....
        /*16d4*/ 	.word	0x00036230
        /*16d8*/ 	.word	0x00000000
        /*16dc*/ 	.word	0x00038820
        /*16e0*/ 	.short	0x010a
        /*16e2*/ 	.byte	0x3f
	.zero		1


	//   ....[100]....
        /*16e4*/ 	.word	0x000363d0
        /*16e8*/ 	.word	0x00000006
        /*16ec*/ 	.word	0x00000000
        /*16f0*/ 	.short	0x010a
        /*16f2*/ 	.byte	0x3f
	.zero		1


	//   ....[101]....
        /*16f4*/ 	.word	0x00036420
        /*16f8*/ 	.word	0x00000007
        /*16fc*/ 	.word	0x00000000
        /*1700*/ 	.short	0x010a
        /*1702*/ 	.byte	0x3f
	.zero		1


	//   ....[102]....
        /*1704*/ 	.word	0x00036470
        /*1708*/ 	.word	0x00000004
        /*170c*/ 	.word	0x00000000
        /*1710*/ 	.short	0x010a
        /*1712*/ 	.byte	0x3f
	.zero		1


	//----- nvinfo : EIATTR_NUM_MBARRIERS
	.align		4
.L_329:
        /*1714*/ 	.byte	0x03, 0x38
        /*1716*/ 	.short	0x0016


	//----- nvinfo : EIATTR_EXIT_INSTR_OFFSETS
	.align		4
        /*1718*/ 	.byte	0x04, 0x1c
        /*171a*/ 	.short	(.L_331 - .L_330)


	//   ....[0]....
.L_330:
        /*171c*/ 	.word	0x00033190


	//----- nvinfo : EIATTR_MAX_THREADS
	.align		4
.L_331:
        /*1720*/ 	.byte	0x04, 0x05
        /*1722*/ 	.short	(.L_333 - .L_332)
.L_332:
        /*1724*/ 	.word	0x00000180
        /*1728*/ 	.word	0x00000001
        /*172c*/ 	.word	0x00000001


	//----- nvinfo : EIATTR_CRS_STACK_SIZE
	.align		4
.L_333:
        /*1730*/ 	.byte	0x04, 0x1e
        /*1732*/ 	.short	(.L_335 - .L_334)
.L_334:
        /*1734*/ 	.word	0x00000000


	//----- nvinfo : EIATTR_CBANK_PARAM_SIZE
	.align		4
.L_335:
        /*1738*/ 	.byte	0x03, 0x19
        /*173a*/ 	.short	0x0af0


	//----- nvinfo : EIATTR_PARAM_CBANK
	.align		4
        /*173c*/ 	.byte	0x04, 0x0a
        /*173e*/ 	.short	(.L_337 - .L_336)
	.align		4
.L_336:
        /*1740*/ 	.word	index@(.nv.constant0._ZN7cutlass13device_kernelIN5flash11enable_sm90INS1_16FlashAttnFwdSm90INS1_25CollectiveMainloopFwdSm90ILi2EN4cute5tupleIJNS5_1CILi1EEES8_S8_EEENS6_IJNS7_ILi128EEENS7_ILi80EEENS7_ILi256EEEEEELi256ENS_6half_tEfNS_4arch4Sm90ELb1ELb0ELb0ELb1ELb0ELb1ELb0ELb1ELb1ELb1ELb1ELb0EEENS1_21CollectiveEpilogueFwdINS6_IJSA_SC_SB_EEES9_SE_SG_Li256ELb1ELb1ELb1ELb0EEENS1_36VarlenDynamicPersistentTileSchedulerILi128ELi80ELi256ELi128ELb1ELb1ELb1ELb1ELb1ELb1EEEEEEEEEvNT_6ParamsE)
        /*1744*/ 	.short	0x0210
        /*1746*/ 	.short	0x0af0


	//----- nvinfo : EIATTR_SW_WAR
	.align		4
.L_337:
        /*1748*/ 	.byte	0x04, 0x36
        /*174a*/ 	.short	(.L_339 - .L_338)
.L_338:
        /*174c*/ 	.word	0x00000008
.L_339:


//--------------------- .nv.callgraph             --------------------------
	.section	.nv.callgraph,"",@"SHT_CUDA_CALLGRAPH"
	.align	4
	.sectionentsize	8
	.align		4
        /*0000*/ 	.word	0x00000000
	.align		4
        /*0004*/ 	.word	0xffffffff
	.align		4
        /*0008*/ 	.word	index@(_ZN7cutlass13device_kernelIN5flash11enable_sm90INS1_16FlashAttnFwdSm90INS1_25CollectiveMainloopFwdSm90ILi2EN4cute5tupleIJNS5_1CILi1EEES8_S8_EEENS6_IJNS7_ILi128EEENS7_ILi80EEENS7_ILi256EEEEEELi256ENS_6half_tEfNS_4arch4Sm90ELb0ELb0ELb0ELb0ELb0ELb0ELb0ELb1ELb1ELb1ELb1ELb0EEENS1_21CollectiveEpilogueFwdINS6_IJSA_SC_SB_EEES9_SE_SG_Li256ELb0ELb1ELb1ELb0EEENS1_19SingleTileSchedulerILb0ELb1ELb1ELi128EEEEEEEEEvNT_6ParamsE)
	.align		4
        /*000c*/ 	.word	index@(__assertfail)
	.align		4
        /*0010*/ 	.word	index@(_ZN7cutlass13device_kernelIN5flash11enable_sm90INS1_16FlashAttnFwdSm90INS1_25CollectiveMainloopFwdSm90ILi2EN4cute5tupleIJNS5_1CILi1EEES8_S8_EEENS6_IJNS7_ILi128EEENS7_ILi80EEENS7_ILi256EEEEEELi256ENS_6half_tEfNS_4arch4Sm90ELb0ELb0ELb0ELb1ELb0ELb0ELb0ELb1ELb1ELb1ELb1ELb0EEENS1_21CollectiveEpilogueFwdINS6_IJSA_SC_SB_EEES9_SE_SG_Li256ELb1ELb1ELb1ELb0EEENS1_36VarlenDynamicPersistentTileSchedulerILi128ELi80ELi256ELi128ELb1ELb1ELb1ELb0ELb1ELb1EEEEEEEEEvNT_6ParamsE)
	.align		4
        /*0014*/ 	.word	index@(__assertfail)
	.align		4
        /*0018*/ 	.word	index@(_ZN7cutlass13device_kernelIN5flash11enable_sm90INS1_16FlashAttnFwdSm90INS1_25CollectiveMainloopFwdSm90ILi2EN4cute5tupleIJNS5_1CILi1EEES8_S8_EEENS6_IJNS7_ILi128EEENS7_ILi80EEENS7_ILi256EEEEEELi256ENS_6half_tEfNS_4arch4Sm90ELb0ELb0ELb0ELb1ELb0ELb1ELb0ELb1ELb1ELb1ELb1ELb0EEENS1_21CollectiveEpilogueFwdINS6_IJSA_SC_SB_EEES9_SE_SG_Li256ELb1ELb1ELb1ELb0EEENS1_36VarlenDynamicPersistentTileSchedulerILi128ELi80ELi256ELi128ELb1ELb1ELb1ELb0ELb1ELb1EEEEEEEEEvNT_6ParamsE)
	.align		4
        /*001c*/ 	.word	index@(__assertfail)
	.align		4
        /*0020*/ 	.word	index@(_ZN7cutlass13device_kernelIN5flash11enable_sm90INS1_16FlashAttnFwdSm90INS1_25CollectiveMainloopFwdSm90ILi2EN4cute5tupleIJNS5_1CILi1EEES8_S8_EEENS6_IJNS7_ILi128EEENS7_ILi64EEENS7_ILi256EEEEEELi256ENS_6half_tEfNS_4arch4Sm90ELb0ELb1ELb0ELb0ELb0ELb0ELb0ELb1ELb1ELb1ELb1ELb0EEENS1_21CollectiveEpilogueFwdINS6_IJSA_SC_SB_EEES9_SE_SG_Li256ELb0ELb1ELb1ELb0EEENS1_19SingleTileSchedulerILb0ELb1ELb1ELi128EEEEEEEEEvNT_6ParamsE)
	.align		4
        /*0024*/ 	.word	index@(__assertfail)
	.align		4
        /*0028*/ 	.word	index@(_ZN7cutlass13device_kernelIN5flash11enable_sm90INS1_16FlashAttnFwdSm90INS1_25CollectiveMainloopFwdSm90ILi2EN4cute5tupleIJNS5_1CILi1EEES8_S8_EEENS6_IJNS7_ILi128EEENS7_ILi64EEENS7_ILi256EEEEEELi256ENS_6half_tEfNS_4arch4Sm90ELb0ELb1ELb0ELb1ELb0ELb0ELb0ELb1ELb1ELb1ELb1ELb0EEENS1_21CollectiveEpilogueFwdINS6_IJSA_SC_SB_EEES9_SE_SG_Li256ELb1ELb1ELb1ELb0EEENS1_36VarlenDynamicPersistentTileSchedulerILi128ELi64ELi256ELi128ELb1ELb1ELb1ELb1ELb0ELb1EEEEEEEEEvNT_6ParamsE)
	.align		4
        /*002c*/ 	.word	index@(__assertfail)
	.align		4
        /*0030*/ 	.word	index@(_ZN7cutlass13device_kernelIN5flash11enable_sm90INS1_16FlashAttnFwdSm90INS1_25CollectiveMainloopFwdSm90ILi2EN4cute5tupleIJNS5_1CILi1EEES8_S8_EEENS6_IJNS7_ILi128EEENS7_ILi64EEENS7_ILi256EEEEEELi256ENS_6half_tEfNS_4arch4Sm90ELb0ELb1ELb0ELb1ELb0ELb1ELb0ELb1ELb1ELb1ELb1ELb0EEENS1_21CollectiveEpilogueFwdINS6_IJSA_SC_SB_EEES9_SE_SG_Li256ELb1ELb1ELb1ELb0EEENS1_36VarlenDynamicPersistentTileSchedulerILi128ELi64ELi256ELi128ELb1ELb1ELb1ELb1ELb0ELb1EEEEEEEEEvNT_6ParamsE)
	.align		4
        /*0034*/ 	.word	index@(__assertfail)
	.align		4
        /*0038*/ 	.word	index@(_ZN7cutlass13device_kernelIN5flash11enable_sm90INS1_16FlashAttnFwdSm90INS1_25CollectiveMainloopFwdSm90ILi2EN4cute5tupleIJNS5_1CILi1EEES8_S8_EEENS6_IJNS7_ILi128EEENS7_ILi80EEENS7_ILi256EEEEEELi256ENS_6half_tEfNS_4arch4Sm90ELb1ELb0ELb0ELb0ELb0ELb0ELb0ELb1ELb1ELb1ELb1ELb0EEENS1_21CollectiveEpilogueFwdINS6_IJSA_SC_SB_EEES9_SE_SG_Li256ELb0ELb1ELb1ELb0EEENS1_19SingleTileSchedulerILb0ELb1ELb1ELi128EEEEEEEEEvNT_6ParamsE)
	.align		4
        /*003c*/ 	.word	index@(__assertfail)
	.align		4
        /*0040*/ 	.word	index@(_ZN7cutlass13device_kernelIN5flash11enable_sm90INS1_16FlashAttnFwdSm90INS1_25CollectiveMainloopFwdSm90ILi2EN4cute5tupleIJNS5_1CILi1EEES8_S8_EEENS6_IJNS7_ILi128EEENS7_ILi80EEENS7_ILi256EEEEEELi256ENS_6half_tEfNS_4arch4Sm90ELb1ELb0ELb0ELb1ELb0ELb0ELb0ELb1ELb1ELb1ELb1ELb0EEENS1_21CollectiveEpilogueFwdINS6_IJSA_SC_SB_EEES9_SE_SG_Li256ELb1ELb1ELb1ELb0EEENS1_36VarlenDynamicPersistentTileSchedulerILi128ELi80ELi256ELi128ELb1ELb1ELb1ELb1ELb1ELb1EEEEEEEEEvNT_6ParamsE)
	.align		4
        /*0044*/ 	.word	index@(__assertfail)
	.align		4
        /*0048*/ 	.word	index@(_ZN7cutlass13device_kernelIN5flash11enable_sm90INS1_16FlashAttnFwdSm90INS1_25CollectiveMainloopFwdSm90ILi2EN4cute5tupleIJNS5_1CILi1EEES8_S8_EEENS6_IJNS7_ILi128EEENS7_ILi80EEENS7_ILi256EEEEEELi256ENS_6half_tEfNS_4arch4Sm90ELb1ELb0ELb0ELb1ELb0ELb1ELb0ELb1ELb1ELb1ELb1ELb0EEENS1_21CollectiveEpilogueFwdINS6_IJSA_SC_SB_EEES9_SE_SG_Li256ELb1ELb1ELb1ELb0EEENS1_36VarlenDynamicPersistentTileSchedulerILi128ELi80ELi256ELi128ELb1ELb1ELb1ELb1ELb1ELb1EEEEEEEEEvNT_6ParamsE)
	.align		4
        /*004c*/ 	.word	index@(__assertfail)
	.align		4
        /*0050*/ 	.word	0x00000000
	.align		4
        /*0054*/ 	.word	0xfffffffe
	.align		4
        /*0058*/ 	.word	0x00000000
	.align		4
        /*005c*/ 	.word	0xfffffffd
	.align		4
        /*0060*/ 	.word	0x00000000
	.align		4
        /*0064*/ 	.word	0xfffffffc


//--------------------- .nv.constant4             --------------------------
	.section	.nv.constant4,"a",@progbits
	.align	8
	.align		8
.nv.constant4:
        /*0000*/ 	.dword	__assertfail
	.align		8
        /*0008*/ 	.dword	__unnamed_1
	.align		8
        /*0010*/ 	.dword	__unnamed_2
	.align		8
        /*0018*/ 	.dword	__unnamed_3
	.align		8
        /*0020*/ 	.dword	__unnamed_4
	.align		8
        /*0028*/ 	.dword	__unnamed_5
	.align		8
        /*0030*/ 	.dword	__unnamed_6
	.align		8
        /*0038*/ 	.dword	__unnamed_7
	.align		8
        /*0040*/ 	.dword	__unnamed_8
	.align		8
        /*0048*/ 	.dword	__unnamed_9
	.align		8
        /*0050*/ 	.dword	_ZN72_INTERNAL_c3e78f57_36_flash_fwd_hdim256_fp16_split_sm90_cu_ceb34e2a_34334cuda3std3__45__cpo5beginE
	.align		8
        /*0058*/ 	.dword	_ZN72_INTERNAL_c3e78f57_36_flash_fwd_hdim256_fp16_split_sm90_cu_ceb34e2a_34334cuda3std3__45__cpo3endE
	.align		8
        /*0060*/ 	.dword	_ZN72_INTERNAL_c3e78f57_36_flash_fwd_hdim256_fp16_split_sm90_cu_ceb34e2a_34334cuda3std3__45__cpo6cbeginE
	.align		8
        /*0068*/ 	.dword	_ZN72_INTERNAL_c3e78f57_36_flash_fwd_hdim256_fp16_split_sm90_cu_ceb34e2a_34334cuda3std3__45__cpo4cendE
	.align		8
        /*0070*/ 	.dword	_ZN72_INTERNAL_c3e78f57_36_flash_fwd_hdim256_fp16_split_sm90_cu_ceb34e2a_34334cuda3std3__474_GLOBAL__N__c3e78f57_36_flash_fwd_hdim256_fp16_split_sm90_cu_ceb34e2a_34336ignoreE
	.align		8
        /*0078*/ 	.dword	_ZN72_INTERNAL_c3e78f57_36_flash_fwd_hdim256_fp16_split_sm90_cu_ceb34e2a_34334cuda3std3__419piecewise_constructE
	.align		8
        /*0080*/ 	.dword	_ZN72_INTERNAL_c3e78f57_36_flash_fwd_hdim256_fp16_split_sm90_cu_ceb34e2a_34334cuda3std3__48in_placeE
	.align		8
        /*0088*/ 	.dword	_ZN72_INTERNAL_c3e78f57_36_flash_fwd_hdim256_fp16_split_sm90_cu_ceb34e2a_34334cuda3std6ranges3__45__cpo4swapE
	.align		8
        /*0090*/ 	.dword	_ZN72_INTERNAL_c3e78f57_36_flash_fwd_hdim256_fp16_split_sm90_cu_ceb34e2a_34334cuda3std6ranges3__45__cpo9iter_moveE
	.align		8
        /*0098*/ 	.dword	_ZN72_INTERNAL_c3e78f57_36_flash_fwd_hdim256_fp16_split_sm90_cu_ceb34e2a_34334cute7productE
	.align		8
        /*00a0*/ 	.dword	_ZN72_INTERNAL_c3e78f57_36_flash_fwd_hdim256_fp16_split_sm90_cu_ceb34e2a_34334cute1_E
	.align		8
        /*00a8*/ 	.dword	$str$20
	.align		8
        /*00b0*/ 	.dword	$str$21


//--------------------- .text._ZN7cutlass13device_kernelIN5flash11enable_sm90INS1_16FlashAttnFwdSm90INS1_25CollectiveMainloopFwdSm90ILi2EN4cute5tupleIJNS5_1CILi1EEES8_S8_EEENS6_IJNS7_ILi128EEENS7_ILi80EEENS7_ILi256EEEEEELi256ENS_6half_tEfNS_4arch4Sm90ELb0ELb0ELb0ELb0ELb0ELb0ELb0ELb1ELb1ELb1ELb1ELb0EEENS1_21CollectiveEpilogueFwdINS6_IJSA_SC_SB_EEES9_SE_SG_Li256ELb0ELb1ELb1ELb0EEENS1_19SingleTileSchedulerILb0ELb1ELb1ELi128EEEEEEEEEvNT_6ParamsE --------------------------
	.section	.text._ZN7cutlass13device_kernelIN5flash11enable_sm90INS1_16FlashAttnFwdSm90INS1_25CollectiveMainloopFwdSm90ILi2EN4cute5tupleIJNS5_1CILi1EEES8_S8_EEENS6_IJNS7_ILi128EEENS7_ILi80EEENS7_ILi256EEEEEELi256ENS_6half_tEfNS_4arch4Sm90ELb0ELb0ELb0ELb0ELb0ELb0ELb0ELb1ELb1ELb1ELb1ELb0EEENS1_21CollectiveEpilogueFwdINS6_IJSA_SC_SB_EEES9_SE_SG_Li256ELb0ELb1ELb1ELb0EEENS1_19SingleTileSchedulerILb0ELb1ELb1ELi128EEEEEEEEEvNT_6ParamsE,"ax",@progbits
	.align	128
.text._ZN7cutlass13device_kernelIN5flash11enable_sm90INS1_16FlashAttnFwdSm90INS1_25CollectiveMainloopFwdSm90ILi2EN4cute5tupleIJNS5_1CILi1EEES8_S8_EEENS6_IJNS7_ILi128EEENS7_ILi80EEENS7_ILi256EEEEEELi256ENS_6half_tEfNS_4arch4Sm90ELb0ELb0ELb0ELb0ELb0ELb0ELb0ELb1ELb1ELb1ELb1ELb0EEENS1_21CollectiveEpilogueFwdINS6_IJSA_SC_SB_EEES9_SE_SG_Li256ELb0ELb1ELb1ELb0EEENS1_19SingleTileSchedulerILb0ELb1ELb1ELi128EEEEEEEEEvNT_6ParamsE:
        .type           _ZN7cutlass13device_kernelIN5flash11enable_sm90INS1_16FlashAttnFwdSm90INS1_25CollectiveMainloopFwdSm90ILi2EN4cute5tupleIJNS5_1CILi1EEES8_S8_EEENS6_IJNS7_ILi128EEENS7_ILi80EEENS7_ILi256EEEEEELi256ENS_6half_tEfNS_4arch4Sm90ELb0ELb0ELb0ELb0ELb0ELb0ELb0ELb1ELb1ELb1ELb1ELb0EEENS1_21CollectiveEpilogueFwdINS6_IJSA_SC_SB_EEES9_SE_SG_Li256ELb0ELb1ELb1ELb0EEENS1_19SingleTileSchedulerILb0ELb1ELb1ELi128EEEEEEEEEvNT_6ParamsE,@function
        .size           _ZN7cutlass13device_kernelIN5flash11enable_sm90INS1_16FlashAttnFwdSm90INS1_25CollectiveMainloopFwdSm90ILi2EN4cute5tupleIJNS5_1CILi1EEES8_S8_EEENS6_IJNS7_ILi128EEENS7_ILi80EEENS7_ILi256EEEEEELi256ENS_6half_tEfNS_4arch4Sm90ELb0ELb0ELb0ELb0ELb0ELb0ELb0ELb1ELb1ELb1ELb1ELb0EEENS1_21CollectiveEpilogueFwdINS6_IJSA_SC_SB_EEES9_SE_SG_Li256ELb0ELb1ELb1ELb0EEENS1_19SingleTileSchedulerILb0ELb1ELb1ELi128EEEEEEEEEvNT_6ParamsE,(.L_x_3200 - _ZN7cutlass13device_kernelIN5flash11enable_sm90INS1_16FlashAttnFwdSm90INS1_25CollectiveMainloopFwdSm90ILi2EN4cute5tupleIJNS5_1CILi1EEES8_S8_EEENS6_IJNS7_ILi128EEENS7_ILi80EEENS7_ILi256EEEEEELi256ENS_6half_tEfNS_4arch4Sm90ELb0ELb0ELb0ELb0ELb0ELb0ELb0ELb1ELb1ELb1ELb1ELb0EEENS1_21CollectiveEpilogueFwdINS6_IJSA_SC_SB_EEES9_SE_SG_Li256ELb0ELb1ELb1ELb0EEENS1_19SingleTileSchedulerILb0ELb1ELb1ELi128EEEEEEEEEvNT_6ParamsE)
        .other          _ZN7cutlass13device_kernelIN5flash11enable_sm90INS1_16FlashAttnFwdSm90INS1_25CollectiveMainloopFwdSm90ILi2EN4cute5tupleIJNS5_1CILi1EEES8_S8_EEENS6_IJNS7_ILi128EEENS7_ILi80EEENS7_ILi256EEEEEELi256ENS_6half_tEfNS_4arch4Sm90ELb0ELb0ELb0ELb0ELb0ELb0ELb0ELb1ELb1ELb1ELb1ELb0EEENS1_21CollectiveEpilogueFwdINS6_IJSA_SC_SB_EEES9_SE_SG_Li256ELb0ELb1ELb1ELb0EEENS1_19SingleTileSchedulerILb0ELb1ELb1ELi128EEEEEEEEEvNT_6ParamsE,@"STO_CUDA_ENTRY STV_DEFAULT"
_ZN7cutlass13device_kernelIN5flash11enable_sm90INS1_16FlashAttnFwdSm90INS1_25CollectiveMainloopFwdSm90ILi2EN4cute5tupleIJNS5_1CILi1EEES8_S8_EEENS6_IJNS7_ILi128EEENS7_ILi80EEENS7_ILi256EEEEEELi256ENS_6half_tEfNS_4arch4Sm90ELb0ELb0ELb0ELb0ELb0ELb0ELb0ELb1ELb1ELb1ELb1ELb0EEENS1_21CollectiveEpilogueFwdINS6_IJSA_SC_SB_EEES9_SE_SG_Li256ELb0ELb1ELb1ELb0EEENS1_19SingleTileSchedulerILb0ELb1ELb1ELi128EEEEEEEEEvNT_6ParamsE:
[----:B------:R-:W0:Y:S02]  /*0000*/  LDC R1, c[0x0][0x28] ;  /* 0x00000a00ff017b82 */ /* 0x000e240000000800 */
[----:B0-----:R-:W-:Y:S01]  /*0010*/  VIADD R1, R1, 0xffffffe8 ;  /* 0xffffffe801017836 */ /* 0x001fe20000000000 */
[----:B------:R-:W0:Y:S01]  /*0020*/  S2R R3, SR_TID.X ;  /* 0x0000000000037919 */ /* 0x000e220000002100 */
[----:B------:R-:W-:Y:S01]  /*0030*/  ELECT P0, URZ, PT ;  /* 0x00000000003f782f */ /* 0x000fe20003800000 */
[----:B------:R-:W-:Y:S01]  /*0040*/  BSSY B0, `(.L_x_0) ;  /* 0x000000d000007945 */ /* 0x000fe20003800000 */
[----:B0-----:R-:W-:-:S05]  /*0050*/  SHF.R.U32.HI R0, RZ, 0x5, R3 ;  /* 0x00000005ff007819 */ /* 0x001fca0000011603 */
[----:B------:R-:W0:Y:S02]  /*0060*/  SHFL.IDX PT, R2, R0, RZ, 0x1f ;  /* 0x00001fff00027589 */ /* 0x000e2400000e0000 */
[----:B0-----:R-:W-:-:S13]  /*0070*/  ISETP.EQ.AND P0, PT, R2, RZ, P0 ;  /* 0x000000ff0200720c */ /* 0x001fda0000702270 */
[----:B------:R-:W-:Y:S05]  /*0080*/  @!P0 BRA `(.L_x_1) ;  /* 0x0000000000208947 */ /* 0x000fea0003800000 */
[----:B------:R-:W-:Y:S02]  /*0090*/  ULDC.64 UR4, c[0x0][0x198] ;  /* 0x0000660000047ab9 */ /* 0x000fe40000000a00 */
[----:B------:R-:W-:Y:S02]  /*00a0*/  UIADD3 UR6, UP0, UR4, 0x370, URZ ;  /* 0x0000037004067890 */ /* 0x000fe4000ff1e03f */
[----:B------:R-:W-:Y:S02]  /*00b0*/  UIADD3 UR4, UP1, UR4, 0x470, URZ ;  /* 0x0000047004047890 */ /* 0x000fe4000ff3e03f */
[----:B------:R-:W-:Y:S02]  /*00c0*/  UIADD3.X UR7, URZ, UR5, URZ, UP0, !UPT ;  /* 0x000000053f077290 */ /* 0x000fe400087fe43f */
[----:B------:R-:W-:-:S07]  /*00d0*/  UIADD3.X UR5, URZ, UR5, URZ, UP1, !UPT ;  /* 0x000000053f057290 */ /* 0x000fce0008ffe43f */
[----:B------:R0:W-:Y:S02]  /*00e0*/  UTMACCTL.PF [UR6] ;  /* 0x00000000060079b9 */ /* 0x0001e40008040000 */
[----:B------:R0:W-:Y:S02]  /*00f0*/  UTMACCTL.PF [UR4] ;  /* 0x00000000040079b9 */ /* 0x0001e40008040000 */
[----:B0-----:R-:W-:Y:S01]  /*0100*/  NOP ;  /* 0x0000000000007918 */ /* 0x001fe20000000000 */
.L_x_1:
[----:B------:R-:W-:Y:S05]  /*0110*/  BSYNC B0 ;  /* 0x0000000000007941 */ /* 0x000fea0003800000 */
.L_x_0:
[----:B------:R-:W-:Y:S01]  /*0120*/  VOTEU.ANY UP0, P0 ;  /* 0x00000000003f7886 */ /* 0x000fe20000000100 */
[----:B------:R-:W0:Y:S01]  /*0130*/  SHFL.IDX PT, R2, R0, RZ, 0x1f ;  /* 0x00001fff00027589 */ /* 0x000e2200000e0000 */
[----:B------:R-:W-:Y:S01]  /*0140*/  UMOV UR4, 0x80 ;  /* 0x0000008000047882 */ /* 0x000fe20000000000 */
[----:B------:R-:W-:Y:S01]  /*0150*/  UMOV UR7, 0x100 ;  /* 0x0000010000077882 */ /* 0x000fe20000000000 */
[----:B------:R-:W-:Y:S01]  /*0160*/  VOTEU.ANY UP1, P0 ;  /* 0x00000000003f7886 */ /* 0x000fe20000020100 */
[----:B------:R-:W1:Y:S01]  /*0170*/  @UP0 S2UR UR8, SR_CgaCtaId ;  /* 0x00000000000809c3 */ /* 0x000e620000008800 */
[----:B------:R-:W-:Y:S01]  /*0180*/  @UP0 UMOV UR6, 0x400 ;  /* 0x0000040000060882 */ /* 0x000fe20000000000 */
[----:B------:R-:W-:-:S04]  /*0190*/  @UP0 UIADD3 UR4, -UR4, 0x100000, URZ ;  /* 0x0010000004040890 */ /* 0x000fc8000fffe13f */
[----:B------:R-:W-:Y:S02]  /*01a0*/  @UP0 USHF.L.U32 UR5, UR4, 0xb, URZ ;  /* 0x0000000b04050899 */ /* 0x000fe4000800063f */
[----:B------:R-:W-:Y:S01]  /*01b0*/  @UP0 USHF.L.U32 UR4, UR4, 0x1, URZ ;  /* 0x0000000104040899 */ /* 0x000fe2000800063f */
[----:B0-----:R-:W-:Y:S02]  /*01c0*/  ISETP.NE.AND P1, PT, R2, RZ, PT ;  /* 0x000000ff0200720c */ /* 0x001fe40003f25270 */
[----:B------:R-:W-:Y:S01]  /*01d0*/  SHF.R.U32.HI R2, RZ, 0x7, R3 ;  /* 0x00000007ff027819 */ /* 0x000fe20000011603 */
[----:B-1----:R-:W-:Y:S02]  /*01e0*/  @UP0 ULEA UR8, UR8, UR6, 0x18 ;  /* 0x0000000608080291 */ /* 0x002fe4000f8ec03f */
[----:B------:R-:W-:-:S04]  /*01f0*/  @UP0 UIADD3 UR6, -UR7, 0x100000, URZ ;  /* 0x0010000007060890 */ /* 0x000fc8000fffe13f */
[----:B------:R-:W-:Y:S02]  /*0200*/  @UP0 USHF.L.U32 UR7, UR6, 0xb, URZ ;  /* 0x0000000b06070899 */ /* 0x000fe4000800063f */
[----:B------:R-:W-:Y:S01]  /*0210*/  @UP0 USHF.L.U32 UR6, UR6, 0x1, URZ ;  /* 0x0000000106060899 */ /* 0x000fe2000800063f */
[----:B------:R-:W-:Y:S01]  /*0220*/  VOTEU.ANY UP0, P0 ;  /* 0x00000000003f7886 */ /* 0x000fe20000000100 */
[----:B------:R-:W0:Y:S04]  /*0230*/  SHFL.IDX PT, R2, R2, RZ, 0x1f ;  /* 0x00001fff02027589 */ /* 0x000e2800000e0000 */
[----:B------:R-:W1:Y:S02]  /*0240*/  FENCE.VIEW.ASYNC.S ;  /* 0x00000000000073c6 */ /* 0x000e640000000000 */
[----:B-1----:R1:W2:Y:S04]  /*0250*/  @UP0 SYNCS.EXCH.64 URZ, [UR8+0x38800], UR4 ;  /* 0x03880004083f05b2 */ /* 0x0022a80008000100 */
[----:B------:R1:W3:Y:S01]  /*0260*/  @UP1 SYNCS.EXCH.64 URZ, [UR8+0x38820], UR6 ;  /* 0x03882006083f15b2 */ /* 0x0002e20008000100 */
[----:B------:R-:W-:Y:S05]  /*0270*/  @P1 BRA `(.L_x_2) ;  /* 0x0000000000481947 */ /* 0x000fea0003800000 */
[----:B-1----:R-:W1:Y:S01]  /*0280*/  S2UR UR5, SR_CgaCtaId ;  /* 0x00000000000579c3 */ /* 0x002e620000008800 */
[----:B------:R-:W-:Y:S01]  /*0290*/  UMOV UR4, 0x400 ;  /* 0x0000040000047882 */ /* 0x000fe20000000000 */
[----:B------:R-:W-:Y:S01]  /*02a0*/  UMOV UR6, 0x1 ;  /* 0x0000000100067882 */ /* 0x000fe20000000000 */
[----:B------:R-:W-:Y:S01]  /*02b0*/  UMOV UR7, 0x2 ;  /* 0x0000000200077882 */ /* 0x000fe20000000000 */
[----:B------:R-:W-:Y:S01]  /*02c0*/  ELECT P0, URZ, PT ;  /* 0x00000000003f782f */ /* 0x000fe20003800000 */
[----:B-1----:R-:W-:Y:S02]  /*02d0*/  ULEA UR8, UR5, UR4, 0x18 ;  /* 0x0000000405087291 */ /* 0x002fe4000f8ec03f */
[----:B------:R-:W-:-:S04]  /*02e0*/  UIADD3 UR4, -UR6, 0x100000, URZ ;  /* 0x0010000006047890 */ /* 0x000fc8000fffe13f */
[----:B------:R-:W-:Y:S02]  /*02f0*/  USHF.L.U32 UR5, UR4, 0xb, URZ ;  /* 0x0000000b04057899 */ /* 0x000fe4000800063f */
[----:B------:R-:W-:Y:S02]  /*0300*/  USHF.L.U32 UR4, UR4, 0x1, URZ ;  /* 0x0000000104047899 */ /* 0x000fe4000800063f */
[----:B------:R-:W-:-:S04]  /*0310*/  UIADD3 UR6, -UR7, 0x100000, URZ ;  /* 0x0010000007067890 */ /* 0x000fc8000fffe13f */
[----:B------:R-:W-:Y:S02]  /*0320*/  USHF.L.U32 UR7, UR6, 0xb, URZ ;  /* 0x0000000b06077899 */ /* 0x000fe4000800063f */
[----:B------:R-:W-:Y:S01]  /*0330*/  USHF.L.U32 UR6, UR6, 0x1, URZ ;  /* 0x0000000106067899 */ /* 0x000fe2000800063f */
[----:B------:R-:W1:Y:S03]  /*0340*/  FENCE.VIEW.ASYNC.S ;  /* 0x00000000000073c6 */ /* 0x000e660000000000 */
[----:B-1----:R4:W1:Y:S08]  /*0350*/  SYNCS.EXCH.64 URZ, [UR8+0x38830], UR4 ;  /* 0x03883004083f75b2 */ /* 0x0028700008000100 */
[----:B------:R4:W0:Y:S01]  /*0360*/  SYNCS.EXCH.64 URZ, [UR8+0x38840], UR6 ;  /* 0x03884006083f75b2 */ /* 0x0008220008000100 */
[----:B------:R4:W0:Y:S01]  /*0370*/  SYNCS.EXCH.64 URZ, [UR8+0x38838], UR4 ;  /* 0x03883804083f75b2 */ /* 0x0008220008000100 */
[----:B------:R4:W0:Y:S02]  /*0380*/  SYNCS.EXCH.64 URZ, [UR8+0x38848], UR6 ;  /* 0x03884806083f75b2 */ /* 0x0008240008000100 */
[----:B----4-:R-:W-:Y:S01]  /*0390*/  NOP ;  /* 0x0000000000007918 */ /* 0x010fe20000000000 */
.L_x_2:
[----:B------:R-:W4:Y:S01]  /*03a0*/  SHFL.IDX PT, R3, R0, RZ, 0x1f ;  /* 0x00001fff00037589 */ /* 0x000f2200000e0000 */
[----:B------:R-:W-:Y:S01]  /*03b0*/  NOP ;  /* 0x0000000000007918 */ /* 0x000fe20000000000 */
[----:B----4-:R-:W-:-:S13]  /*03c0*/  ISETP.NE.AND P0, PT, R3, RZ, PT ;  /* 0x000000ff0300720c */ /* 0x010fda0003f05270 */
        /* <DEDUP_REMOVED lines=19> */
.L_x_3:
[----:B------:R-:W4:Y:S01]  /*0500*/  SHFL.IDX PT, R3, R0, RZ, 0x1f ;  /* 0x00001fff00037589 */ /* 0x000f2200000e0000 */
[----:B------:R-:W-:Y:S01]  /*0510*/  NOP ;  /* 0x0000000000007918 */ /* 0x000fe20000000000 */
[----:B----4-:R-:W-:-:S13]  /*0520*/  ISETP.NE.AND P0, PT, R3, RZ, PT ;  /* 0x000000ff0300720c */ /* 0x010fda0003f05270 */
[----:B------:R-:W-:Y:S05]  /*0530*/  @P0 BRA `(.L_x_4) ;  /* 0x0000000000380947 */ /* 0x000fea0003800000 */
[----:B-1----:R-:W1:Y:S01]  /*0540*/  S2UR UR5, SR_CgaCtaId ;  /* 0x00000000000579c3 */ /* 0x002e620000008800 */
[----:B------:R-:W-:Y:S01]  /*0550*/  UMOV UR4, 0x400 ;  /* 0x0000040000047882 */ /* 0x000fe20000000000 */
[----:B------:R-:W-:Y:S01]  /*0560*/  UMOV UR7, 0x1 ;  /* 0x0000000100077882 */ /* 0x000fe20000000000 */
[----:B------:R-:W-:Y:S01]  /*0570*/  ELECT P0, URZ, PT ;  /* 0x00000000003f782f */ /* 0x000fe20003800000 */
[----:B-1----:R-:W-:Y:S02]  /*0580*/  ULEA UR6, UR5, UR4, 0x18 ;  /* 0x0000000405067291 */ /* 0x002fe4000f8ec03f */
[----:B------:R-:W-:-:S04]  /*0590*/  UIADD3 UR4, -UR7, 0x100000, URZ ;  /* 0x0010000007047890 */ /* 0x000fc8000fffe13f */
[----:B------:R-:W-:Y:S02]  /*05a0*/  USHF.L.U32 UR5, UR4, 0xb, URZ ;  /* 0x0000000b04057899 */ /* 0x000fe4000800063f */
[----:B------:R-:W-:Y:S01]  /*05b0*/  USHF.L.U32 UR4, UR4, 0x1, URZ ;  /* 0x0000000104047899 */ /* 0x000fe2000800063f */
[----:B------:R-:W1:Y:S11]  /*05c0*/  FENCE.VIEW.ASYNC.S ;  /* 0x00000000000073c6 */ /* 0x000e760000000000 */
[----:B-1----:R4:W1:Y:S01]  /*05d0*/  SYNCS.EXCH.64 URZ, [UR6+0x38870], UR4 ;  /* 0x03887004063f75b2 */ /* 0x0028620008000100 */
[----:B------:R4:W0:Y:S01]  /*05e0*/  SYNCS.EXCH.64 URZ, [UR6+0x38880], UR4 ;  /* 0x03888004063f75b2 */ /* 0x0008220008000100 */
[----:B------:R4:W0:Y:S01]  /*05f0*/  SYNCS.EXCH.64 URZ, [UR6+0x38878], UR4 ;  /* 0x03887804063f75b2 */ /* 0x0008220008000100 */
[----:B------:R4:W0:Y:S02]  /*0600*/  SYNCS.EXCH.64 URZ, [UR6+0x38888], UR4 ;  /* 0x03888804063f75b2 */ /* 0x0008240008000100 */
[----:B----4-:R-:W-:Y:S01]  /*0610*/  NOP ;  /* 0x0000000000007918 */ /* 0x010fe20000000000 */
.L_x_4:
        /* <DEDUP_REMOVED lines=22> */
.L_x_5:
        /* <DEDUP_REMOVED lines=22> */
.L_x_6:
[----:B0-----:R-:W-:Y:S01]  /*08e0*/  ISETP.NE.AND P0, PT, R2, RZ, PT ;  /* 0x000000ff0200720c */ /* 0x001fe20003f05270 */
[----:B------:R-:W-:Y:S01]  /*08f0*/  IMAD.MOV.U32 R2, RZ, RZ, 0x1 ;  /* 0x00000001ff027424 */ /* 0x000fe200078e00ff */
[----:B------:R-:W-:Y:S01]  /*0900*/  NOP ;  /* 0x0000000000007918 */ /* 0x000fe20000000000 */
[----:B------:R-:W-:Y:S03]  /*0910*/  BSSY B6, `(.L_x_7) ;  /* 0x000104d000067945 */ /* 0x000fe60003800000 */
[----:B------:R-:W-:-:S05]  /*0920*/  SEL R2, R2, 0x2, !P0 ;  /* 0x0000000202027807 */ /* 0x000fca0004000000 */
[----:B------:R0:W-:Y:S01]  /*0930*/  STL [R1+0x14], R2 ;  /* 0x0000140201007387 */ /* 0x0001e20000100800 */
[----:B-123--:R-:W-:Y:S06]  /*0940*/  BAR.SYNC.DEFER_BLOCKING 0x0 ;  /* 0x0000000000007b1d */ /* 0x00efec0000010000 */
[----:B------:R-:W-:Y:S05]  /*0950*/  @!P0 BRA `(.L_x_8) ;  /* 0x000000bc00308947 */ /* 0x000fea0003800000 */
.L_x_9:
[----:B------:R-:W-:-:S08]  /*0960*/  NOP ;  /* 0x0000000000007918 */ /* 0x000fd00000000000 */
[----:B------:R-:W1:Y:S02]  /*0970*/  USETMAXREG.TRY_ALLOC.CTAPOOL UP0, 0xf0 ;  /* 0x000000f0000079c8 */ /* 0x000e640008000600 */
[----:B-1----:R-:W-:-:S13]  /*0980*/  PLOP3.LUT P0, PT, PT, PT, UP0, 0x80, 0x0 ;  /* 0x000000000000781c */ /* 0x002fda0003f0f008 */
[----:B------:R-:W-:Y:S05]  /*0990*/  @!P0 BRA `(.L_x_9) ;  /* 0xfffffffc00f08947 */ /* 0x000fea000383ffff */
[----:B0-----:R-:W0:Y:S08]  /*09a0*/  LDC R2, c[0x0][0xc50] ;  /* 0x00031400ff027b82 */ /* 0x001e300000000800 */
[----:B------:R-:W1:Y:S08]  /*09b0*/  S2UR UR4, SR_CTAID.Y ;  /* 0x00000000000479c3 */ /* 0x000e700000002600 */
[----:B------:R-:W2:Y:S08]  /*09c0*/  S2UR UR5, SR_CTAID.Z ;  /* 0x00000000000579c3 */ /* 0x000eb00000002700 */
[----:B------:R-:W-:Y:S06]  /*09d0*/  BAR.ARV 0x8, 0x180 ;  /* 0x0206000000007b1d */ /* 0x000fec0000002000 */
[----:B0-----:R-:W-:Y:S01]  /*09e0*/  ISETP.NE.AND P0, PT, R2, 0x1, PT ;  /* 0x000000010200780c */ /* 0x001fe20003f05270 */
[----:B-1----:R-:W-:-:S12]  /*09f0*/  IMAD.U32 R18, RZ, RZ, UR4 ;  /* 0x00000004ff127e24 */ /* 0x002fd8000f8e00ff */
[----:B------:R-:W0:Y:S08]  /*0a00*/  @P0 LDC R0, c[0x0][0xc54] ;  /* 0x00031500ff000b82 */ /* 0x000e300000000800 */
[----:B------:R-:W1:Y:S01]  /*0a10*/  @P0 LDC R3, c[0x0][0xc58] ;  /* 0x00031600ff030b82 */ /* 0x000e620000000800 */
[----:B0-----:R-:W-:-:S05]  /*0a20*/  @P0 IMAD.HI.U32 R0, R0, UR4, RZ ;  /* 0x0000000400000c27 */ /* 0x001fca000f8e00ff */
[----:B-1----:R-:W-:Y:S02]  /*0a30*/  @P0 SHF.R.U32.HI R18, RZ, R3, R0 ;  /* 0x00000003ff120219 */ /* 0x002fe40000011600 */
[----:B--2---:R-:W-:-:S03]  /*0a40*/  ISETP.LE.AND P0, PT, RZ, UR5, PT ;  /* 0x00000005ff007c0c */ /* 0x004fc6000bf03270 */
[----:B------:R-:W-:-:S04]  /*0a50*/  IMAD.MOV R3, RZ, RZ, -R18 ;  /* 0x000000ffff037224 */ /* 0x000fc800078e0a12 */
[----:B------:R-:W-:-:S06]  /*0a60*/  IMAD R2, R2, R3, UR4 ;  /* 0x0000000402027e24 */ /* 0x000fcc000f8e0203 */
[----:B------:R-:W-:Y:S05]  /*0a70*/  @!P0 BRA `(.L_x_10) ;  /* 0x0000010000d88947 */ /* 0x000fea0003800000 */
[----:B------:R-:W0:Y:S01]  /*0a80*/  LDC.64 R4, c[0x0][0x418] ;  /* 0x00010600ff047b82 */ /* 0x000e220000000a00 */
[----:B------:R-:W-:Y:S01]  /*0a90*/  LOP3.LUT R17, R2, 0xffff, RZ, 0xc0, !PT ;  /* 0x0000ffff02117812 */ /* 0x000fe200078ec0ff */
[----:B------:R-:W-:-:S06]  /*0aa0*/  IMAD.MOV.U32 R22, RZ, RZ, RZ ;  /* 0x000000ffff167224 */ /* 0x000fcc00078e00ff */
[----:B------:R-:W1:Y:S08]  /*0ab0*/  LDC R19, c[0x0][0x424] ;  /* 0x00010900ff137b82 */ /* 0x000e700000000800 */
[----:B------:R-:W2:Y:S01]  /*0ac0*/  LDC R0, c[0x0][0x2f0] ;  /* 0x0000bc00ff007b82 */ /* 0x000ea20000000800 */
[----:B0-----:R-:W-:-:S04]  /*0ad0*/  ISETP.NE.U32.AND P0, PT, R4, RZ, PT ;  /* 0x000000ff0400720c */ /* 0x001fc80003f05070 */
[----:B------:R-:W-:-:S04]  /*0ae0*/  ISETP.NE.AND.EX P0, PT, R5, RZ, PT, P0 ;  /* 0x000000ff0500720c */ /* 0x000fc80003f05300 */
[----:B-1----:R-:W-:-:S05]  /*0af0*/  SEL R19, R19, 0x1, P0 ;  /* 0x0000000113137807 */ /* 0x002fca0000000000 */
[----:B--2---:R-:W-:-:S04]  /*0b00*/  IMAD R19, R19, R0, RZ ;  /* 0x0000000013137224 */ /* 0x004fc800078e02ff */
[C---:B------:R-:W-:Y:S01]  /*0b10*/  VIADD R0, R19.reuse, 0x4f ;  /* 0x0000004f13007836 */ /* 0x040fe20000000000 */
[----:B------:R-:W-:-:S03]  /*0b20*/  ISETP.GE.AND P0, PT, R19, 0x1, PT ;  /* 0x000000011300780c */ /* 0x000fc60003f06270 */
[----:B------:R-:W-:-:S05]  /*0b30*/  IMAD.HI R0, R0, 0x66666667, RZ ;  /* 0x6666666700007827 */ /* 0x000fca00078e02ff */
[----:B------:R-:W-:-:S04]  /*0b40*/  SHF.R.U32.HI R3, RZ, 0x1f, R0 ;  /* 0x0000001fff037819 */ /* 0x000fc80000011600 */
[----:B------:R-:W-:Y:S01]  /*0b50*/  LEA.HI.SX32 R0, R0, R3, 0x1b ;  /* 0x0000000300007211 */ /* 0x000fe200078fdaff */
[----:B------:R-:W-:Y:S06]  /*0b60*/  @!P0 BRA `(.L_x_11) ;  /* 0x0000000000788947 */ /* 0x000fec0003800000 */
[----:B------:R-:W-:-:S04]  /*0b70*/  SHF.R.U32.HI R5, RZ, 0x10, R2 ;  /* 0x00000010ff057819 */ /* 0x000fc80000011602 */
[----:B------:R-:W-:-:S13]  /*0b80*/  ISETP.NE.AND P0, PT, R5, RZ, PT ;  /* 0x000000ff0500720c */ /* 0x000fda0003f05270 */
[----:B------:R-:W0:Y:S02]  /*0b90*/  @!P0 LDC R5, c[0x0][0x9f0] ;  /* 0x00027c00ff058b82 */ /* 0x000e240000000800 */
[-C--:B0-----:R-:W-:Y:S02]  /*0ba0*/  IABS R7, R5.reuse ;  /* 0x0000000500077213 */ /* 0x081fe40000000000 */
[----:B------:R-:W-:Y:S02]  /*0bb0*/  IADD3 R4, R0, -0x1, R5 ;  /* 0xffffffff00047810 */ /* 0x000fe40007ffe005 */
[----:B------:R-:W0:Y:S01]  /*0bc0*/  I2F.RP R6, R7 ;  /* 0x0000000700067306 */ /* 0x000e220000209400 */
[----:B------:R-:W-:-:S05]  /*0bd0*/  IABS R10, R5 ;  /* 0x00000005000a7213 */ /* 0x000fca0000000000 */
[----:B------:R-:W-:Y:S02]  /*0be0*/  IMAD.MOV R10, RZ, RZ, -R10 ;  /* 0x000000ffff0a7224 */ /* 0x000fe400078e0a0a */
[----:B0-----:R-:W0:Y:S02]  /*0bf0*/  MUFU.RCP R6, R6 ;  /* 0x0000000600067308 */ /* 0x001e240000001000 */
[----:B0-----:R-:W-:Y:S02]  /*0c00*/  IADD3 R2, R6, 0xffffffe, RZ ;  /* 0x0ffffffe06027810 */ /* 0x001fe40007ffe0ff */
[----:B------:R-:W-:-:S04]  /*0c10*/  IABS R6, R4 ;  /* 0x0000000400067213 */ /* 0x000fc80000000000 */
[----:B------:R0:W1:Y:S01]  /*0c20*/  F2I.FTZ.U32.TRUNC.NTZ R3, R2 ;  /* 0x0000000200037305 */ /* 0x000062000021f000 */
[----:B------:R-:W-:-:S04]  /*0c30*/  LOP3.LUT R4, R4, R5, RZ, 0x3c, !PT ;  /* 0x0000000504047212 */ /* 0x000fc800078e3cff */
[----:B------:R-:W-:Y:S01]  /*0c40*/  ISETP.GE.AND P2, PT, R4, RZ, PT ;  /* 0x000000ff0400720c */ /* 0x000fe20003f46270 */
[----:B0-----:R-:W-:Y:S02]  /*0c50*/  IMAD.MOV.U32 R2, RZ, RZ, RZ ;  /* 0x000000ffff027224 */ /* 0x001fe400078e00ff */
[----:B-1----:R-:W-:-:S04]  /*0c60*/  IMAD.MOV R8, RZ, RZ, -R3 ;  /* 0x000000ffff087224 */ /* 0x002fc800078e0a03 */
[----:B------:R-:W-:-:S04]  /*0c70*/  IMAD R9, R8, R7, RZ ;  /* 0x0000000708097224 */ /* 0x000fc800078e02ff */
[----:B------:R-:W-:-:S04]  /*0c80*/  IMAD.HI.U32 R3, R3, R9, R2 ;  /* 0x0000000903037227 */ /* 0x000fc800078e0002 */
[----:B------:R-:W-:Y:S02]  /*0c90*/  IMAD.MOV.U32 R2, RZ, RZ, R10 ;  /* 0x000000ffff027224 */ /* 0x000fe400078e000a */
[----:B------:R-:W-:-:S04]  /*0ca0*/  IMAD.HI.U32 R3, R3, R6, RZ ;  /* 0x0000000603037227 */ /* 0x000fc800078e00ff */
[----:B------:R-:W-:-:S05]  /*0cb0*/  IMAD R2, R3, R2, R6 ;  /* 0x0000000203027224 */ /* 0x000fca00078e0206 */
[----:B------:R-:W-:-:S13]  /*0cc0*/  ISETP.GT.U32.AND P1, PT, R7, R2, PT ;  /* 0x000000020700720c */ /* 0x000fda0003f24070 */
[----:B------:R-:W-:Y:S02]  /*0cd0*/  @!P1 IMAD.IADD R2, R2, 0x1, -R7 ;  /* 0x0000000102029824 */ /* 0x000fe400078e0a07 */
[----:B------:R-:W-:Y:S01]  /*0ce0*/  @!P1 VIADD R3, R3, 0x1 ;  /* 0x0000000103039836 */ /* 0x000fe20000000000 */
[----:B------:R-:W-:Y:S02]  /*0cf0*/  ISETP.NE.AND P1, PT, R5, RZ, PT ;  /* 0x000000ff0500720c */ /* 0x000fe40003f25270 */
[----:B------:R-:W-:-:S13]  /*0d00*/  ISETP.GE.U32.AND P0, PT, R2, R7, PT ;  /* 0x000000070200720c */ /* 0x000fda0003f06070 */
[----:B------:R-:W-:-:S05]  /*0d10*/  @P0 IADD3 R3, R3, 0x1, RZ ;  /* 0x0000000103030810 */ /* 0x000fca0007ffe0ff */
[----:B------:R-:W-:Y:S01]  /*0d20*/  @!P2 IMAD.MOV R3, RZ, RZ, -R3 ;  /* 0x000000ffff03a224 */ /* 0x000fe200078e0a03 */
[----:B------:R-:W-:-:S05]  /*0d30*/  @!P1 LOP3.LUT R3, RZ, R5, RZ, 0x33, !PT ;  /* 0x00000005ff039212 */ /* 0x000fca00078e33ff */
[----:B------:R-:W-:-:S07]  /*0d40*/  IMAD.MOV.U32 R22, RZ, RZ, R3 ;  /* 0x000000ffff167224 */ /* 0x000fce00078e0003 */
.L_x_11:
[----:B------:R-:W0:Y:S01]  /*0d50*/  S2R R2, SR_TID.X ;  /* 0x0000000000027919 */ /* 0x000e220000002100 */
[-C--:B------:R-:W-:Y:S01]  /*0d60*/  IMAD R17, R17, R22.reuse, RZ ;  /* 0x0000001611117224 */ /* 0x080fe200078e02ff */
[----:B------:R-:W-:Y:S01]  /*0d70*/  PLOP3.LUT P0, PT, PT, PT, PT, 0x80, 0x0 ;  /* 0x000000000000781c */ /* 0x000fe20003f0f070 */
[----:B------:R-:W-:Y:S01]  /*0d80*/  IMAD.MOV.U32 R3, RZ, RZ, RZ ;  /* 0x000000ffff037224 */ /* 0x000fe200078e00ff */
[----:B------:R-:W-:Y:S02]  /*0d90*/  CS2R R150, SRZ ;  /* 0x0000000000967805 */ /* 0x000fe4000001ff00 */
[----:B------:R-:W-:Y:S02]  /*0da0*/  CS2R R148, SRZ ;  /* 0x0000000000947805 */ /* 0x000fe4000001ff00 */
[----:B------:R-:W-:Y:S01]  /*0db0*/  VIADDMNMX R22, R17, R22, R0, PT ;  /* 0x0000001611167246 */ /* 0x000fe20003800100 */
[----:B------:R-:W-:Y:S01]  /*0dc0*/  IMAD.MOV.U32 R0, RZ, RZ, RZ ;  /* 0x000000ffff007224 */ /* 0x000fe200078e00ff */
[----:B------:R-:W-:-:S02]  /*0dd0*/  CS2R R146, SRZ ;  /* 0x0000000000927805 */ /* 0x000fc4000001ff00 */
[----:B------:R-:W-:Y:S02]  /*0de0*/  CS2R R144, SRZ ;  /* 0x0000000000907805 */ /* 0x000fe4000001ff00 */
[----:B------:R-:W-:Y:S02]  /*0df0*/  ISETP.GT.AND P1, PT, R22, R17, PT ;  /* 0x000000111600720c */ /* 0x000fe40003f24270 */
[----:B------:R-:W-:Y:S02]  /*0e00*/  CS2R R142, SRZ ;  /* 0x00000000008e7805 */ /* 0x000fe4000001ff00 */
[----:B------:R-:W-:Y:S02]  /*0e10*/  CS2R R140, SRZ ;  /* 0x00000000008c7805 */ /* 0x000fe4000001ff00 */
[----:B------:R-:W-:Y:S02]  /*0e20*/  CS2R R138, SRZ ;  /* 0x00000000008a7805 */ /* 0x000fe4000001ff00 */
[----:B------:R-:W-:-:S02]  /*0e30*/  CS2R R136, SRZ ;  /* 0x0000000000887805 */ /* 0x000fc4000001ff00 */
[----:B------:R-:W-:Y:S02]  /*0e40*/  CS2R R134, SRZ ;  /* 0x0000000000867805 */ /* 0x000fe4000001ff00 */
[----:B------:R-:W-:Y:S02]  /*0e50*/  CS2R R132, SRZ ;  /* 0x0000000000847805 */ /* 0x000fe4000001ff00 */
        /* <DEDUP_REMOVED lines=14> */
[----:B------:R-:W-:Y:S01]  /*0f40*/  CS2R R102, SRZ ;  /* 0x0000000000667805 */ /* 0x000fe2000001ff00 */
[----:B0-----:R-:W-:Y:S01]  /*0f50*/  VIADD R23, R2, 0xffffff80 ;  /* 0xffffff8002177836 */ /* 0x001fe20000000000 */
        /* <DEDUP_REMOVED lines=38> */
[----:B------:R-:W-:Y:S01]  /*11c0*/  CS2R R24, SRZ ;  /* 0x0000000000187805 */ /* 0x000fe2000001ff00 */
[----:B------:R-:W-:Y:S06]  /*11d0*/  @!P1 BRA `(.L_x_12) ;  /* 0x0000008c00e09947 */ /* 0x000fec0003800000 */
[----:B------:R-:W-:Y:S01]  /*11e0*/  SHF.R.S32.HI R0, RZ, 0x1f, R23 ;  /* 0x0000001fff007819 */ /* 0x000fe20000011417 */
[----:B------:R-:W0:Y:S01]  /*11f0*/  S2UR UR7, SR_CgaCtaId ;  /* 0x00000000000779c3 */ /* 0x000e220000008800 */
[----:B------:R-:W-:Y:S02]  /*1200*/  UMOV UR6, 0x400 ;  /* 0x0000040000067882 */ /* 0x000fe40000000000 */
[----:B------:R-:W-:-:S04]  /*1210*/  LEA.HI R64, R0, R23, RZ, 0x7 ;  /* 0x0000001700407211 */ /* 0x000fc800078f38ff */
[----:B------:R-:W-:-:S06]  /*1220*/  SHF.R.S32.HI R0, RZ, 0x7, R64 ;  /* 0x00000007ff007819 */ /* 0x000fcc0000011440 */
[----:B------:R-:W1:Y:S01]  /*1230*/  SHFL.IDX PT, R0, R0, RZ, 0x1f ;  /* 0x00001fff00007589 */ /* 0x000e6200000e0000 */
[----:B0-----:R-:W-:-:S04]  /*1240*/  ULEA UR8, UR7, UR6, 0x18 ;  /* 0x0000000607087291 */ /* 0x001fc8000f8ec03f */
[----:B------:R-:W-:Y:S02]  /*1250*/  UIADD3 UR6, UR8, 0x14400, URZ ;  /* 0x0001440008067890 */ /* 0x000fe4000fffe03f */
[----:B------:R-:W-:Y:S02]  /*1260*/  IMAD.U32 R16, RZ, RZ, UR8 ;  /* 0x00000008ff107e24 */ /* 0x000fe4000f8e00ff */
[----:B------:R-:W-:Y:S01]  /*1270*/  ULOP3.LUT UP0, URZ, UR6, 0x9f, URZ, 0xc0, !UPT ;  /* 0x0000009f063f7892 */ /* 0x000fe2000f80c03f */
[----:B-1----:R-:W-:-:S05]  /*1280*/  R2UR UR4, R0 ;  /* 0x00000000000472ca */ /* 0x002fca00000e0000 */
[----:B------:R-:W-:-:S08]  /*1290*/  PLOP3.LUT P0, PT, PT, PT, UP0, 0x80, 0x0 ;  /* 0x000000000000781c */ /* 0x000fd00003f0f008 */
[----:B------:R-:W-:-:S04]  /*12a0*/  ULEA.HI UR5, UR4, UR4, URZ, 0x1 ;  /* 0x0000000404057291 */ /* 0x000fc8000f8f083f */
[----:B------:R-:W-:-:S04]  /*12b0*/  ULOP3.LUT UR5, UR5, 0x1e, URZ, 0xc0, !UPT ;  /* 0x0000001e05057892 */ /* 0x000fc8000f8ec03f */
[----:B------:R-:W-:-:S04]  /*12c0*/  UIADD3 UR5, UR4, -UR5, URZ ;  /* 0x8000000504057290 */ /* 0x000fc8000fffe03f */
[----:B------:R-:W-:-:S04]  /*12d0*/  ULEA UR5, UR5, UR6, 0xd ;  /* 0x0000000605057291 */ /* 0x000fc8000f8e683f */
[----:B------:R-:W-:-:S04]  /*12e0*/  USHF.R.U32.HI UR5, URZ, 0x4, UR5 ;  /* 0x000000043f057899 */ /* 0x000fc80008011605 */
[----:B------:R-:W-:Y:S01]  /*12f0*/  ULOP3.LUT UR36, UR5, 0x3fff, URZ, 0xc0, !UPT ;  /* 0x00003fff05247892 */ /* 0x000fe2000f8ec03f */
[----:B------:R-:W-:Y:S11]  /*1300*/  @!P0 BRA `(.L_x_13) ;  /* 0x0000000000408947 */ /* 0x000ff60003800000 */
[----:B------:R-:W-:Y:S01]  /*1310*/  MOV R0, 0x0 ;  /* 0x0000000000007802 */ /* 0x000fe20000000f00 */
[----:B------:R-:W-:Y:S01]  /*1320*/  ULDC.64 UR4, c[0x4][0xa8] ;  /* 0x01002a0000047ab9 */ /* 0x000fe20000000a00 */
[----:B------:R-:W-:Y:S01]  /*1330*/  ULDC.64 UR6, c[0x4][0x28] ;  /* 0x01000a0000067ab9 */ /* 0x000fe20000000a00 */
[----:B------:R-:W-:Y:S01]  /*1340*/  MOV R4, UR4 ;  /* 0x0000000400047c02 */ /* 0x000fe20008000f00 */
[----:B------:R0:W1:Y:S01]  /*1350*/  LDC.64 R2, c[0x4][R0] ;  /* 0x0100000000027b82 */ /* 0x0000620000000a00 */
[----:B------:R-:W-:Y:S01]  /*1360*/  IMAD.U32 R5, RZ, RZ, UR5 ;  /* 0x00000005ff057e24 */ /* 0x000fe2000f8e00ff */
[----:B------:R-:W-:Y:S01]  /*1370*/  ULDC.64 UR4, c[0x4][0xb0] ;  /* 0x01002c0000047ab9 */ /* 0x000fe20000000a00 */
[----:B------:R-:W-:Y:S01]  /*1380*/  IMAD.U32 R10, RZ, RZ, UR6 ;  /* 0x00000006ff0a7e24 */ /* 0x000fe2000f8e00ff */
[----:B------:R-:W-:Y:S01]  /*1390*/  MOV R12, 0x1 ;  /* 0x00000001000c7802 */ /* 0x000fe20000000f00 */
[----:B------:R-:W-:Y:S02]  /*13a0*/  IMAD.U32 R6, RZ, RZ, UR4 ;  /* 0x00000004ff067e24 */ /* 0x000fe4000f8e00ff */
[----:B------:R-:W-:-:S02]  /*13b0*/  IMAD.U32 R7, RZ, RZ, UR5 ;  /* 0x00000005ff077e24 */ /* 0x000fc4000f8e00ff */
[----:B------:R-:W-:Y:S02]  /*13c0*/  IMAD.U32 R11, RZ, RZ, UR7 ;  /* 0x00000007ff0b7e24 */ /* 0x000fe4000f8e00ff */
[----:B------:R-:W-:Y:S02]  /*13d0*/  IMAD.MOV.U32 R8, RZ, RZ, 0x70 ;  /* 0x00000070ff087424 */ /* 0x000fe400078e00ff */
[----:B0-----:R-:W-:-:S07]  /*13e0*/  IMAD.MOV.U32 R13, RZ, RZ, RZ ;  /* 0x000000ffff0d7224 */ /* 0x001fce00078e00ff */
[----:B------:R-:W-:-:S07]  /*13f0*/  LEPC R20, `(.L_x_13) ;  /* 0x000000001014794e */ /* 0x000fce0000000000 */
[----:B-1----:R-:W-:Y:S05]  /*1400*/  CALL.ABS.NOINC R2 ;  /* 0x0000000002007343 */ /* 0x002fea0003c00000 */
.L_x_13:
[----:B------:R-:W2:Y:S01]  /*1410*/  LDL.LU R20, [R1+0x14] ;  /* 0x0000140001147983 */ /* 0x000ea20000300800 */
[----:B------:R-:W-:Y:S02]  /*1420*/  R2UR UR4, R16 ;  /* 0x00000000100472ca */ /* 0x000fe400000e0000 */
[----:B------:R-:W-:-:S11]  /*1430*/  SHF.L.U32 R2, RZ, 0x1f, RZ ;  /* 0x0000001fff027819 */ /* 0x000fd600000006ff */
[----:B------:R-:W0:Y:S01]  /*1440*/  SYNCS.PHASECHK.TRANS64.TRYWAIT P1, [UR4+0x38800], R2 ;  /* 0x03880002ff0075a7 */ /* 0x000e220008020144 */
[----:B--2---:R-:W-:-:S04]  /*1450*/  LOP3.LUT R0, R20, 0x1, RZ, 0xfc, !PT ;  /* 0x0000000114007812 */ /* 0x004fc800078efcff */
[----:B------:R-:W-:Y:S01]  /*1460*/  ISETP.NE.AND P0, PT, R0, 0x3, PT ;  /* 0x000000030000780c */ /* 0x000fe20003f05270 */
[----:B0-----:R-:W-:-:S12]  /*1470*/  @!P1 BRA `(.L_x_14) ;  /* 0x000000f800609947 */ /* 0x001fd80003800000 */
.L_x_132:
[----:B------:R-:W-:Y:S05]  /*1480*/  @!P0 BRA `(.L_x_15) ;  /* 0x0000000000048947 */ /* 0x000fea0003800000 */
[----:B------:R-:W-:Y:S01]  /*1490*/  BPT.TRAP 0x1 ;  /* 0x000000040000795c */ /* 0x000fe20000300000 */
.L_x_15:
[----:B------:R-:W-:-:S13]  /*14a0*/  R2UR UR4, R16 ;  /* 0x00000000100472ca */ /* 0x000fda00000e0000 */
[----:B------:R1:W2:Y:S01]  /*14b0*/  SYNCS.PHASECHK.TRANS64.TRYWAIT P2, [UR4+0x38830], R2 ;  /* 0x03883002ff0075a7 */ /* 0x0002a20008040144 */
[----:B------:R-:W-:Y:S05]  /*14c0*/  @!P0 BRA `(.L_x_16) ;  /* 0x0000000000048947 */ /* 0x000fea0003800000 */
[----:B------:R-:W-:Y:S01]  /*14d0*/  BPT.TRAP 0x1 ;  /* 0x000000040000795c */ /* 0x000fe20000300000 */
.L_x_16:
[----:B------:R-:W3:Y:S01]  /*14e0*/  S2R R0, SR_TID.X ;  /* 0x0000000000007919 */ /* 0x000ee20000002100 */
[----:B------:R-:W-:Y:S01]  /*14f0*/  IMAD.U32 R4, RZ, RZ, UR36 ;  /* 0x00000024ff047e24 */ /* 0x000fe2000f8e00ff */
[----:B---3--:R-:W-:-:S04]  /*1500*/  LOP3.LUT R0, R0, 0x7f, RZ, 0xc0, !PT ;  /* 0x0000007f00007812 */ /* 0x008fc800078ec0ff */
[----:B------:R-:W-:Y:S01]  /*1510*/  ISETP.NE.AND P1, PT, R0, RZ, PT ;  /* 0x000000ff0000720c */ /* 0x000fe20003f25270 */
[----:B--2---:R-:W-:-:S12]  /*1520*/  @P2 BRA `(.L_x_17) ;  /* 0x00000000000c2947 */ /* 0x004fd80003800000 */
[----:B------:R-:W-:-:S13]  /*1530*/  R2UR UR4, R16 ;  /* 0x00000000100472ca */ /* 0x000fda00000e0000 */
[----:B------:R-:W2:Y:S02]  /*1540*/  SYNCS.PHASECHK.TRANS64.TRYWAIT P2, [UR4+0x38830], R2 ;  /* 0x03883002ff0075a7 */ /* 0x000ea40008040144 */
[----:B--2---:R-:W-:Y:S05]  /*1550*/  @!P2 BRA `(.L_x_18) ;  /* 0x000000f80044a947 */ /* 0x004fea0003800000 */
.L_x_17:
[----:B------:R-:W-:Y:S05]  /*1560*/  WARPSYNC.ALL ;  /* 0x0000000000007948 */ /* 0x000fea0003800000 */
[----:B------:R-:W-:Y:S01]  /*1570*/  IMAD.MOV.U32 R9, RZ, RZ, RZ ;  /* 0x000000ffff097224 */ /* 0x000fe200078e00ff */
[----:B------:R-:W-:Y:S01]  /*1580*/  LOP3.LUT R4, R4, 0x10000, RZ, 0xfc, !PT ;  /* 0x0001000004047812 */ /* 0x000fe200078efcff */
[----:B------:R-:W-:Y:S02]  /*1590*/  IMAD.MOV.U32 R151, RZ, RZ, RZ ;  /* 0x000000ffff977224 */ /* 0x000fe400078e00ff */
[----:B------:R-:W-:Y:S01]  /*15a0*/  IMAD.MOV.U32 R5, RZ, RZ, 0x40000040 ;  /* 0x40000040ff057424 */ /* 0x000fe200078e00ff */
[----:B------:R-:W-:Y:S01]  /*15b0*/  R2UR UR60, R16 ;  /* 0x00000000103c72ca */ /* 0x000fe200000e0000 */
[----:B------:R-:W-:Y:S01]  /*15c0*/  WARPGROUP.ARRIVE ;  /* 0x00000000000079c5 */ /* 0x000fe20000000000 */
[C---:B------:R-:W-:Y:S01]  /*15d0*/  R2UR UR8, R4.reuse ;  /* 0x00000000040872ca */ /* 0x040fe200000e0000 */
[----:B------:R-:W-:Y:S01]  /*15e0*/  UMOV UR11, 0x40000040 ;  /* 0x40000040000b7882 */ /* 0x000fe20000000000 */
        /* <DEDUP_REMOVED lines=8> */
[----:B------:R-:W-:Y:S01]  /*1670*/  R2UR UR17, R5 ;  /* 0x00000000051172ca */ /* 0x000fe200000e0000 */
[----:B------:R-:W-:Y:S01]  /*1680*/  UIADD3 UR4, UR60, 0x24400, URZ ;  /* 0x000244003c047890 */ /* 0x000fe2000fffe03f */
[----:B------:R-:W-:Y:S01]  /*1690*/  R2UR UR6, R4 ;  /* 0x00000000040672ca */ /* 0x000fe200000e0000 */
[----:B------:R-:W-:Y:S01]  /*16a0*/  UMOV UR25, 0x40000040 ;  /* 0x4000004000197882 */ /* 0x000fe20000000000 */
[----:B------:R-:W-:Y:S01]  /*16b0*/  MOV R13, UR21 ;  /* 0x00000015000d7c02 */ /* 0x000fe20008000f00 */
[----:B------:R-:W-:Y:S01]  /*16c0*/  USHF.R.U32.HI UR4, URZ, 0x4, UR4 ;  /* 0x000000043f047899 */ /* 0x000fe20008011604 */
[----:B------:R-:W-:Y:S01]  /*16d0*/  LOP3.LUT R64, R64, 0xffffff80, RZ, 0xc0, !PT ;  /* 0xffffff8040407812 */ /* 0x000fe200078ec0ff */
[----:B------:R-:W-:Y:S01]  /*16e0*/  UMOV UR27, 0x40000040 ;  /* 0x40000040001b7882 */ /* 0x000fe20000000000 */
[----:B------:R-:W-:Y:S01]  /*16f0*/  UMOV UR29, 0x40000040 ;  /* 0x40000040001d7882 */ /* 0x000fe20000000000 */
[----:B------:R-:W-:Y:S01]  /*1700*/  ULOP3.LUT UR4, UR4, 0x3fff, URZ, 0xc0, !UPT ;  /* 0x00003fff04047892 */ /* 0x000fe2000f8ec03f */
[----:B------:R-:W-:Y:S01]  /*1710*/  IMAD.MOV.U32 R0, RZ, RZ, -0x2 ;  /* 0xfffffffeff007424 */ /* 0x000fe200078e00ff */
[----:B------:R-:W-:Y:S01]  /*1720*/  UMOV UR31, 0x40000040 ;  /* 0x40000040001f7882 */ /* 0x000fe20000000000 */
[----:B------:R-:W-:Y:S01]  /*1730*/  UMOV UR33, 0x40000040 ;  /* 0x4000004000217882 */ /* 0x000fe20000000000 */
[----:B------:R-:W-:Y:S01]  /*1740*/  ULOP3.LUT UR61, UR4, 0x10000, URZ, 0xfc, !UPT ;  /* 0x00010000043d7892 */ /* 0x000fe2000f8efc3f */
[----:B------:R-:W-:Y:S01]  /*1750*/  IMAD.IADD R64, R23, 0x1, -R64 ;  /* 0x0000000117407824 */ /* 0x000fe200078e0a40 */
[----:B------:R-:W-:Y:S01]  /*1760*/  UIADD3 UR5, UR6, 0x2, URZ ;  /* 0x0000000206057890 */ /* 0x000fe2000fffe03f */
[----:B------:R-:W-:Y:S01]  /*1770*/  P2R R20, PR, RZ, 0x1 ;  /* 0x00000001ff147803 */ /* 0x000fe20000000000 */
[----:B------:R-:W-:Y:S01]  /*1780*/  UIADD3 UR4, UR61, 0x80, URZ ;  /* 0x000000803d047890 */ /* 0x000fe2000fffe03f */
[----:B------:R-:W-:Y:S01]  /*1790*/  MOV R150, R151 ;  /* 0x0000009700967202 */ /* 0x000fe20000000f00 */
[----:B------:R-:W-:Y:S01]  /*17a0*/  UIADD3 UR7, UR6, 0x4, URZ ;  /* 0x0000000406077890 */ /* 0x000fe2000fffe03f */
[----:B0-----:R-:W-:Y:S01]  /*17b0*/  SHF.R.S32.HI R3, RZ, 0x1f, R64 ;  /* 0x0000001fff037819 */ /* 0x001fe20000011440 */
[----:B------:R-:W-:Y:S01]  /*17c0*/  UMOV UR10, UR61 ;  /* 0x0000003d000a7c82 */ /* 0x000fe20008000000 */
[----:B------:R-:W-:Y:S01]  /*17d0*/  UMOV UR20, UR5 ;  /* 0x0000000500147c82 */ /* 0x000fe20008000000 */
[----:B------:R-:W-:Y:S01]  /*17e0*/  HGMMA.64x16x16.F32 R56, gdesc[UR8], RZ, !UPT, gsb0 ;  /* 0x00200000083879f0 */ /* 0x000fe2000c0008ff */
[----:B------:R-:W-:Y:S01]  /*17f0*/  UMOV UR14, UR4 ;  /* 0x00000004000e7c82 */ /* 0x000fe20008000000 */
[----:B------:R-:W-:Y:S01]  /*1800*/  R2UR UR8, R4 ;  /* 0x00000000040872ca */ /* 0x000fe200000e0000 */
[----:B------:R-:W-:Y:S01]  /*1810*/  UIADD3 UR4, UR61, 0x100, URZ ;  /* 0x000001003d047890 */ /* 0x000fe2000fffe03f */
[----:B------:R-:W-:Y:S01]  /*1820*/  R2UR UR9, R5 ;  /* 0x00000000050972ca */ /* 0x000fe200000e0000 */
[----:B------:R-:W-:Y:S01]  /*1830*/  UMOV UR11, 0x40000040 ;  /* 0x40000040000b7882 */ /* 0x000fe20000000000 */
[----:B------:R-:W-:Y:S01]  /*1840*/  UMOV UR5, 0x40000040 ;  /* 0x4000004000057882 */ /* 0x000fe20000000000 */
[----:B------:R-:W-:Y:S01]  /*1850*/  IMAD.U32 R12, RZ, RZ, UR20 ;  /* 0x00000014ff0c7e24 */ /* 0x000fe2000f8e00ff */
[----:B------:R-:W-:Y:S01]  /*1860*/  UIADD3 UR22, UR61, 0x284, URZ ;  /* 0x000002843d167890 */ /* 0x000fe2000fffe03f */
[----:B------:R-:W-:Y:S01]  /*1870*/  LEA.HI R3, R3, R64, RZ, 0x2 ;  /* 0x0000004003037211 */ /* 0x000fe200078f10ff */
[----:B------:R-:W-:Y:S01]  /*1880*/  UMOV UR10, UR4 ;  /* 0x00000004000a7c82 */ /* 0x000fe20008000000 */
[----:B------:R-:W-:Y:S01]  /*1890*/  UIADD3 UR4, UR61, 0x180, URZ ;  /* 0x000001803d047890 */ /* 0x000fe2000fffe03f */
[--C-:B------:R-:W-:Y:S01]  /*18a0*/  IMAD.MOV.U32 R149, RZ, RZ, R151.reuse ;  /* 0x000000ffff957224 */ /* 0x100fe200078e0097 */
[----:B------:R-:W-:Y:S01]  /*18b0*/  UIADD3 UR24, UR6, 0x406, URZ ;  /* 0x0000040606187890 */ /* 0x000fe2000fffe03f */
[----:B------:R-:W-:Y:S01]  /*18c0*/  LOP3.LUT R3, R3, 0x7ffffffc, RZ, 0xc0, !PT ;  /* 0x7ffffffc03037812 */ /* 0x000fe200078ec0ff */
[----:B------:R-:W-:Y:S01]  /*18d0*/  UIADD3 UR26, UR61, 0x286, URZ ;  /* 0x000002863d1a7890 */ /* 0x000fe2000fffe03f */
[--C-:B------:R-:W-:Y:S01]  /*18e0*/  IMAD.MOV.U32 R148, RZ, RZ, R151.reuse ;  /* 0x000000ffff947224 */ /* 0x100fe200078e0097 */
[----:B------:R-:W-:Y:S01]  /*18f0*/  UIADD3 UR28, UR6, 0x800, URZ ;  /* 0x00000800061c7890 */ /* 0x000fe2000fffe03f */
[----:B------:R-:W-:Y:S01]  /*1900*/  IMAD.MOV.U32 R147, RZ, RZ, R151 ;  /* 0x000000ffff937224 */ /* 0x000fe200078e0097 */
[----:B------:R-:W-:Y:S01]  /*1910*/  UIADD3 UR30, UR61, 0x500, URZ ;  /* 0x000005003d1e7890 */ /* 0x000fe2000fffe03f */
[----:B------:R-:W-:Y:S01]  /*1920*/  IMAD.IADD R3, R64, 0x1, -R3 ;  /* 0x0000000140037824 */ /* 0x000fe200078e0a03 */
[----:B------:R-:W-:Y:S01]  /*1930*/  UIADD3 UR32, UR6, 0x802, URZ ;  /* 0x0000080206207890 */ /* 0x000fe2000fffe03f */
[--C-:B------:R-:W-:Y:S01]  /*1940*/  IMAD.MOV.U32 R146, RZ, RZ, R151.reuse ;  /* 0x000000ffff927224 */ /* 0x100fe200078e0097 */
[----:B------:R-:W-:Y:S01]  /*1950*/  UIADD3 UR34, UR61, 0x502, URZ ;  /* 0x000005023d227890 */ /* 0x000fe2000fffe03f */
[----:B------:R-:W-:Y:S01]  /*1960*/  IMAD R0, R3, R0, 0x50 ;  /* 0x0000005003007424 */ /* 0x000fe200078e0200 */
[----:B------:R-:W-:Y:S01]  /*1970*/  UMOV UR35, 0x40000040 ;  /* 0x4000004000237882 */ /* 0x000fe20000000000 */
[----:B------:R-:W-:Y:S01]  /*1980*/  UIADD3 UR36, UR6, 0x804, URZ ;  /* 0x0000080406247890 */ /* 0x000fe2000fffe03f */
[----:B------:R-:W-:Y:S01]  /*1990*/  IMAD.MOV.U32 R145, RZ, RZ, R151 ;  /* 0x000000ffff917224 */ /* 0x000fe200078e0097 */
[----:B------:R-:W-:Y:S01]  /*19a0*/  UIADD3 UR38, UR61, 0x504, URZ ;  /* 0x000005043d267890 */ /* 0x000fe2000fffe03f */
[----:B------:R-:W-:Y:S01]  /*19b0*/  IMAD.IADD R19, R19, 0x1, R0 ;  /* 0x0000000113137824 */ /* 0x000fe200078e0200 */
[----:B------:R-:W-:Y:S01]  /*19c0*/  UMOV UR37, 0x40000040 ;  /* 0x4000004000257882 */ /* 0x000fe20000000000 */
[----:B------:R-:W-:Y:S01]  /*19d0*/  UMOV UR39, 0x40000040 ;  /* 0x4000004000277882 */ /* 0x000fe20000000000 */
[----:B------:R-:W-:Y:S01]  /*19e0*/  UIADD3 UR40, UR6, 0x806, URZ ;  /* 0x0000080606287890 */ /* 0x000fe2000fffe03f */
[----:B------:R-:W-:Y:S01]  /*19f0*/  IMAD R19, R22, -0x50, R19 ;  /* 0xffffffb016137824 */ /* 0x000fe200078e0213 */
[----:B------:R-:W-:Y:S01]  /*1a00*/  UIADD3 UR42, UR61, 0x506, URZ ;  /* 0x000005063d2a7890 */ /* 0x000fe2000fffe03f */
[----:B------:R-:W-:Y:S01]  /*1a10*/  IMAD.MOV.U32 R144, RZ, RZ, R151 ;  /* 0x000000ffff907224 */ /* 0x000fe200078e0097 */
[----:B------:R-:W-:Y:S01]  /*1a20*/  UMOV UR41, 0x40000040 ;  /* 0x4000004000297882 */ /* 0x000fe20000000000 */
[----:B------:R-:W-:Y:S01]  /*1a30*/  UMOV UR43, 0x40000040 ;  /* 0x40000040002b7882 */ /* 0x000fe20000000000 */
[----:B------:R-:W-:Y:S01]  /*1a40*/  UIADD3 UR44, UR6, 0xc00, URZ ;  /* 0x00000c00062c7890 */ /* 0x000fe2000fffe03f */
[C---:B------:R-:W-:Y:S01]  /*1a50*/  ISETP.GT.AND P6, PT, R19.reuse, RZ, PT ;  /* 0x000000ff1300720c */ /* 0x040fe20003fc4270 */
[----:B------:R-:W-:Y:S01]  /*1a60*/  UIADD3 UR46, UR61, 0x780, URZ ;  /* 0x000007803d2e7890 */ /* 0x000fe2000fffe03f */
[C---:B------:R-:W-:Y:S01]  /*1a70*/  ISETP.GT.AND P5, PT, R19.reuse, 0x1, PT ;  /* 0x000000011300780c */ /* 0x040fe20003fa4270 */
[----:B------:R-:W-:Y:S01]  /*1a80*/  UMOV UR45, 0x40000040 ;  /* 0x40000040002d7882 */ /* 0x000fe20000000000 */
[----:B------:R-:W-:Y:S01]  /*1a90*/  UMOV UR47, 0x40000040 ;  /* 0x40000040002f7882 */ /* 0x000fe20000000000 */
[----:B------:R-:W-:Y:S01]  /*1aa0*/  UIADD3 UR48, UR6, 0xc02, URZ ;  /* 0x00000c0206307890 */ /* 0x000fe2000fffe03f */
[C---:B------:R-:W-:Y:S01]  /*1ab0*/  ISETP.GT.AND P4, PT, R19.reuse, 0x8, PT ;  /* 0x000000081300780c */ /* 0x040fe20003f84270 */
[----:B------:R-:W-:Y:S01]  /*1ac0*/  UIADD3 UR50, UR61, 0x782, URZ ;  /* 0x000007823d327890 */ /* 0x000fe2000fffe03f */
[C---:B------:R-:W-:Y:S01]  /*1ad0*/  ISETP.GT.AND P3, PT, R19.reuse, 0x9, PT ;  /* 0x000000091300780c */ /* 0x040fe20003f64270 */
[----:B------:R-:W-:Y:S01]  /*1ae0*/  UMOV UR49, 0x40000040 ;  /* 0x4000004000317882 */ /* 0x000fe20000000000 */
[----:B------:R-:W-:Y:S01]  /*1af0*/  UMOV UR51, 0x40000040 ;  /* 0x4000004000337882 */ /* 0x000fe20000000000 */
[----:B------:R-:W-:Y:S01]  /*1b00*/  UIADD3 UR52, UR6, 0xc04, URZ ;  /* 0x00000c0406347890 */ /* 0x000fe2000fffe03f */
[----:B------:R-:W-:Y:S01]  /*1b10*/  ISETP.GT.AND P2, PT, R19, 0x10, PT ;  /* 0x000000101300780c */ /* 0x000fe20003f44270 */
[----:B------:R-:W-:-:S02]  /*1b20*/  WARPGROUP.DEPBAR.LE gsb0, 0x0 ;  /* 0x00008000000079c5 */ /* 0x000fc40000010000 */
[----:B------:R-:W-:Y:S01]  /*1b30*/  WARPGROUP.ARRIVE ;  /* 0x00000000000079c5 */ /* 0x000fe20000000000 */
[----:B------:R-:W-:Y:S01]  /*1b40*/  UIADD3 UR54, UR61, 0x784, URZ ;  /* 0x000007843d367890 */ /* 0x000fe2000fffe03f */
[-C--:B------:R-:W-:Y:S01]  /*1b50*/  MOV R143, R151.reuse ;  /* 0x00000097008f7202 */ /* 0x080fe20000000f00 */
[----:B------:R-:W-:Y:S01]  /*1b60*/  UMOV UR53, 0x40000040 ;  /* 0x4000004000357882 */ /* 0x000fe20000000000 */
[----:B------:R-:W-:Y:S01]  /*1b70*/  UMOV UR55, 0x40000040 ;  /* 0x4000004000377882 */ /* 0x000fe20000000000 */
[----:B------:R-:W-:Y:S01]  /*1b80*/  UIADD3 UR58, UR61, 0x786, URZ ;  /* 0x000007863d3a7890 */ /* 0x000fe2000fffe03f */
[----:B------:R-:W-:Y:S01]  /*1b90*/  HGMMA.64x16x16.F32 R48, gdesc[UR12], RZ, !UPT, gsb0 ;  /* 0x002000000c3079f0 */ /* 0x000fe2000c0008ff */
[----:B------:R-:W-:Y:S01]  /*1ba0*/  R2UR UR12, R4 ;  /* 0x00000000040c72ca */ /* 0x000fe200000e0000 */
[----:B------:R-:W-:Y:S01]  /*1bb0*/  UMOV UR14, UR4 ;  /* 0x00000004000e7c82 */ /* 0x000fe20008000000 */
[----:B------:R-:W-:Y:S01]  /*1bc0*/  R2UR UR13, R5 ;  /* 0x00000000050d72ca */ /* 0x000fe200000e0000 */
[----:B------:R-:W-:Y:S01]  /*1bd0*/  UMOV UR15, 0x40000040 ;  /* 0x40000040000f7882 */ /* 0x000fe20000000000 */
[----:B------:R-:W-:Y:S01]  /*1be0*/  UIADD3 UR4, UR61, 0x202, URZ ;  /* 0x000002023d047890 */ /* 0x000fe2000fffe03f */
[--C-:B------:R-:W-:Y:S01]  /*1bf0*/  IMAD.MOV.U32 R142, RZ, RZ, R151.reuse ;  /* 0x000000ffff8e7224 */ /* 0x100fe200078e0097 */
[----:B------:R-:W-:Y:S01]  /*1c00*/  UMOV UR59, 0x40000040 ;  /* 0x40000040003b7882 */ /* 0x000fe20000000000 */
[--C-:B------:R-:W-:Y:S01]  /*1c10*/  IMAD.MOV.U32 R141, RZ, RZ, R151.reuse ;  /* 0x000000ffff8d7224 */ /* 0x100fe200078e0097 */
[-C--:B------:R-:W-:Y:S01]  /*1c20*/  MOV R136, R151.reuse ;  /* 0x0000009700887202 */ /* 0x080fe20000000f00 */
        /* <DEDUP_REMOVED lines=15> */
[----:B------:R-:W-:Y:S01]  /*1d20*/  MOV R66, R151 ;  /* 0x0000009700427202 */ /* 0x000fe20000000f00 */
[----:B------:R-:W-:-:S02]  /*1d30*/  IMAD.MOV.U32 R131, RZ, RZ, R151 ;  /* 0x000000ffff837224 */ /* 0x000fc400078e0097 */
[--C-:B------:R-:W-:Y:S02]  /*1d40*/  IMAD.MOV.U32 R130, RZ, RZ, R151.reuse ;  /* 0x000000ffff827224 */ /* 0x100fe400078e0097 */
[--C-:B------:R-:W-:Y:S02]  /*1d50*/  IMAD.MOV.U32 R128, RZ, RZ, R151.reuse ;  /* 0x000000ffff807224 */ /* 0x100fe400078e0097 */
[--C-:B------:R-:W-:Y:S02]  /*1d60*/  IMAD.MOV.U32 R127, RZ, RZ, R151.reuse ;  /* 0x000000ffff7f7224 */ /* 0x100fe400078e0097 */
[--C-:B------:R-:W-:Y:S02]  /*1d70*/  IMAD.MOV.U32 R126, RZ, RZ, R151.reuse ;  /* 0x000000ffff7e7224 */ /* 0x100fe400078e0097 */
[--C-:B------:R-:W-:Y:S02]  /*1d80*/  IMAD.MOV.U32 R125, RZ, RZ, R151.reuse ;  /* 0x000000ffff7d7224 */ /* 0x100fe400078e0097 */
[----:B------:R-:W-:-:S02]  /*1d90*/  IMAD.MOV.U32 R124, RZ, RZ, R151 ;  /* 0x000000ffff7c7224 */ /* 0x000fc400078e0097 */
[--C-:B------:R-:W-:Y:S02]  /*1da0*/  IMAD.MOV.U32 R123, RZ, RZ, R151.reuse ;  /* 0x000000ffff7b7224 */ /* 0x100fe400078e0097 */
[--C-:B------:R-:W-:Y:S02]  /*1db0*/  IMAD.MOV.U32 R121, RZ, RZ, R151.reuse ;  /* 0x000000ffff797224 */ /* 0x100fe400078e0097 */
[--C-:B------:R-:W-:Y:S02]  /*1dc0*/  IMAD.MOV.U32 R120, RZ, RZ, R151.reuse ;  /* 0x000000ffff787224 */ /* 0x100fe400078e0097 */
[--C-:B------:R-:W-:Y:S02]  /*1dd0*/  IMAD.MOV.U32 R119, RZ, RZ, R151.reuse ;  /* 0x000000ffff777224 */ /* 0x100fe400078e0097 */
[--C-:B------:R-:W-:Y:S02]  /*1de0*/  IMAD.MOV.U32 R118, RZ, RZ, R151.reuse ;  /* 0x000000ffff767224 */ /* 0x100fe400078e0097 */
[----:B------:R-:W-:Y:S01]  /*1df0*/  IMAD.MOV.U32 R117, RZ, RZ, R151 ;  /* 0x000000ffff757224 */ /* 0x000fe200078e0097 */
[----:B------:R-:W-:-:S02]  /*1e00*/  WARPGROUP.DEPBAR.LE gsb0, 0x0 ;  /* 0x00008000000079c5 */ /* 0x000fc40000010000 */
[----:B------:R-:W-:Y:S01]  /*1e10*/  WARPGROUP.ARRIVE ;  /* 0x00000000000079c5 */ /* 0x000fe20000000000 */
[--C-:B------:R-:W-:Y:S02]  /*1e20*/  IMAD.MOV.U32 R116, RZ, RZ, R151.reuse ;  /* 0x000000ffff747224 */ /* 0x100fe400078e0097 */
[--C-:B------:R-:W-:Y:S02]  /*1e30*/  IMAD.MOV.U32 R114, RZ, RZ, R151.reuse ;  /* 0x000000ffff727224 */ /* 0x100fe400078e0097 */
[--C-:B------:R-:W-:Y:S01]  /*1e40*/  IMAD.MOV.U32 R113, RZ, RZ, R151.reuse ;  /* 0x000000ffff717224 */ /* 0x100fe200078e0097 */
[----:B------:R-:W-:Y:S01]  /*1e50*/  HGMMA.64x16x16.F32 R40, gdesc[UR8], RZ, !UPT, gsb0 ;  /* 0x00200000082879f0 */ /* 0x000fe2000c0008ff */
[----:B------:R-:W-:Y:S01]  /*1e60*/  UIADD3 UR8, UR61, 0x200, URZ ;  /* 0x000002003d087890 */ /* 0x000fe2000fffe03f */
[--C-:B------:R-:W-:Y:S01]  /*1e70*/  IMAD.MOV.U32 R112, RZ, RZ, R151.reuse ;  /* 0x000000ffff707224 */ /* 0x100fe200078e0097 */
[----:B------:R-:W-:Y:S01]  /*1e80*/  UIADD3 UR10, UR61, 0x2, URZ ;  /* 0x000000023d0a7890 */ /* 0x000fe2000fffe03f */
[--C-:B------:R-:W-:Y:S01]  /*1e90*/  IMAD.MOV.U32 R111, RZ, RZ, R151.reuse ;  /* 0x000000ffff6f7224 */ /* 0x100fe200078e0097 */
[----:B------:R-:W-:Y:S01]  /*1ea0*/  UMOV UR9, UR21 ;  /* 0x0000001500097c82 */ /* 0x000fe20008000000 */
[----:B------:R-:W-:Y:S01]  /*1eb0*/  UMOV UR11, 0x40000040 ;  /* 0x40000040000b7882 */ /* 0x000fe20000000000 */
[--C-:B------:R-:W-:Y:S01]  /*1ec0*/  IMAD.MOV.U32 R110, RZ, RZ, R151.reuse ;  /* 0x000000ffff6e7224 */ /* 0x100fe200078e0097 */
[----:B------:R-:W-:Y:S01]  /*1ed0*/  UMOV UR18, UR8 ;  /* 0x0000000800127c82 */ /* 0x000fe20008000000 */
[----:B------:R-:W-:Y:S01]  /*1ee0*/  UMOV UR8, UR20 ;  /* 0x0000001400087c82 */ /* 0x000fe20008000000 */
        /* <DEDUP_REMOVED lines=20> */
[--C-:B------:R-:W-:Y:S01]  /*2030*/  IMAD.MOV.U32 R82, RZ, RZ, R151.reuse ;  /* 0x000000ffff527224 */ /* 0x100fe200078e0097 */
[----:B------:R-:W-:Y:S02]  /*2040*/  WARPGROUP.DEPBAR.LE gsb0, 0x0 ;  /* 0x00008000000079c5 */ /* 0x000fe40000010000 */
        /* <DEDUP_REMOVED lines=9> */
[----:B------:R-:W-:Y:S01]  /*20e0*/  UIADD3 UR14, UR61, 0x280, URZ ;  /* 0x000002803d0e7890 */ /* 0x000fe2000fffe03f */
[--C-:B------:R-:W-:Y:S01]  /*20f0*/  IMAD.MOV.U32 R68, RZ, RZ, R151.reuse ;  /* 0x000000ffff447224 */ /* 0x100fe200078e0097 */
[----:B------:R-:W-:Y:S01]  /*2100*/  UMOV UR15, 0x40000040 ;  /* 0x40000040000f7882 */ /* 0x000fe20000000000 */
[----:B------:R-:W-:Y:S01]  /*2110*/  IMAD.MOV.U32 R64, RZ, RZ, R151 ;  /* 0x000000ffff407224 */ /* 0x000fe200078e0097 */
[----:B------:R-:W-:-:S02]  /*2120*/  WARPGROUP.DEPBAR.LE gsb0, 0x0 ;  /* 0x00008000000079c5 */ /* 0x000fc40000010000 */
[----:B------:R-:W-:-:S06]  /*2130*/  WARPGROUP.ARRIVE ;  /* 0x00000000000079c5 */ /* 0x000fcc0000000000 */
[----:B------:R-:W-:Y:S01]  /*2140*/  HGMMA.64x16x16.F32 R24, gdesc[UR16], RZ, !UPT, gsb0 ;  /* 0x00200000101879f0 */ /* 0x000fe2000c0008ff */
[----:B------:R-:W-:Y:S02]  /*2150*/  UIADD3 UR16, UR6, 0x402, URZ ;  /* 0x0000040206107890 */ /* 0x000fe4000fffe03f */
[----:B------:R-:W-:Y:S01]  /*2160*/  UIADD3 UR18, UR61, 0x282, URZ ;  /* 0x000002823d127890 */ /* 0x000fe2000fffe03f */
[----:B------:R-:W-:Y:S01]  /*2170*/  UMOV UR17, 0x40000040 ;  /* 0x4000004000117882 */ /* 0x000fe20000000000 */
[----:B------:R-:W-:Y:S01]  /*2180*/  UMOV UR19, 0x40000040 ;  /* 0x4000004000137882 */ /* 0x000fe20000000000 */
[----:B------:R-:W-:Y:S02]  /*2190*/  WARPGROUP.DEPBAR.LE gsb0, 0x0 ;  /* 0x00008000000079c5 */ /* 0x000fe40000010000 */
[----:B------:R-:W-:-:S06]  /*21a0*/  WARPGROUP.ARRIVE ;  /* 0x00000000000079c5 */ /* 0x000fcc0000000000 */
[----:B------:R-:W-:Y:S01]  /*21b0*/  HGMMA.64x16x16.F32 R56, gdesc[UR8], R56, gsb0 ;  /* 0x00200000083879f0 */ /* 0x000fe20008000838 */
[----:B------:R-:W-:Y:S01]  /*21c0*/  UIADD3 UR10, UR61, 0x82, URZ ;  /* 0x000000823d0a7890 */ /* 0x000fe2000fffe03f */
[----:B------:R-:W-:Y:S01]  /*21d0*/  UMOV UR8, UR20 ;  /* 0x0000001400087c82 */ /* 0x000fe20008000000 */
[----:B------:R-:W-:Y:S01]  /*21e0*/  UMOV UR9, UR21 ;  /* 0x0000001500097c82 */ /* 0x000fe20008000000 */
        /* <DEDUP_REMOVED lines=18> */
[----:B------:R-:W-:Y:S01]  /*2310*/  UMOV UR8, UR20 ;  /* 0x0000001400087c82 */ /* 0x000fe20008000000 */
[----:B------:R-:W-:Y:S01]  /*2320*/  UMOV UR9, UR21 ;  /* 0x0000001500097c82 */ /* 0x000fe20008000000 */
[----:B------:R-:W-:Y:S01]  /*2330*/  UMOV UR10, UR4 ;  /* 0x00000004000a7c82 */ /* 0x000fe20008000000 */
[----:B------:R-:W-:Y:S01]  /*2340*/  UMOV UR11, 0x40000040 ;  /* 0x40000040000b7882 */ /* 0x000fe20000000000 */
[----:B------:R-:W-:Y:S01]  /*2350*/  UMOV UR4, UR7 ;  /* 0x0000000700047c82 */ /* 0x000fe20008000000 */
[----:B------:R-:W-:Y:S02]  /*2360*/  UIADD3 UR7, UR61, 0x204, URZ ;  /* 0x000002043d077890 */ /* 0x000fe4000fffe03f */
[----:B------:R-:W-:Y:S01]  /*2370*/  UIADD3 UR20, UR6, 0x404, URZ ;  /* 0x0000040406147890 */ /* 0x000fe2000fffe03f */
[----:B------:R-:W-:Y:S01]  /*2380*/  UMOV UR21, 0x40000040 ;  /* 0x4000004000157882 */ /* 0x000fe20000000000 */
[----:B------:R-:W-:-:S02]  /*2390*/  WARPGROUP.DEPBAR.LE gsb0, 0x0 ;  /* 0x00008000000079c5 */ /* 0x000fc40000010000 */
[----:B------:R-:W-:-:S06]  /*23a0*/  WARPGROUP.ARRIVE ;  /* 0x00000000000079c5 */ /* 0x000fcc0000000000 */
[----:B------:R-:W-:Y:S01]  /*23b0*/  HGMMA.64x16x16.F32 R24, gdesc[UR8], R24, gsb0 ;  /* 0x00200000081879f0 */ /* 0x000fe20008000818 */
[----:B------:R-:W-:Y:S01]  /*23c0*/  UMOV UR8, UR4 ;  /* 0x0000000400087c82 */ /* 0x000fe20008000000 */
[----:B------:R-:W-:Y:S01]  /*23d0*/  UMOV UR9, UR5 ;  /* 0x0000000500097c82 */ /* 0x000fe20008000000 */
[----:B------:R-:W-:Y:S01]  /*23e0*/  UMOV UR10, UR12 ;  /* 0x0000000c000a7c82 */ /* 0x000fe20008000000 */
[----:B------:R-:W-:Y:S01]  /*23f0*/  UMOV UR11, 0x40000040 ;  /* 0x40000040000b7882 */ /* 0x000fe20000000000 */
[----:B------:R-:W-:Y:S01]  /*2400*/  UIADD3 UR12, UR6, 0x6, URZ ;  /* 0x00000006060c7890 */ /* 0x000fe2000fffe03f */
        /* <DEDUP_REMOVED lines=32> */
[----:B------:R-:W-:Y:S01]  /*2610*/  UMOV UR8, UR12 ;  /* 0x0000000c00087c82 */ /* 0x000fe20008000000 */
[----:B------:R-:W-:Y:S01]  /*2620*/  UMOV UR9, 0x40000040 ;  /* 0x4000004000097882 */ /* 0x000fe20000000000 */
[----:B------:R-:W-:Y:S01]  /*2630*/  UMOV UR10, UR13 ;  /* 0x0000000d000a7c82 */ /* 0x000fe20008000000 */
[----:B------:R-:W-:Y:S01]  /*2640*/  UMOV UR11, 0x40000040 ;  /* 0x40000040000b7882 */ /* 0x000fe20000000000 */
[----:B------:R-:W-:Y:S01]  /*2650*/  UIADD3 UR12, UR6, 0x400, URZ ;  /* 0x00000400060c7890 */ /* 0x000fe2000fffe03f */
[----:B------:R-:W-:Y:S01]  /*2660*/  UMOV UR13, 0x40000040 ;  /* 0x40000040000d7882 */ /* 0x000fe20000000000 */
[----:B------:R-:W-:Y:S02]  /*2670*/  WARPGROUP.DEPBAR.LE gsb0, 0x0 ;  /* 0x00008000000079c5 */ /* 0x000fe40000010000 */
[----:B------:R-:W-:-:S06]  /*2680*/  WARPGROUP.ARRIVE ;  /* 0x00000000000079c5 */ /* 0x000fcc0000000000 */
[----:B------:R-:W-:Y:S01]  /*2690*/  HGMMA.64x16x16.F32 R56, gdesc[UR8], R56, gsb0 ;  /* 0x00200000083879f0 */ /* 0x000fe20008000838 */
        /* <DEDUP_REMOVED lines=15> */
[----:B------:R-:W-:Y:S01]  /*2790*/  UMOV UR10, UR7 ;  /* 0x00000007000a7c82 */ /* 0x000fe20008000000 */
[----:B------:R-:W-:Y:S01]  /*27a0*/  UMOV UR11, 0x40000040 ;  /* 0x40000040000b7882 */ /* 0x000fe20000000000 */
[----:B------:R-:W-:Y:S01]  /*27b0*/  UIADD3 UR7, UR61, 0x480, URZ ;  /* 0x000004803d077890 */ /* 0x000fe2000fffe03f */
[----:B------:R-:W-:Y:S02]  /*27c0*/  WARPGROUP.DEPBAR.LE gsb0, 0x0 ;  /* 0x00008000000079c5 */ /* 0x000fe40000010000 */
[----:B------:R-:W-:-:S06]  /*27d0*/  WARPGROUP.ARRIVE ;  /* 0x00000000000079c5 */ /* 0x000fcc0000000000 */
[----:B------:R-:W-:Y:S01]  /*27e0*/  HGMMA.64x16x16.F32 R24, gdesc[UR8], R24, gsb0 ;  /* 0x00200000081879f0 */ /* 0x000fe20008000818 */
[----:B------:R-:W-:Y:S02]  /*27f0*/  UMOV UR11, 0x40000040 ;  /* 0x40000040000b7882 */ /* 0x000fe40000000000 */
[----:B------:R-:W-:Y:S01]  /*2800*/  UMOV UR57, UR11 ;  /* 0x0000000b00397c82 */ /* 0x000fe20008000000 */
[----:B------:R-:W-:Y:S01]  /*2810*/  IMAD.U32 R11, RZ, RZ, UR11 ;  /* 0x0000000bff0b7e24 */ /* 0x000fe2000f8e00ff */
        /* <DEDUP_REMOVED lines=23> */
[----:B------:R-:W-:Y:S03]  /*2990*/  HGMMA.64x16x16.F32 R24, gdesc[UR12], R24, gsb0 ;  /* 0x002000000c1879f0 */ /* 0x000fe60008000818 */
        /* <DEDUP_REMOVED lines=212> */
[----:B------:R-:W-:Y:S02]  /*36e0*/  UIADD3 UR7, UR6, 0xc06, URZ ;  /* 0x00000c0606077890 */ /* 0x000fe4000fffe03f */
[----:B------:R-:W-:-:S05]  /*36f0*/  UIADD3 UR6, UR61, 0x984, URZ ;  /* 0x000009843d067890 */ /* 0x000fca000fffe03f */
[----:B------:R-:W-:Y:S02]  /*3700*/  UMOV UR10, UR7 ;  /* 0x00000007000a7c82 */ /* 0x000fe40008000000 */
[----:B------:R-:W-:Y:S01]  /*3710*/  UMOV UR56, UR10 ;  /* 0x0000000a00387c82 */ /* 0x000fe20008000000 */
[----:B------:R-:W-:Y:S01]  /*3720*/  IMAD.U32 R10, RZ, RZ, UR10 ;  /* 0x0000000aff0a7e24 */ /* 0x000fe2000f8e00ff */
        /* <DEDUP_REMOVED lines=23> */
[----:B------:R-:W-:Y:S02]  /*38a0*/  ULDC UR6, c[0x0][0x988] ;  /* 0x0002620000067ab9 */ /* 0x000fe40000000800 */
[----:B-1----:R-:W-:Y:S01]  /*38b0*/  MOV R2, UR6 ;  /* 0x0000000600027c02 */ /* 0x002fe20008000f00 */
[----:B------:R-:W-:Y:S02]  /*38c0*/  WARPGROUP.DEPBAR.LE gsb0, 0x0 ;  /* 0x00008000000079c5 */ /* 0x000fe40000010000 */
[----:B------:R-:W-:-:S06]  /*38d0*/  WARPGROUP.ARRIVE ;  /* 0x00000000000079c5 */ /* 0x000fcc0000000000 */
[----:B------:R-:W-:Y:S03]  /*38e0*/  HGMMA.64x16x16.F32 R24, gdesc[UR52], R24, gsb0 ;  /* 0x00200000341879f0 */ /* 0x000fe60008000818 */
        /* <DEDUP_REMOVED lines=8> */
[----:B------:R-:W-:Y:S01]  /*3970*/  WARPGROUP.ARRIVE ;  /* 0x00000000000079c5 */ /* 0x000fe20000000000 */
[----:B------:R-:W-:Y:S01]  /*3980*/  FSEL R7, R58, -INF , P6 ;  /* 0xff8000003a077808 */ /* 0x000fe20003000000 */
[----:B------:R-:W-:Y:S01]  /*3990*/  IMAD.MOV.U32 R58, RZ, RZ, R151 ;  /* 0x000000ffff3a7224 */ /* 0x000fe200078e0097 */
[----:B------:R-:W-:-:S02]  /*39a0*/  FSEL R59, R59, -INF , P5 ;  /* 0xff8000003b3b7808 */ /* 0x000fc40002800000 */
[----:B------:R-:W-:Y:S01]  /*39b0*/  FSEL R21, R62, -INF , P4 ;  /* 0xff8000003e157808 */ /* 0x000fe20002000000 */
[----:B------:R-:W-:Y:S01]  /*39c0*/  HGMMA.64x16x16.F32 R48, gdesc[UR56], R48, gsb0 ;  /* 0x00200000383079f0 */ /* 0x000fe20008000830 */
[----:B------:R-:W-:Y:S01]  /*39d0*/  UIADD3 UR58, UR61, 0x886, URZ ;  /* 0x000008863d3a7890 */ /* 0x000fe2000fffe03f */
[----:B------:R-:W-:Y:S01]  /*39e0*/  FMNMX.FTZ R0, R7, R59, !PT ;  /* 0x0000003b07007209 */ /* 0x000fe20007810000 */
[----:B------:R-:W-:Y:S01]  /*39f0*/  UMOV UR56, UR10 ;  /* 0x0000000a00387c82 */ /* 0x000fe20008000000 */
[----:B------:R-:W-:Y:S01]  /*3a00*/  UMOV UR57, UR11 ;  /* 0x0000000b00397c82 */ /* 0x000fe20008000000 */
[----:B------:R-:W-:Y:S01]  /*3a10*/  UMOV UR59, 0x40000040 ;  /* 0x40000040003b7882 */ /* 0x000fe20000000000 */
[----:B------:R-:W-:Y:S01]  /*3a20*/  FSEL R63, R63, -INF , P3 ;  /* 0xff8000003f3f7808 */ /* 0x000fe20001800000 */
[--C-:B------:R-:W-:Y:S01]  /*3a30*/  IMAD.MOV.U32 R62, RZ, RZ, R151.reuse ;  /* 0x000000ffff3e7224 */ /* 0x100fe200078e0097 */
[----:B------:R-:W-:Y:S02]  /*3a40*/  FMNMX.FTZ R0, R21, R0, !PT ;  /* 0x0000000015007209 */ /* 0x000fe40007810000 */
[----:B------:R-:W-:Y:S01]  /*3a50*/  FSEL R3, R56, -INF , P6 ;  /* 0xff80000038037808 */ /* 0x000fe20003000000 */
[----:B------:R-:W-:Y:S01]  /*3a60*/  IMAD.MOV.U32 R56, RZ, RZ, R151 ;  /* 0x000000ffff387224 */ /* 0x000fe200078e0097 */
[----:B------:R-:W-:-:S02]  /*3a70*/  ISETP.GT.AND P6, PT, R19, 0x11, PT ;  /* 0x000000111300780c */ /* 0x000fc40003fc4270 */
[----:B------:R-:W-:Y:S02]  /*3a80*/  FMNMX.FTZ R0, R63, R0, !PT ;  /* 0x000000003f007209 */ /* 0x000fe40007810000 */
[----:B------:R-:W-:Y:S02]  /*3a90*/  FSEL R57, R57, -INF , P5 ;  /* 0xff80000039397808 */ /* 0x000fe40002800000 */
[C---:B------:R-:W-:Y:S02]  /*3aa0*/  ISETP.GT.AND P5, PT, R19.reuse, 0x18, PT ;  /* 0x000000181300780c */ /* 0x040fe40003fa4270 */
[----:B------:R-:W-:Y:S01]  /*3ab0*/  FSEL R15, R60, -INF , P4 ;  /* 0xff8000003c0f7808 */ /* 0x000fe20002000000 */
[----:B------:R-:W-:Y:S01]  /*3ac0*/  IMAD.MOV.U32 R60, RZ, RZ, R151 ;  /* 0x000000ffff3c7224 */ /* 0x000fe200078e0097 */
[----:B------:R-:W-:Y:S02]  /*3ad0*/  ISETP.GT.AND P4, PT, R19, 0x19, PT ;  /* 0x000000191300780c */ /* 0x000fe40003f84270 */
[----:B------:R-:W-:-:S02]  /*3ae0*/  FSEL R61, R61, -INF , P3 ;  /* 0xff8000003d3d7808 */ /* 0x000fc40001800000 */
[----:B------:R-:W-:Y:S01]  /*3af0*/  ISETP.GT.AND P3, PT, R19, 0x20, PT ;  /* 0x000000201300780c */ /* 0x000fe20003f64270 */
[----:B------:R-:W-:Y:S02]  /*3b00*/  WARPGROUP.DEPBAR.LE gsb0, 0x0 ;  /* 0x00008000000079c5 */ /* 0x000fe40000010000 */
[----:B------:R-:W-:Y:S01]  /*3b10*/  WARPGROUP.ARRIVE ;  /* 0x00000000000079c5 */ /* 0x000fe20000000000 */
[----:B------:R-:W-:Y:S01]  /*3b20*/  FSEL R65, R50, -INF , P2 ;  /* 0xff80000032417808 */ /* 0x000fe20001000000 */
[--C-:B------:R-:W-:Y:S01]  /*3b30*/  IMAD.MOV.U32 R50, RZ, RZ, R151.reuse ;  /* 0x000000ffff327224 */ /* 0x100fe200078e0097 */
[----:B------:R-:W-:Y:S02]  /*3b40*/  FSEL R51, R51, -INF , P6 ;  /* 0xff80000033337808 */ /* 0x000fe40003000000 */
[----:B------:R-:W-:Y:S01]  /*3b50*/  FMNMX.FTZ R0, R65, R0, !PT ;  /* 0x0000000041007209 */ /* 0x000fe20007810000 */
[----:B------:R-:W-:Y:S01]  /*3b60*/  HGMMA.64x16x16.F32 R40, gdesc[UR56], R40, gsb0 ;  /* 0x00200000382879f0 */ /* 0x000fe20008000828 */
[----:B------:R-:W-:Y:S01]  /*3b70*/  UIADD3 UR58, UR61, 0x906, URZ ;  /* 0x000009063d3a7890 */ /* 0x000fe2000fffe03f */
[----:B------:R-:W-:Y:S01]  /*3b80*/  FSEL R67, R54, -INF , P5 ;  /* 0xff80000036437808 */ /* 0x000fe20002800000 */
[----:B------:R-:W-:Y:S01]  /*3b90*/  UMOV UR56, UR10 ;  /* 0x0000000a00387c82 */ /* 0x000fe20008000000 */
[----:B------:R-:W-:Y:S01]  /*3ba0*/  UMOV UR57, UR11 ;  /* 0x0000000b00397c82 */ /* 0x000fe20008000000 */
[----:B------:R-:W-:Y:S01]  /*3bb0*/  UMOV UR59, 0x40000040 ;  /* 0x40000040003b7882 */ /* 0x000fe20000000000 */
[----:B------:R-:W-:Y:S01]  /*3bc0*/  FMNMX.FTZ R0, R51, R0, !PT ;  /* 0x0000000033007209 */ /* 0x000fe20007810000 */
[----:B------:R-:W-:Y:S01]  /*3bd0*/  IMAD.MOV.U32 R54, RZ, RZ, R151 ;  /* 0x000000ffff367224 */ /* 0x000fe200078e0097 */
[----:B------:R-:W-:-:S02]  /*3be0*/  FSEL R55, R55, -INF , P4 ;  /* 0xff80000037377808 */ /* 0x000fc40002000000 */
[----:B------:R-:W-:Y:S02]  /*3bf0*/  FMNMX.FTZ R0, R67, R0, !PT ;  /* 0x0000000043007209 */ /* 0x000fe40007810000 */
[----:B------:R-:W-:Y:S01]  /*3c00*/  FSEL R23, R48, -INF , P2 ;  /* 0xff80000030177808 */ /* 0x000fe20001000000 */
[----:B------:R-:W-:Y:S01]  /*3c10*/  IMAD.MOV.U32 R48, RZ, RZ, R151 ;  /* 0x000000ffff307224 */ /* 0x000fe200078e0097 */
[----:B------:R-:W-:Y:S02]  /*3c20*/  ISETP.GT.AND P2, PT, R19, 0x21, PT ;  /* 0x000000211300780c */ /* 0x000fe40003f44270 */
[----:B------:R-:W-:Y:S02]  /*3c30*/  FMNMX.FTZ R0, R55, R0, !PT ;  /* 0x0000000037007209 */ /* 0x000fe40007810000 */
[----:B------:R-:W-:Y:S02]  /*3c40*/  FSEL R49, R49, -INF , P6 ;  /* 0xff80000031317808 */ /* 0x000fe40003000000 */
[----:B------:R-:W-:-:S02]  /*3c50*/  ISETP.GT.AND P6, PT, R19, 0x28, PT ;  /* 0x000000281300780c */ /* 0x000fc40003fc4270 */
[----:B------:R-:W-:Y:S02]  /*3c60*/  FSEL R53, R53, -INF , P4 ;  /* 0xff80000035357808 */ /* 0x000fe40002000000 */
[----:B------:R-:W-:Y:S01]  /*3c70*/  ISETP.GT.AND P4, PT, R19, 0x30, PT ;  /* 0x000000301300780c */ /* 0x000fe20003f84270 */
[----:B------:R-:W-:Y:S02]  /*3c80*/  WARPGROUP.DEPBAR.LE gsb0, 0x0 ;  /* 0x00008000000079c5 */ /* 0x000fe40000010000 */
[----:B------:R-:W-:Y:S01]  /*3c90*/  WARPGROUP.ARRIVE ;  /* 0x00000000000079c5 */ /* 0x000fe20000000000 */
[----:B------:R-:W-:Y:S01]  /*3ca0*/  FSEL R69, R42, -INF , P3 ;  /* 0xff8000002a457808 */ /* 0x000fe20001800000 */
[----:B------:R-:W-:Y:S01]  /*3cb0*/  IMAD.U32 R42, RZ, RZ, UR60 ;  /* 0x0000003cff2a7e24 */ /* 0x000fe2000f8e00ff */
        /* <DEDUP_REMOVED lines=8> */
[----:B------:R-:W-:-:S02]  /*3d40*/  ISETP.GT.AND P5, PT, R19, 0x29, PT ;  /* 0x000000291300780c */ /* 0x000fc40003fa4270 */
[----:B------:R-:W-:Y:S01]  /*3d50*/  FSEL R73, R46, -INF , P6 ;  /* 0xff8000002e497808 */ /* 0x000fe20003000000 */
[----:B------:R-:W-:Y:S01]  /*3d60*/  IMAD.MOV.U32 R46, RZ, RZ, R151 ;  /* 0x000000ffff2e7224 */ /* 0x000fe200078e0097 */
[----:B------:R-:W-:Y:S02]  /*3d70*/  FMNMX.FTZ R0, R71, R0, !PT ;  /* 0x0000000047007209 */ /* 0x000fe40007810000 */
[----:B------:R-:W-:Y:S02]  /*3d80*/  FSEL R75, R47, -INF , P5 ;  /* 0xff8000002f4b7808 */ /* 0x000fe40002800000 */
[----:B------:R-:W-:Y:S02]  /*3d90*/  FMNMX.FTZ R0, R73, R0, !PT ;  /* 0x0000000049007209 */ /* 0x000fe40007810000 */
[----:B------:R-:W-:Y:S02]  /*3da0*/  FSEL R47, R40, -INF , P3 ;  /* 0xff800000282f7808 */ /* 0x000fe40001800000 */
[----:B------:R-:W-:-:S02]  /*3db0*/  ISETP.GT.AND P3, PT, R19, 0x31, PT ;  /* 0x000000311300780c */ /* 0x000fc40003f64270 */
[----:B------:R-:W-:Y:S02]  /*3dc0*/  FMNMX.FTZ R0, R75, R0, !PT ;  /* 0x000000004b007209 */ /* 0x000fe40007810000 */
[----:B------:R-:W-:Y:S02]  /*3dd0*/  FSEL R41, R41, -INF , P2 ;  /* 0xff80000029297808 */ /* 0x000fe40001000000 */
[----:B------:R-:W-:Y:S02]  /*3de0*/  ISETP.GT.AND P2, PT, R19, 0x38, PT ;  /* 0x000000381300780c */ /* 0x000fe40003f44270 */
[----:B------:R-:W-:Y:S02]  /*3df0*/  FSEL R45, R45, -INF , P5 ;  /* 0xff8000002d2d7808 */ /* 0x000fe40002800000 */
[----:B------:R-:W-:Y:S02]  /*3e00*/  ISETP.GT.AND P5, PT, R19, 0x40, PT ;  /* 0x000000401300780c */ /* 0x000fe40003fa4270 */
[----:B------:R-:W-:Y:S01]  /*3e10*/  MOV R52, R151 ;  /* 0x0000009700347202 */ /* 0x000fe20000000f00 */
[----:B------:R-:W-:-:S02]  /*3e20*/  WARPGROUP.DEPBAR.LE gsb0, 0x0 ;  /* 0x00008000000079c5 */ /* 0x000fc40000010000 */
[----:B------:R-:W-:Y:S01]  /*3e30*/  WARPGROUP.ARRIVE ;  /* 0x00000000000079c5 */ /* 0x000fe20000000000 */
[----:B------:R-:W-:Y:S02]  /*3e40*/  FSEL R77, R34, -INF , P4 ;  /* 0xff800000224d7808 */ /* 0x000fe40002000000 */
[----:B------:R-:W-:Y:S02]  /*3e50*/  FSEL R79, R35, -INF , P3 ;  /* 0xff800000234f7808 */ /* 0x000fe40001800000 */
[----:B------:R-:W-:Y:S01]  /*3e60*/  FMNMX.FTZ R0, R77, R0, !PT ;  /* 0x000000004d007209 */ /* 0x000fe20007810000 */
[----:B------:R-:W-:Y:S01]  /*3e70*/  HGMMA.64x16x16.F32 R24, gdesc[UR56], R24, gsb0 ;  /* 0x00200000381879f0 */ /* 0x000fe20008000818 */
[----:B------:R-:W-:Y:S01]  /*3e80*/  FSEL R35, R44, -INF , P6 ;  /* 0xff8000002c237808 */ /* 0x000fe20003000000 */
[----:B------:R-:W-:Y:S01]  /*3e90*/  IMAD.MOV.U32 R44, RZ, RZ, R151 ;  /* 0x000000ffff2c7224 */ /* 0x000fe200078e0097 */
[----:B------:R-:W-:Y:S02]  /*3ea0*/  ISETP.GT.AND P6, PT, R19, 0x39, PT ;  /* 0x000000391300780c */ /* 0x000fe40003fc4270 */
[----:B------:R-:W-:-:S02]  /*3eb0*/  FSEL R81, R38, -INF , P2 ;  /* 0xff80000026517808 */ /* 0x000fc40001000000 */
[----:B------:R-:W-:Y:S02]  /*3ec0*/  FMNMX.FTZ R0, R79, R0, !PT ;  /* 0x000000004f007209 */ /* 0x000fe40007810000 */
[----:B------:R-:W-:Y:S02]  /*3ed0*/  FSEL R83, R39, -INF , P6 ;  /* 0xff80000027537808 */ /* 0x000fe40003000000 */
[----:B------:R-:W-:Y:S02]  /*3ee0*/  FMNMX.FTZ R0, R81, R0, !PT ;  /* 0x0000000051007209 */ /* 0x000fe40007810000 */
[----:B------:R-:W-:Y:S02]  /*3ef0*/  FSEL R39, R32, -INF , P4 ;  /* 0xff80000020277808 */ /* 0x000fe40002000000 */
[----:B------:R-:W-:Y:S02]  /*3f00*/  ISETP.GT.AND P4, PT, R19, 0x41, PT ;  /* 0x000000411300780c */ /* 0x000fe40003f84270 */
[----:B------:R-:W-:-:S02]  /*3f10*/  FMNMX.FTZ R0, R83, R0, !PT ;  /* 0x0000000053007209 */ /* 0x000fc40007810000 */
[----:B------:R-:W-:Y:S02]  /*3f20*/  FSEL R33, R33, -INF , P3 ;  /* 0xff80000021217808 */ /* 0x000fe40001800000 */
[----:B------:R-:W-:Y:S02]  /*3f30*/  ISETP.GT.AND P3, PT, R19, 0x48, PT ;  /* 0x000000481300780c */ /* 0x000fe40003f64270 */
[----:B------:R-:W-:Y:S01]  /*3f40*/  FSEL R37, R37, -INF , P6 ;  /* 0xff80000025257808 */ /* 0x000fe20003000000 */
[----:B------:R-:W-:Y:S02]  /*3f50*/  WARPGROUP.DEPBAR.LE gsb0, 0x0 ;  /* 0x00008000000079c5 */ /* 0x000fe40000010000 */
[----:B------:R-:W-:Y:S02]  /*3f60*/  FSEL R85, R26, -INF , P5 ;  /* 0xff8000001a557808 */ /* 0x000fe40002800000 */
[----:B------:R-:W-:Y:S02]  /*3f70*/  FSEL R87, R27, -INF , P4 ;  /* 0xff8000001b577808 */ /* 0x000fe40002000000 */
[----:B------:R-:W-:-:S02]  /*3f80*/  FMNMX.FTZ R0, R85, R0, !PT ;  /* 0x0000000055007209 */ /* 0x000fc40007810000 */
[----:B------:R-:W-:Y:S02]  /*3f90*/  FSEL R27, R36, -INF , P2 ;  /* 0xff800000241b7808 */ /* 0x000fe40001000000 */
[----:B------:R-:W-:Y:S02]  /*3fa0*/  ISETP.GT.AND P2, PT, R19, 0x49, PT ;  /* 0x000000491300780c */ /* 0x000fe40003f44270 */
[----:B------:R-:W-:Y:S02]  /*3fb0*/  FSEL R89, R30, -INF , P3 ;  /* 0xff8000001e597808 */ /* 0x000fe40001800000 */
[----:B------:R-:W-:Y:S02]  /*3fc0*/  FMNMX.FTZ R0, R87, R0, !PT ;  /* 0x0000000057007209 */ /* 0x000fe40007810000 */
[----:B------:R-:W-:Y:S02]  /*3fd0*/  FSEL R31, R31, -INF , P2 ;  /* 0xff8000001f1f7808 */ /* 0x000fe40001000000 */
[----:B------:R-:W-:-:S02]  /*3fe0*/  FMNMX.FTZ R0, R89, R0, !PT ;  /* 0x0000000059007209 */ /* 0x000fc40007810000 */
[----:B------:R-:W-:Y:S02]  /*3ff0*/  FSEL R25, R25, -INF , P4 ;  /* 0xff80000019197808 */ /* 0x000fe40002000000 */
[----:B------:R-:W-:Y:S02]  /*4000*/  FMNMX.FTZ R8, R31, R0, !PT ;  /* 0x000000001f087209 */ /* 0x000fe40007810000 */
[----:B------:R-:W-:-:S03]  /*4010*/  FSEL R29, R29, -INF , P2 ;  /* 0xff8000001d1d7808 */ /* 0x000fc60001000000 */
[----:B------:R-:W0:Y:S02]  /*4020*/  SHFL.BFLY PT, R19, R8, 0x2, 0x1f ;  /* 0x0c401f0008137f89 */ /* 0x000e2400000e0000 */
[----:B0-----:R-:W-:-:S05]  /*4030*/  FMNMX.FTZ R19, R8, R19, !PT ;  /* 0x0000001308137209 */ /* 0x001fca0007810000 */
[----:B------:R-:W0:Y:S02]  /*4040*/  SHFL.BFLY PT, R6, R19, 0x1, 0x1f ;  /* 0x0c201f0013067f89 */ /* 0x000e2400000e0000 */
[----:B0-----:R-:W-:Y:S02]  /*4050*/  FMNMX.FTZ R6, R19, R6, !PT ;  /* 0x0000000613067209 */ /* 0x001fe40007810000 */
[----:B------:R-:W-:Y:S02]  /*4060*/  FSEL R19, R24, -INF , P5 ;  /* 0xff80000018137808 */ /* 0x000fe40002800000 */
[C---:B------:R-:W-:Y:S01]  /*4070*/  FSETP.NEU.FTZ.AND P0, PT, R6.reuse, -INF , PT ;  /* 0xff8000000600780b */ /* 0x040fe20003f1d000 */
[----:B------:R-:W-:-:S05]  /*4080*/  FMUL.FTZ R0, R6, R2 ;  /* 0x0000000206007220 */ /* 0x000fca0000410000 */
[----:B------:R-:W-:Y:S02]  /*4090*/  FSEL R14, R0, RZ, P0 ;  /* 0x000000ff000e7208 */ /* 0x000fe40000000000 */
[----:B------:R-:W-:Y:S02]  /*40a0*/  FMNMX.FTZ R0, R3, R57, !PT ;  /* 0x0000003903007209 */ /* 0x000fe40007810000 */
[----:B------:R-:W-:Y:S01]  /*40b0*/  ISETP.NE.AND P0, PT, R20, RZ, PT ;  /* 0x000000ff1400720c */ /* 0x000fe20003f05270 */
[--C-:B------:R-:W-:Y:S01]  /*40c0*/  FFMA.FTZ R21, R21, R2, -R14.reuse ;  /* 0x0000000215157223 */ /* 0x100fe2000001080e */
[----:B------:R-:W-:Y:S01]  /*40d0*/  FMNMX.FTZ R0, R15, R0, !PT ;  /* 0x000000000f007209 */ /* 0x000fe20007810000 */
[-CC-:B------:R-:W-:Y:S01]  /*40e0*/  FFMA.FTZ R7, R7, R2.reuse, -R14.reuse ;  /* 0x0000000207077223 */ /* 0x180fe2000001080e */
[--C-:B------:R-:W-:Y:S01]  /*40f0*/  FFMA.FTZ R59, R59, R2, -R14.reuse ;  /* 0x000000023b3b7223 */ /* 0x100fe2000001080e */
[----:B------:R0:W-:Y:S01]  /*4100*/  MUFU.EX2 R211, R21 ;  /* 0x0000001500d37308 */ /* 0x0001e20000000800 */
[----:B------:R-:W-:Y:S01]  /*4110*/  FMNMX.FTZ R0, R61, R0, !PT ;  /* 0x000000003d007209 */ /* 0x000fe20007810000 */
[-CC-:B------:R-:W-:Y:S01]  /*4120*/  FFMA.FTZ R63, R63, R2.reuse, -R14.reuse ;  /* 0x000000023f3f7223 */ /* 0x180fe2000001080e */
[-CC-:B------:R-:W-:Y:S01]  /*4130*/  FFMA.FTZ R65, R65, R2.reuse, -R14.reuse ;  /* 0x0000000241417223 */ /* 0x180fe2000001080e */
[--C-:B------:R-:W-:Y:S01]  /*4140*/  FFMA.FTZ R51, R51, R2, -R14.reuse ;  /* 0x0000000233337223 */ /* 0x100fe2000001080e */
[----:B------:R-:W-:Y:S01]  /*4150*/  FMNMX.FTZ R0, R23, R0, !PT ;  /* 0x0000000017007209 */ /* 0x000fe20007810000 */
[-CC-:B------:R-:W-:Y:S01]  /*4160*/  FFMA.FTZ R67, R67, R2.reuse, -R14.reuse ;  /* 0x0000000243437223 */ /* 0x180fe2000001080e */
[--C-:B------:R-:W-:Y:S01]  /*4170*/  FFMA.FTZ R55, R55, R2, -R14.reuse ;  /* 0x0000000237377223 */ /* 0x100fe2000001080e */
[----:B------:R-:W-:Y:S01]  /*4180*/  MUFU.EX2 R209, R7 ;  /* 0x0000000700d17308 */ /* 0x000fe20000000800 */
[----:B------:R-:W-:Y:S01]  /*4190*/  FMNMX.FTZ R0, R49, R0, !PT ;  /* 0x0000000031007209 */ /* 0x000fe20007810000 */
[-CC-:B------:R-:W-:Y:S01]  /*41a0*/  FFMA.FTZ R69, R69, R2.reuse, -R14.reuse ;  /* 0x0000000245457223 */ /* 0x180fe2000001080e */
[----:B0-----:R-:W-:Y:S01]  /*41b0*/  FSEL R21, R28, -INF , P3 ;  /* 0xff8000001c157808 */ /* 0x001fe20001800000 */
        /* <DEDUP_REMOVED lines=16> */
[----:B------:R-:W-:Y:S01]  /*42c0*/  FFMA.FTZ R14, R31, R2, -R14 ;  /* 0x000000021f0e7223 */ /* 0x000fe2000001080e */
[----:B------:R-:W-:-:S02]  /*42d0*/  FMNMX.FTZ R0, R35, R0, !PT ;  /* 0x0000000023007209 */ /* 0x000fc40007810000 */
[----:B0-----:R-:W-:Y:S01]  /*42e0*/  MOV R59, R151 ;  /* 0x00000097003b7202 */ /* 0x001fe20000000f00 */
[----:B------:R-:W-:Y:S01]  /*42f0*/  MUFU.EX2 R65, R65 ;  /* 0x0000004100417308 */ /* 0x000fe20000000800 */
[----:B------:R-:W-:Y:S01]  /*4300*/  FMNMX.FTZ R0, R45, R0, !PT ;  /* 0x000000002d007209 */ /* 0x000fe20007810000 */
[----:B-1----:R-:W-:-:S03]  /*4310*/  IMAD.MOV.U32 R63, RZ, RZ, R151 ;  /* 0x000000ffff3f7224 */ /* 0x002fc600078e0097 */
[----:B------:R-:W-:-:S03]  /*4320*/  FMNMX.FTZ R0, R39, R0, !PT ;  /* 0x0000000027007209 */ /* 0x000fc60007810000 */
[----:B------:R0:W1:Y:S01]  /*4330*/  MUFU.EX2 R24, R51 ;  /* 0x0000003300187308 */ /* 0x0000620000000800 */
[----:B------:R-:W-:-:S04]  /*4340*/  FMNMX.FTZ R0, R33, R0, !PT ;  /* 0x0000000021007209 */ /* 0x000fc80007810000 */
[----:B------:R-:W-:-:S03]  /*4350*/  FMNMX.FTZ R0, R27, R0, !PT ;  /* 0x000000001b007209 */ /* 0x000fc60007810000 */
[----:B------:R-:W-:Y:S01]  /*4360*/  MUFU.EX2 R67, R67 ;  /* 0x0000004300437308 */ /* 0x000fe20000000800 */
[----:B------:R-:W-:Y:S01]  /*4370*/  FMNMX.FTZ R0, R37, R0, !PT ;  /* 0x0000000025007209 */ /* 0x000fe20007810000 */
[----:B0-----:R-:W-:-:S03]  /*4380*/  IMAD.MOV.U32 R51, RZ, RZ, R151 ;  /* 0x000000ffff337224 */ /* 0x001fc600078e0097 */
[----:B------:R-:W-:-:S03]  /*4390*/  FMNMX.FTZ R0, R19, R0, !PT ;  /* 0x0000000013007209 */ /* 0x000fc60007810000 */
[----:B------:R0:W2:Y:S01]  /*43a0*/  MUFU.EX2 R28, R55 ;  /* 0x00000037001c7308 */ /* 0x0000a20000000800 */
[----:B------:R-:W-:Y:S02]  /*43b0*/  FMNMX.FTZ R0, R25, R0, !PT ;  /* 0x0000000019007209 */ /* 0x000fe40007810000 */
[----:B-1----:R-:W-:Y:S02]  /*43c0*/  F2FP.F16.F32.PACK_AB R205, R24, R65 ;  /* 0x0000004118cd723e */ /* 0x002fe400000000ff */
[----:B------:R-:W-:-:S03]  /*43d0*/  FMNMX.FTZ R0, R21, R0, !PT ;  /* 0x0000000015007209 */ /* 0x000fc60007810000 */
[----:B------:R-:W-:Y:S01]  /*43e0*/  MUFU.EX2 R69, R69 ;  /* 0x0000004500457308 */ /* 0x000fe20000000800 */
[----:B------:R-:W-:Y:S01]  /*43f0*/  FMNMX.FTZ R0, R29, R0, !PT ;  /* 0x000000001d007209 */ /* 0x000fe20007810000 */
[----:B0-----:R-:W-:-:S04]  /*4400*/  IMAD.MOV.U32 R55, RZ, RZ, R151 ;  /* 0x000000ffff377224 */ /* 0x001fc800078e0097 */
[----:B------:R-:W0:Y:S02]  /*4410*/  SHFL.BFLY PT, R7, R0, 0x2, 0x1f ;  /* 0x0c401f0000077f89 */ /* 0x000e2400000e0000 */
[----:B------:R-:W-:Y:S01]  /*4420*/  MUFU.EX2 R40, R14 ;  /* 0x0000000e00287308 */ /* 0x000fe20000000800 */
[----:B--2---:R-:W-:-:S07]  /*4430*/  F2FP.F16.F32.PACK_AB R207, R28, R67 ;  /* 0x000000431ccf723e */ /* 0x004fce00000000ff */
[----:B------:R1:W2:Y:S08]  /*4440*/  MUFU.EX2 R30, R71 ;  /* 0x00000047001e7308 */ /* 0x0002b00000000800 */
[----:B------:R-:W-:Y:S01]  /*4450*/  MUFU.EX2 R73, R73 ;  /* 0x0000004900497308 */ /* 0x000fe20000000800 */
[----:B-1----:R-:W-:Y:S01]  /*4460*/  IMAD.MOV.U32 R71, RZ, RZ, R151 ;  /* 0x000000ffff477224 */ /* 0x002fe200078e0097 */
[----:B0-----:R-:W-:-:S06]  /*4470*/  FMNMX.FTZ R8, R0, R7, !PT ;  /* 0x0000000700087209 */ /* 0x001fcc0007810000 */
[----:B------:R0:W1:Y:S01]  /*4480*/  MUFU.EX2 R32, R75 ;  /* 0x0000004b00207308 */ /* 0x0000620000000800 */
[----:B--2---:R-:W-:Y:S01]  /*4490*/  F2FP.F16.F32.PACK_AB R201, R30, R69 ;  /* 0x000000451ec9723e */ /* 0x004fe200000000ff */
[----:B------:R-:W2:Y:S06]  /*44a0*/  SHFL.BFLY PT, R7, R8, 0x1, 0x1f ;  /* 0x0c201f0008077f89 */ /* 0x000eac00000e0000 */
[----:B------:R-:W-:Y:S01]  /*44b0*/  MUFU.EX2 R77, R77 ;  /* 0x0000004d004d7308 */ /* 0x000fe20000000800 */
[----:B0-----:R-:W-:-:S07]  /*44c0*/  IMAD.MOV.U32 R75, RZ, RZ, R151 ;  /* 0x000000ffff4b7224 */ /* 0x001fce00078e0097 */
[----:B------:R0:W3:Y:S01]  /*44d0*/  MUFU.EX2 R34, R79 ;  /* 0x0000004f00227308 */ /* 0x0000e20000000800 */
[----:B-1----:R-:W-:-:S07]  /*44e0*/  F2FP.F16.F32.PACK_AB R203, R32, R73 ;  /* 0x0000004920cb723e */ /* 0x002fce00000000ff */
[----:B------:R-:W-:Y:S01]  /*44f0*/  MUFU.EX2 R81, R81 ;  /* 0x0000005100517308 */ /* 0x000fe20000000800 */
[----:B0-----:R-:W-:Y:S01]  /*4500*/  IMAD.MOV.U32 R79, RZ, RZ, R151 ;  /* 0x000000ffff4f7224 */ /* 0x001fe200078e0097 */
[----:B--2---:R-:W-:-:S04]  /*4510*/  FMNMX.FTZ R7, R8, R7, !PT ;  /* 0x0000000708077209 */ /* 0x004fc80007810000 */
[C---:B------:R-:W-:Y:S01]  /*4520*/  FSETP.NEU.FTZ.AND P2, PT, R7.reuse, -INF , PT ;  /* 0xff8000000700780b */ /* 0x040fe20003f5d000 */
[----:B------:R-:W-:Y:S01]  /*4530*/  FMUL.FTZ R0, R7, R2 ;  /* 0x0000000207007220 */ /* 0x000fe20000410000 */
[----:B------:R0:W-:Y:S01]  /*4540*/  MUFU.EX2 R36, R83 ;  /* 0x0000005300247308 */ /* 0x0001e20000000800 */
[----:B---3--:R-:W-:-:S03]  /*4550*/  F2FP.F16.F32.PACK_AB R197, R34, R77 ;  /* 0x0000004d22c5723e */ /* 0x008fc600000000ff */
[----:B------:R-:W-:Y:S01]  /*4560*/  FSEL R8, R0, RZ, P2 ;  /* 0x000000ff00087208 */ /* 0x000fe20001000000 */
[----:B------:R-:W-:Y:S01]  /*4570*/  FADD.FTZ R0, R209, R20 ;  /* 0x00000014d1007221 */ /* 0x000fe20000010000 */
[----:B------:R-:W-:Y:S01]  /*4580*/  F2FP.F16.F32.PACK_AB R209, R20, R209 ;  /* 0x000000d114d1723e */ /* 0x000fe200000000ff */
[----:B------:R-:W-:Y:S01]  /*4590*/  VIADD R20, R22, 0xfffffffe ;  /* 0xfffffffe16147836 */ /* 0x000fe20000000000 */
[----:B------:R-:W-:Y:S01]  /*45a0*/  MUFU.EX2 R85, R85 ;  /* 0x0000005500557308 */ /* 0x000fe20000000800 */
[-CC-:B------:R-:W-:Y:S01]  /*45b0*/  FFMA.FTZ R3, R3, R2.reuse, -R8.reuse ;  /* 0x0000000203037223 */ /* 0x180fe20000010808 */
[-CC-:B------:R-:W-:Y:S01]  /*45c0*/  FFMA.FTZ R57, R57, R2.reuse, -R8.reuse ;  /* 0x0000000239397223 */ /* 0x180fe20000010808 */
[-CC-:B------:R-:W-:Y:S01]  /*45d0*/  FFMA.FTZ R15, R15, R2.reuse, -R8.reuse ;  /* 0x000000020f0f7223 */ /* 0x180fe20000010808 */
[-CC-:B------:R-:W-:Y:S01]  /*45e0*/  FFMA.FTZ R61, R61, R2.reuse, -R8.reuse ;  /* 0x000000023d3d7223 */ /* 0x180fe20000010808 */
[-C--:B------:R-:W-:Y:S01]  /*45f0*/  FFMA.FTZ R23, R23, R2.reuse, -R8 ;  /* 0x0000000217177223 */ /* 0x080fe20000010808 */
[----:B------:R-:W-:Y:S01]  /*4600*/  FADD.FTZ R31, R211, R0 ;  /* 0x00000000d31f7221 */ /* 0x000fe20000010000 */
[-CC-:B------:R-:W-:Y:S01]  /*4610*/  FFMA.FTZ R49, R49, R2.reuse, -R8.reuse ;  /* 0x0000000231317223 */ /* 0x180fe20000010808 */
[----:B------:R-:W-:Y:S01]  /*4620*/  MUFU.EX2 R3, R3 ;  /* 0x0000000300037308 */ /* 0x000fe20000000800 */
[-CC-:B------:R-:W-:Y:S01]  /*4630*/  FFMA.FTZ R43, R43, R2.reuse, -R8.reuse ;  /* 0x000000022b2b7223 */ /* 0x180fe20000010808 */
[----:B------:R-:W-:Y:S01]  /*4640*/  FADD.FTZ R0, R26, R31 ;  /* 0x0000001f1a007221 */ /* 0x000fe20000010000 */
[-CC-:B------:R-:W-:Y:S01]  /*4650*/  FFMA.FTZ R41, R41, R2.reuse, -R8.reuse ;  /* 0x0000000229297223 */ /* 0x180fe20000010808 */
[-CC-:B------:R-:W-:Y:S01]  /*4660*/  FFMA.FTZ R53, R53, R2.reuse, -R8.reuse ;  /* 0x0000000235357223 */ /* 0x180fe20000010808 */
[-C--:B------:R-:W-:Y:S01]  /*4670*/  FFMA.FTZ R47, R47, R2.reuse, -R8 ;  /* 0x000000022f2f7223 */ /* 0x080fe20000010808 */
[----:B------:R-:W-:Y:S01]  /*4680*/  FADD.FTZ R31, R65, R0 ;  /* 0x00000000411f7221 */ /* 0x000fe20000010000 */
[-CC-:B------:R-:W-:Y:S01]  /*4690*/  FFMA.FTZ R35, R35, R2.reuse, -R8.reuse ;  /* 0x0000000223237223 */ /* 0x180fe20000010808 */
[----:B------:R-:W1:Y:S01]  /*46a0*/  MUFU.EX2 R208, R57 ;  /* 0x0000003900d07308 */ /* 0x000e620000000800 */
[-CC-:B------:R-:W-:Y:S01]  /*46b0*/  FFMA.FTZ R45, R45, R2.reuse, -R8.reuse ;  /* 0x000000022d2d7223 */ /* 0x180fe20000010808 */
[----:B------:R-:W-:Y:S01]  /*46c0*/  FADD.FTZ R14, R24, R31 ;  /* 0x0000001f180e7221 */ /* 0x000fe20000010000 */
[-CC-:B------:R-:W-:Y:S01]  /*46d0*/  FFMA.FTZ R39, R39, R2.reuse, -R8.reuse ;  /* 0x0000000227277223 */ /* 0x180fe20000010808 */
[-CC-:B------:R-:W-:Y:S01]  /*46e0*/  FFMA.FTZ R33, R33, R2.reuse, -R8.reuse ;  /* 0x0000000221217223 */ /* 0x180fe20000010808 */
[-CC-:B------:R-:W-:Y:S01]  /*46f0*/  FFMA.FTZ R27, R27, R2.reuse, -R8.reuse ;  /* 0x000000021b1b7223 */ /* 0x180fe20000010808 */
[-CC-:B------:R-:W-:Y:S01]  /*4700*/  FFMA.FTZ R37, R37, R2.reuse, -R8.reuse ;  /* 0x0000000225257223 */ /* 0x180fe20000010808 */
[-CC-:B------:R-:W-:Y:S01]  /*4710*/  FFMA.FTZ R19, R19, R2.reuse, -R8.reuse ;  /* 0x0000000213137223 */ /* 0x180fe20000010808 */
[----:B------:R-:W2:Y:S01]  /*4720*/  MUFU.EX2 R15, R15 ;  /* 0x0000000f000f7308 */ /* 0x000ea20000000800 */
[-CC-:B------:R-:W-:Y:S01]  /*4730*/  FFMA.FTZ R25, R25, R2.reuse, -R8.reuse ;  /* 0x0000000219197223 */ /* 0x180fe20000010808 */
[-CC-:B------:R-:W-:Y:S01]  /*4740*/  FFMA.FTZ R21, R21, R2.reuse, -R8.reuse ;  /* 0x0000000215157223 */ /* 0x180fe20000010808 */
[----:B------:R-:W-:Y:S01]  /*4750*/  FFMA.FTZ R8, R29, R2, -R8 ;  /* 0x000000021d087223 */ /* 0x000fe20000010808 */
[----:B------:R-:W-:Y:S01]  /*4760*/  ISETP.GE.AND P2, PT, R20, R17, PT ;  /* 0x000000111400720c */ /* 0x000fe20003f46270 */
[--C-:B0-----:R-:W-:Y:S01]  /*4770*/  IMAD.MOV.U32 R83, RZ, RZ, R151.reuse ;  /* 0x000000ffff537224 */ /* 0x101fe200078e0097 */
[----:B------:R-:W-:Y:S01]  /*4780*/  F2FP.F16.F32.PACK_AB R211, R26, R211 ;  /* 0x000000d31ad3723e */ /* 0x000fe200000000ff */
[--C-:B------:R-:W-:Y:S01]  /*4790*/  IMAD.MOV.U32 R65, RZ, RZ, R151.reuse ;  /* 0x000000ffff417224 */ /* 0x100fe200078e0097 */
[----:B------:R0:W3:Y:S01]  /*47a0*/  MUFU.EX2 R210, R61 ;  /* 0x0000003d00d27308 */ /* 0x0000e20000000800 */
[----:B-1----:R-:W-:Y:S01]  /*47b0*/  FADD.FTZ R0, R3, R208 ;  /* 0x000000d003007221 */ /* 0x002fe20000010000 */
[----:B------:R-:W-:Y:S01]  /*47c0*/  F2FP.F16.F32.PACK_AB R199, R36, R81 ;  /* 0x0000005124c7723e */ /* 0x000fe200000000ff */
[--C-:B------:R-:W-:Y:S01]  /*47d0*/  IMAD.MOV.U32 R57, RZ, RZ, R151.reuse ;  /* 0x000000ffff397224 */ /* 0x100fe200078e0097 */
[----:B------:R-:W-:Y:S01]  /*47e0*/  F2FP.F16.F32.PACK_AB R208, R208, R3 ;  /* 0x00000003d0d0723e */ /* 0x000fe200000000ff */
[----:B------:R-:W-:Y:S01]  /*47f0*/  IMAD.MOV.U32 R3, RZ, RZ, 0x3f800000 ;  /* 0x3f800000ff037424 */ /* 0x000fe200078e00ff */
[----:B------:R-:W-:Y:S01]  /*4800*/  MOV R24, R151 ;  /* 0x0000009700187202 */ /* 0x000fe20000000f00 */
[--C-:B------:R-:W-:Y:S01]  /*4810*/  IMAD.MOV.U32 R26, RZ, RZ, R151.reuse ;  /* 0x000000ffff1a7224 */ /* 0x100fe200078e0097 */
[----:B------:R-:W1:Y:S01]  /*4820*/  MUFU.EX2 R23, R23 ;  /* 0x0000001700177308 */ /* 0x000e620000000800 */
[----:B--2---:R-:W-:Y:S01]  /*4830*/  FADD.FTZ R31, R15, R0 ;  /* 0x000000000f1f7221 */ /* 0x004fe20000010000 */
[----:B0-----:R-:W-:-:S06]  /*4840*/  IMAD.MOV.U32 R61, RZ, RZ, R151 ;  /* 0x000000ffff3d7224 */ /* 0x001fcc00078e0097 */
[----:B------:R0:W2:Y:S01]  /*4850*/  MUFU.EX2 R204, R49 ;  /* 0x0000003100cc7308 */ /* 0x0000a20000000800 */
[C---:B---3--:R-:W-:Y:S01]  /*4860*/  FADD.FTZ R0, R210.reuse, R31 ;  /* 0x0000001fd2007221 */ /* 0x048fe20000010000 */
[----:B------:R-:W-:-:S06]  /*4870*/  F2FP.F16.F32.PACK_AB R210, R210, R15 ;  /* 0x0000000fd2d2723e */ /* 0x000fcc00000000ff */
[----:B------:R-:W3:Y:S01]  /*4880*/  MUFU.EX2 R43, R43 ;  /* 0x0000002b002b7308 */ /* 0x000ee20000000800 */
[----:B-1----:R-:W-:Y:S01]  /*4890*/  FADD.FTZ R31, R23, R0 ;  /* 0x00000000171f7221 */ /* 0x002fe20000010000 */
[----:B------:R-:W-:Y:S02]  /*48a0*/  @!P1 VIADD R0, R42, 0x38840 ;  /* 0x000388402a009836 */ /* 0x000fe40000000000 */
[----:B0-----:R-:W-:-:S03]  /*48b0*/  IMAD.MOV.U32 R49, RZ, RZ, R151 ;  /* 0x000000ffff317224 */ /* 0x001fc600078e0097 */
[----:B------:R-:W-:Y:S01]  /*48c0*/  @!P1 PRMT R0, RZ, 0x654, R0 ;  /* 0x00000654ff009816 */ /* 0x000fe20000000000 */
[----:B------:R0:W-:Y:S03]  /*48d0*/  MUFU.EX2 R200, R41 ;  /* 0x0000002900c87308 */ /* 0x0001e60000000800 */
[----:B------:R1:W-:Y:S05]  /*48e0*/  @!P1 SYNCS.ARRIVE.TRANS64.RED.A1T0 RZ, [R0+URZ], RZ ;  /* 0x000000ff00ff99a7 */ /* 0x0003ea000810043f */
[----:B------:R4:W1:Y:S01]  /*48f0*/  MUFU.EX2 R206, R53 ;  /* 0x0000003500ce7308 */ /* 0x0008620000000800 */
[----:B0-----:R-:W-:Y:S01]  /*4900*/  FADD.FTZ R41, R67, R14 ;  /* 0x0000000e43297221 */ /* 0x001fe20000010000 */
[----:B------:R-:W-:-:S03]  /*4910*/  IMAD.MOV.U32 R67, RZ, RZ, R151 ;  /* 0x000000ffff437224 */ /* 0x000fc600078e0097 */
[----:B------:R-:W-:Y:S01]  /*4920*/  FADD.FTZ R14, R28, R41 ;  /* 0x000000291c0e7221 */ /* 0x000fe20000010000 */
[----:B------:R-:W-:Y:S02]  /*4930*/  IMAD.MOV.U32 R28, RZ, RZ, R151 ;  /* 0x000000ffff1c7224 */ /* 0x000fe400078e0097 */
[----:B------:R-:W0:Y:S01]  /*4940*/  MUFU.EX2 R47, R47 ;  /* 0x0000002f002f7308 */ /* 0x000e220000000800 */
[----:B------:R-:W-:Y:S01]  /*4950*/  FADD.FTZ R41, R69, R14 ;  /* 0x0000000e45297221 */ /* 0x000fe20000010000 */
[C---:B--2---:R-:W-:Y:S01]  /*4960*/  FADD.FTZ R14, R204.reuse, R31 ;  /* 0x0000001fcc0e7221 */ /* 0x044fe20000010000 */
[----:B------:R-:W-:Y:S01]  /*4970*/  F2FP.F16.F32.PACK_AB R204, R204, R23 ;  /* 0x00000017cccc723e */ /* 0x000fe200000000ff */
[----:B------:R-:W-:Y:S02]  /*4980*/  IMAD.MOV.U32 R69, RZ, RZ, R151 ;  /* 0x000000ffff457224 */ /* 0x000fe400078e0097 */
[----:B------:R-:W-:Y:S01]  /*4990*/  FADD.FTZ R42, R30, R41 ;  /* 0x000000291e2a7221 */ /* 0x000fe20000010000 */
[----:B---3--:R-:W-:Y:S01]  /*49a0*/  FADD.FTZ R31, R43, R14 ;  /* 0x0000000e2b1f7221 */ /* 0x008fe20000010000 */
[--C-:B----4-:R-:W-:Y:S01]  /*49b0*/  IMAD.MOV.U32 R53, RZ, RZ, R151.reuse ;  /* 0x000000ffff357224 */ /* 0x110fe200078e0097 */
[----:B------:R-:W2:Y:S01]  /*49c0*/  MUFU.EX2 R35, R35 ;  /* 0x0000002300237308 */ /* 0x000ea20000000800 */
[----:B------:R-:W-:-:S02]  /*49d0*/  IMAD.MOV.U32 R41, RZ, RZ, R151 ;  /* 0x000000ffff297224 */ /* 0x000fc400078e0097 */
[C---:B-1----:R-:W-:Y:S01]  /*49e0*/  FADD.FTZ R0, R206.reuse, R31 ;  /* 0x0000001fce007221 */ /* 0x042fe20000010000 */
[----:B------:R-:W-:Y:S01]  /*49f0*/  F2FP.F16.F32.PACK_AB R206, R206, R43 ;  /* 0x0000002bcece723e */ /* 0x000fe200000000ff */
[--C-:B------:R-:W-:Y:S02]  /*4a00*/  IMAD.MOV.U32 R43, RZ, RZ, R151.reuse ;  /* 0x000000ffff2b7224 */ /* 0x100fe400078e0097 */
[----:B------:R-:W-:Y:S01]  /*4a10*/  IMAD.MOV.U32 R30, RZ, RZ, R151 ;  /* 0x000000ffff1e7224 */ /* 0x000fe200078e0097 */
[----:B------:R1:W3:Y:S01]  /*4a20*/  MUFU.EX2 R202, R45 ;  /* 0x0000002d00ca7308 */ /* 0x0002e20000000800 */
[----:B0-----:R-:W-:-:S04]  /*4a30*/  FADD.FTZ R31, R47, R0 ;  /* 0x000000002f1f7221 */ /* 0x001fc80000010000 */
[C---:B------:R-:W-:Y:S01]  /*4a40*/  FADD.FTZ R0, R200.reuse, R31 ;  /* 0x0000001fc8007221 */ /* 0x040fe20000010000 */
[----:B------:R-:W-:Y:S01]  /*4a50*/  F2FP.F16.F32.PACK_AB R200, R200, R47 ;  /* 0x0000002fc8c8723e */ /* 0x000fe200000000ff */
[----:B------:R-:W-:Y:S01]  /*4a60*/  IMAD.MOV.U32 R47, RZ, RZ, R151 ;  /* 0x000000ffff2f7224 */ /* 0x000fe200078e0097 */
[----:B------:R-:W0:Y:S01]  /*4a70*/  MUFU.EX2 R39, R39 ;  /* 0x0000002700277308 */ /* 0x000e220000000800 */
[----:B--2---:R-:W-:Y:S01]  /*4a80*/  FADD.FTZ R29, R35, R0 ;  /* 0x00000000231d7221 */ /* 0x004fe20000010000 */
[----:B-1----:R-:W-:-:S06]  /*4a90*/  MOV R45, R151 ;  /* 0x00000097002d7202 */ /* 0x002fcc0000000f00 */
[----:B------:R1:W2:Y:S01]  /*4aa0*/  MUFU.EX2 R196, R33 ;  /* 0x0000002100c47308 */ /* 0x0002a20000000800 */
[C---:B---3--:R-:W-:Y:S01]  /*4ab0*/  FADD.FTZ R0, R202.reuse, R29 ;  /* 0x0000001dca007221 */ /* 0x048fe20000010000 */
[----:B------:R-:W-:Y:S01]  /*4ac0*/  F2FP.F16.F32.PACK_AB R202, R202, R35 ;  /* 0x00000023caca723e */ /* 0x000fe200000000ff */
[----:B------:R-:W-:-:S05]  /*4ad0*/  IMAD.MOV.U32 R35, RZ, RZ, R151 ;  /* 0x000000ffff237224 */ /* 0x000fca00078e0097 */
[----:B------:R-:W3:Y:S01]  /*4ae0*/  MUFU.EX2 R27, R27 ;  /* 0x0000001b001b7308 */ /* 0x000ee20000000800 */
[----:B-1----:R-:W-:Y:S01]  /*4af0*/  FADD.FTZ R33, R73, R42 ;  /* 0x0000002a49217221 */ /* 0x002fe20000010000 */
[----:B0-----:R-:W-:Y:S01]  /*4b00*/  FADD.FTZ R29, R39, R0 ;  /* 0x00000000271d7221 */ /* 0x001fe20000010000 */
[----:B------:R-:W-:Y:S01]  /*4b10*/  MOV R73, R151 ;  /* 0x0000009700497202 */ /* 0x000fe20000000f00 */
[----:B------:R-:W-:Y:S02]  /*4b20*/  IMAD.MOV.U32 R42, RZ, RZ, R151 ;  /* 0x000000ffff2a7224 */ /* 0x000fe400078e0097 */
[----:B------:R-:W-:Y:S01]  /*4b30*/  FADD.FTZ R14, R32, R33 ;  /* 0x00000021200e7221 */ /* 0x000fe20000010000 */
[----:B------:R-:W-:Y:S01]  /*4b40*/  IMAD.MOV.U32 R32, RZ, RZ, R151 ;  /* 0x000000ffff207224 */ /* 0x000fe200078e0097 */
[----:B------:R0:W-:Y:S02]  /*4b50*/  MUFU.EX2 R198, R37 ;  /* 0x0000002500c67308 */ /* 0x0001e40000000800 */
[----:B------:R-:W-:Y:S01]  /*4b60*/  FADD.FTZ R33, R77, R14 ;  /* 0x0000000e4d217221 */ /* 0x000fe20000010000 */
[C---:B--2---:R-:W-:Y:S01]  /*4b70*/  FADD.FTZ R0, R196.reuse, R29 ;  /* 0x0000001dc4007221 */ /* 0x044fe20000010000 */
[----:B------:R-:W-:Y:S01]  /*4b80*/  F2FP.F16.F32.PACK_AB R196, R196, R39 ;  /* 0x00000027c4c4723e */ /* 0x000fe200000000ff */
[----:B------:R-:W-:-:S02]  /*4b90*/  IMAD.MOV.U32 R77, RZ, RZ, R151 ;  /* 0x000000ffff4d7224 */ /* 0x000fc400078e0097 */
[----:B------:R-:W-:Y:S01]  /*4ba0*/  FADD.FTZ R14, R34, R33 ;  /* 0x00000021220e7221 */ /* 0x000fe20000010000 */
[--C-:B------:R-:W-:Y:S01]  /*4bb0*/  IMAD.MOV.U32 R39, RZ, RZ, R151.reuse ;  /* 0x000000ffff277224 */ /* 0x100fe200078e0097 */
[----:B------:R-:W-:Y:S02]  /*4bc0*/  MUFU.EX2 R19, R19 ;  /* 0x0000001300137308 */ /* 0x000fe40000000800 */
[----:B------:R-:W-:Y:S01]  /*4bd0*/  FADD.FTZ R31, R81, R14 ;  /* 0x0000000e511f7221 */ /* 0x000fe20000010000 */
[--C-:B------:R-:W-:Y:S02]  /*4be0*/  IMAD.MOV.U32 R81, RZ, RZ, R151.reuse ;  /* 0x000000ffff517224 */ /* 0x100fe400078e0097 */
[----:B0-----:R-:W-:Y:S02]  /*4bf0*/  IMAD.MOV.U32 R37, RZ, RZ, R151 ;  /* 0x000000ffff257224 */ /* 0x001fe400078e0097 */
[----:B------:R-:W-:Y:S01]  /*4c00*/  FADD.FTZ R14, R36, R31 ;  /* 0x0000001f240e7221 */ /* 0x000fe20000010000 */
[--C-:B------:R-:W-:Y:S01]  /*4c10*/  IMAD.MOV.U32 R36, RZ, RZ, R151.reuse ;  /* 0x000000ffff247224 */ /* 0x100fe200078e0097 */
[----:B------:R0:W1:Y:S02]  /*4c20*/  MUFU.EX2 R38, R87 ;  /* 0x0000005700267308 */ /* 0x0000640000000800 */
[----:B------:R-:W-:Y:S01]  /*4c30*/  FADD.FTZ R31, R85, R14 ;  /* 0x0000000e551f7221 */ /* 0x000fe20000010000 */
[----:B------:R-:W-:-:S02]  /*4c40*/  IMAD.MOV.U32 R34, RZ, RZ, R151 ;  /* 0x000000ffff227224 */ /* 0x000fc400078e0097 */
[----:B------:R-:W-:-:S03]  /*4c50*/  IMAD.MOV.U32 R33, RZ, RZ, R151 ;  /* 0x000000ffff217224 */ /* 0x000fc600078e0097 */
[----:B------:R3:W2:Y:S01]  /*4c60*/  MUFU.EX2 R192, R25 ;  /* 0x0000001900c07308 */ /* 0x0006a20000000800 */
[----:B0-----:R-:W-:-:S07]  /*4c70*/  MOV R87, R151 ;  /* 0x0000009700577202 */ /* 0x001fce0000000f00 */
[----:B------:R-:W0:Y:S01]  /*4c80*/  MUFU.EX2 R89, R89 ;  /* 0x0000005900597308 */ /* 0x000e220000000800 */
[----:B---3--:R-:W-:Y:S01]  /*4c90*/  FADD.FTZ R25, R27, R0 ;  /* 0x000000001b197221 */ /* 0x008fe20000010000 */
[C---:B-1----:R-:W-:Y:S01]  /*4ca0*/  FADD.FTZ R14, R38.reuse, R31 ;  /* 0x0000001f260e7221 */ /* 0x042fe20000010000 */
[----:B------:R-:W-:Y:S01]  /*4cb0*/  F2FP.F16.F32.PACK_AB R193, R38, R85 ;  /* 0x0000005526c1723e */ /* 0x000fe200000000ff */
[----:B------:R-:W-:Y:S02]  /*4cc0*/  IMAD.MOV.U32 R85, RZ, RZ, R151 ;  /* 0x000000ffff557224 */ /* 0x000fe400078e0097 */
[C---:B------:R-:W-:Y:S01]  /*4cd0*/  FADD.FTZ R0, R198.reuse, R25 ;  /* 0x00000019c6007221 */ /* 0x040fe20000010000 */
[----:B------:R-:W-:Y:S01]  /*4ce0*/  F2FP.F16.F32.PACK_AB R198, R198, R27 ;  /* 0x0000001bc6c6723e */ /* 0x000fe200000000ff */
[----:B------:R-:W-:Y:S01]  /*4cf0*/  IMAD.MOV.U32 R27, RZ, RZ, R151 ;  /* 0x000000ffff1b7224 */ /* 0x000fe200078e0097 */
[----:B------:R-:W1:Y:S01]  /*4d00*/  MUFU.EX2 R21, R21 ;  /* 0x0000001500157308 */ /* 0x000e620000000800 */
[----:B------:R-:W-:Y:S01]  /*4d10*/  FADD.FTZ R25, R19, R0 ;  /* 0x0000000013197221 */ /* 0x000fe20000010000 */
[----:B------:R-:W-:-:S02]  /*4d20*/  MOV R38, R151 ;  /* 0x0000009700267202 */ /* 0x000fc40000000f00 */
[----:B------:R-:W-:Y:S01]  /*4d30*/  MOV R31, R151 ;  /* 0x00000097001f7202 */ /* 0x000fe20000000f00 */
[C---:B--2---:R-:W-:Y:S01]  /*4d40*/  FADD.FTZ R0, R192.reuse, R25 ;  /* 0x00000019c0007221 */ /* 0x044fe20000010000 */
[----:B------:R-:W-:Y:S01]  /*4d50*/  F2FP.F16.F32.PACK_AB R192, R192, R19 ;  /* 0x00000013c0c0723e */ /* 0x000fe200000000ff */
[--C-:B------:R-:W-:Y:S01]  /*4d60*/  IMAD.MOV.U32 R25, RZ, RZ, R151.reuse ;  /* 0x000000ffff197224 */ /* 0x100fe200078e0097 */
[----:B------:R-:W2:Y:S01]  /*4d70*/  MUFU.EX2 R8, R8 ;  /* 0x0000000800087308 */ /* 0x000ea20000000800 */
[----:B0-----:R-:W-:Y:S01]  /*4d80*/  FADD.FTZ R29, R89, R14 ;  /* 0x0000000e591d7221 */ /* 0x001fe20000010000 */
[C---:B------:R-:W-:Y:S01]  /*4d90*/  F2FP.F16.F32.PACK_AB R195, R40.reuse, R89 ;  /* 0x0000005928c3723e */ /* 0x040fe200000000ff */
[----:B------:R-:W-:Y:S02]  /*4da0*/  IMAD.MOV.U32 R89, RZ, RZ, R151 ;  /* 0x000000ffff597224 */ /* 0x000fe400078e0097 */
[----:B------:R-:W-:Y:S01]  /*4db0*/  FADD.FTZ R14, R40, R29 ;  /* 0x0000001d280e7221 */ /* 0x000fe20000010000 */
[----:B------:R-:W-:-:S02]  /*4dc0*/  IMAD.MOV.U32 R40, RZ, RZ, R151 ;  /* 0x000000ffff287224 */ /* 0x000fc400078e0097 */
[----:B------:R-:W-:Y:S02]  /*4dd0*/  IMAD.MOV.U32 R29, RZ, RZ, R151 ;  /* 0x000000ffff1d7224 */ /* 0x000fe400078e0097 */
[----:B-1----:R-:W-:Y:S01]  /*4de0*/  FADD.FTZ R15, R21, R0 ;  /* 0x00000000150f7221 */ /* 0x002fe20000010000 */
[----:B------:R-:W-:-:S03]  /*4df0*/  IMAD.MOV.U32 R0, RZ, RZ, 0x3f800000 ;  /* 0x3f800000ff007424 */ /* 0x000fc600078e00ff */
[C---:B--2---:R-:W-:Y:S01]  /*4e00*/  FADD.FTZ R15, R8.reuse, R15 ;  /* 0x0000000f080f7221 */ /* 0x044fe20000010000 */
[----:B------:R-:W-:Y:S01]  /*4e10*/  F2FP.F16.F32.PACK_AB R194, R8, R21 ;  /* 0x0000001508c2723e */ /* 0x000fe200000000ff */
[----:B------:R-:W-:Y:S01]  /*4e20*/  IMAD.MOV.U32 R8, RZ, RZ, RZ ;  /* 0x000000ffff087224 */ /* 0x000fe200078e00ff */
[----:B------:R-:W-:Y:S06]  /*4e30*/  @!P2 BRA `(.L_x_19) ;  /* 0x0000003c009ca947 */ /* 0x000fec0003800000 */
[----:B------:R-:W-:Y:S01]  /*4e40*/  UMOV UR6, URZ ;  /* 0x0000003f00067c82 */ /* 0x000fe20008000000 */
[----:B------:R-:W-:Y:S01]  /*4e50*/  IMAD.MOV.U32 R19, RZ, RZ, R6 ;  /* 0x000000ffff137224 */ /* 0x000fe200078e0006 */
[----:B------:R-:W-:Y:S01]  /*4e60*/  CS2R R150, SRZ ;  /* 0x0000000000967805 */ /* 0x000fe2000001ff00 */
[----:B------:R-:W-:Y:S01]  /*4e70*/  IMAD.MOV.U32 R21, RZ, RZ, R7 ;  /* 0x000000ffff157224 */ /* 0x000fe200078e0007 */
[----:B------:R-:W-:Y:S01]  /*4e80*/  CS2R R146, SRZ ;  /* 0x0000000000927805 */ /* 0x000fe2000001ff00 */
[----:B------:R-:W-:Y:S01]  /*4e90*/  IMAD.MOV.U32 R22, RZ, RZ, RZ ;  /* 0x000000ffff167224 */ /* 0x000fe200078e00ff */
[----:B------:R-:W-:Y:S01]  /*4ea0*/  CS2R R142, SRZ ;  /* 0x00000000008e7805 */ /* 0x000fe2000001ff00 */
[----:B------:R-:W-:Y:S01]  /*4eb0*/  IMAD.MOV.U32 R0, RZ, RZ, 0x3f800000 ;  /* 0x3f800000ff007424 */ /* 0x000fe200078e00ff */
[----:B------:R-:W-:Y:S01]  /*4ec0*/  CS2R R138, SRZ ;  /* 0x00000000008a7805 */ /* 0x000fe2000001ff00 */
[----:B------:R-:W-:Y:S01]  /*4ed0*/  IMAD.MOV.U32 R3, RZ, RZ, 0x3f800000 ;  /* 0x3f800000ff037424 */ /* 0x000fe200078e00ff */
        /* <DEDUP_REMOVED lines=60> */
[----:B------:R-:W-:-:S07]  /*52a0*/  IMAD.U32 R214, RZ, RZ, UR6 ;  /* 0x00000006ffd67e24 */ /* 0x000fce000f8e00ff */
.L_x_28:
[----:B------:R-:W-:-:S13]  /*52b0*/  R2UR UR6, R214 ;  /* 0x00000000d60672ca */ /* 0x000fda00000e0000 */
[----:B------:R-:W-:-:S04]  /*52c0*/  UIADD3 UR6, UR6, 0x1, URZ ;  /* 0x0000000106067890 */ /* 0x000fc8000fffe03f */
[----:B------:R-:W-:-:S04]  /*52d0*/  UISETP.NE.AND UP0, UPT, UR6, 0x2, UPT ;  /* 0x000000020600788c */ /* 0x000fc8000bf05270 */
[----:B------:R-:W-:Y:S02]  /*52e0*/  USEL UR7, URZ, 0x1, UP0 ;  /* 0x000000013f077887 */ /* 0x000fe40008000000 */
[----:B------:R-:W-:-:S04]  /*52f0*/  USEL UR6, UR6, URZ, UP0 ;  /* 0x0000003f06067287 */ /* 0x000fc80008000000 */
[----:B------:R-:W-:Y:S02]  /*5300*/  LOP3.LUT R8, R22, UR7, RZ, 0x3c, !PT ;  /* 0x0000000716087c12 */ /* 0x000fe4000f8e3cff */
[----:B------:R-:W-:Y:S01]  /*5310*/  MOV R9, UR6 ;  /* 0x0000000600097c02 */ /* 0x000fe20008000f00 */
[----:B------:R-:W-:Y:S06]  /*5320*/  @!P0 BRA `(.L_x_20) ;  /* 0x0000000000048947 */ /* 0x000fec0003800000 */
[----:B------:R-:W-:Y:S01]  /*5330*/  BPT.TRAP 0x1 ;  /* 0x000000040000795c */ /* 0x000fe20000300000 */
.L_x_20:
[----:B------:R-:W-:Y:S02]  /*5340*/  R2UR UR7, R16 ;  /* 0x00000000100772ca */ /* 0x000fe400000e0000 */
[----:B------:R-:W-:-:S11]  /*5350*/  SHF.L.U32 R2, R8, 0x1f, RZ ;  /* 0x0000001f08027819 */ /* 0x000fd600000006ff */
[----:B------:R-:W-:-:S06]  /*5360*/  ULEA UR6, UR6, UR7, 0x3 ;  /* 0x0000000706067291 */ /* 0x000fcc000f8e183f */
[----:B------:R-:W-:-:S03]  /*5370*/  IMAD.U32 R215, RZ, RZ, UR6 ;  /* 0x00000006ffd77e24 */ /* 0x000fc6000f8e00ff */
[----:B------:R0:W1:Y:S01]  /*5380*/  SYNCS.PHASECHK.TRANS64.TRYWAIT P2, [UR6+0x38830], R2 ;  /* 0x03883002ff0075a7 */ /* 0x0000620008040146 */
[----:B------:R-:W-:Y:S05]  /*5390*/  @!P0 BRA `(.L_x_21) ;  /* 0x0000000000048947 */ /* 0x000fea0003800000 */
[----:B------:R-:W-:Y:S01]  /*53a0*/  BPT.TRAP 0x1 ;  /* 0x000000040000795c */ /* 0x000fe20000300000 */
.L_x_21:
[----:B-1----:R-:W-:Y:S05]  /*53b0*/  @P2 BRA `(.L_x_22) ;  /* 0x00000000000c2947 */ /* 0x002fea0003800000 */
[----:B------:R-:W-:-:S13]  /*53c0*/  R2UR UR6, R215 ;  /* 0x00000000d70672ca */ /* 0x000fda00000e0000 */
[----:B------:R-:W1:Y:S02]  /*53d0*/  SYNCS.PHASECHK.TRANS64.TRYWAIT P2, [UR6+0x38830], R2 ;  /* 0x03883002ff0075a7 */ /* 0x000e640008040146 */
[----:B-1----:R-:W-:Y:S05]  /*53e0*/  @!P2 BRA `(.L_x_23) ;  /* 0x000000b800bca947 */ /* 0x002fea0003800000 */
.L_x_22:
[----:B------:R-:W-:Y:S01]  /*53f0*/  R2UR UR60, R9 ;  /* 0x00000000093c72ca */ /* 0x000fe200000e0000 */
[----:B------:R-:W-:Y:S01]  /*5400*/  WARPGROUP.ARRIVE ;  /* 0x00000000000079c5 */ /* 0x000fe20000000000 */
[C---:B------:R-:W-:Y:S01]  /*5410*/  R2UR UR56, R4.reuse ;  /* 0x00000000043872ca */ /* 0x040fe200000e0000 */
[----:B------:R-:W-:Y:S01]  /*5420*/  UMOV UR59, 0x40000040 ;  /* 0x40000040003b7882 */ /* 0x000fe20000000000 */
[C---:B------:R-:W-:Y:S01]  /*5430*/  R2UR UR57, R5.reuse ;  /* 0x00000000053972ca */ /* 0x040fe200000e0000 */
[----:B------:R-:W-:Y:S01]  /*5440*/  UMOV UR43, 0x40000040 ;  /* 0x40000040002b7882 */ /* 0x000fe20000000000 */
[----:B01----:R-:W-:Y:S01]  /*5450*/  MOV R2, UR41 ;  /* 0x0000002900027c02 */ /* 0x003fe20008000f00 */
[----:B------:R-:W-:Y:S01]  /*5460*/  UMOV UR47, 0x40000040 ;  /* 0x40000040002f7882 */ /* 0x000fe20000000000 */
[----:B------:R-:W-:Y:S01]  /*5470*/  MOV R6, UR40 ;  /* 0x0000002800067c02 */ /* 0x000fe20008000f00 */
[----:B------:R-:W-:Y:S01]  /*5480*/  UMOV UR51, 0x40000040 ;  /* 0x4000004000337882 */ /* 0x000fe20000000000 */
[C---:B------:R-:W-:Y:S01]  /*5490*/  R2UR UR40, R4.reuse ;  /* 0x00000000042872ca */ /* 0x040fe200000e0000 */
[----:B------:R-:W-:Y:S01]  /*54a0*/  UMOV UR55, 0x40000040 ;  /* 0x4000004000377882 */ /* 0x000fe20000000000 */
[C---:B------:R-:W-:Y:S01]  /*54b0*/  R2UR UR41, R5.reuse ;  /* 0x00000000052972ca */ /* 0x040fe200000e0000 */
[----:B------:R-:W-:Y:S01]  /*54c0*/  UIMAD UR60, UR60, 0xa00, UR61 ;  /* 0x00000a003c3c78a4 */ /* 0x000fe2000f8e023d */
[----:B------:R-:W-:Y:S01]  /*54d0*/  MOV R7, UR45 ;  /* 0x0000002d00077c02 */ /* 0x000fe20008000f00 */
[----:B------:R-:W-:Y:S01]  /*54e0*/  UMOV UR15, 0x40000040 ;  /* 0x40000040000f7882 */ /* 0x000fe20000000000 */
[----:B------:R-:W-:Y:S01]  /*54f0*/  MOV R23, UR44 ;  /* 0x0000002c00177c02 */ /* 0x000fe20008000f00 */
[----:B------:R-:W-:Y:S01]  /*5500*/  UIADD3 UR6, UR60, 0x80, URZ ;  /* 0x000000803c067890 */ /* 0x000fe2000fffe03f */
[C---:B------:R-:W-:Y:S01]  /*5510*/  R2UR UR44, R4.reuse ;  /* 0x00000000042c72ca */ /* 0x040fe200000e0000 */
[----:B------:R-:W-:Y:S01]  /*5520*/  UIADD3 UR7, UR60, 0x100, URZ ;  /* 0x000001003c077890 */ /* 0x000fe2000fffe03f */
[C---:B------:R-:W-:Y:S01]  /*5530*/  R2UR UR45, R5.reuse ;  /* 0x00000000052d72ca */ /* 0x040fe200000e0000 */
[----:B------:R-:W-:Y:S01]  /*5540*/  UMOV UR58, UR60 ;  /* 0x0000003c003a7c82 */ /* 0x000fe20008000000 */
[----:B------:R-:W-:Y:S01]  /*5550*/  MOV R152, UR49 ;  /* 0x0000003100987c02 */ /* 0x000fe20008000f00 */
[----:B------:R-:W-:Y:S01]  /*5560*/  HGMMA.64x16x16.F32 R184, gdesc[UR56], RZ, !UPT, gsb0 ;  /* 0x0020000038b879f0 */ /* 0x000fe2000c0008ff */
[----:B------:R-:W-:Y:S01]  /*5570*/  UMOV UR42, UR6 ;  /* 0x00000006002a7c82 */ /* 0x000fe20008000000 */
[----:B------:R-:W-:Y:S01]  /*5580*/  MOV R153, UR48 ;  /* 0x0000003000997c02 */ /* 0x000fe20008000f00 */
[----:B------:R-:W-:Y:S01]  /*5590*/  UMOV UR46, UR7 ;  /* 0x00000007002e7c82 */ /* 0x000fe20008000000 */
[C---:B------:R-:W-:Y:S01]  /*55a0*/  R2UR UR48, R4.reuse ;  /* 0x00000000043072ca */ /* 0x040fe200000e0000 */
[----:B------:R-:W-:Y:S01]  /*55b0*/  UIADD3 UR6, UR60, 0x180, URZ ;  /* 0x000001803c067890 */ /* 0x000fe2000fffe03f */
[C---:B------:R-:W-:Y:S01]  /*55c0*/  R2UR UR49, R5.reuse ;  /* 0x00000000053172ca */ /* 0x040fe200000e0000 */
[----:B------:R-:W-:Y:S01]  /*55d0*/  UIADD3 UR58, UR60, 0x200, URZ ;  /* 0x000002003c3a7890 */ /* 0x000fe2000fffe03f */
[----:B------:R-:W-:Y:S01]  /*55e0*/  R2UR UR56, R4 ;  /* 0x00000000043872ca */ /* 0x000fe200000e0000 */
[----:B------:R-:W-:Y:S01]  /*55f0*/  UMOV UR59, 0x40000040 ;  /* 0x40000040003b7882 */ /* 0x000fe20000000000 */
[----:B------:R-:W-:Y:S01]  /*5600*/  R2UR UR57, R5 ;  /* 0x00000000053972ca */ /* 0x000fe200000e0000 */
[----:B------:R-:W-:Y:S01]  /*5610*/  UIADD3 UR7, UR60, 0x182, URZ ;  /* 0x000001823c077890 */ /* 0x000fe2000fffe03f */
[----:B------:R-:W-:Y:S01]  /*5620*/  MOV R212, UR53 ;  /* 0x0000003500d47c02 */ /* 0x000fe20008000f00 */
[----:B------:R-:W-:Y:S01]  /*5630*/  UMOV UR50, UR6 ;  /* 0x0000000600327c82 */ /* 0x000fe20008000000 */
[----:B------:R-:W-:Y:S01]  /*5640*/  MOV R213, UR52 ;  /* 0x0000003400d57c02 */ /* 0x000fe20008000f00 */
[----:B------:R-:W-:Y:S01]  /*5650*/  UIADD3 UR6, UR60, 0x2, URZ ;  /* 0x000000023c067890 */ /* 0x000fe2000fffe03f */
[----:B------:R-:W-:Y:S01]  /*5660*/  R2UR UR52, R12 ;  /* 0x000000000c3472ca */ /* 0x000fe200000e0000 */
[----:B------:R-:W-:Y:S01]  /*5670*/  UIADD3 UR14, UR60, 0x280, URZ ;  /* 0x000002803c0e7890 */ /* 0x000fe2000fffe03f */
[----:B------:R-:W-:Y:S01]  /*5680*/  R2UR UR53, R13 ;  /* 0x000000000d3572ca */ /* 0x000fe200000e0000 */
[----:B------:R-:W-:Y:S01]  /*5690*/  UIADD3 UR18, UR60, 0x282, URZ ;  /* 0x000002823c127890 */ /* 0x000fe2000fffe03f */
[-C--:B------:R-:W-:Y:S01]  /*56a0*/  FMUL.FTZ R24, R24, R3.reuse ;  /* 0x0000000318187220 */ /* 0x080fe20000410000 */
[----:B------:R-:W-:Y:S01]  /*56b0*/  UMOV UR19, 0x40000040 ;  /* 0x4000004000137882 */ /* 0x000fe20000000000 */
[----:B------:R-:W-:Y:S01]  /*56c0*/  UMOV UR54, UR6 ;  /* 0x0000000600367c82 */ /* 0x000fe20008000000 */
[----:B------:R-:W-:Y:S01]  /*56d0*/  UIADD3 UR6, UR60, 0x102, URZ ;  /* 0x000001023c067890 */ /* 0x000fe2000fffe03f */
[-C--:B------:R-:W-:Y:S01]  /*56e0*/  FMUL.FTZ R25, R25, R3.reuse ;  /* 0x0000000319197220 */ /* 0x080fe20000410000 */
[----:B------:R-:W-:Y:S01]  /*56f0*/  UIADD3 UR22, UR60, 0x284, URZ ;  /* 0x000002843c167890 */ /* 0x000fe2000fffe03f */
[-C--:B------:R-:W-:Y:S01]  /*5700*/  FMUL.FTZ R28, R28, R3.reuse ;  /* 0x000000031c1c7220 */ /* 0x080fe20000410000 */
[----:B------:R-:W-:Y:S01]  /*5710*/  UMOV UR23, 0x40000040 ;  /* 0x4000004000177882 */ /* 0x000fe20000000000 */
[----:B------:R-:W-:Y:S01]  /*5720*/  UIADD3 UR26, UR60, 0x286, URZ ;  /* 0x000002863c1a7890 */ /* 0x000fe2000fffe03f */
[-C--:B------:R-:W-:Y:S01]  /*5730*/  FMUL.FTZ R29, R29, R3.reuse ;  /* 0x000000031d1d7220 */ /* 0x080fe20000410000 */
[----:B------:R-:W-:Y:S01]  /*5740*/  UMOV UR10, UR52 ;  /* 0x00000034000a7c82 */ /* 0x000fe20008000000 */
[----:B------:R-:W-:Y:S01]  /*5750*/  UMOV UR11, UR53 ;  /* 0x00000035000b7c82 */ /* 0x000fe20008000000 */
[----:B------:R-:W-:Y:S01]  /*5760*/  UMOV UR27, 0x40000040 ;  /* 0x40000040001b7882 */ /* 0x000fe20000000000 */
[----:B------:R-:W-:Y:S01]  /*5770*/  UIADD3 UR30, UR60, 0x500, URZ ;  /* 0x000005003c1e7890 */ /* 0x000fe2000fffe03f */
[-C--:B------:R-:W-:Y:S01]  /*5780*/  FMUL.FTZ R32, R32, R3.reuse ;  /* 0x0000000320207220 */ /* 0x080fe20000410000 */
[----:B------:R-:W-:Y:S01]  /*5790*/  UMOV UR31, 0x40000040 ;  /* 0x40000040001f7882 */ /* 0x000fe20000000000 */
[----:B------:R-:W-:Y:S01]  /*57a0*/  UIADD3 UR34, UR60, 0x502, URZ ;  /* 0x000005023c227890 */ /* 0x000fe2000fffe03f */
[-C--:B------:R-:W-:Y:S01]  /*57b0*/  FMUL.FTZ R33, R33, R3.reuse ;  /* 0x0000000321217220 */ /* 0x080fe20000410000 */
[----:B------:R-:W-:Y:S01]  /*57c0*/  UMOV UR35, 0x40000040 ;  /* 0x4000004000237882 */ /* 0x000fe20000000000 */
[----:B------:R-:W-:Y:S01]  /*57d0*/  UIADD3 UR38, UR60, 0x504, URZ ;  /* 0x000005043c267890 */ /* 0x000fe2000fffe03f */
[-C--:B------:R-:W-:Y:S01]  /*57e0*/  FMUL.FTZ R36, R36, R3.reuse ;  /* 0x0000000324247220 */ /* 0x080fe20000410000 */
[----:B------:R-:W-:Y:S01]  /*57f0*/  UMOV UR39, 0x40000040 ;  /* 0x4000004000277882 */ /* 0x000fe20000000000 */
[-C--:B------:R-:W-:Y:S01]  /*5800*/  FMUL.FTZ R37, R37, R3.reuse ;  /* 0x0000000325257220 */ /* 0x080fe20000410000 */
        /* <DEDUP_REMOVED lines=8> */
[----:B------:R-:W-:Y:S01]  /*5890*/  FMUL.FTZ R56, R56, R3 ;  /* 0x0000000338387220 */ /* 0x000fe20000410000 */
[----:B------:R-:W-:-:S02]  /*58a0*/  WARPGROUP.DEPBAR.LE gsb0, 0x0 ;  /* 0x00008000000079c5 */ /* 0x000fc40000010000 */
[----:B------:R-:W-:Y:S01]  /*58b0*/  WARPGROUP.ARRIVE ;  /* 0x00000000000079c5 */ /* 0x000fe20000000000 */
[-C--:B------:R-:W-:Y:S01]  /*58c0*/  FMUL.FTZ R57, R57, R3.reuse ;  /* 0x0000000339397220 */ /* 0x080fe20000410000 */
[-C--:B------:R-:W-:Y:S01]  /*58d0*/  FMUL.FTZ R60, R60, R3.reuse ;  /* 0x000000033c3c7220 */ /* 0x080fe20000410000 */
[-C--:B------:R-:W-:Y:S01]  /*58e0*/  FMUL.FTZ R61, R61, R3.reuse ;  /* 0x000000033d3d7220 */ /* 0x080fe20000410000 */
[-C--:B------:R-:W-:Y:S01]  /*58f0*/  FMUL.FTZ R64, R64, R3.reuse ;  /* 0x0000000340407220 */ /* 0x080fe20000410000 */
[-C--:B------:R-:W-:Y:S01]  /*5900*/  FMUL.FTZ R65, R65, R3.reuse ;  /* 0x0000000341417220 */ /* 0x080fe20000410000 */
[----:B------:R-:W-:Y:S01]  /*5910*/  HGMMA.64x16x16.F32 R176, gdesc[UR40], RZ, !UPT, gsb0 ;  /* 0x0020000028b079f0 */ /* 0x000fe2000c0008ff */
[----:B------:R-:W-:Y:S01]  /*5920*/  R2UR UR41, R2 ;  /* 0x00000000022972ca */ /* 0x000fe200000e0000 */
[----:B------:R-:W-:Y:S01]  /*5930*/  UIADD3 UR42, UR60, 0x506, URZ ;  /* 0x000005063c2a7890 */ /* 0x000fe2000fffe03f */
[----:B------:R-:W-:Y:S01]  /*5940*/  R2UR UR40, R6 ;  /* 0x00000000062872ca */ /* 0x000fe200000e0000 */
[----:B------:R-:W-:Y:S01]  /*5950*/  UMOV UR43, 0x40000040 ;  /* 0x40000040002b7882 */ /* 0x000fe20000000000 */
[----:B------:R-:W-:Y:S01]  /*5960*/  MOV R2, UR9 ;  /* 0x0000000900027c02 */ /* 0x000fe20008000f00 */
[-C--:B------:R-:W-:Y:S01]  /*5970*/  FMUL.FTZ R68, R68, R3.reuse ;  /* 0x0000000344447220 */ /* 0x080fe20000410000 */
[----:B------:R-:W-:Y:S01]  /*5980*/  MOV R6, UR8 ;  /* 0x0000000800067c02 */ /* 0x000fe20008000f00 */
        /* <DEDUP_REMOVED lines=118> */
[----:B------:R-:W-:Y:S01]  /*60f0*/  FMUL.FTZ R151, R151, R0 ;  /* 0x0000000097977220 */ /* 0x000fe20000410000 */
[----:B------:R-:W-:-:S02]  /*6100*/  WARPGROUP.DEPBAR.LE gsb0, 0x0 ;  /* 0x00008000000079c5 */ /* 0x000fc40000010000 */
[----:B------:R-:W-:-:S06]  /*6110*/  WARPGROUP.ARRIVE ;  /* 0x00000000000079c5 */ /* 0x000fcc0000000000 */
[----:B------:R-:W-:Y:S01]  /*6120*/  HGMMA.64x16x16.F32 R152, gdesc[UR56], RZ, !UPT, gsb0 ;  /* 0x00200000389879f0 */ /* 0x000fe2000c0008ff */
[----:B------:R-:W-:Y:S01]  /*6130*/  UIADD3 UR58, UR60, 0x82, URZ ;  /* 0x000000823c3a7890 */ /* 0x000fe2000fffe03f */
[----:B------:R-:W-:Y:S01]  /*6140*/  UMOV UR56, UR10 ;  /* 0x0000000a00387c82 */ /* 0x000fe20008000000 */
[----:B------:R-:W-:Y:S01]  /*6150*/  UMOV UR57, UR11 ;  /* 0x0000000b00397c82 */ /* 0x000fe20008000000 */
[----:B------:R-:W-:Y:S01]  /*6160*/  UMOV UR59, 0x40000040 ;  /* 0x40000040003b7882 */ /* 0x000fe20000000000 */
[----:B------:R-:W-:Y:S02]  /*6170*/  WARPGROUP.DEPBAR.LE gsb0, 0x0 ;  /* 0x00008000000079c5 */ /* 0x000fe40000010000 */
[----:B------:R-:W-:-:S06]  /*6180*/  WARPGROUP.ARRIVE ;  /* 0x00000000000079c5 */ /* 0x000fcc0000000000 */
[----:B------:R-:W-:Y:S01]  /*6190*/  HGMMA.64x16x16.F32 R184, gdesc[UR52], R184, gsb0 ;  /* 0x0020000034b879f0 */ /* 0x000fe200080008b8 */
[----:B------:R-:W-:Y:S01]  /*61a0*/  R2UR UR53, R212 ;  /* 0x00000000d43572ca */ /* 0x000fe200000e0000 */
[----:B------:R-:W-:Y:S01]  /*61b0*/  UIADD3 UR54, UR60, 0x784, URZ ;  /* 0x000007843c367890 */ /* 0x000fe2000fffe03f */
[----:B------:R-:W-:Y:S01]  /*61c0*/  R2UR UR52, R213 ;  /* 0x00000000d53472ca */ /* 0x000fe200000e0000 */
        /* <DEDUP_REMOVED lines=13> */
[----:B------:R-:W-:Y:S01]  /*62a0*/  UMOV UR57, UR11 ;  /* 0x0000000b00397c82 */ /* 0x000fe20008000000 */
[----:B------:R-:W-:Y:S01]  /*62b0*/  UMOV UR58, UR7 ;  /* 0x00000007003a7c82 */ /* 0x000fe20008000000 */
[----:B------:R-:W-:Y:S01]  /*62c0*/  UMOV UR59, 0x40000040 ;  /* 0x40000040003b7882 */ /* 0x000fe20000000000 */
        /* <DEDUP_REMOVED lines=8> */
[----:B------:R-:W-:Y:S02]  /*6350*/  UIADD3 UR6, UR60, 0x4, URZ ;  /* 0x000000043c067890 */ /* 0x000fe4000fffe03f */
[----:B------:R-:W-:Y:S02]  /*6360*/  UIADD3 UR10, UR60, 0x84, URZ ;  /* 0x000000843c0a7890 */ /* 0x000fe4000fffe03f */
[----:B------:R-:W-:Y:S01]  /*6370*/  UIADD3 UR11, UR60, 0x104, URZ ;  /* 0x000001043c0b7890 */ /* 0x000fe2000fffe03f */
[----:B------:R-:W-:-:S02]  /*6380*/  WARPGROUP.DEPBAR.LE gsb0, 0x0 ;  /* 0x00008000000079c5 */ /* 0x000fc40000010000 */
        /* <DEDUP_REMOVED lines=27> */
[----:B------:R-:W-:Y:S01]  /*6540*/  UMOV UR11, 0x40000040 ;  /* 0x40000040000b7882 */ /* 0x000fe20000000000 */
[----:B------:R-:W-:Y:S02]  /*6550*/  WARPGROUP.DEPBAR.LE gsb0, 0x0 ;  /* 0x00008000000079c5 */ /* 0x000fe40000010000 */
[----:B------:R-:W-:-:S06]  /*6560*/  WARPGROUP.ARRIVE ;  /* 0x00000000000079c5 */ /* 0x000fcc0000000000 */
[----:B------:R-:W-:Y:S01]  /*6570*/  HGMMA.64x16x16.F32 R152, gdesc[UR4], R152, gsb0 ;  /* 0x00200000049879f0 */ /* 0x000fe20008000898 */
[----:B------:R-:W-:Y:S02]  /*6580*/  UIADD3 UR6, UR60, 0x86, URZ ;  /* 0x000000863c067890 */ /* 0x000fe4000fffe03f */
        /* <DEDUP_REMOVED lines=28> */
[----:B------:R-:W-:Y:S01]  /*6750*/  R2UR UR8, R10 ;  /* 0x000000000a0872ca */ /* 0x000fe200000e0000 */
[----:B------:R-:W-:Y:S01]  /*6760*/  UMOV UR11, 0x40000040 ;  /* 0x40000040000b7882 */ /* 0x000fe20000000000 */
[----:B------:R-:W-:Y:S01]  /*6770*/  R2UR UR9, R11 ;  /* 0x000000000b0972ca */ /* 0x000fe200000e0000 */
        /* <DEDUP_REMOVED lines=287> */
[----:B------:R-:W-:-:S07]  /*7970*/  UIADD3 UR6, UR60, 0x786, URZ ;  /* 0x000007863c067890 */ /* 0x000fce000fffe03f */
[----:B------:R-:W-:Y:S01]  /*7980*/  UMOV UR10, UR6 ;  /* 0x00000006000a7c82 */ /* 0x000fe20008000000 */
[----:B------:R-:W-:Y:S01]  /*7990*/  UIADD3 UR6, UR60, 0x886, URZ ;  /* 0x000008863c067890 */ /* 0x000fe2000fffe03f */
[----:B------:R-:W-:Y:S02]  /*79a0*/  WARPGROUP.DEPBAR.LE gsb0, 0x0 ;  /* 0x00008000000079c5 */ /* 0x000fe40000010000 */
[----:B------:R-:W-:-:S06]  /*79b0*/  WARPGROUP.ARRIVE ;  /* 0x00000000000079c5 */ /* 0x000fcc0000000000 */
[----:B------:R-:W-:Y:S01]  /*79c0*/  HGMMA.64x16x16.F32 R160, gdesc[UR52], R160, gsb0 ;  /* 0x0020000034a079f0 */ /* 0x000fe200080008a0 */
[----:B------:R-:W-:Y:S01]  /*79d0*/  UMOV UR54, UR7 ;  /* 0x0000000700367c82 */ /* 0x000fe20008000000 */
[----:B------:R-:W-:Y:S01]  /*79e0*/  UMOV UR55, 0x40000040 ;  /* 0x4000004000377882 */ /* 0x000fe20000000000 */
[----:B------:R-:W-:Y:S02]  /*79f0*/  UIADD3 UR7, UR60, 0x906, URZ ;  /* 0x000009063c077890 */ /* 0x000fe4000fffe03f */
        /* <DEDUP_REMOVED lines=8> */
[----:B------:R-:W-:Y:S01]  /*7a80*/  UMOV UR11, UR9 ;  /* 0x00000009000b7c82 */ /* 0x000fe20008000000 */
[----:B------:R-:W-:Y:S01]  /*7a90*/  UMOV UR56, UR10 ;  /* 0x0000000a00387c82 */ /* 0x000fe20008000000 */
[----:B------:R-:W-:Y:S01]  /*7aa0*/  UMOV UR57, UR11 ;  /* 0x0000000b00397c82 */ /* 0x000fe20008000000 */
[----:B------:R-:W-:Y:S02]  /*7ab0*/  R2UR UR9, R2 ;  /* 0x00000000020972ca */ /* 0x000fe400000e0000 */
[----:B------:R-:W-:Y:S01]  /*7ac0*/  R2UR UR8, R6 ;  /* 0x00000000060872ca */ /* 0x000fe200000e0000 */
[----:B------:R-:W-:Y:S02]  /*7ad0*/  WARPGROUP.DEPBAR.LE gsb0, 0x0 ;  /* 0x00008000000079c5 */ /* 0x000fe40000010000 */
[----:B------:R-:W-:-:S06]  /*7ae0*/  WARPGROUP.ARRIVE ;  /* 0x00000000000079c5 */ /* 0x000fcc0000000000 */
[----:B------:R-:W-:Y:S01]  /*7af0*/  HGMMA.64x16x16.F32 R176, gdesc[UR56], R176, gsb0 ;  /* 0x0020000038b079f0 */ /* 0x000fe200080008b0 */
[----:B------:R-:W-:Y:S01]  /*7b00*/  UMOV UR56, UR10 ;  /* 0x0000000a00387c82 */ /* 0x000fe20008000000 */
        /* <DEDUP_REMOVED lines=19> */
[----:B------:R-:W-:Y:S03]  /*7c40*/  HGMMA.64x16x16.F32 R152, gdesc[UR56], R152, gsb0 ;  /* 0x00200000389879f0 */ /* 0x000fe60008000898 */
[----:B------:R-:W-:Y:S02]  /*7c50*/  WARPGROUP.DEPBAR.LE gsb0, 0x0 ;  /* 0x00008000000079c5 */ /* 0x000fe40000010000 */
[----:B------:R-:W-:Y:S05]  /*7c60*/  @!P0 BRA `(.L_x_24) ;  /* 0x0000000000048947 */ /* 0x000fea0003800000 */
[----:B------:R-:W-:Y:S01]  /*7c70*/  BPT.TRAP 0x1 ;  /* 0x000000040000795c */ /* 0x000fe20000300000 */
.L_x_24:
[----:B------:R-:W-:Y:S02]  /*7c80*/  R2UR UR7, R16 ;  /* 0x00000000100772ca */ /* 0x000fe400000e0000 */
[----:B------:R-:W-:Y:S02]  /*7c90*/  R2UR UR6, R214 ;  /* 0x00000000d60672ca */ /* 0x000fe400000e0000 */
[----:B------:R-:W-:-:S11]  /*7ca0*/  SHF.L.U32 R0, R22, 0x1f, RZ ;  /* 0x0000001f16007819 */ /* 0x000fd600000006ff */
[----:B------:R-:W-:-:S09]  /*7cb0*/  ULEA UR7, UR6, UR7, 0x3 ;  /* 0x0000000706077291 */ /* 0x000fd2000f8e183f */
[----:B------:R0:W1:Y:S01]  /*7cc0*/  SYNCS.PHASECHK.TRANS64.TRYWAIT P2, [UR7+0x38850], R0 ;  /* 0x03885000ff0075a7 */ /* 0x0000620008040147 */
[----:B------:R-:W-:Y:S05]  /*7cd0*/  @!P0 BRA `(.L_x_25) ;  /* 0x0000000000048947 */ /* 0x000fea0003800000 */
[----:B------:R-:W-:Y:S01]  /*7ce0*/  BPT.TRAP 0x1 ;  /* 0x000000040000795c */ /* 0x000fe20000300000 */
.L_x_25:
[----:B-1----:R-:W-:Y:S05]  /*7cf0*/  @P2 BRA `(.L_x_26) ;  /* 0x0000000000082947 */ /* 0x002fea0003800000 */
[----:B------:R-:W1:Y:S02]  /*7d00*/  SYNCS.PHASECHK.TRANS64.TRYWAIT P2, [UR7+0x38850], R0 ;  /* 0x03885000ff0075a7 */ /* 0x000e640008040147 */
[----:B-1----:R-:W-:Y:S05]  /*7d10*/  @!P2 BRA `(.L_x_27) ;  /* 0x00000090008ca947 */ /* 0x002fea0003800000 */
.L_x_26:
[----:B------:R-:W-:Y:S01]  /*7d20*/  R2UR UR6, R16 ;  /* 0x00000000100672ca */ /* 0x000fe200000e0000 */
[----:B------:R-:W-:Y:S01]  /*7d30*/  WARPGROUP.ARRIVE ;  /* 0x00000000000079c5 */ /* 0x000fe20000000000 */
[----:B------:R-:W-:Y:S01]  /*7d40*/  R2UR UR10, R214 ;  /* 0x00000000d60a72ca */ /* 0x000fe200000e0000 */
[----:B------:R-:W-:Y:S01]  /*7d50*/  UMOV UR11, 0x40000040 ;  /* 0x40000040000b7882 */ /* 0x000fe20000000000 */
[----:B01----:R-:W-:Y:S01]  /*7d60*/  FMNMX.FTZ R0, R184, R21, !PT ;  /* 0x00000015b8007209 */ /* 0x003fe20007810000 */
[----:B------:R-:W0:Y:S01]  /*7d70*/  LDC R2, c[0x0][0x988] ;  /* 0x00026200ff027b82 */ /* 0x000e220000000800 */
[----:B------:R-:W-:Y:S02]  /*7d80*/  R2UR UR14, R215 ;  /* 0x00000000d70e72ca */ /* 0x000fe400000e0000 */
[----:B------:R-:W-:Y:S02]  /*7d90*/  FMNMX.FTZ R3, R185, R0, !PT ;  /* 0x00000000b9037209 */ /* 0x000fe40007810000 */
[C---:B------:R-:W-:Y:S01]  /*7da0*/  ISETP.GT.AND P2, PT, R20.reuse, R17, PT ;  /* 0x000000111400720c */ /* 0x040fe20003f44270 */
[----:B------:R-:W-:Y:S01]  /*7db0*/  VIADD R20, R20, 0xffffffff ;  /* 0xffffffff14147836 */ /* 0x000fe20000000000 */
[----:B------:R-:W-:Y:S01]  /*7dc0*/  FMNMX.FTZ R0, R188, R3, !PT ;  /* 0x00000003bc007209 */ /* 0x000fe20007810000 */
[----:B------:R-:W-:-:S03]  /*7dd0*/  UIADD3 UR6, UR6, 0x400, URZ ;  /* 0x0000040006067890 */ /* 0x000fc6000fffe03f */
[----:B------:R-:W-:Y:S01]  /*7de0*/  FMNMX.FTZ R3, R189, R0, !PT ;  /* 0x00000000bd037209 */ /* 0x000fe20007810000 */
[----:B------:R-:W-:-:S03]  /*7df0*/  USHF.R.U32.HI UR6, URZ, 0x4, UR6 ;  /* 0x000000043f067899 */ /* 0x000fc60008011606 */
[----:B------:R-:W-:Y:S01]  /*7e00*/  FMNMX.FTZ R0, R176, R3, !PT ;  /* 0x00000003b0007209 */ /* 0x000fe20007810000 */
[----:B------:R-:W-:-:S03]  /*7e10*/  ULOP3.LUT UR6, UR6, 0x3fff, URZ, 0xc0, !UPT ;  /* 0x00003fff06067892 */ /* 0x000fc6000f8ec03f */
[----:B------:R-:W-:Y:S01]  /*7e20*/  FMNMX.FTZ R3, R177, R0, !PT ;  /* 0x00000000b1037209 */ /* 0x000fe20007810000 */
[----:B------:R-:W-:-:S03]  /*7e30*/  ULOP3.LUT UR6, UR6, 0x2800000, URZ, 0xfc, !UPT ;  /* 0x0280000006067892 */ /* 0x000fc6000f8efc3f */
[----:B------:R-:W-:Y:S01]  /*7e40*/  FMNMX.FTZ R0, R180, R3, !PT ;  /* 0x00000003b4007209 */ /* 0x000fe20007810000 */
[----:B------:R-:W-:-:S03]  /*7e50*/  UIMAD UR6, UR10, 0xa00, UR6 ;  /* 0x00000a000a0678a4 */ /* 0x000fc6000f8e0206 */
[----:B------:R-:W-:-:S04]  /*7e60*/  FMNMX.FTZ R3, R181, R0, !PT ;  /* 0x00000000b5037209 */ /* 0x000fc80007810000 */
[----:B------:R-:W-:Y:S01]  /*7e70*/  UMOV UR10, UR6 ;  /* 0x00000006000a7c82 */ /* 0x000fe20008000000 */
[----:B------:R-:W-:Y:S01]  /*7e80*/  FMNMX.FTZ R0, R168, R3, !PT ;  /* 0x00000003a8007209 */ /* 0x000fe20007810000 */
[----:B------:R-:W-:Y:S01]  /*7e90*/  HGMMA.64x256x16.F32 R24, R208, gdesc[UR8].tnspB, R24, gsb0 ;  /* 0x43e00008d0187df0 */ /* 0x000fe20008000818 */
[----:B------:R-:W-:Y:S01]  /*7ea0*/  UIADD3 UR10, UR6, 0x80, URZ ;  /* 0x00000080060a7890 */ /* 0x000fe2000fffe03f */
[----:B------:R-:W-:Y:S01]  /*7eb0*/  UMOV UR11, 0x40000040 ;  /* 0x40000040000b7882 */ /* 0x000fe20000000000 */
[----:B------:R-:W-:-:S04]  /*7ec0*/  FMNMX.FTZ R3, R169, R0, !PT ;  /* 0x00000000a9037209 */ /* 0x000fc80007810000 */
        /* <DEDUP_REMOVED lines=9> */
[----:B------:R-:W-:Y:S02]  /*7f60*/  FMNMX.FTZ R6, R157, R0, !PT ;  /* 0x000000009d067209 */ /* 0x000fe40007810000 */
[----:B------:R-:W-:-:S03]  /*7f70*/  FMNMX.FTZ R0, R186, R19, !PT ;  /* 0x00000013ba007209 */ /* 0x000fc60007810000 */
[----:B------:R-:W1:Y:S02]  /*7f80*/  SHFL.BFLY PT, R3, R6, 0x2, 0x1f ;  /* 0x0c401f0006037f89 */ /* 0x000e6400000e0000 */
[----:B-1----:R-:W-:Y:S02]  /*7f90*/  FMNMX.FTZ R22, R6, R3, !PT ;  /* 0x0000000306167209 */ /* 0x002fe40007810000 */
[----:B------:R-:W-:-:S03]  /*7fa0*/  FMNMX.FTZ R3, R187, R0, !PT ;  /* 0x00000000bb037209 */ /* 0x000fc60007810000 */
[----:B------:R-:W1:Y:S01]  /*7fb0*/  SHFL.BFLY PT, R7, R22, 0x1, 0x1f ;  /* 0x0c201f0016077f89 */ /* 0x000e6200000e0000 */
[----:B------:R-:W-:Y:S02]  /*7fc0*/  FMNMX.FTZ R0, R190, R3, !PT ;  /* 0x00000003be007209 */ /* 0x000fe40007810000 */
[----:B-1----:R-:W-:-:S05]  /*7fd0*/  FMNMX.FTZ R7, R22, R7, !PT ;  /* 0x0000000716077209 */ /* 0x002fca0007810000 */
[----:B------:R-:W-:-:S04]  /*7fe0*/  FADD.FTZ R21, -R7, R21 ;  /* 0x0000001507157221 */ /* 0x000fc80000010100 */
[----:B0-----:R-:W-:Y:S01]  /*7ff0*/  FMUL.FTZ R6, R21, R2 ;  /* 0x0000000215067220 */ /* 0x001fe20000410000 */
[----:B------:R-:W-:-:S03]  /*8000*/  FMNMX.FTZ R21, R191, R0, !PT ;  /* 0x00000000bf157209 */ /* 0x000fc60007810000 */
[----:B------:R-:W-:Y:S01]  /*8010*/  MUFU.EX2 R3, R6 ;  /* 0x0000000600037308 */ /* 0x000fe20000000800 */
[----:B------:R-:W-:-:S04]  /*8020*/  FMNMX.FTZ R0, R178, R21, !PT ;  /* 0x00000015b2007209 */ /* 0x000fc80007810000 */
[----:B------:R-:W-:-:S04]  /*8030*/  FMNMX.FTZ R21, R179, R0, !PT ;  /* 0x00000000b3157209 */ /* 0x000fc80007810000 */
[----:B------:R-:W-:-:S04]  /*8040*/  FMNMX.FTZ R0, R182, R21, !PT ;  /* 0x00000015b6007209 */ /* 0x000fc80007810000 */
[----:B------:R-:W-:-:S04]  /*8050*/  FMNMX.FTZ R23, R183, R0, !PT ;  /* 0x00000000b7177209 */ /* 0x000fc80007810000 */
[----:B------:R-:W-:-:S04]  /*8060*/  FMNMX.FTZ R0, R170, R23, !PT ;  /* 0x00000017aa007209 */ /* 0x000fc80007810000 */
[----:B------:R-:W-:-:S04]  /*8070*/  FMNMX.FTZ R23, R171, R0, !PT ;  /* 0x00000000ab177209 */ /* 0x000fc80007810000 */
[----:B------:R-:W-:Y:S01]  /*8080*/  FMNMX.FTZ R0, R174, R23, !PT ;  /* 0x00000017ae007209 */ /* 0x000fe20007810000 */
[----:B------:R-:W-:Y:S02]  /*8090*/  WARPGROUP.DEPBAR.LE gsb0, 0x0 ;  /* 0x00008000000079c5 */ /* 0x000fe40000010000 */
[----:B------:R-:W-:-:S06]  /*80a0*/  WARPGROUP.ARRIVE ;  /* 0x00000000000079c5 */ /* 0x000fcc0000000000 */
[----:B------:R-:W-:Y:S01]  /*80b0*/  HGMMA.64x256x16.F32 R24, R204, gdesc[UR8].tnspB, R24, gsb0 ;  /* 0x43e00008cc187df0 */ /* 0x000fe20008000818 */
[----:B------:R-:W-:Y:S01]  /*80c0*/  UIADD3 UR10, UR6, 0x100, URZ ;  /* 0x00000100060a7890 */ /* 0x000fe2000fffe03f */
[----:B------:R-:W-:Y:S01]  /*80d0*/  UMOV UR11, 0x40000040 ;  /* 0x40000040000b7882 */ /* 0x000fe20000000000 */
[----:B------:R-:W-:Y:S02]  /*80e0*/  WARPGROUP.DEPBAR.LE gsb0, 0x0 ;  /* 0x00008000000079c5 */ /* 0x000fe40000010000 */
[----:B------:R-:W-:-:S15]  /*80f0*/  WARPGROUP.ARRIVE ;  /* 0x00000000000079c5 */ /* 0x000fde0000000000 */
[----:B------:R-:W-:-:S08]  /*8100*/  NOP ;  /* 0x0000000000007918 */ /* 0x000fd00000000000 */
[----:B------:R-:W-:Y:S01]  /*8110*/  HGMMA.64x256x16.F32 R24, R200, gdesc[UR8].tnspB, R24, gsb0 ;  /* 0x43e00008c8187df0 */ /* 0x000fe20008000818 */
[----:B------:R-:W-:Y:S01]  /*8120*/  UIADD3 UR10, UR6, 0x180, URZ ;  /* 0x00000180060a7890 */ /* 0x000fe2000fffe03f */
[----:B------:R-:W-:Y:S01]  /*8130*/  UMOV UR11, 0x40000040 ;  /* 0x40000040000b7882 */ /* 0x000fe20000000000 */
[----:B------:R-:W-:Y:S01]  /*8140*/  UIADD3 UR6, UR6, 0x200, URZ ;  /* 0x0000020006067890 */ /* 0x000fe2000fffe03f */
[----:B------:R-:W-:Y:S02]  /*8150*/  WARPGROUP.DEPBAR.LE gsb0, 0x0 ;  /* 0x00008000000079c5 */ /* 0x000fe40000010000 */
[----:B------:R-:W-:-:S15]  /*8160*/  WARPGROUP.ARRIVE ;  /* 0x00000000000079c5 */ /* 0x000fde0000000000 */
[----:B------:R-:W-:-:S07]  /*8170*/  NOP ;  /* 0x0000000000007918 */ /* 0x000fce0000000000 */
[----:B------:R-:W-:Y:S01]  /*8180*/  HGMMA.64x256x16.F32 R24, R196, gdesc[UR8].tnspB, R24, gsb0 ;  /* 0x43e00008c4187df0 */ /* 0x000fe20008000818 */
[----:B------:R-:W-:Y:S01]  /*8190*/  UMOV UR10, UR6 ;  /* 0x00000006000a7c82 */ /* 0x000fe20008000000 */
[----:B------:R-:W-:Y:S01]  /*81a0*/  UMOV UR11, 0x40000040 ;  /* 0x40000040000b7882 */ /* 0x000fe20000000000 */
[----:B------:R-:W-:-:S13]  /*81b0*/  R2UR UR6, R9 ;  /* 0x00000000090672ca */ /* 0x000fda00000e0000 */
[----:B------:R-:W-:Y:S01]  /*81c0*/  MOV R214, UR6 ;  /* 0x0000000600d67c02 */ /* 0x000fe20008000f00 */
[----:B------:R-:W-:Y:S02]  /*81d0*/  WARPGROUP.DEPBAR.LE gsb0, 0x0 ;  /* 0x00008000000079c5 */ /* 0x000fe40000010000 */
[----:B------:R-:W-:Y:S01]  /*81e0*/  WARPGROUP.ARRIVE ;  /* 0x00000000000079c5 */ /* 0x000fe20000000000 */
[----:B------:R-:W-:-:S04]  /*81f0*/  FMUL.FTZ R197, R7, R2 ;  /* 0x0000000207c57220 */ /* 0x000fc80000410000 */
[----:B------:R-:W-:-:S04]  /*8200*/  FFMA.FTZ R22, R185, R2, -R197 ;  /* 0x00000002b9167223 */ /* 0x000fc800000108c5 */
[----:B------:R-:W-:Y:S01]  /*8210*/  HGMMA.64x256x16.F32 R24, R192, gdesc[UR8].tnspB, R24, gsb0 ;  /* 0x43e00008c0187df0 */ /* 0x000fe20008000818 */
[----:B------:R-:W-:Y:S01]  /*8220*/  FMNMX.FTZ R185, R175, R0, !PT ;  /* 0x00000000afb97209 */ /* 0x000fe20007810000 */
[-CC-:B------:R-:W-:Y:S01]  /*8230*/  FFMA.FTZ R208, R184, R2.reuse, -R197.reuse ;  /* 0x00000002b8d07223 */ /* 0x180fe200000108c5 */
[----:B------:R0:W-:Y:S01]  /*8240*/  MUFU.EX2 R21, R22 ;  /* 0x0000001600157308 */ /* 0x0001e20000000800 */
[-CC-:B------:R-:W-:Y:S01]  /*8250*/  FFMA.FTZ R210, R188, R2.reuse, -R197.reuse ;  /* 0x00000002bcd27223 */ /* 0x180fe200000108c5 */
[----:B------:R-:W-:Y:S01]  /*8260*/  FMNMX.FTZ R0, R162, R185, !PT ;  /* 0x000000b9a2007209 */ /* 0x000fe20007810000 */
[-CC-:B------:R-:W-:Y:S01]  /*8270*/  FFMA.FTZ R189, R189, R2.reuse, -R197.reuse ;  /* 0x00000002bdbd7223 */ /* 0x180fe200000108c5 */
[-CC-:B------:R-:W-:Y:S01]  /*8280*/  FFMA.FTZ R204, R176, R2.reuse, -R197.reuse ;  /* 0x00000002b0cc7223 */ /* 0x180fe200000108c5 */
[--C-:B------:R-:W-:Y:S01]  /*8290*/  FFMA.FTZ R177, R177, R2, -R197.reuse ;  /* 0x00000002b1b17223 */ /* 0x100fe200000108c5 */
[----:B------:R-:W-:Y:S01]  /*82a0*/  FMNMX.FTZ R185, R163, R0, !PT ;  /* 0x00000000a3b97209 */ /* 0x000fe20007810000 */
[-CC-:B------:R-:W-:Y:S01]  /*82b0*/  FFMA.FTZ R206, R180, R2.reuse, -R197.reuse ;  /* 0x00000002b4ce7223 */ /* 0x180fe200000108c5 */
[-CC-:B------:R-:W-:Y:S01]  /*82c0*/  FFMA.FTZ R181, R181, R2.reuse, -R197.reuse ;  /* 0x00000002b5b57223 */ /* 0x180fe200000108c5 */
[-CC-:B0-----:R-:W-:Y:S01]  /*82d0*/  FFMA.FTZ R22, R152, R2.reuse, -R197.reuse ;  /* 0x0000000298167223 */ /* 0x181fe200000108c5 */
[----:B------:R-:W-:Y:S01]  /*82e0*/  FMNMX.FTZ R0, R166, R185, !PT ;  /* 0x000000b9a6007209 */ /* 0x000fe20007810000 */
[-CC-:B------:R-:W-:Y:S01]  /*82f0*/  FFMA.FTZ R200, R168, R2.reuse, -R197.reuse ;  /* 0x00000002a8c87223 */ /* 0x180fe200000108c5 */
[-CC-:B------:R-:W-:Y:S01]  /*8300*/  FFMA.FTZ R169, R169, R2.reuse, -R197.reuse ;  /* 0x00000002a9a97223 */ /* 0x180fe200000108c5 */
[--C-:B------:R-:W-:Y:S01]  /*8310*/  FFMA.FTZ R202, R172, R2, -R197.reuse ;  /* 0x00000002acca7223 */ /* 0x100fe200000108c5 */
[----:B------:R-:W-:Y:S01]  /*8320*/  FMNMX.FTZ R185, R167, R0, !PT ;  /* 0x00000000a7b97209 */ /* 0x000fe20007810000 */
[-CC-:B------:R-:W-:Y:S01]  /*8330*/  FFMA.FTZ R173, R173, R2.reuse, -R197.reuse ;  /* 0x00000002adad7223 */ /* 0x180fe200000108c5 */
[-CC-:B------:R-:W-:Y:S01]  /*8340*/  FFMA.FTZ R196, R160, R2.reuse, -R197.reuse ;  /* 0x00000002a0c47223 */ /* 0x180fe200000108c5 */
[-CC-:B------:R-:W-:Y:S01]  /*8350*/  FFMA.FTZ R161, R161, R2.reuse, -R197.reuse ;  /* 0x00000002a1a17223 */ /* 0x180fe200000108c5 */
[----:B------:R-:W-:Y:S01]  /*8360*/  FMNMX.FTZ R0, R154, R185, !PT ;  /* 0x000000b99a007209 */ /* 0x000fe20007810000 */
[-CC-:B------:R-:W-:Y:S01]  /*8370*/  FFMA.FTZ R198, R164, R2.reuse, -R197.reuse ;  /* 0x00000002a4c67223 */ /* 0x180fe200000108c5 */
[-CC-:B------:R-:W-:Y:S01]  /*8380*/  FFMA.FTZ R165, R165, R2.reuse, -R197.reuse ;  /* 0x00000002a5a57223 */ /* 0x180fe200000108c5 */
[--C-:B------:R-:W-:Y:S01]  /*8390*/  FFMA.FTZ R153, R153, R2, -R197.reuse ;  /* 0x0000000299997223 */ /* 0x100fe200000108c5 */
[----:B------:R-:W-:Y:S01]  /*83a0*/  FMNMX.FTZ R185, R155, R0, !PT ;  /* 0x000000009bb97209 */ /* 0x000fe20007810000 */
[-CC-:B------:R-:W-:Y:S01]  /*83b0*/  FFMA.FTZ R152, R156, R2.reuse, -R197.reuse ;  /* 0x000000029c987223 */ /* 0x180fe200000108c5 */
[----:B------:R-:W-:Y:S01]  /*83c0*/  FFMA.FTZ R197, R157, R2, -R197 ;  /* 0x000000029dc57223 */ /* 0x000fe200000108c5 */
[----:B------:R-:W0:Y:S01]  /*83d0*/  MUFU.EX2 R208, R208 ;  /* 0x000000d000d07308 */ /* 0x000e220000000800 */
[----:B------:R-:W-:-:S04]  /*83e0*/  FMNMX.FTZ R0, R158, R185, !PT ;  /* 0x000000b99e007209 */ /* 0x000fc80007810000 */
[----:B------:R-:W-:-:S03]  /*83f0*/  FMNMX.FTZ R0, R159, R0, !PT ;  /* 0x000000009f007209 */ /* 0x000fc60007810000 */
[----:B------:R-:W-:Y:S02]  /*8400*/  MUFU.EX2 R210, R210 ;  /* 0x000000d200d27308 */ /* 0x000fe40000000800 */
[----:B------:R-:W1:Y:S06]  /*8410*/  SHFL.BFLY PT, R185, R0, 0x2, 0x1f ;  /* 0x0c401f0000b97f89 */ /* 0x000e6c00000e0000 */
[----:B------:R-:W-:Y:S08]  /*8420*/  MUFU.EX2 R23, R189 ;  /* 0x000000bd00177308 */ /* 0x000ff00000000800 */
[----:B------:R-:W-:Y:S08]  /*8430*/  MUFU.EX2 R204, R204 ;  /* 0x000000cc00cc7308 */ /* 0x000ff00000000800 */
[----:B------:R-:W-:Y:S01]  /*8440*/  MUFU.EX2 R177, R177 ;  /* 0x000000b100b17308 */ /* 0x000fe20000000800 */
[----:B-1----:R-:W-:-:S05]  /*8450*/  FMNMX.FTZ R185, R0, R185, !PT ;  /* 0x000000b900b97209 */ /* 0x002fca0007810000 */
[----:B------:R-:W1:Y:S02]  /*8460*/  SHFL.BFLY PT, R6, R185, 0x1, 0x1f ;  /* 0x0c201f00b9067f89 */ /* 0x000e6400000e0000 */
[----:B------:R-:W-:Y:S08]  /*8470*/  MUFU.EX2 R206, R206 ;  /* 0x000000ce00ce7308 */ /* 0x000ff00000000800 */
[----:B------:R-:W-:Y:S08]  /*8480*/  MUFU.EX2 R181, R181 ;  /* 0x000000b500b57308 */ /* 0x000ff00000000800 */
[----:B------:R-:W-:Y:S01]  /*8490*/  MUFU.EX2 R200, R200 ;  /* 0x000000c800c87308 */ /* 0x000fe20000000800 */
[----:B-1----:R-:W-:-:S07]  /*84a0*/  FMNMX.FTZ R6, R185, R6, !PT ;  /* 0x00000006b9067209 */ /* 0x002fce0007810000 */
[----:B------:R-:W-:Y:S01]  /*84b0*/  MUFU.EX2 R169, R169 ;  /* 0x000000a900a97308 */ /* 0x000fe20000000800 */
[----:B------:R-:W-:-:S04]  /*84c0*/  FADD.FTZ R157, -R6, R19 ;  /* 0x00000013069d7221 */ /* 0x000fc80000010100 */
[-C--:B------:R-:W-:Y:S01]  /*84d0*/  FMUL.FTZ R0, R157, R2.reuse ;  /* 0x000000029d007220 */ /* 0x080fe20000410000 */
[-C--:B------:R-:W-:Y:S02]  /*84e0*/  FMUL.FTZ R157, R6, R2.reuse ;  /* 0x00000002069d7220 */ /* 0x080fe40000410000 */
[----:B------:R1:W-:Y:S02]  /*84f0*/  MUFU.EX2 R19, R197 ;  /* 0x000000c500137308 */ /* 0x0003e40000000800 */
[-CC-:B------:R-:W-:Y:S01]  /*8500*/  FFMA.FTZ R209, R186, R2.reuse, -R157.reuse ;  /* 0x00000002bad17223 */ /* 0x180fe2000001089d */
[-CC-:B------:R-:W-:Y:S01]  /*8510*/  FFMA.FTZ R156, R187, R2.reuse, -R157.reuse ;  /* 0x00000002bb9c7223 */ /* 0x180fe2000001089d */
[-CC-:B------:R-:W-:Y:S01]  /*8520*/  FFMA.FTZ R211, R190, R2.reuse, -R157.reuse ;  /* 0x00000002bed37223 */ /* 0x180fe2000001089d */
[-CC-:B------:R-:W-:Y:S01]  /*8530*/  FFMA.FTZ R201, R170, R2.reuse, -R157.reuse ;  /* 0x00000002aac97223 */ /* 0x180fe2000001089d */
[-CC-:B------:R-:W-:Y:S02]  /*8540*/  FFMA.FTZ R170, R171, R2.reuse, -R157.reuse ;  /* 0x00000002abaa7223 */ /* 0x180fe4000001089d */
[----:B------:R-:W-:Y:S01]  /*8550*/  MUFU.EX2 R0, R0 ;  /* 0x0000000000007308 */ /* 0x000fe20000000800 */
[----:B------:R-:W-:Y:S01]  /*8560*/  FFMA.FTZ R160, R191, R2, -R157 ;  /* 0x00000002bfa07223 */ /* 0x000fe2000001089d */
[----:B------:R-:W-:-:S02]  /*8570*/  IMAD.U32 R171, RZ, RZ, UR14 ;  /* 0x0000000effab7e24 */ /* 0x000fc4000f8e00ff */
[-CC-:B------:R-:W-:Y:S01]  /*8580*/  FFMA.FTZ R205, R178, R2.reuse, -R157.reuse ;  /* 0x00000002b2cd7223 */ /* 0x180fe2000001089d */
[-CC-:B------:R-:W-:Y:S01]  /*8590*/  FFMA.FTZ R164, R179, R2.reuse, -R157.reuse ;  /* 0x00000002b3a47223 */ /* 0x180fe2000001089d */
[-CC-:B------:R-:W-:Y:S01]  /*85a0*/  FFMA.FTZ R203, R174, R2.reuse, -R157.reuse ;  /* 0x00000002aecb7223 */ /* 0x180fe2000001089d */
[----:B------:R-:W-:Y:S02]  /*85b0*/  @!P1 VIADD R171, R171, 0x38840 ;  /* 0x00038840abab9836 */ /* 0x000fe40000000000 */
[----:B0-----:R-:W-:Y:S01]  /*85c0*/  FFMA.FTZ R174, R3, R15, R208 ;  /* 0x0000000f03ae7223 */ /* 0x001fe200000100d0 */
[----:B------:R-:W0:Y:S01]  /*85d0*/  MUFU.EX2 R209, R209 ;  /* 0x000000d100d17308 */ /* 0x000e220000000800 */
[-CC-:B------:R-:W-:Y:S01]  /*85e0*/  FFMA.FTZ R207, R182, R2.reuse, -R157.reuse ;  /* 0x00000002b6cf7223 */ /* 0x180fe2000001089d */
[-C--:B------:R-:W-:Y:S01]  /*85f0*/  FFMA.FTZ R168, R183, R2.reuse, -R157 ;  /* 0x00000002b7a87223 */ /* 0x080fe2000001089d */
[----:B------:R-:W-:Y:S01]  /*8600*/  @!P1 PRMT R171, RZ, 0x654, R171 ;  /* 0x00000654ffab9816 */ /* 0x000fe200000000ab */
[-CC-:B-1----:R-:W-:Y:S01]  /*8610*/  FFMA.FTZ R197, R162, R2.reuse, -R157.reuse ;  /* 0x00000002a2c57223 */ /* 0x182fe2000001089d */
[-CC-:B------:R-:W-:Y:S01]  /*8620*/  FFMA.FTZ R172, R175, R2.reuse, -R157.reuse ;  /* 0x00000002afac7223 */ /* 0x180fe2000001089d */
[--C-:B------:R-:W-:Y:S01]  /*8630*/  FFMA.FTZ R163, R163, R2, -R157.reuse ;  /* 0x00000002a3a37223 */ /* 0x100fe2000001089d */
[----:B------:R-:W-:Y:S01]  /*8640*/  F2FP.F16.F32.PACK_AB R208, R21, R208 ;  /* 0x000000d015d0723e */ /* 0x000fe200000000ff */
[----:B------:R-:W1:Y:S01]  /*8650*/  MUFU.EX2 R156, R156 ;  /* 0x0000009c009c7308 */ /* 0x000e620000000800 */
[-CC-:B------:R-:W-:Y:S01]  /*8660*/  FFMA.FTZ R166, R166, R2.reuse, -R157.reuse ;  /* 0x00000002a6a67223 */ /* 0x180fe2000001089d */
[-CC-:B------:R-:W-:Y:S01]  /*8670*/  FFMA.FTZ R167, R167, R2.reuse, -R157.reuse ;  /* 0x00000002a7a77223 */ /* 0x180fe2000001089d */
[-CC-:B------:R-:W-:Y:S01]  /*8680*/  FFMA.FTZ R154, R154, R2.reuse, -R157.reuse ;  /* 0x000000029a9a7223 */ /* 0x180fe2000001089d */
[-CC-:B------:R-:W-:Y:S01]  /*8690*/  FFMA.FTZ R155, R155, R2.reuse, -R157.reuse ;  /* 0x000000029b9b7223 */ /* 0x180fe2000001089d */
[-CC-:B------:R-:W-:Y:S01]  /*86a0*/  FFMA.FTZ R158, R158, R2.reuse, -R157.reuse ;  /* 0x000000029e9e7223 */ /* 0x180fe2000001089d */
[----:B------:R-:W-:Y:S01]  /*86b0*/  FFMA.FTZ R157, R159, R2, -R157 ;  /* 0x000000029f9d7223 */ /* 0x000fe2000001089d */
[----:B------:R-:W-:Y:S01]  /*86c0*/  IMAD.U32 R175, RZ, RZ, UR7 ;  /* 0x00000007ffaf7e24 */ /* 0x000fe2000f8e00ff */
[----:B------:R-:W2:Y:S01]  /*86d0*/  MUFU.EX2 R211, R211 ;  /* 0x000000d300d37308 */ /* 0x000ea20000000800 */
[----:B0-----:R-:W-:-:S02]  /*86e0*/  FFMA.FTZ R15, R0, R14, R209 ;  /* 0x0000000e000f7223 */ /* 0x001fc400000100d1 */
[----:B------:R-:W-:-:S05]  /*86f0*/  @!P1 VIADD R175, R175, 0x38860 ;  /* 0x00038860afaf9836 */ /* 0x000fca0000000000 */
[----:B------:R-:W0:Y:S01]  /*8700*/  MUFU.EX2 R160, R160 ;  /* 0x000000a000a07308 */ /* 0x000e220000000800 */
[C---:B-1----:R-:W-:Y:S01]  /*8710*/  FADD.FTZ R14, R156.reuse, R15 ;  /* 0x0000000f9c0e7221 */ /* 0x042fe20000010000 */
[----:B------:R-:W-:Y:S02]  /*8720*/  F2FP.F16.F32.PACK_AB R209, R156, R209 ;  /* 0x000000d19cd1723e */ /* 0x000fe400000000ff */
[----:B------:R-:W-:-:S04]  /*8730*/  @!P1 PRMT R175, RZ, 0x654, R175 ;  /* 0x00000654ffaf9816 */ /* 0x000fc800000000af */
[----:B------:R-:W1:Y:S01]  /*8740*/  MUFU.EX2 R205, R205 ;  /* 0x000000cd00cd7308 */ /* 0x000e620000000800 */
[----:B--2---:R-:W-:-:S07]  /*8750*/  FADD.FTZ R15, R211, R14 ;  /* 0x0000000ed30f7221 */ /* 0x004fce0000010000 */
[----:B------:R-:W2:Y:S01]  /*8760*/  MUFU.EX2 R164, R164 ;  /* 0x000000a400a47308 */ /* 0x000ea20000000800 */
[C---:B0-----:R-:W-:Y:S01]  /*8770*/  FADD.FTZ R14, R160.reuse, R15 ;  /* 0x0000000fa00e7221 */ /* 0x041fe20000010000 */
[----:B------:R-:W-:-:S06]  /*8780*/  F2FP.F16.F32.PACK_AB R211, R160, R211 ;  /* 0x000000d3a0d3723e */ /* 0x000fcc00000000ff */
[----:B------:R-:W0:Y:S01]  /*8790*/  MUFU.EX2 R207, R207 ;  /* 0x000000cf00cf7308 */ /* 0x000e220000000800 */
[----:B-1----:R-:W-:-:S07]  /*87a0*/  FADD.FTZ R15, R205, R14 ;  /* 0x0000000ecd0f7221 */ /* 0x002fce0000010000 */
[----:B------:R-:W1:Y:S01]  /*87b0*/  MUFU.EX2 R168, R168 ;  /* 0x000000a800a87308 */ /* 0x000e620000000800 */
[C---:B--2---:R-:W-:Y:S01]  /*87c0*/  FADD.FTZ R14, R164.reuse, R15 ;  /* 0x0000000fa40e7221 */ /* 0x044fe20000010000 */
[----:B------:R-:W-:-:S06]  /*87d0*/  F2FP.F16.F32.PACK_AB R205, R164, R205 ;  /* 0x000000cda4cd723e */ /* 0x000fcc00000000ff */
[----:B------:R-:W2:Y:S01]  /*87e0*/  MUFU.EX2 R201, R201 ;  /* 0x000000c900c97308 */ /* 0x000ea20000000800 */
[----:B0-----:R-:W-:-:S07]  /*87f0*/  FADD.FTZ R15, R207, R14 ;  /* 0x0000000ecf0f7221 */ /* 0x001fce0000010000 */
[----:B------:R-:W0:Y:S01]  /*8800*/  MUFU.EX2 R170, R170 ;  /* 0x000000aa00aa7308 */ /* 0x000e220000000800 */
[C---:B-1----:R-:W-:Y:S01]  /*8810*/  FADD.FTZ R14, R168.reuse, R15 ;  /* 0x0000000fa80e7221 */ /* 0x042fe20000010000 */
[----:B------:R-:W-:-:S06]  /*8820*/  F2FP.F16.F32.PACK_AB R207, R168, R207 ;  /* 0x000000cfa8cf723e */ /* 0x000fcc00000000ff */
[----:B------:R-:W-:Y:S01]  /*8830*/  MUFU.EX2 R202, R202 ;  /* 0x000000ca00ca7308 */ /* 0x000fe20000000800 */
[----:B--2---:R-:W-:-:S07]  /*8840*/  FADD.FTZ R15, R201, R14 ;  /* 0x0000000ec90f7221 */ /* 0x004fce0000010000 */
[----:B------:R-:W1:Y:S01]  /*8850*/  MUFU.EX2 R203, R203 ;  /* 0x000000cb00cb7308 */ /* 0x000e620000000800 */
[C---:B0-----:R-:W-:Y:S01]  /*8860*/  FADD.FTZ R14, R170.reuse, R15 ;  /* 0x0000000faa0e7221 */ /* 0x041fe20000010000 */
[----:B------:R-:W-:-:S06]  /*8870*/  F2FP.F16.F32.PACK_AB R201, R170, R201 ;  /* 0x000000c9aac9723e */ /* 0x000fcc00000000ff */
[----:B------:R-:W-:Y:S08]  /*8880*/  MUFU.EX2 R173, R173 ;  /* 0x000000ad00ad7308 */ /* 0x000ff00000000800 */
[----:B------:R-:W0:Y:S01]  /*8890*/  MUFU.EX2 R172, R172 ;  /* 0x000000ac00ac7308 */ /* 0x000e220000000800 */
[----:B-1----:R-:W-:-:S07]  /*88a0*/  FADD.FTZ R15, R203, R14 ;  /* 0x0000000ecb0f7221 */ /* 0x002fce0000010000 */
[----:B------:R-:W-:Y:S08]  /*88b0*/  MUFU.EX2 R196, R196 ;  /* 0x000000c400c47308 */ /* 0x000ff00000000800 */
[----:B------:R-:W1:Y:S01]  /*88c0*/  MUFU.EX2 R197, R197 ;  /* 0x000000c500c57308 */ /* 0x000e620000000800 */
[C---:B0-----:R-:W-:Y:S01]  /*88d0*/  FADD.FTZ R14, R172.reuse, R15 ;  /* 0x0000000fac0e7221 */ /* 0x041fe20000010000 */
[----:B------:R-:W-:-:S06]  /*88e0*/  F2FP.F16.F32.PACK_AB R203, R172, R203 ;  /* 0x000000cbaccb723e */ /* 0x000fcc00000000ff */
[----:B------:R-:W-:Y:S08]  /*88f0*/  MUFU.EX2 R161, R161 ;  /* 0x000000a100a17308 */ /* 0x000ff00000000800 */
[----:B------:R-:W-:Y:S01]  /*8900*/  MUFU.EX2 R198, R198 ;  /* 0x000000c600c67308 */ /* 0x000fe20000000800 */
[----:B-1----:R-:W-:-:S07]  /*8910*/  FADD.FTZ R14, R197, R14 ;  /* 0x0000000ec50e7221 */ /* 0x002fce0000010000 */
[----:B------:R-:W-:Y:S01]  /*8920*/  MUFU.EX2 R199, R166 ;  /* 0x000000a600c77308 */ /* 0x000fe20000000800 */
[----:B------:R-:W-:Y:S02]  /*8930*/  WARPGROUP.DEPBAR.LE gsb0, 0x0 ;  /* 0x00008000000079c5 */ /* 0x000fe40000010000 */
[----:B------:R0:W-:Y:S05]  /*8940*/  @!P1 SYNCS.ARRIVE.TRANS64.RED.A1T0 RZ, [R171+URZ], RZ ;  /* 0x000000ffabff99a7 */ /* 0x0001ea000810043f */
[----:B------:R-:W-:Y:S01]  /*8950*/  MUFU.EX2 R165, R165 ;  /* 0x000000a500a57308 */ /* 0x000fe20000000800 */
[----:B0-----:R-:W-:-:S07]  /*8960*/  FADD.FTZ R171, R21, R174 ;  /* 0x000000ae15ab7221 */ /* 0x001fce0000010000 */
[----:B------:R-:W-:Y:S01]  /*8970*/  MUFU.EX2 R167, R167 ;  /* 0x000000a700a77308 */ /* 0x000fe20000000800 */
[----:B------:R0:W-:Y:S01]  /*8980*/  @!P1 SYNCS.ARRIVE.TRANS64.RED.A1T0 RZ, [R175+URZ], RZ ;  /* 0x000000ffafff99a7 */ /* 0x0001e2000810043f */
[----:B------:R-:W-:Y:S01]  /*8990*/  FADD.FTZ R162, R210, R171 ;  /* 0x000000abd2a27221 */ /* 0x000fe20000010000 */
[----:B------:R-:W-:-:S03]  /*89a0*/  F2FP.F16.F32.PACK_AB R210, R23, R210 ;  /* 0x000000d217d2723e */ /* 0x000fc600000000ff */
[----:B------:R-:W-:Y:S02]  /*89b0*/  FADD.FTZ R171, R23, R162 ;  /* 0x000000a217ab7221 */ /* 0x000fe40000010000 */
[----:B------:R1:W2:Y:S02]  /*89c0*/  MUFU.EX2 R174, R163 ;  /* 0x000000a300ae7308 */ /* 0x0002a40000000800 */
[----:B------:R-:W-:Y:S01]  /*89d0*/  FADD.FTZ R162, R204, R171 ;  /* 0x000000abcca27221 */ /* 0x000fe20000010000 */
[----:B------:R-:W-:-:S03]  /*89e0*/  F2FP.F16.F32.PACK_AB R204, R177, R204 ;  /* 0x000000ccb1cc723e */ /* 0x000fc600000000ff */
[----:B------:R-:W-:Y:S02]  /*89f0*/  FADD.FTZ R171, R177, R162 ;  /* 0x000000a2b1ab7221 */ /* 0x000fe40000010000 */
[----:B------:R-:W-:Y:S02]  /*8a00*/  MUFU.EX2 R22, R22 ;  /* 0x0000001600167308 */ /* 0x000fe40000000800 */
[----:B------:R-:W-:Y:S01]  /*8a10*/  FADD.FTZ R162, R206, R171 ;  /* 0x000000abcea27221 */ /* 0x000fe20000010000 */
[----:B------:R-:W-:-:S03]  /*8a20*/  F2FP.F16.F32.PACK_AB R206, R181, R206 ;  /* 0x000000ceb5ce723e */ /* 0x000fc600000000ff */
[----:B-1----:R-:W-:Y:S02]  /*8a30*/  FADD.FTZ R163, R181, R162 ;  /* 0x000000a2b5a37221 */ /* 0x002fe40000010000 */
[----:B------:R-:W1:Y:S01]  /*8a40*/  MUFU.EX2 R193, R154 ;  /* 0x0000009a00c17308 */ /* 0x000e620000000800 */
[C---:B--2---:R-:W-:Y:S01]  /*8a50*/  FADD.FTZ R14, R174.reuse, R14 ;  /* 0x0000000eae0e7221 */ /* 0x044fe20000010000 */
[----:B------:R-:W-:Y:S01]  /*8a60*/  F2FP.F16.F32.PACK_AB R197, R174, R197 ;  /* 0x000000c5aec5723e */ /* 0x000fe200000000ff */
[----:B------:R-:W-:Y:S01]  /*8a70*/  FADD.FTZ R162, R200, R163 ;  /* 0x000000a3c8a27221 */ /* 0x000fe20000010000 */
[----:B------:R-:W-:Y:S01]  /*8a80*/  F2FP.F16.F32.PACK_AB R200, R169, R200 ;  /* 0x000000c8a9c8723e */ /* 0x000fe200000000ff */
[----:B------:R-:W-:Y:S01]  /*8a90*/  FADD.FTZ R14, R199, R14 ;  /* 0x0000000ec70e7221 */ /* 0x000fe20000010000 */
[----:B------:R-:W-:Y:S01]  /*8aa0*/  F2FP.F16.F32.PACK_AB R199, R167, R199 ;  /* 0x000000c7a7c7723e */ /* 0x000fe200000000ff */
[----:B------:R-:W-:Y:S01]  /*8ab0*/  FADD.FTZ R21, R169, R162 ;  /* 0x000000a2a9157221 */ /* 0x000fe20000010000 */
[----:B------:R-:W2:Y:S01]  /*8ac0*/  MUFU.EX2 R153, R153 ;  /* 0x0000009900997308 */ /* 0x000ea20000000800 */
[----:B------:R-:W-:-:S02]  /*8ad0*/  FADD.FTZ R14, R167, R14 ;  /* 0x0000000ea70e7221 */ /* 0x000fc40000010000 */
[----:B------:R-:W-:Y:S01]  /*8ae0*/  FADD.FTZ R156, R202, R21 ;  /* 0x00000015ca9c7221 */ /* 0x000fe20000010000 */
[----:B------:R-:W-:-:S03]  /*8af0*/  F2FP.F16.F32.PACK_AB R202, R173, R202 ;  /* 0x000000caadca723e */ /* 0x000fc600000000ff */
[----:B------:R-:W-:Y:S01]  /*8b00*/  FADD.FTZ R21, R173, R156 ;  /* 0x0000009cad157221 */ /* 0x000fe20000010000 */
[----:B------:R-:W3:Y:S01]  /*8b10*/  MUFU.EX2 R155, R155 ;  /* 0x0000009b009b7308 */ /* 0x000ee20000000800 */
[----:B-1----:R-:W-:Y:S02]  /*8b20*/  FADD.FTZ R14, R193, R14 ;  /* 0x0000000ec10e7221 */ /* 0x002fe40000010000 */
[----:B------:R-:W-:Y:S01]  /*8b30*/  FADD.FTZ R156, R196, R21 ;  /* 0x00000015c49c7221 */ /* 0x000fe20000010000 */
[C---:B------:R-:W-:Y:S01]  /*8b40*/  F2FP.F16.F32.PACK_AB R196, R161.reuse, R196 ;  /* 0x000000c4a1c4723e */ /* 0x040fe200000000ff */
[----:B------:R-:W-:Y:S02]  /*8b50*/  IMAD.MOV.U32 R21, RZ, RZ, R7 ;  /* 0x000000ffff157224 */ /* 0x000fe400078e0007 */
[----:B------:R-:W-:Y:S01]  /*8b60*/  FADD.FTZ R15, R161, R156 ;  /* 0x0000009ca10f7221 */ /* 0x000fe20000010000 */
[----:B------:R-:W1:Y:S01]  /*8b70*/  MUFU.EX2 R152, R152 ;  /* 0x0000009800987308 */ /* 0x000e620000000800 */
[----:B--2---:R-:W-:-:S02]  /*8b80*/  F2FP.F16.F32.PACK_AB R192, R153, R22 ;  /* 0x0000001699c0723e */ /* 0x004fc400000000ff */
[----:B------:R-:W-:Y:S01]  /*8b90*/  FADD.FTZ R154, R198, R15 ;  /* 0x0000000fc69a7221 */ /* 0x000fe20000010000 */
[----:B------:R-:W-:-:S03]  /*8ba0*/  F2FP.F16.F32.PACK_AB R198, R165, R198 ;  /* 0x000000c6a5c6723e */ /* 0x000fc600000000ff */
[----:B------:R-:W-:Y:S01]  /*8bb0*/  FADD.FTZ R15, R165, R154 ;  /* 0x0000009aa50f7221 */ /* 0x000fe20000010000 */
[----:B------:R-:W2:Y:S01]  /*8bc0*/  MUFU.EX2 R195, R158 ;  /* 0x0000009e00c37308 */ /* 0x000ea20000000800 */
[C---:B---3--:R-:W-:Y:S01]  /*8bd0*/  FADD.FTZ R14, R155.reuse, R14 ;  /* 0x0000000e9b0e7221 */ /* 0x048fe20000010000 */
[----:B------:R-:W-:Y:S01]  /*8be0*/  F2FP.F16.F32.PACK_AB R193, R155, R193 ;  /* 0x000000c19bc1723e */ /* 0x000fe200000000ff */
[----:B------:R-:W-:Y:S01]  /*8bf0*/  FADD.FTZ R154, R22, R15 ;  /* 0x0000000f169a7221 */ /* 0x000fe20000010000 */
[----:B------:R-:W-:-:S03]  /*8c00*/  IMAD.MOV.U32 R22, RZ, RZ, R8 ;  /* 0x000000ffff167224 */ /* 0x000fc600078e0008 */
[----:B------:R-:W-:Y:S01]  /*8c10*/  FADD.FTZ R15, R153, R154 ;  /* 0x0000009a990f7221 */ /* 0x000fe20000010000 */
[----:B------:R-:W3:Y:S01]  /*8c20*/  MUFU.EX2 R157, R157 ;  /* 0x0000009d009d7308 */ /* 0x000ee20000000800 */
[----:B-1----:R-:W-:Y:S02]  /*8c30*/  F2FP.F16.F32.PACK_AB R194, R19, R152 ;  /* 0x0000009813c2723e */ /* 0x002fe400000000ff */
[----:B------:R-:W-:-:S04]  /*8c40*/  FADD.FTZ R154, R152, R15 ;  /* 0x0000000f989a7221 */ /* 0x000fc80000010000 */
[----:B------:R-:W-:Y:S01]  /*8c50*/  FADD.FTZ R15, R19, R154 ;  /* 0x0000009a130f7221 */ /* 0x000fe20000010000 */
[----:B------:R-:W-:Y:S02]  /*8c60*/  IMAD.MOV.U32 R19, RZ, RZ, R6 ;  /* 0x000000ffff137224 */ /* 0x000fe400078e0006 */
[----:B--2---:R-:W-:-:S04]  /*8c70*/  FADD.FTZ R14, R195, R14 ;  /* 0x0000000ec30e7221 */ /* 0x004fc80000010000 */
[C---:B---3--:R-:W-:Y:S01]  /*8c80*/  FADD.FTZ R14, R157.reuse, R14 ;  /* 0x0000000e9d0e7221 */ /* 0x048fe20000010000 */
[----:B------:R-:W-:Y:S01]  /*8c90*/  F2FP.F16.F32.PACK_AB R195, R157, R195 ;  /* 0x000000c39dc3723e */ /* 0x000fe200000000ff */
[----:B0-----:R-:W-:Y:S06]  /*8ca0*/  @P2 BRA `(.L_x_28) ;  /* 0xffffffc400802947 */ /* 0x001fec000383ffff */
.L_x_19:
[----:B------:R-:W-:Y:S06]  /*8cb0*/  BAR.ARV 0x8, 0x180 ;  /* 0x0206000000007b1d */ /* 0x000fec0000002000 */
        /* <DEDUP_REMOVED lines=128> */
[----:B------:R-:W-:Y:S06]  /*94c0*/  @!P0 BRA `(.L_x_29) ;  /* 0x0000000000048947 */ /* 0x000fec0003800000 */
[----:B------:R-:W-:Y:S01]  /*94d0*/  BPT.TRAP 0x1 ;  /* 0x000000040000795c */ /* 0x000fe20000300000 */
.L_x_29:
[----:B------:R-:W-:Y:S02]  /*94e0*/  R2UR UR4, R16 ;  /* 0x00000000100472ca */ /* 0x000fe400000e0000 */
[----:B------:R-:W-:-:S11]  /*94f0*/  SHF.L.U32 R8, R8, 0x1f, RZ ;  /* 0x0000001f08087819 */ /* 0x000fd600000006ff */
[----:B------:R-:W-:-:S04]  /*9500*/  LEA R11, R9, UR4, 0x3 ;  /* 0x00000004090b7c11 */ /* 0x000fc8000f8e18ff */
[----:B------:R0:W1:Y:S01]  /*9510*/  SYNCS.PHASECHK.TRANS64.TRYWAIT P2, [R11+URZ+0x38850], R8 ;  /* 0x038850080b0075a7 */ /* 0x000062000804017f */
[----:B------:R-:W-:Y:S05]  /*9520*/  @!P0 BRA `(.L_x_30) ;  /* 0x0000000000048947 */ /* 0x000fea0003800000 */
[----:B------:R-:W-:Y:S01]  /*9530*/  BPT.TRAP 0x1 ;  /* 0x000000040000795c */ /* 0x000fe20000300000 */
.L_x_30:
[----:B-1----:R-:W-:Y:S05]  /*9540*/  @P2 BRA `(.L_x_31) ;  /* 0x0000000000082947 */ /* 0x002fea0003800000 */
[----:B------:R-:W1:Y:S02]  /*9550*/  SYNCS.PHASECHK.TRANS64.TRYWAIT P0, [R11+URZ+0x38850], R8 ;  /* 0x038850080b0075a7 */ /* 0x000e64000800017f */
[----:B-1----:R-:W-:Y:S05]  /*9560*/  @!P0 BRA `(.L_x_32) ;  /* 0x0000007800908947 */ /* 0x002fea0003800000 */
.L_x_31:
[----:B------:R-:W-:Y:S01]  /*9570*/  R2UR UR4, R16 ;  /* 0x00000000100472ca */ /* 0x000fe200000e0000 */
[----:B------:R-:W-:Y:S01]  /*9580*/  WARPGROUP.ARRIVE ;  /* 0x00000000000079c5 */ /* 0x000fe20000000000 */
[----:B------:R-:W-:Y:S01]  /*9590*/  R2UR UR5, R9 ;  /* 0x00000000090572ca */ /* 0x000fe200000e0000 */
[----:B------:R-:W-:Y:S01]  /*95a0*/  UMOV UR7, 0x40000040 ;  /* 0x4000004000077882 */ /* 0x000fe20000000000 */
[----:B------:R-:W2:Y:S01]  /*95b0*/  SHFL.BFLY PT, R0, R15, 0x2, 0x1f ;  /* 0x0c401f000f007f89 */ /* 0x000ea200000e0000 */
[----:B------:R-:W-:-:S03]  /*95c0*/  @!P1 VIADD R12, R11, 0x38860 ;  /* 0x000388600b0c9836 */ /* 0x000fc60000000000 */
[----:B------:R-:W3:Y:S02]  /*95d0*/  SHFL.BFLY PT, R3, R14, 0x2, 0x1f ;  /* 0x0c401f000e037f89 */ /* 0x000ee400000e0000 */
[----:B------:R-:W-:-:S03]  /*95e0*/  @!P1 PRMT R12, RZ, 0x654, R12 ;  /* 0x00000654ff0c9816 */ /* 0x000fc6000000000c */
[----:B------:R-:W-:-:S04]  /*95f0*/  UIADD3 UR4, UR4, 0x400, URZ ;  /* 0x0000040004047890 */ /* 0x000fc8000fffe03f */
[----:B------:R-:W-:-:S04]  /*9600*/  USHF.R.U32.HI UR4, URZ, 0x4, UR4 ;  /* 0x000000043f047899 */ /* 0x000fc80008011604 */
[----:B------:R-:W-:-:S04]  /*9610*/  ULOP3.LUT UR4, UR4, 0x3fff, URZ, 0xc0, !UPT ;  /* 0x00003fff04047892 */ /* 0x000fc8000f8ec03f */
[----:B------:R-:W-:Y:S01]  /*9620*/  ULOP3.LUT UR4, UR4, 0x2800000, URZ, 0xfc, !UPT ;  /* 0x0280000004047892 */ /* 0x000fe2000f8efc3f */
[----:B--2---:R-:W-:-:S03]  /*9630*/  FADD.FTZ R0, R0, R15 ;  /* 0x0000000f00007221 */ /* 0x004fc60000010000 */
[----:B------:R-:W-:Y:S01]  /*9640*/  UIMAD UR4, UR5, 0xa00, UR4 ;  /* 0x00000a00050478a4 */ /* 0x000fe2000f8e0204 */
[----:B---3--:R-:W-:Y:S02]  /*9650*/  FADD.FTZ R4, R3, R14 ;  /* 0x0000000e03047221 */ /* 0x008fe40000010000 */
[----:B------:R-:W2:Y:S04]  /*9660*/  SHFL.BFLY PT, R3, R0, 0x1, 0x1f ;  /* 0x0c201f0000037f89 */ /* 0x000ea800000e0000 */
[----:B------:R-:W-:Y:S02]  /*9670*/  UMOV UR6, UR4 ;  /* 0x0000000400067c82 */ /* 0x000fe40008000000 */
[----:B------:R-:W-:Y:S01]  /*9680*/  HGMMA.64x256x16.F32 R24, R208, gdesc[UR4].tnspB, R24, gsb0 ;  /* 0x43e00004d0187df0 */ /* 0x000fe20008000818 */
[----:B------:R-:W-:Y:S01]  /*9690*/  UIADD3 UR6, UR4, 0x80, URZ ;  /* 0x0000008004067890 */ /* 0x000fe2000fffe03f */
[----:B------:R-:W3:Y:S01]  /*96a0*/  SHFL.BFLY PT, R5, R4, 0x1, 0x1f ;  /* 0x0c201f0004057f89 */ /* 0x000ee200000e0000 */
[----:B------:R-:W-:Y:S01]  /*96b0*/  UMOV UR7, 0x40000040 ;  /* 0x4000004000077882 */ /* 0x000fe20000000000 */
[----:B--2---:R-:W-:Y:S01]  /*96c0*/  FADD.FTZ R13, R0, R3 ;  /* 0x00000003000d7221 */ /* 0x004fe20000010000 */
[----:B------:R-:W-:-:S02]  /*96d0*/  IMAD.MOV.U32 R0, RZ, RZ, -0x800000 ;  /* 0xff800000ff007424 */ /* 0x000fc400078e00ff */
[----:B------:R-:W-:Y:S02]  /*96e0*/  IMAD.MOV.U32 R3, RZ, RZ, -0x800000 ;  /* 0xff800000ff037424 */ /* 0x000fe400078e00ff */
[----:B------:R-:W-:Y:S01]  /*96f0*/  FSETP.NE.FTZ.AND P0, PT, R13, RZ, PT ;  /* 0x000000ff0d00720b */ /* 0x000fe20003f15000 */
[----:B---3--:R-:W-:Y:S01]  /*9700*/  FADD.FTZ R16, R4, R5 ;  /* 0x0000000504107221 */ /* 0x008fe20000010000 */
[----:B------:R-:W-:-:S04]  /*9710*/  CS2R R4, SRZ ;  /* 0x0000000000047805 */ /* 0x000fc8000001ff00 */
[----:B------:R-:W-:-:S07]  /*9720*/  FSETP.NE.FTZ.AND P2, PT, R16, RZ, PT ;  /* 0x000000ff1000720b */ /* 0x000fce0003f55000 */
[----:B------:R-:W2:Y:S01]  /*9730*/  @P0 MUFU.LG2 R9, R13 ;  /* 0x0000000d00090308 */ /* 0x000ea20000000c00 */
[----:B01----:R-:W-:-:S05]  /*9740*/  @P0 FMUL.FTZ R8, R2, 0.69314718246459960938 ;  /* 0x3f31721802080820 */ /* 0x003fca0000410000 */
[----:B------:R-:W-:Y:S02]  /*9750*/  @P2 FMUL.FTZ R2, R2, 0.69314718246459960938 ;  /* 0x3f31721802022820 */ /* 0x000fe40000410000 */
[----:B------:R-:W0:Y:S08]  /*9760*/  @P2 MUFU.LG2 R10, R16 ;  /* 0x00000010000a2308 */ /* 0x000e300000000c00 */
[----:B------:R-:W1:Y:S01]  /*9770*/  @P0 MUFU.RCP R5, R13 ;  /* 0x0000000d00050308 */ /* 0x000e620000001000 */
[----:B--2---:R-:W-:-:S04]  /*9780*/  @P0 FMUL.FTZ R9, R9, 0.69314718246459960938 ;  /* 0x3f31721809090820 */ /* 0x004fc80000410000 */
[----:B------:R-:W-:Y:S01]  /*9790*/  @P0 FFMA.FTZ R0, R8, R7, R9 ;  /* 0x0000000708000223 */ /* 0x000fe20000010009 */
[----:B------:R-:W-:Y:S02]  /*97a0*/  PLOP3.LUT P0, PT, PT, PT, PT, 0x8, 0x0 ;  /* 0x000000000000781c */ /* 0x000fe40003f0e170 */
[----:B------:R-:W2:Y:S01]  /*97b0*/  @P2 MUFU.RCP R4, R16 ;  /* 0x0000001000042308 */ /* 0x000ea20000001000 */
[----:B0-----:R-:W-:-:S04]  /*97c0*/  @P2 FMUL.FTZ R11, R10, 0.69314718246459960938 ;  /* 0x3f3172180a0b2820 */ /* 0x001fc80000410000 */
[----:B------:R-:W-:Y:S01]  /*97d0*/  @P2 FFMA.FTZ R3, R2, R6, R11 ;  /* 0x0000000602032223 */ /* 0x000fe2000001000b */
        /* <DEDUP_REMOVED lines=18> */
[----:B------:R-:W-:Y:S02]  /*9900*/  WARPGROUP.DEPBAR.LE gsb0, 0x0 ;  /* 0x00008000000079c5 */ /* 0x000fe40000010000 */
[----:B------:R-:W-:-:S15]  /*9910*/  WARPGROUP.ARRIVE ;  /* 0x00000000000079c5 */ /* 0x000fde0000000000 */
[----:B------:R-:W-:-:S08]  /*9920*/  NOP ;  /* 0x0000000000007918 */ /* 0x000fd00000000000 */
[----:B------:R-:W-:Y:S03]  /*9930*/  HGMMA.64x256x16.F32 R24, R192, gdesc[UR4].tnspB, R24, gsb0 ;  /* 0x43e00004c0187df0 */ /* 0x000fe60008000818 */
[----:B------:R-:W-:Y:S02]  /*9940*/  WARPGROUP.DEPBAR.LE gsb0, 0x0 ;  /* 0x00008000000079c5 */ /* 0x000fe40000010000 */
[----:B------:R0:W-:Y:S01]  /*9950*/  @!P1 SYNCS.ARRIVE.TRANS64.RED.A1T0 RZ, [R12+URZ], RZ ;  /* 0x000000ff0cff99a7 */ /* 0x0001e2000810043f */
[-C--:B-1----:R-:W-:Y:S01]  /*9960*/  FMUL.FTZ R24, R24, R5.reuse ;  /* 0x0000000518187220 */ /* 0x082fe20000410000 */
        /* <DEDUP_REMOVED lines=63> */
[-C--:B--2---:R-:W-:Y:S01]  /*9d60*/  FMUL.FTZ R26, R26, R4.reuse ;  /* 0x000000041a1a7220 */ /* 0x084fe20000410000 */
        /* <DEDUP_REMOVED lines=62> */
[----:B0-----:R-:W-:-:S07]  /*a150*/  FMUL.FTZ R151, R151, R4 ;  /* 0x0000000497977220 */ /* 0x001fce0000410000 */
.L_x_12:
[----:B------:R-:W-:Y:S05]  /*a160*/  @P0 BRA `(.L_x_33) ;  /* 0x0000002000440947 */ /* 0x000fea0003800000 */
[----:B------:R-:W0:Y:S01]  /*a170*/  S2R R2, SR_TID.X ;  /* 0x0000000000027919 */ /* 0x000e220000002100 */
[----:B------:R-:W1:Y:S01]  /*a180*/  LDC R8, c[0x0][0xbe8] ;  /* 0x0002fa00ff087b82 */ /* 0x000e620000000800 */
[----:B------:R-:W-:Y:S01]  /*a190*/  SHF.R.S32.HI R15, RZ, 0x1f, R18 ;  /* 0x0000001fff0f7819 */ /* 0x000fe20000011412 */
[----:B------:R-:W-:Y:S01]  /*a1a0*/  ULDC.64 UR4, c[0x0][0xbd0] ;  /* 0x0002f40000047ab9 */ /* 0x000fe20000000a00 */
[----:B------:R-:W-:Y:S01]  /*a1b0*/  ULDC.64 UR6, c[0x0][0xb38] ;  /* 0x0002ce0000067ab9 */ /* 0x000fe20000000a00 */
[----:B------:R-:W-:Y:S01]  /*a1c0*/  ULDC.64 UR10, c[0x0][0x208] ;  /* 0x00008200000a7ab9 */ /* 0x000fe20000000a00 */
[----:B------:R-:W-:Y:S03]  /*a1d0*/  BSSY B0, `(.L_x_34) ;  /* 0x0000144000007945 */ /* 0x000fe60003800000 */
[----:B------:R-:W2:Y:S08]  /*a1e0*/  S2UR UR9, SR_CTAID.Z ;  /* 0x00000000000979c3 */ /* 0x000eb00000002700 */
[----:B------:R-:W3:Y:S08]  /*a1f0*/  LDC.64 R22, c[0x0][0xbd8] ;  /* 0x0002f600ff167b82 */ /* 0x000ef00000000a00 */
[----:B------:R-:W-:Y:S01]  /*a200*/  BAR.SYNC.DEFER_BLOCKING 0x1, 0x100 ;  /* 0x0044000000007b1d */ /* 0x000fe20000010000 */
[----:B-1----:R-:W-:-:S07]  /*a210*/  ISETP.NE.AND P0, PT, R8, 0x1, PT ;  /* 0x000000010800780c */ /* 0x002fce0003f05270 */
[----:B------:R-:W1:Y:S01]  /*a220*/  S2UR UR8, SR_CTAID.Y ;  /* 0x00000000000879c3 */ /* 0x000e620000002600 */
[----:B0-----:R-:W-:-:S07]  /*a230*/  IADD3 R7, R2, -0x80, RZ ;  /* 0xffffff8002077810 */ /* 0x001fce0007ffe0ff */
[----:B------:R-:W1:Y:S01]  /*a240*/  LDC R19, c[0x0][0xc50] ;  /* 0x00031400ff137b82 */ /* 0x000e620000000800 */
[----:B------:R-:W-:-:S04]  /*a250*/  SHF.R.S32.HI R6, RZ, 0x1f, R7 ;  /* 0x0000001fff067819 */ /* 0x000fc80000011407 */
[CC--:B------:R-:W-:Y:S02]  /*a260*/  LEA.HI R9, R6.reuse, R7.reuse, RZ, 0x7 ;  /* 0x0000000706097211 */ /* 0x0c0fe400078f38ff */
[----:B------:R-:W-:Y:S01]  /*a270*/  LEA.HI R6, R6, R7, RZ, 0x2 ;  /* 0x0000000706067211 */ /* 0x000fe200078f10ff */
[----:B------:R-:W0:Y:S01]  /*a280*/  @P0 LDC R20, c[0x0][0xbec] ;  /* 0x0002fb00ff140b82 */ /* 0x000e220000000800 */
[----:B------:R-:W-:Y:S02]  /*a290*/  LOP3.LUT R2, R9, 0xffffff80, RZ, 0xc0, !PT ;  /* 0xffffff8009027812 */ /* 0x000fe400078ec0ff */
[----:B------:R-:W-:Y:S02]  /*a2a0*/  LOP3.LUT R6, R6, 0xfffffffc, RZ, 0xc0, !PT ;  /* 0xfffffffc06067812 */ /* 0x000fe400078ec0ff */
[----:B------:R-:W-:Y:S01]  /*a2b0*/  SHF.R.S32.HI R12, RZ, 0x7, R9 ;  /* 0x00000007ff0c7819 */ /* 0x000fe20000011409 */
[C---:B------:R-:W-:Y:S02]  /*a2c0*/  IMAD.IADD R2, R7.reuse, 0x1, -R2 ;  /* 0x0000000107027824 */ /* 0x040fe400078e0a02 */
[----:B------:R-:W-:Y:S01]  /*a2d0*/  IMAD.IADD R7, R7, 0x1, -R6 ;  /* 0x0000000107077824 */ /* 0x000fe200078e0a06 */
[----:B------:R-:W4:Y:S02]  /*a2e0*/  LDC.64 R152, c[0x0][0xb40] ;  /* 0x0002d000ff987b82 */ /* 0x000f240000000a00 */
[----:B------:R-:W-:-:S04]  /*a2f0*/  SHF.R.S32.HI R11, RZ, 0x1f, R2 ;  /* 0x0000001fff0b7819 */ /* 0x000fc80000011402 */
[----:B------:R-:W-:Y:S02]  /*a300*/  LEA.HI R10, R11, R2, RZ, 0x2 ;  /* 0x000000020b0a7211 */ /* 0x000fe400078f10ff */
[----:B------:R-:W5:Y:S02]  /*a310*/  @P0 LDC R17, c[0x0][0xbf0] ;  /* 0x0002fc00ff110b82 */ /* 0x000f640000000800 */
[--C-:B------:R-:W-:Y:S02]  /*a320*/  SHF.R.S32.HI R4, RZ, 0x2, R10.reuse ;  /* 0x00000002ff047819 */ /* 0x100fe4000001140a */
[----:B------:R-:W-:-:S04]  /*a330*/  SHF.R.S32.HI R5, RZ, 0x1f, R10 ;  /* 0x0000001fff057819 */ /* 0x000fc8000001140a */
[----:B------:R-:W-:Y:S01]  /*a340*/  LEA.HI R5, R5, R4, RZ, 0x3 ;  /* 0x0000000405057211 */ /* 0x000fe200078f18ff */
[----:B------:R-:W5:Y:S03]  /*a350*/  @P0 LDC R154, c[0x0][0xbec] ;  /* 0x0002fb00ff9a0b82 */ /* 0x000f660000000800 */
[----:B------:R-:W-:-:S05]  /*a360*/  LOP3.LUT R5, R5, 0xfffffff8, RZ, 0xc0, !PT ;  /* 0xfffffff805057812 */ /* 0x000fca00078ec0ff */
[----:B------:R-:W-:Y:S01]  /*a370*/  IMAD.IADD R6, R4, 0x1, -R5 ;  /* 0x0000000104067824 */ /* 0x000fe200078e0a05 */
[----:B------:R-:W-:Y:S01]  /*a380*/  LEA.HI R4, R9, R12, RZ, 0x1 ;  /* 0x0000000c09047211 */ /* 0x000fe200078f08ff */
[----:B------:R-:W5:Y:S01]  /*a390*/  @P0 LDC R155, c[0x0][0xbf0] ;  /* 0x0002fc00ff9b0b82 */ /* 0x000f620000000800 */
[----:B------:R-:W3:Y:S01]  /*a3a0*/  S2R R9, SR_CTAID.X ;  /* 0x0000000000097919 */ /* 0x000ee20000002500 */
[----:B------:R-:W-:Y:S02]  /*a3b0*/  LEA.HI R5, R11, R2, RZ, 0x5 ;  /* 0x000000020b057211 */ /* 0x000fe400078f28ff */
[----:B------:R-:W-:Y:S02]  /*a3c0*/  LOP3.LUT R4, R4, 0x3fffffe, RZ, 0xc0, !PT ;  /* 0x03fffffe04047812 */ /* 0x000fe400078ec0ff */
[----:B------:R-:W-:Y:S02]  /*a3d0*/  SHF.R.S32.HI R5, RZ, 0x5, R5 ;  /* 0x00000005ff057819 */ /* 0x000fe40000011405 */
[----:B------:R-:W-:Y:S01]  /*a3e0*/  LEA.HI R11, R7, R7, RZ, 0x1 ;  /* 0x00000007070b7211 */ /* 0x000fe200078f08ff */
[----:B------:R-:W-:-:S02]  /*a3f0*/  IMAD.IADD R4, R12, 0x1, -R4 ;  /* 0x000000010c047824 */ /* 0x000fc400078e0a04 */
[----:B------:R-:W-:Y:S01]  /*a400*/  IMAD R5, R5, 0x10, R6 ;  /* 0x0000001005057824 */ /* 0x000fe200078e0206 */
[----:B------:R-:W-:-:S04]  /*a410*/  LOP3.LUT R12, R11, 0x1ffffffe, RZ, 0xc0, !PT ;  /* 0x1ffffffe0b0c7812 */ /* 0x000fc800078ec0ff */
[----:B------:R-:W-:Y:S01]  /*a420*/  LEA R16, R4, R5, 0x6 ;  /* 0x0000000504107211 */ /* 0x000fe200078e30ff */
[----:B------:R-:W-:Y:S02]  /*a430*/  IMAD.IADD R11, R7, 0x1, -R12 ;  /* 0x00000001070b7824 */ /* 0x000fe400078e0a0c */
[----:B------:R-:W-:Y:S02]  /*a440*/  IMAD R7, R15, UR4, RZ ;  /* 0x000000040f077c24 */ /* 0x000fe4000f8e02ff */
[----:B------:R-:W-:Y:S01]  /*a450*/  IMAD.WIDE.U32 R4, R18, UR4, RZ ;  /* 0x0000000412047c25 */ /* 0x000fe2000f8e00ff */
[----:B--2---:R-:W-:-:S03]  /*a460*/  USHF.R.S32.HI UR4, URZ, 0x1f, UR9 ;  /* 0x0000001f3f047899 */ /* 0x004fc60008011409 */
[C---:B------:R-:W-:Y:S02]  /*a470*/  IMAD R13, R18.reuse, UR5, R7 ;  /* 0x00000005120d7c24 */ /* 0x040fe4000f8e0207 */
[----:B------:R-:W-:Y:S02]  /*a480*/  IMAD R12, R11, 0x8, R16 ;  /* 0x000000080b0c7824 */ /* 0x000fe400078e0210 */
[----:B------:R-:W-:Y:S02]  /*a490*/  IMAD R15, R15, UR6, RZ ;  /* 0x000000060f0f7c24 */ /* 0x000fe4000f8e02ff */
[----:B------:R-:W-:Y:S02]  /*a4a0*/  IMAD.IADD R5, R5, 0x1, R13 ;  /* 0x0000000105057824 */ /* 0x000fe400078e020d */
[----:B---3--:R-:W-:Y:S02]  /*a4b0*/  IMAD R11, R9, 0x80, R12 ;  /* 0x00000080090b7824 */ /* 0x008fe400078e020c */
[----:B------:R-:W-:-:S04]  /*a4c0*/  IMAD.WIDE.U32 R6, R18, UR6, RZ ;  /* 0x0000000612067c25 */ /* 0x000fc8000f8e00ff */
[----:B------:R-:W-:Y:S01]  /*a4d0*/  IMAD R13, R18, UR7, R15 ;  /* 0x00000007120d7c24 */ /* 0x000fe2000f8e020f */
[----:B------:R-:W-:Y:S01]  /*a4e0*/  ULDC.64 UR6, c[0x0][0xb48] ;  /* 0x0002d20000067ab9 */ /* 0x000fe20000000a00 */
[----:B------:R-:W-:Y:S02]  /*a4f0*/  IMAD R14, R22, UR4, RZ ;  /* 0x00000004160e7c24 */ /* 0x000fe4000f8e02ff */
[----:B------:R-:W-:Y:S02]  /*a500*/  IMAD.MOV R18, RZ, RZ, -R18 ;  /* 0x000000ffff127224 */ /* 0x000fe400078e0a12 */
[----:B0-----:R-:W-:-:S04]  /*a510*/  @P0 IMAD.HI.U32 R12, R11, R20, RZ ;  /* 0x000000140b0c0227 */ /* 0x001fc800078e00ff */
[----:B------:R-:W-:Y:S02]  /*a520*/  IMAD R15, R23, UR9, R14 ;  /* 0x00000009170f7c24 */ /* 0x000fe4000f8e020e */
[----:B------:R-:W-:-:S04]  /*a530*/  IMAD.WIDE.U32 R4, R22, UR9, R4 ;  /* 0x0000000916047c25 */ /* 0x000fc8000f8e0004 */
[C---:B----4-:R-:W-:Y:S01]  /*a540*/  IMAD R14, R152.reuse, UR4, RZ ;  /* 0x00000004980e7c24 */ /* 0x050fe2000f8e02ff */
[----:B------:R-:W-:Y:S01]  /*a550*/  IADD3 R5, R5, R15, RZ ;  /* 0x0000000f05057210 */ /* 0x000fe20007ffe0ff */
[----:B-1----:R-:W-:Y:S01]  /*a560*/  IMAD R21, R19, R18, UR8 ;  /* 0x0000000813157e24 */ /* 0x002fe2000f8e0212 */
[----:B------:R-:W-:Y:S01]  /*a570*/  ULDC.64 UR4, c[0x0][0xbe0] ;  /* 0x0002f80000047ab9 */ /* 0x000fe20000000a00 */
[----:B------:R-:W-:Y:S02]  /*a580*/  IMAD.IADD R7, R7, 0x1, R13 ;  /* 0x0000000107077824 */ /* 0x000fe400078e020d */
[----:B------:R-:W-:Y:S01]  /*a590*/  IMAD.MOV.U32 R13, RZ, RZ, R11 ;  /* 0x000000ffff0d7224 */ /* 0x000fe200078e000b */
[----:B-----5:R-:W-:Y:S01]  /*a5a0*/  @P0 SHF.R.U32.HI R13, RZ, R17, R12 ;  /* 0x00000011ff0d0219 */ /* 0x020fe2000001160c */
[----:B------:R-:W-:Y:S01]  /*a5b0*/  IMAD R17, R153, UR9, R14 ;  /* 0x0000000999117c24 */ /* 0x000fe2000f8e020e */
[----:B------:R-:W-:Y:S01]  /*a5c0*/  SHF.R.S32.HI R14, RZ, 0x1f, R21 ;  /* 0x0000001fff0e7819 */ /* 0x000fe20000011415 */
[----:B------:R-:W-:Y:S01]  /*a5d0*/  IMAD.WIDE.U32 R6, R152, UR9, R6 ;  /* 0x0000000998067c25 */ /* 0x000fe2000f8e0006 */
[----:B------:R-:W-:-:S03]  /*a5e0*/  ULDC.64 UR8, c[0x0][0xb28] ;  /* 0x0002ca0000087ab9 */ /* 0x000fc60000000a00 */
[----:B------:R-:W-:-:S04]  /*a5f0*/  @P0 IMAD.HI.U32 R154, R11, R154, RZ ;  /* 0x0000009a0b9a0227 */ /* 0x000fc800078e00ff */
[----:B------:R-:W-:Y:S02]  /*a600*/  IMAD.IADD R7, R7, 0x1, R17 ;  /* 0x0000000107077824 */ /* 0x000fe400078e0211 */
[----:B------:R-:W-:Y:S01]  /*a610*/  IMAD.MOV.U32 R15, RZ, RZ, R11 ;  /* 0x000000ffff0f7224 */ /* 0x000fe200078e000b */
[----:B------:R-:W-:Y:S01]  /*a620*/  @P0 SHF.R.U32.HI R15, RZ, R155, R154 ;  /* 0x0000009bff0f0219 */ /* 0x000fe2000001169a */
[C---:B------:R-:W-:Y:S02]  /*a630*/  IMAD R12, R14.reuse, UR4, RZ ;  /* 0x000000040e0c7c24 */ /* 0x040fe4000f8e02ff */
[----:B------:R-:W-:Y:S02]  /*a640*/  IMAD R17, R14, UR6, RZ ;  /* 0x000000060e117c24 */ /* 0x000fe4000f8e02ff */
[----:B------:R-:W-:-:S04]  /*a650*/  IMAD.WIDE.U32 R4, R21, UR4, R4 ;  /* 0x0000000415047c25 */ /* 0x000fc8000f8e0004 */
[----:B------:R-:W-:Y:S01]  /*a660*/  IMAD R14, R21, UR5, R12 ;  /* 0x00000005150e7c24 */ /* 0x000fe2000f8e020c */
[----:B------:R-:W-:Y:S01]  /*a670*/  IADD3 R4, P0, R13, R4, RZ ;  /* 0x000000040d047210 */ /* 0x000fe20007f1e0ff */
[----:B------:R-:W-:Y:S01]  /*a680*/  IMAD R19, R21, UR7, R17 ;  /* 0x0000000715137c24 */ /* 0x000fe2000f8e0211 */
[--C-:B------:R-:W-:Y:S01]  /*a690*/  SHF.R.S32.HI R17, RZ, 0x1f, R13.reuse ;  /* 0x0000001fff117819 */ /* 0x100fe2000001140d */
[----:B------:R-:W-:Y:S01]  /*a6a0*/  IMAD.MOV R13, RZ, RZ, -R13 ;  /* 0x000000ffff0d7224 */ /* 0x000fe200078e0a0d */
[--C-:B------:R-:W-:Y:S01]  /*a6b0*/  SHF.R.S32.HI R12, RZ, 0x1f, R15.reuse ;  /* 0x0000001fff0c7819 */ /* 0x100fe2000001140f */
[----:B------:R-:W-:Y:S01]  /*a6c0*/  ULDC.64 UR4, c[0x0][0xb30] ;  /* 0x0002cc0000047ab9 */ /* 0x000fe20000000a00 */
[----:B------:R-:W-:Y:S01]  /*a6d0*/  IMAD.MOV R18, RZ, RZ, -R15 ;  /* 0x000000ffff127224 */ /* 0x000fe200078e0a0f */
[----:B------:R-:W-:Y:S01]  /*a6e0*/  IADD3.X R5, R17, R5, R14, P0, !PT ;  /* 0x0000000511057210 */ /* 0x000fe200007fe40e */
[----:B------:R-:W-:Y:S02]  /*a6f0*/  IMAD R13, R8, R13, R11 ;  /* 0x0000000d080d7224 */ /* 0x000fe400078e020b */
[----:B------:R-:W-:-:S02]  /*a700*/  IMAD R12, R12, UR4, RZ ;  /* 0x000000040c0c7c24 */ /* 0x000fc4000f8e02ff */
[----:B------:R-:W-:Y:S01]  /*a710*/  IMAD.WIDE.U32 R6, R21, UR6, R6 ;  /* 0x0000000615067c25 */ /* 0x000fe2000f8e0006 */
[----:B------:R-:W-:-:S03]  /*a720*/  ULDC.64 UR6, c[0x0][0xbc8] ;  /* 0x0002f20000067ab9 */ /* 0x000fc60000000a00 */
[----:B------:R-:W-:Y:S02]  /*a730*/  IMAD R11, R8, R18, R11 ;  /* 0x00000012080b7224 */ /* 0x000fe400078e020b */
[----:B------:R-:W-:Y:S01]  /*a740*/  IMAD R17, R15, UR5, R12 ;  /* 0x000000050f117c24 */ /* 0x000fe2000f8e020c */
[----:B------:R-:W-:Y:S01]  /*a750*/  SHF.R.S32.HI R12, RZ, 0x1f, R13 ;  /* 0x0000001fff0c7819 */ /* 0x000fe2000001140d */
[----:B------:R-:W-:Y:S01]  /*a760*/  IMAD.IADD R7, R7, 0x1, R19 ;  /* 0x0000000107077824 */ /* 0x000fe200078e0213 */
[----:B------:R-:W-:Y:S01]  /*a770*/  SHF.R.S32.HI R14, RZ, 0x1f, R11 ;  /* 0x0000001fff0e7819 */ /* 0x000fe2000001140b */
[----:B------:R-:W0:Y:S01]  /*a780*/  S2UR UR5, SR_CgaCtaId ;  /* 0x00000000000579c3 */ /* 0x000e220000008800 */
[----:B------:R-:W-:-:S04]  /*a790*/  IMAD.WIDE.U32 R4, R13, UR6, R4 ;  /* 0x000000060d047c25 */ /* 0x000fc8000f8e0004 */
[----:B------:R-:W-:Y:S01]  /*a7a0*/  IMAD.WIDE.U32 R6, R15, UR4, R6 ;  /* 0x000000040f067c25 */ /* 0x000fe2000f8e0006 */
[----:B------:R-:W-:-:S03]  /*a7b0*/  UMOV UR4, 0x400 ;  /* 0x0000040000047882 */ /* 0x000fc60000000000 */
[----:B------:R-:W-:Y:S02]  /*a7c0*/  IMAD R12, R12, UR6, RZ ;  /* 0x000000060c0c7c24 */ /* 0x000fe4000f8e02ff */
[----:B------:R-:W-:Y:S02]  /*a7d0*/  IMAD.IADD R7, R7, 0x1, R17 ;  /* 0x0000000107077824 */ /* 0x000fe400078e0211 */
[----:B------:R-:W-:Y:S02]  /*a7e0*/  IMAD R14, R14, UR8, RZ ;  /* 0x000000080e0e7c24 */ /* 0x000fe4000f8e02ff */
[----:B------:R-:W-:Y:S01]  /*a7f0*/  IMAD R15, R13, UR7, R12 ;  /* 0x000000070d0f7c24 */ /* 0x000fe2000f8e020c */
[----:B------:R-:W-:Y:S01]  /*a800*/  ULDC.64 UR6, c[0x0][0xba8] ;  /* 0x0002ea0000067ab9 */ /* 0x000fe20000000a00 */
[C---:B------:R-:W-:Y:S01]  /*a810*/  IMAD R17, R11.reuse, UR9, R14 ;  /* 0x000000090b117c24 */ /* 0x040fe2000f8e020e */
[----:B------:R-:W-:Y:S01]  /*a820*/  LEA R18, P0, R4, UR6, 0x2 ;  /* 0x0000000604127c11 */ /* 0x000fe2000f8010ff */
[----:B------:R-:W-:Y:S01]  /*a830*/  IMAD.WIDE.U32 R12, R11, UR8, R6 ;  /* 0x000000080b0c7c25 */ /* 0x000fe2000f8e0006 */
[----:B------:R-:W-:Y:S01]  /*a840*/  IADD3 R5, R5, R15, RZ ;  /* 0x0000000f05057210 */ /* 0x000fe20007ffe0ff */
[----:B------:R-:W-:Y:S01]  /*a850*/  ULDC.64 UR8, c[0x0][0xb00] ;  /* 0x0002c00000087ab9 */ /* 0x000fe20000000a00 */
[----:B------:R-:W-:Y:S01]  /*a860*/  ULDC UR6, c[0x0][0xa88] ;  /* 0x0002a20000067ab9 */ /* 0x000fe20000000800 */
[----:B------:R-:W-:Y:S01]  /*a870*/  IMAD.IADD R7, R13, 0x1, R17 ;  /* 0x000000010d077824 */ /* 0x000fe200078e0211 */
[----:B------:R-:W-:Y:S01]  /*a880*/  LEA R6, P1, R12, UR8, 0x2 ;  /* 0x000000080c067c11 */ /* 0x000fe2000f8210ff */
[----:B------:R-:W-:Y:S01]  /*a890*/  SHFL.IDX PT, R14, R18, 0x1, 0x1c1f ;  /* 0x003c1f00120e7f89 */ /* 0x000fe200000e0000 */
[----:B------:R-:W-:Y:S01]  /*a8a0*/  LEA.HI.X R17, R4, UR7, R5, 0x2, P0 ;  /* 0x0000000704117c11 */ /* 0x000fe200080f1405 */
[----:B------:R-:W-:Y:S01]  /*a8b0*/  IMAD R11, R9, 0x80, R16 ;  /* 0x00000080090b7824 */ /* 0x000fe200078e0210 */
[----:B------:R-:W-:Y:S01]  /*a8c0*/  LEA.HI.X R7, R12, UR9, R7, 0x2, P1 ;  /* 0x000000090c077c11 */ /* 0x000fe200088f1407 */
[----:B0-----:R-:W-:Y:S01]  /*a8d0*/  ULEA UR4, UR5, UR4, 0x18 ;  /* 0x0000000405047291 */ /* 0x001fe2000f8ec03f */
[----:B------:R-:W-:Y:S01]  /*a8e0*/  SHFL.IDX PT, R12, R18, RZ, 0x1c1f ;  /* 0x001c1fff120c7589 */ /* 0x000fe200000e0000 */
[----:B------:R-:W-:Y:S01]  /*a8f0*/  IMAD R8, R8, UR6, RZ ;  /* 0x0000000608087c24 */ /* 0x000fe2000f8e02ff */
[----:B------:R-:W-:Y:S01]  /*a900*/  LOP3.LUT P0, RZ, R2, 0x3, RZ, 0xc0, !PT ;  /* 0x0000000302ff7812 */ /* 0x000fe2000780c0ff */
[C---:B------:R-:W-:Y:S01]  /*a910*/  VIADD R9, R11.reuse, 0x8 ;  /* 0x000000080b097836 */ /* 0x040fe20000000000 */
[----:B------:R-:W0:Y:S01]  /*a920*/  SHFL.IDX PT, R13, R17, RZ, 0x1c1f ;  /* 0x001c1fff110d7589 */ /* 0x000e2200000e0000 */
[----:B------:R-:W-:Y:S01]  /*a930*/  UIADD3 UR4, UR4, 0x38820, URZ ;  /* 0x0003882004047890 */ /* 0x000fe2000fffe03f */
[----:B------:R-:W-:-:S02]  /*a940*/  ISETP.GE.OR P1, PT, R11, R8, P0 ;  /* 0x000000080b00720c */ /* 0x000fc40000726670 */
[----:B------:R1:W2:Y:S01]  /*a950*/  SHFL.IDX PT, R15, R17, 0x1, 0x1c1f ;  /* 0x003c1f00110f7f89 */ /* 0x0002a200000e0000 */
[-C--:B------:R-:W-:Y:S01]  /*a960*/  ISETP.GE.OR P0, PT, R9, R8.reuse, P0 ;  /* 0x000000080900720c */ /* 0x080fe20000706670 */
[----:B------:R-:W-:Y:S01]  /*a970*/  UPRMT UR4, URZ, 0x654, UR4 ;  /* 0x000006543f047896 */ /* 0x000fe20008000004 */
[----:B------:R-:W-:Y:S01]  /*a980*/  ISETP.GE.AND P2, PT, R11, R8, PT ;  /* 0x000000080b00720c */ /* 0x000fe20003f46270 */
[----:B------:R3:W4:Y:S01]  /*a990*/  SHFL.IDX PT, R4, R6, RZ, 0x1c1f ;  /* 0x001c1fff06047589 */ /* 0x00072200000e0000 */
[----:B-1----:R-:W-:-:S03]  /*a9a0*/  LOP3.LUT R17, R10, 0x7ffffffc, RZ, 0xc0, !PT ;  /* 0x7ffffffc0a117812 */ /* 0x002fc600078ec0ff */
[----:B------:R3:W1:Y:S03]  /*a9b0*/  SHFL.IDX PT, R5, R7, RZ, 0x1c1f ;  /* 0x001c1fff07057589 */ /* 0x00066600000e0000 */
[----:B------:R-:W-:Y:S01]  /*a9c0*/  SYNCS.ARRIVE.TRANS64.RED.A1T0 RZ, [UR4], RZ ;  /* 0x000000ffffff79a7 */ /* 0x000fe20008100404 */
[----:B------:R-:W-:-:S04]  /*a9d0*/  IMAD.IADD R2, R2, 0x1, -R17 ;  /* 0x0000000102027824 */ /* 0x000fc800078e0a11 */
[----:B------:R-:W-:Y:S01]  /*a9e0*/  IMAD.SHL.U32 R2, R2, 0x2, RZ ;  /* 0x0000000202027824 */ /* 0x000fe200078e00ff */
[----:B0-----:R3:W-:Y:S04]  /*a9f0*/  @!P1 ST.E desc[UR10][R12.64], R0 ;  /* 0x000000000c009985 */ /* 0x0017e8000c10190a */
[----:B--2---:R3:W-:Y:S01]  /*aa00*/  @!P0 ST.E desc[UR10][R14.64], R3 ;  /* 0x000000030e008985 */ /* 0x0047e2000c10190a */
[----:B------:R-:W-:Y:S05]  /*aa10*/  @P2 BRA `(.L_x_35) ;  /* 0x0000000800fc2947 */ /* 0x000fea0003800000 */
[C---:B---3--:R-:W-:Y:S01]  /*aa20*/  VIADD R0, R2.reuse, 0x8 ;  /* 0x0000000802007836 */ /* 0x048fe20000000000 */
[C---:B------:R-:W-:Y:S01]  /*aa30*/  IADD3 R3, R2.reuse, 0x10, RZ ;  /* 0x0000001002037810 */ /* 0x040fe20007ffe0ff */
[C---:B------:R-:W-:Y:S01]  /*aa40*/  VIADD R10, R2.reuse, 0x18 ;  /* 0x00000018020a7836 */ /* 0x040fe20000000000 */
[----:B------:R-:W-:Y:S01]  /*aa50*/  ULDC UR4, c[0x0][0xac8] ;  /* 0x0002b20000047ab9 */ /* 0x000fe20000000800 */
[----:B------:R-:W-:Y:S01]  /*aa60*/  VIADD R18, R2, 0x20 ;  /* 0x0000002002127836 */ /* 0x000fe20000000000 */
[----:B------:R-:W-:Y:S01]  /*aa70*/  ISETP.GE.AND P3, PT, R0, UR4, PT ;  /* 0x0000000400007c0c */ /* 0x000fe2000bf66270 */
[----:B------:R-:W-:Y:S01]  /*aa80*/  VIADD R19, R2, 0x28 ;  /* 0x0000002802137836 */ /* 0x000fe20000000000 */
[----:B------:R-:W-:Y:S01]  /*aa90*/  ISETP.GE.AND P4, PT, R3, UR4, PT ;  /* 0x0000000403007c0c */ /* 0x000fe2000bf86270 */
[----:B------:R-:W-:Y:S01]  /*aaa0*/  ULDC.64 UR6, c[0x0][0x208] ;  /* 0x0000820000067ab9 */ /* 0x000fe20000000a00 */
[----:B------:R-:W-:Y:S01]  /*aab0*/  ISETP.GE.AND P5, PT, R10, UR4, PT ;  /* 0x000000040a007c0c */ /* 0x000fe2000bfa6270 */
[C---:B------:R-:W-:Y:S01]  /*aac0*/  VIADD R20, R2.reuse, 0x40 ;  /* 0x0000004002147836 */ /* 0x040fe20000000000 */
[C---:B------:R-:W-:Y:S01]  /*aad0*/  ISETP.GE.AND P2, PT, R2.reuse, UR4, PT ;  /* 0x0000000402007c0c */ /* 0x040fe2000bf46270 */
[----:B------:R-:W-:Y:S01]  /*aae0*/  VIADD R22, R2, 0x50 ;  /* 0x0000005002167836 */ /* 0x000fe20000000000 */
[----:B------:R-:W-:Y:S01]  /*aaf0*/  ISETP.GE.AND P0, PT, R18, UR4, PT ;  /* 0x0000000412007c0c */ /* 0x000fe2000bf06270 */
[----:B------:R-:W-:Y:S01]  /*ab00*/  VIADD R23, R2, 0x58 ;  /* 0x0000005802177836 */ /* 0x000fe20000000000 */
[----:B------:R-:W-:-:S02]  /*ab10*/  ISETP.GE.AND P1, PT, R19, UR4, PT ;  /* 0x0000000413007c0c */ /* 0x000fc4000bf26270 */
[----:B------:R-:W-:Y:S02]  /*ab20*/  IADD3 R21, R2, 0x48, RZ ;  /* 0x0000004802157810 */ /* 0x000fe40007ffe0ff */
[----:B------:R-:W-:Y:S02]  /*ab30*/  @!P3 LEA.HI R0, R0, R0, RZ, 0x1 ;  /* 0x000000000000b211 */ /* 0x000fe400078f08ff */
[----:B------:R-:W-:Y:S02]  /*ab40*/  @!P4 LEA.HI R3, R3, R3, RZ, 0x1 ;  /* 0x000000030303c211 */ /* 0x000fe400078f08ff */
[----:B------:R-:W-:Y:S02]  /*ab50*/  @!P5 LEA.HI R10, R10, R10, RZ, 0x1 ;  /* 0x0000000a0a0ad211 */ /* 0x000fe400078f08ff */
[----:B------:R-:W-:Y:S01]  /*ab60*/  @!P3 LOP3.LUT R13, R0, 0xfffffffe, RZ, 0xc0, !PT ;  /* 0xfffffffe000db812 */ /* 0x000fe200078ec0ff */
[----:B------:R-:W-:Y:S01]  /*ab70*/  VIADD R0, R2, 0x30 ;  /* 0x0000003002007836 */ /* 0x000fe20000000000 */
[----:B------:R-:W-:-:S02]  /*ab80*/  @!P4 LOP3.LUT R3, R3, 0xfffffffe, RZ, 0xc0, !PT ;  /* 0xfffffffe0303c812 */ /* 0x000fc400078ec0ff */
[----:B------:R-:W-:Y:S01]  /*ab90*/  @!P5 LOP3.LUT R17, R10, 0xfffffffe, RZ, 0xc0, !PT ;  /* 0xfffffffe0a11d812 */ /* 0x000fe200078ec0ff */
[--C-:B-1--4-:R-:W-:Y:S01]  /*aba0*/  @!P2 IMAD.WIDE R10, R2, 0x4, R4.reuse ;  /* 0x00000004020aa825 */ /* 0x112fe200078e0204 */
[----:B------:R-:W-:Y:S02]  /*abb0*/  ISETP.GE.AND P6, PT, R22, UR4, PT ;  /* 0x0000000416007c0c */ /* 0x000fe4000bfc6270 */
[----:B------:R-:W-:Y:S01]  /*abc0*/  @!P0 LEA.HI R18, R18, R18, RZ, 0x1 ;  /* 0x0000001212128211 */ /* 0x000fe200078f08ff */
[--C-:B------:R-:W-:Y:S01]  /*abd0*/  @!P3 IMAD.WIDE R12, R13, 0x4, R4.reuse ;  /* 0x000000040d0cb825 */ /* 0x100fe200078e0204 */
[----:B------:R0:W-:Y:S01]  /*abe0*/  @!P2 ST.E.64 desc[UR6][R10.64], R24 ;  /* 0x000000180a00a985 */ /* 0x0001e2000c101b06 */
[----:B------:R-:W-:Y:S02]  /*abf0*/  ISETP.GE.AND P2, PT, R0, UR4, PT ;  /* 0x0000000400007c0c */ /* 0x000fe4000bf46270 */
[----:B------:R-:W-:Y:S01]  /*ac00*/  @!P4 IMAD.WIDE R14, R3, 0x4, R4 ;  /* 0x00000004030ec825 */ /* 0x000fe200078e0204 */
[----:B------:R1:W-:Y:S01]  /*ac10*/  @!P3 ST.E.64 desc[UR6][R12.64], R28 ;  /* 0x0000001c0c00b985 */ /* 0x0003e2000c101b06 */
[----:B------:R-:W-:-:S02]  /*ac20*/  @!P1 LEA.HI R19, R19, R19, RZ, 0x1 ;  /* 0x0000001313139211 */ /* 0x000fc400078f08ff */
[----:B------:R-:W-:Y:S01]  /*ac30*/  VIADD R3, R2, 0x38 ;  /* 0x0000003802037836 */ /* 0x000fe20000000000 */
[----:B------:R2:W-:Y:S01]  /*ac40*/  @!P4 ST.E.64 desc[UR6][R14.64], R32 ;  /* 0x000000200e00c985 */ /* 0x0005e2000c101b06 */
[----:B------:R-:W-:Y:S01]  /*ac50*/  @!P5 IMAD.WIDE R16, R17, 0x4, R4 ;  /* 0x000000041110d825 */ /* 0x000fe200078e0204 */
[----:B------:R-:W-:Y:S02]  /*ac60*/  ISETP.GE.AND P4, PT, R20, UR4, PT ;  /* 0x0000000414007c0c */ /* 0x000fe4000bf86270 */
[----:B------:R-:W-:Y:S02]  /*ac70*/  ISETP.GE.AND P3, PT, R3, UR4, PT ;  /* 0x0000000403007c0c */ /* 0x000fe4000bf66270 */
[----:B------:R3:W-:Y:S01]  /*ac80*/  @!P5 ST.E.64 desc[UR6][R16.64], R36 ;  /* 0x000000241000d985 */ /* 0x0007e2000c101b06 */
[----:B------:R-:W-:Y:S01]  /*ac90*/  ISETP.GE.AND P5, PT, R21, UR4, PT ;  /* 0x0000000415007c0c */ /* 0x000fe2000bfa6270 */
[----:B0-----:R-:W-:Y:S01]  /*aca0*/  VIADD R24, R2, 0x60 ;  /* 0x0000006002187836 */ /* 0x001fe20000000000 */
[----:B------:R-:W-:-:S02]  /*acb0*/  @!P0 LOP3.LUT R11, R18, 0xfffffffe, RZ, 0xc0, !PT ;  /* 0xfffffffe120b8812 */ /* 0x000fc400078ec0ff */
[----:B-1----:R-:W-:Y:S02]  /*acc0*/  @!P1 LOP3.LUT R13, R19, 0xfffffffe, RZ, 0xc0, !PT ;  /* 0xfffffffe130d9812 */ /* 0x002fe400078ec0ff */
[----:B------:R-:W-:Y:S01]  /*acd0*/  @!P2 LEA.HI R0, R0, R0, RZ, 0x1 ;  /* 0x000000000000a211 */ /* 0x000fe200078f08ff */
[--C-:B------:R-:W-:Y:S01]  /*ace0*/  @!P0 IMAD.WIDE R10, R11, 0x4, R4.reuse ;  /* 0x000000040b0a8825 */ /* 0x100fe200078e0204 */
[----:B------:R-:W-:Y:S02]  /*acf0*/  @!P4 LEA.HI R20, R20, R20, RZ, 0x1 ;  /* 0x000000141414c211 */ /* 0x000fe400078f08ff */
[----:B--2---:R-:W-:Y:S01]  /*ad00*/  @!P3 LEA.HI R14, R3, R3, RZ, 0x1 ;  /* 0x00000003030eb211 */ /* 0x004fe200078f08ff */
[----:B------:R-:W-:Y:S01]  /*ad10*/  @!P1 IMAD.WIDE R12, R13, 0x4, R4 ;  /* 0x000000040d0c9825 */ /* 0x000fe200078e0204 */
[----:B------:R-:W-:Y:S01]  /*ad20*/  @!P6 LEA.HI R22, R22, R22, RZ, 0x1 ;  /* 0x000000161616e211 */ /* 0x000fe200078f08ff */
[----:B------:R0:W-:Y:S01]  /*ad30*/  @!P0 ST.E.64 desc[UR6][R10.64], R40 ;  /* 0x000000280a008985 */ /* 0x0001e2000c101b06 */
[----:B------:R-:W-:-:S02]  /*ad40*/  @!P5 LEA.HI R21, R21, R21, RZ, 0x1 ;  /* 0x000000151515d211 */ /* 0x000fc400078f08ff */
[----:B------:R-:W-:Y:S01]  /*ad50*/  @!P2 LOP3.LUT R3, R0, 0xfffffffe, RZ, 0xc0, !PT ;  /* 0xfffffffe0003a812 */ /* 0x000fe200078ec0ff */
[----:B------:R1:W-:Y:S01]  /*ad60*/  @!P1 ST.E.64 desc[UR6][R12.64], R44 ;  /* 0x0000002c0c009985 */ /* 0x0003e2000c101b06 */
[----:B------:R-:W-:Y:S01]  /*ad70*/  @!P3 LOP3.LUT R15, R14, 0xfffffffe, RZ, 0xc0, !PT ;  /* 0xfffffffe0e0fb812 */ /* 0x000fe200078ec0ff */
[----:B------:R-:W-:Y:S01]  /*ad80*/  VIADD R0, R2, 0x68 ;  /* 0x0000006802007836 */ /* 0x000fe20000000000 */
[----:B---3--:R-:W-:Y:S01]  /*ad90*/  @!P4 LOP3.LUT R17, R20, 0xfffffffe, RZ, 0xc0, !PT ;  /* 0xfffffffe1411c812 */ /* 0x008fe200078ec0ff */
[----:B------:R-:W-:Y:S01]  /*ada0*/  VIADD R20, R2, 0x78 ;  /* 0x0000007802147836 */ /* 0x000fe20000000000 */
[----:B------:R-:W-:Y:S02]  /*adb0*/  @!P5 LOP3.LUT R21, R21, 0xfffffffe, RZ, 0xc0, !PT ;  /* 0xfffffffe1515d812 */ /* 0x000fe400078ec0ff */
[----:B------:R-:W-:Y:S01]  /*adc0*/  @!P6 LOP3.LUT R19, R22, 0xfffffffe, RZ, 0xc0, !PT ;  /* 0xfffffffe1613e812 */ /* 0x000fe200078ec0ff */
[----:B------:R-:W-:Y:S01]  /*add0*/  VIADD R22, R2, 0x88 ;  /* 0x0000008802167836 */ /* 0x000fe20000000000 */
[----:B------:R-:W-:Y:S01]  /*ade0*/  ISETP.GE.AND P1, PT, R23, UR4, PT ;  /* 0x0000000417007c0c */ /* 0x000fe2000bf26270 */
[----:B0-----:R-:W-:Y:S01]  /*adf0*/  @!P2 IMAD.WIDE R10, R3, 0x4, R4 ;  /* 0x00000004030aa825 */ /* 0x001fe200078e0204 */
[----:B------:R-:W-:-:S03]  /*ae00*/  ISETP.GE.AND P0, PT, R24, UR4, PT ;  /* 0x0000000418007c0c */ /* 0x000fc6000bf06270 */
[--C-:B-1----:R-:W-:Y:S01]  /*ae10*/  @!P3 IMAD.WIDE R12, R15, 0x4, R4.reuse ;  /* 0x000000040f0cb825 */ /* 0x102fe200078e0204 */
[----:B------:R0:W-:Y:S01]  /*ae20*/  @!P2 ST.E.64 desc[UR6][R10.64], R48 ;  /* 0x000000300a00a985 */ /* 0x0001e2000c101b06 */
[----:B------:R-:W-:Y:S02]  /*ae30*/  ISETP.GE.AND P2, PT, R0, UR4, PT ;  /* 0x0000000400007c0c */ /* 0x000fe4000bf46270 */
[--C-:B------:R-:W-:Y:S01]  /*ae40*/  @!P4 IMAD.WIDE R14, R17, 0x4, R4.reuse ;  /* 0x00000004110ec825 */ /* 0x100fe200078e0204 */
[----:B------:R1:W-:Y:S01]  /*ae50*/  @!P3 ST.E.64 desc[UR6][R12.64], R52 ;  /* 0x000000340c00b985 */ /* 0x0003e2000c101b06 */
[----:B------:R-:W-:Y:S02]  /*ae60*/  ISETP.GE.AND P3, PT, R22, UR4, PT ;  /* 0x0000000416007c0c */ /* 0x000fe4000bf66270 */
[----:B------:R-:W-:Y:S01]  /*ae70*/  @!P5 IMAD.WIDE R16, R21, 0x4, R4 ;  /* 0x000000041510d825 */ /* 0x000fe200078e0204 */
[----:B------:R2:W-:Y:S01]  /*ae80*/  @!P4 ST.E.64 desc[UR6][R14.64], R56 ;  /* 0x000000380e00c985 */ /* 0x0005e2000c101b06 */
[----:B------:R-:W-:-:S02]  /*ae90*/  IADD3 R21, R2, 0x80, RZ ;  /* 0x0000008002157810 */ /* 0x000fc40007ffe0ff */
[----:B------:R-:W-:Y:S01]  /*aea0*/  @!P6 IMAD.WIDE R18, R19, 0x4, R4 ;  /* 0x000000041312e825 */ /* 0x000fe200078e0204 */
[----:B------:R3:W-:Y:S01]  /*aeb0*/  @!P5 ST.E.64 desc[UR6][R16.64], R60 ;  /* 0x0000003c1000d985 */ /* 0x0007e2000c101b06 */
[----:B------:R-:W-:Y:S02]  /*aec0*/  ISETP.GE.AND P5, PT, R20, UR4, PT ;  /* 0x0000000414007c0c */ /* 0x000fe4000bfa6270 */
[----:B------:R-:W-:Y:S01]  /*aed0*/  VIADD R3, R2, 0x70 ;  /* 0x0000007002037836 */ /* 0x000fe20000000000 */
[----:B------:R4:W-:Y:S01]  /*aee0*/  @!P6 ST.E.64 desc[UR6][R18.64], R64 ;  /* 0x000000401200e985 */ /* 0x0009e2000c101b06 */
[----:B------:R-:W-:Y:S02]  /*aef0*/  ISETP.GE.AND P4, PT, R21, UR4, PT ;  /* 0x0000000415007c0c */ /* 0x000fe4000bf86270 */
[----:B------:R-:W-:Y:S02]  /*af00*/  @!P1 LEA.HI R23, R23, R23, RZ, 0x1 ;  /* 0x0000001717179211 */ /* 0x000fe400078f08ff */
[----:B------:R-:W-:-:S02]  /*af10*/  ISETP.GE.AND P6, PT, R3, UR4, PT ;  /* 0x0000000403007c0c */ /* 0x000fc4000bfc6270 */
[----:B------:R-:W-:Y:S02]  /*af20*/  @!P0 LEA.HI R24, R24, R24, RZ, 0x1 ;  /* 0x0000001818188211 */ /* 0x000fe400078f08ff */
[----:B0-----:R-:W-:Y:S01]  /*af30*/  @!P1 LOP3.LUT R11, R23, 0xfffffffe, RZ, 0xc0, !PT ;  /* 0xfffffffe170b9812 */ /* 0x001fe200078ec0ff */
[----:B------:R-:W-:Y:S01]  /*af40*/  VIADD R23, R2, 0x90 ;  /* 0x0000009002177836 */ /* 0x000fe20000000000 */
[----:B-1----:R-:W-:Y:S01]  /*af50*/  @!P0 LOP3.LUT R13, R24, 0xfffffffe, RZ, 0xc0, !PT ;  /* 0xfffffffe180d8812 */ /* 0x002fe200078ec0ff */
[----:B------:R-:W-:Y:S01]  /*af60*/  VIADD R24, R2, 0x98 ;  /* 0x0000009802187836 */ /* 0x000fe20000000000 */
[----:B------:R-:W-:Y:S01]  /*af70*/  @!P2 LEA.HI R0, R0, R0, RZ, 0x1 ;  /* 0x000000000000a211 */ /* 0x000fe200078f08ff */
[--C-:B------:R-:W-:Y:S01]  /*af80*/  @!P1 IMAD.WIDE R10, R11, 0x4, R4.reuse ;  /* 0x000000040b0a9825 */ /* 0x100fe200078e0204 */
[----:B------:R-:W-:Y:S02]  /*af90*/  @!P5 LEA.HI R20, R20, R20, RZ, 0x1 ;  /* 0x000000141414d211 */ /* 0x000fe400078f08ff */
[----:B------:R-:W-:Y:S01]  /*afa0*/  @!P4 LEA.HI R21, R21, R21, RZ, 0x1 ;  /* 0x000000151515c211 */ /* 0x000fe200078f08ff */
[----:B------:R-:W-:Y:S01]  /*afb0*/  @!P0 IMAD.WIDE R12, R13, 0x4, R4 ;  /* 0x000000040d0c8825 */ /* 0x000fe200078e0204 */
[----:B--2---:R-:W-:Y:S01]  /*afc0*/  @!P6 LEA.HI R14, R3, R3, RZ, 0x1 ;  /* 0x00000003030ee211 */ /* 0x004fe200078f08ff */
        /* <DEDUP_REMOVED lines=9> */
[----:B----4-:R-:W-:Y:S01]  /*b060*/  @!P3 LOP3.LUT R19, R22, 0xfffffffe, RZ, 0xc0, !PT ;  /* 0xfffffffe1613b812 */ /* 0x010fe200078ec0ff */
        /* <DEDUP_REMOVED lines=22> */
[----:B0-----:R-:W-:Y:S02]  /*b1d0*/  @!P0 LOP3.LUT R11, R23, 0xfffffffe, RZ, 0xc0, !PT ;  /* 0xfffffffe170b8812 */ /* 0x001fe400078ec0ff */
[----:B------:R-:W-:Y:S02]  /*b1e0*/  @!P2 LEA.HI R0, R0, R0, RZ, 0x1 ;  /* 0x000000000000a211 */ /* 0x000fe400078f08ff */
[----:B-1----:R-:W-:Y:S01]  /*b1f0*/  @!P1 LOP3.LUT R13, R24, 0xfffffffe, RZ, 0xc0, !PT ;  /* 0xfffffffe180d9812 */ /* 0x002fe200078ec0ff */
[--C-:B------:R-:W-:Y:S01]  /*b200*/  @!P0 IMAD.WIDE R10, R11, 0x4, R4.reuse ;  /* 0x000000040b0a8825 */ /* 0x100fe200078e0204 */
[----:B------:R-:W-:Y:S02]  /*b210*/  @!P4 LEA.HI R20, R20, R20, RZ, 0x1 ;  /* 0x000000141414c211 */ /* 0x000fe400078f08ff */
[----:B--2---:R-:W-:Y:S01]  /*b220*/  @!P2 LOP3.LUT R15, R0, 0xfffffffe, RZ, 0xc0, !PT ;  /* 0xfffffffe000fa812 */ /* 0x004fe200078ec0ff */
[--C-:B------:R-:W-:Y:S01]  /*b230*/  @!P1 IMAD.WIDE R12, R13, 0x4, R4.reuse ;  /* 0x000000040d0c9825 */ /* 0x100fe200078e0204 */
[----:B------:R-:W-:Y:S01]  /*b240*/  @!P3 LEA.HI R3, R3, R3, RZ, 0x1 ;  /* 0x000000030303b211 */ /* 0x000fe200078f08ff */
[----:B------:R0:W-:Y:S01]  /*b250*/  @!P0 ST.E.64 desc[UR6][R10.64], R96 ;  /* 0x000000600a008985 */ /* 0x0001e2000c101b06 */
[----:B------:R-:W-:Y:S01]  /*b260*/  @!P5 LEA.HI R21, R21, R21, RZ, 0x1 ;  /* 0x000000151515d211 */ /* 0x000fe200078f08ff */
[----:B------:R-:W-:Y:S01]  /*b270*/  @!P2 IMAD.WIDE R14, R15, 0x4, R4 ;  /* 0x000000040f0ea825 */ /* 0x000fe200078e0204 */
[----:B------:R-:W-:Y:S01]  /*b280*/  @!P3 LOP3.LUT R3, R3, 0xfffffffe, RZ, 0xc0, !PT ;  /* 0xfffffffe0303b812 */ /* 0x000fe200078ec0ff */
[----:B------:R1:W-:Y:S01]  /*b290*/  @!P1 ST.E.64 desc[UR6][R12.64], R100 ;  /* 0x000000640c009985 */ /* 0x0003e2000c101b06 */
[----:B------:R-:W-:Y:S01]  /*b2a0*/  @!P6 LEA.HI R22, R22, R22, RZ, 0x1 ;  /* 0x000000161616e211 */ /* 0x000fe200078f08ff */
[----:B------:R-:W-:Y:S01]  /*b2b0*/  VIADD R0, R2, 0xc8 ;  /* 0x000000c802007836 */ /* 0x000fe20000000000 */
[----:B---3--:R-:W-:Y:S01]  /*b2c0*/  @!P4 LOP3.LUT R17, R20, 0xfffffffe, RZ, 0xc0, !PT ;  /* 0xfffffffe1411c812 */ /* 0x008fe200078ec0ff */
[----:B------:R2:W-:Y:S01]  /*b2d0*/  @!P2 ST.E.64 desc[UR6][R14.64], R104 ;  /* 0x000000680e00a985 */ /* 0x0005e2000c101b06 */
[----:B------:R-:W-:Y:S01]  /*b2e0*/  @!P5 LOP3.LUT R21, R21, 0xfffffffe, RZ, 0xc0, !PT ;  /* 0xfffffffe1515d812 */ /* 0x000fe200078ec0ff */
[----:B------:R-:W-:Y:S01]  /*b2f0*/  VIADD R20, R2, 0xd8 ;  /* 0x000000d802147836 */ /* 0x000fe20000000000 */
[----:B----4-:R-:W-:-:S02]  /*b300*/  @!P6 LOP3.LUT R19, R22, 0xfffffffe, RZ, 0xc0, !PT ;  /* 0xfffffffe1613e812 */ /* 0x010fc400078ec0ff */
[----:B------:R-:W-:Y:S01]  /*b310*/  ISETP.GE.AND P0, PT, R0, UR4, PT ;  /* 0x0000000400007c0c */ /* 0x000fe2000bf06270 */
[----:B0-----:R-:W-:Y:S01]  /*b320*/  @!P3 IMAD.WIDE R10, R3, 0x4, R4 ;  /* 0x00000004030ab825 */ /* 0x001fe200078e0204 */
[----:B------:R-:W-:-:S03]  /*b330*/  ISETP.GE.AND P2, PT, R20, UR4, PT ;  /* 0x0000000414007c0c */ /* 0x000fc6000bf46270 */
[--C-:B-1----:R-:W-:Y:S01]  /*b340*/  @!P4 IMAD.WIDE R12, R17, 0x4, R4.reuse ;  /* 0x00000004110cc825 */ /* 0x102fe200078e0204 */
[----:B------:R0:W-:Y:S03]  /*b350*/  @!P3 ST.E.64 desc[UR6][R10.64], R108 ;  /* 0x0000006c0a00b985 */ /* 0x0001e6000c101b06 */
[--C-:B------:R-:W-:Y:S01]  /*b360*/  @!P5 IMAD.WIDE R16, R21, 0x4, R4.reuse ;  /* 0x000000041510d825 */ /* 0x100fe200078e0204 */
[----:B------:R1:W-:Y:S01]  /*b370*/  @!P4 ST.E.64 desc[UR6][R12.64], R112 ;  /* 0x000000700c00c985 */ /* 0x0003e2000c101b06 */
[C---:B--2---:R-:W-:Y:S02]  /*b380*/  IADD3 R15, R2.reuse, 0xf0, RZ ;  /* 0x000000f0020f7810 */ /* 0x044fe40007ffe0ff */
[----:B------:R-:W-:Y:S01]  /*b390*/  VIADD R3, R2, 0xd0 ;  /* 0x000000d002037836 */ /* 0x000fe20000000000 */
[----:B------:R2:W-:Y:S01]  /*b3a0*/  @!P5 ST.E.64 desc[UR6][R16.64], R116 ;  /* 0x000000741000d985 */ /* 0x0005e2000c101b06 */
[----:B------:R-:W-:Y:S01]  /*b3b0*/  @!P6 IMAD.WIDE R18, R19, 0x4, R4 ;  /* 0x000000041312e825 */ /* 0x000fe200078e0204 */
[----:B------:R-:W-:-:S02]  /*b3c0*/  ISETP.GE.AND P5, PT, R15, UR4, PT ;  /* 0x000000040f007c0c */ /* 0x000fc4000bfa6270 */
[----:B------:R-:W-:Y:S01]  /*b3d0*/  ISETP.GE.AND P1, PT, R3, UR4, PT ;  /* 0x0000000403007c0c */ /* 0x000fe2000bf26270 */
[C---:B------:R-:W-:Y:S01]  /*b3e0*/  VIADD R21, R2.reuse, 0xe0 ;  /* 0x000000e002157836 */ /* 0x040fe20000000000 */
[----:B------:R3:W-:Y:S01]  /*b3f0*/  @!P6 ST.E.64 desc[UR6][R18.64], R120 ;  /* 0x000000781200e985 */ /* 0x0007e2000c101b06 */
[----:B0-----:R-:W-:Y:S01]  /*b400*/  VIADD R11, R2, 0xf8 ;  /* 0x000000f8020b7836 */ /* 0x001fe20000000000 */
[----:B------:R-:W-:Y:S01]  /*b410*/  @!P0 LEA.HI R0, R0, R0, RZ, 0x1 ;  /* 0x0000000000008211 */ /* 0x000fe200078f08ff */
[----:B------:R-:W-:Y:S01]  /*b420*/  VIADD R14, R2, 0xe8 ;  /* 0x000000e8020e7836 */ /* 0x000fe20000000000 */
[----:B------:R-:W-:Y:S02]  /*b430*/  ISETP.GE.AND P3, PT, R21, UR4, PT ;  /* 0x0000000415007c0c */ /* 0x000fe4000bf66270 */
[----:B------:R-:W-:Y:S02]  /*b440*/  ISETP.GE.AND P6, PT, R11, UR4, PT ;  /* 0x000000040b007c0c */ /* 0x000fe4000bfc6270 */
[----:B------:R-:W-:-:S02]  /*b450*/  ISETP.GE.AND P4, PT, R14, UR4, PT ;  /* 0x000000040e007c0c */ /* 0x000fc4000bf86270 */
[----:B------:R-:W-:Y:S02]  /*b460*/  @!P2 LEA.HI R20, R20, R20, RZ, 0x1 ;  /* 0x000000141414a211 */ /* 0x000fe400078f08ff */
[----:B------:R-:W-:Y:S02]  /*b470*/  @!P1 LEA.HI R3, R3, R3, RZ, 0x1 ;  /* 0x0000000303039211 */ /* 0x000fe400078f08ff */
[----:B------:R-:W-:Y:S02]  /*b480*/  @!P5 LEA.HI R10, R15, R15, RZ, 0x1 ;  /* 0x0000000f0f0ad211 */ /* 0x000fe400078f08ff */
[----:B------:R-:W-:Y:S02]  /*b490*/  @!P1 LOP3.LUT R3, R3, 0xfffffffe, RZ, 0xc0, !PT ;  /* 0xfffffffe03039812 */ /* 0x000fe400078ec0ff */
[----:B------:R-:W-:Y:S02]  /*b4a0*/  @!P3 LEA.HI R21, R21, R21, RZ, 0x1 ;  /* 0x000000151515b211 */ /* 0x000fe400078f08ff */
[----:B-1----:R-:W-:-:S02]  /*b4b0*/  @!P6 LEA.HI R12, R11, R11, RZ, 0x1 ;  /* 0x0000000b0b0ce211 */ /* 0x002fc400078f08ff */
[----:B------:R-:W-:Y:S02]  /*b4c0*/  @!P4 LEA.HI R14, R14, R14, RZ, 0x1 ;  /* 0x0000000e0e0ec211 */ /* 0x000fe400078f08ff */
[----:B------:R-:W-:Y:S02]  /*b4d0*/  @!P0 LOP3.LUT R11, R0, 0xfffffffe, RZ, 0xc0, !PT ;  /* 0xfffffffe000b8812 */ /* 0x000fe400078ec0ff */
[----:B------:R-:W-:Y:S02]  /*b4e0*/  @!P2 LOP3.LUT R15, R20, 0xfffffffe, RZ, 0xc0, !PT ;  /* 0xfffffffe140fa812 */ /* 0x000fe400078ec0ff */
[----:B--2---:R-:W-:Y:S02]  /*b4f0*/  @!P3 LOP3.LUT R17, R21, 0xfffffffe, RZ, 0xc0, !PT ;  /* 0xfffffffe1511b812 */ /* 0x004fe400078ec0ff */
[----:B---3--:R-:W-:Y:S01]  /*b500*/  @!P4 LOP3.LUT R19, R14, 0xfffffffe, RZ, 0xc0, !PT ;  /* 0xfffffffe0e13c812 */ /* 0x008fe200078ec0ff */
[----:B------:R-:W-:Y:S01]  /*b510*/  @!P2 IMAD.WIDE R14, R15, 0x4, R4 ;  /* 0x000000040f0ea825 */ /* 0x000fe200078e0204 */
[----:B------:R-:W-:-:S02]  /*b520*/  @!P5 LOP3.LUT R21, R10, 0xfffffffe, RZ, 0xc0, !PT ;  /* 0xfffffffe0a15d812 */ /* 0x000fc400078ec0ff */
[----:B------:R-:W-:Y:S01]  /*b530*/  @!P6 LOP3.LUT R23, R12, 0xfffffffe, RZ, 0xc0, !PT ;  /* 0xfffffffe0c17e812 */ /* 0x000fe200078ec0ff */
[----:B------:R-:W-:-:S04]  /*b540*/  @!P0 IMAD.WIDE R10, R11, 0x4, R4 ;  /* 0x000000040b0a8825 */ /* 0x000fc800078e0204 */
[--C-:B------:R-:W-:Y:S01]  /*b550*/  @!P1 IMAD.WIDE R12, R3, 0x4, R4.reuse ;  /* 0x00000004030c9825 */ /* 0x100fe200078e0204 */
[----:B------:R0:W-:Y:S03]  /*b560*/  @!P0 ST.E.64 desc[UR6][R10.64], R124 ;  /* 0x0000007c0a008985 */ /* 0x0001e6000c101b06 */
[--C-:B------:R-:W-:Y:S01]  /*b570*/  @!P3 IMAD.WIDE R16, R17, 0x4, R4.reuse ;  /* 0x000000041110b825 */ /* 0x100fe200078e0204 */
[----:B------:R0:W-:Y:S03]  /*b580*/  @!P1 ST.E.64 desc[UR6][R12.64], R128 ;  /* 0x000000800c009985 */ /* 0x0001e6000c101b06 */
[--C-:B------:R-:W-:Y:S01]  /*b590*/  @!P4 IMAD.WIDE R18, R19, 0x4, R4.reuse ;  /* 0x000000041312c825 */ /* 0x100fe200078e0204 */
[----:B------:R0:W-:Y:S03]  /*b5a0*/  @!P2 ST.E.64 desc[UR6][R14.64], R132 ;  /* 0x000000840e00a985 */ /* 0x0001e6000c101b06 */
[--C-:B------:R-:W-:Y:S01]  /*b5b0*/  @!P5 IMAD.WIDE R20, R21, 0x4, R4.reuse ;  /* 0x000000041514d825 */ /* 0x100fe200078e0204 */
[----:B------:R0:W-:Y:S03]  /*b5c0*/  @!P3 ST.E.64 desc[UR6][R16.64], R136 ;  /* 0x000000881000b985 */ /* 0x0001e6000c101b06 */
[----:B------:R-:W-:Y:S01]  /*b5d0*/  @!P6 IMAD.WIDE R4, R23, 0x4, R4 ;  /* 0x000000041704e825 */ /* 0x000fe200078e0204 */
[----:B------:R0:W-:Y:S04]  /*b5e0*/  @!P4 ST.E.64 desc[UR6][R18.64], R140 ;  /* 0x0000008c1200c985 */ /* 0x0001e8000c101b06 */
[----:B------:R0:W-:Y:S04]  /*b5f0*/  @!P5 ST.E.64 desc[UR6][R20.64], R144 ;  /* 0x000000901400d985 */ /* 0x0001e8000c101b06 */
[----:B------:R0:W-:Y:S02]  /*b600*/  @!P6 ST.E.64 desc[UR6][R4.64], R148 ;  /* 0x000000940400e985 */ /* 0x0001e4000c101b06 */
.L_x_35:
[----:B------:R-:W-:Y:S05]  /*b610*/  BSYNC B0 ;  /* 0x0000000000007941 */ /* 0x000fea0003800000 */
.L_x_34:
[----:B------:R-:W-:Y:S01]  /*b620*/  ISETP.GE.AND P0, PT, R9, R8, PT ;  /* 0x000000080900720c */ /* 0x000fe20003f06270 */
[----:B01----:R0:W1:Y:S04]  /*b630*/  SHFL.IDX PT, R5, R7, 0x1, 0x1c1f ;  /* 0x003c1f0007057f89 */ /* 0x00306800000e0000 */
[----:B----4-:R0:W2:Y:S08]  /*b640*/  SHFL.IDX PT, R4, R6, 0x1, 0x1c1f ;  /* 0x003c1f0006047f89 */ /* 0x0100b000000e0000 */
[----:B0-----:R-:W-:Y:S05]  /*b650*/  @P0 BRA `(.L_x_10) ;  /* 0x0000005400e00947 */ /* 0x001fea0003800000 */
[C---:B---3--:R-:W-:Y:S01]  /*b660*/  VIADD R0, R2.reuse, 0x8 ;  /* 0x0000000802007836 */ /* 0x048fe20000000000 */
[----:B------:R-:W-:Y:S01]  /*b670*/  ULDC UR4, c[0x0][0xac8] ;  /* 0x0002b20000047ab9 */ /* 0x000fe20000000800 */
[C---:B------:R-:W-:Y:S01]  /*b680*/  VIADD R3, R2.reuse, 0x10 ;  /* 0x0000001002037836 */ /* 0x040fe20000000000 */
[C---:B------:R-:W-:Y:S01]  /*b690*/  ISETP.GE.AND P0, PT, R2.reuse, UR4, PT ;  /* 0x0000000402007c0c */ /* 0x040fe2000bf06270 */
[----:B------:R-:W-:Y:S01]  /*b6a0*/  VIADD R12, R2, 0x18 ;  /* 0x00000018020c7836 */ /* 0x000fe20000000000 */
[----:B------:R-:W-:Y:S01]  /*b6b0*/  ISETP.GE.AND P1, PT, R0, UR4, PT ;  /* 0x0000000400007c0c */ /* 0x000fe2000bf26270 */
[----:B------:R-:W-:Y:S01]  /*b6c0*/  VIADD R13, R2, 0x20 ;  /* 0x00000020020d7836 */ /* 0x000fe20000000000 */
[----:B------:R-:W-:Y:S01]  /*b6d0*/  ISETP.GE.AND P2, PT, R3, UR4, PT ;  /* 0x0000000403007c0c */ /* 0x000fe2000bf46270 */
[----:B------:R-:W-:Y:S01]  /*b6e0*/  ULDC.64 UR6, c[0x0][0x208] ;  /* 0x0000820000067ab9 */ /* 0x000fe20000000a00 */
[----:B------:R-:W-:Y:S01]  /*b6f0*/  ISETP.GE.AND P5, PT, R12, UR4, PT ;  /* 0x000000040c007c0c */ /* 0x000fe2000bfa6270 */
[C---:B------:R-:W-:Y:S01]  /*b700*/  VIADD R14, R2.reuse, 0x38 ;  /* 0x00000038020e7836 */ /* 0x040fe20000000000 */
[----:B------:R-:W-:Y:S01]  /*b710*/  ISETP.GE.AND P6, PT, R13, UR4, PT ;  /* 0x000000040d007c0c */ /* 0x000fe2000bfc6270 */
[----:B------:R-:W-:-:S02]  /*b720*/  VIADD R15, R2, 0x40 ;  /* 0x00000040020f7836 */ /* 0x000fc40000000000 */
[C---:B------:R-:W-:Y:S02]  /*b730*/  VIADD R16, R2.reuse, 0x48 ;  /* 0x0000004802107836 */ /* 0x040fe40000000000 */
[--C-:B-12---:R-:W-:Y:S01]  /*b740*/  @!P0 IMAD.WIDE R6, R2, 0x4, R4.reuse ;  /* 0x0000000402068825 */ /* 0x106fe200078e0204 */
[----:B------:R-:W-:Y:S02]  /*b750*/  ISETP.GE.AND P3, PT, R15, UR4, PT ;  /* 0x000000040f007c0c */ /* 0x000fe4000bf66270 */
[----:B------:R-:W-:Y:S01]  /*b760*/  @!P1 LEA.HI R0, R0, R0, RZ, 0x1 ;  /* 0x0000000000009211 */ /* 0x000fe200078f08ff */
[----:B------:R-:W-:Y:S01]  /*b770*/  VIADD R18, R2, 0x50 ;  /* 0x0000005002127836 */ /* 0x000fe20000000000 */
[----:B------:R-:W-:Y:S01]  /*b780*/  @!P2 LEA.HI R3, R3, R3, RZ, 0x1 ;  /* 0x000000030303a211 */ /* 0x000fe200078f08ff */
[----:B------:R0:W-:Y:S01]  /*b790*/  @!P0 ST.E.64 desc[UR6][R6.64], R26 ;  /* 0x0000001a06008985 */ /* 0x0001e2000c101b06 */
[----:B------:R-:W-:Y:S01]  /*b7a0*/  @!P1 LOP3.LUT R9, R0, 0xfffffffe, RZ, 0xc0, !PT ;  /* 0xfffffffe00099812 */ /* 0x000fe200078ec0ff */
[C---:B------:R-:W-:Y:S01]  /*b7b0*/  VIADD R0, R2.reuse, 0x28 ;  /* 0x0000002802007836 */ /* 0x040fe20000000000 */
[----:B------:R-:W-:Y:S01]  /*b7c0*/  @!P2 LOP3.LUT R3, R3, 0xfffffffe, RZ, 0xc0, !PT ;  /* 0xfffffffe0303a812 */ /* 0x000fe200078ec0ff */
[----:B------:R-:W-:Y:S01]  /*b7d0*/  VIADD R19, R2, 0x58 ;  /* 0x0000005802137836 */ /* 0x000fe20000000000 */
[----:B------:R-:W-:Y:S01]  /*b7e0*/  ISETP.GE.AND P4, PT, R16, UR4, PT ;  /* 0x0000000410007c0c */ /* 0x000fe2000bf86270 */
[----:B------:R-:W-:Y:S01]  /*b7f0*/  @!P1 IMAD.WIDE R8, R9, 0x4, R4 ;  /* 0x0000000409089825 */ /* 0x000fe200078e0204 */
[----:B------:R-:W-:-:S02]  /*b800*/  ISETP.GE.AND P0, PT, R0, UR4, PT ;  /* 0x0000000400007c0c */ /* 0x000fc4000bf06270 */
[----:B------:R-:W-:Y:S01]  /*b810*/  @!P5 LEA.HI R12, R12, R12, RZ, 0x1 ;  /* 0x0000000c0c0cd211 */ /* 0x000fe200078f08ff */
[----:B------:R-:W-:Y:S01]  /*b820*/  @!P2 IMAD.WIDE R10, R3, 0x4, R4 ;  /* 0x00000004030aa825 */ /* 0x000fe200078e0204 */
[C---:B------:R-:W-:Y:S01]  /*b830*/  IADD3 R3, R2.reuse, 0x30, RZ ;  /* 0x0000003002037810 */ /* 0x040fe20007ffe0ff */
[----:B------:R1:W-:Y:S01]  /*b840*/  @!P1 ST.E.64 desc[UR6][R8.64], R30 ;  /* 0x0000001e08009985 */ /* 0x0003e2000c101b06 */
[----:B------:R-:W-:Y:S01]  /*b850*/  @!P6 LEA.HI R13, R13, R13, RZ, 0x1 ;  /* 0x0000000d0d0de211 */ /* 0x000fe200078f08ff */
[----:B------:R-:W-:Y:S01]  /*b860*/  VIADD R20, R2, 0x80 ;  /* 0x0000008002147836 */ /* 0x000fe20000000000 */
[----:B------:R-:W-:Y:S01]  /*b870*/  ISETP.GE.AND P1, PT, R3, UR4, PT ;  /* 0x0000000403007c0c */ /* 0x000fe2000bf26270 */
[----:B------:R2:W-:Y:S01]  /*b880*/  @!P2 ST.E.64 desc[UR6][R10.64], R34 ;  /* 0x000000220a00a985 */ /* 0x0005e2000c101b06 */
[----:B------:R-:W-:Y:S02]  /*b890*/  ISETP.GE.AND P2, PT, R14, UR4, PT ;  /* 0x000000040e007c0c */ /* 0x000fe4000bf46270 */
[----:B0-----:R-:W-:-:S02]  /*b8a0*/  @!P5 LOP3.LUT R7, R12, 0xfffffffe, RZ, 0xc0, !PT ;  /* 0xfffffffe0c07d812 */ /* 0x001fc400078ec0ff */
[----:B------:R-:W-:Y:S02]  /*b8b0*/  @!P0 LEA.HI R0, R0, R0, RZ, 0x1 ;  /* 0x0000000000008211 */ /* 0x000fe400078f08ff */
[----:B------:R-:W-:Y:S01]  /*b8c0*/  @!P3 LEA.HI R15, R15, R15, RZ, 0x1 ;  /* 0x0000000f0f0fb211 */ /* 0x000fe200078f08ff */
[--C-:B------:R-:W-:Y:S01]  /*b8d0*/  @!P5 IMAD.WIDE R6, R7, 0x4, R4.reuse ;  /* 0x000000040706d825 */ /* 0x100fe200078e0204 */
[----:B------:R-:W-:Y:S02]  /*b8e0*/  @!P4 LEA.HI R16, R16, R16, RZ, 0x1 ;  /* 0x000000101010c211 */ /* 0x000fe400078f08ff */
[----:B-1----:R-:W-:Y:S02]  /*b8f0*/  @!P6 LOP3.LUT R9, R13, 0xfffffffe, RZ, 0xc0, !PT ;  /* 0xfffffffe0d09e812 */ /* 0x002fe400078ec0ff */
[----:B------:R-:W-:Y:S01]  /*b900*/  @!P3 LOP3.LUT R15, R15, 0xfffffffe, RZ, 0xc0, !PT ;  /* 0xfffffffe0f0fb812 */ /* 0x000fe200078ec0ff */
[----:B------:R0:W-:Y:S01]  /*b910*/  @!P5 ST.E.64 desc[UR6][R6.64], R38 ;  /* 0x000000260600d985 */ /* 0x0001e2000c101b06 */
[----:B--2---:R-:W-:Y:S01]  /*b920*/  @!P1 LEA.HI R10, R3, R3, RZ, 0x1 ;  /* 0x00000003030a9211 */ /* 0x004fe200078f08ff */
[----:B------:R-:W-:Y:S01]  /*b930*/  @!P6 IMAD.WIDE R8, R9, 0x4, R4 ;  /* 0x000000040908e825 */ /* 0x000fe200078e0204 */
[----:B------:R-:W-:-:S02]  /*b940*/  @!P2 LEA.HI R14, R14, R14, RZ, 0x1 ;  /* 0x0000000e0e0ea211 */ /* 0x000fc400078f08ff */
[----:B------:R-:W-:Y:S01]  /*b950*/  @!P0 LOP3.LUT R3, R0, 0xfffffffe, RZ, 0xc0, !PT ;  /* 0xfffffffe00038812 */ /* 0x000fe200078ec0ff */
[----:B------:R-:W-:Y:S01]  /*b960*/  VIADD R0, R2, 0x60 ;  /* 0x0000006002007836 */ /* 0x000fe20000000000 */
[----:B------:R-:W-:Y:S01]  /*b970*/  @!P1 LOP3.LUT R11, R10, 0xfffffffe, RZ, 0xc0, !PT ;  /* 0xfffffffe0a0b9812 */ /* 0x000fe200078ec0ff */
[----:B------:R1:W-:Y:S01]  /*b980*/  @!P6 ST.E.64 desc[UR6][R8.64], R42 ;  /* 0x0000002a0800e985 */ /* 0x0003e2000c101b06 */
[----:B------:R-:W-:Y:S02]  /*b990*/  @!P2 LOP3.LUT R13, R14, 0xfffffffe, RZ, 0xc0, !PT ;  /* 0xfffffffe0e0da812 */ /* 0x000fe400078ec0ff */
[----:B------:R-:W-:Y:S01]  /*b9a0*/  @!P4 LOP3.LUT R17, R16, 0xfffffffe, RZ, 0xc0, !PT ;  /* 0xfffffffe1011c812 */ /* 0x000fe200078ec0ff */
[----:B------:R-:W-:Y:S01]  /*b9b0*/  VIADD R16, R2, 0x70 ;  /* 0x0000007002107836 */ /* 0x000fe20000000000 */
[----:B------:R-:W-:Y:S01]  /*b9c0*/  ISETP.GE.AND P5, PT, R18, UR4, PT ;  /* 0x0000000412007c0c */ /* 0x000fe2000bfa6270 */
[----:B0-----:R-:W-:Y:S01]  /*b9d0*/  @!P0 IMAD.WIDE R6, R3, 0x4, R4 ;  /* 0x0000000403068825 */ /* 0x001fe200078e0204 */
[----:B------:R-:W-:-:S02]  /*b9e0*/  ISETP.GE.AND P6, PT, R19, UR4, PT ;  /* 0x0000000413007c0c */ /* 0x000fc4000bfc6270 */
[----:B------:R-:W-:Y:S02]  /*b9f0*/  IADD3 R3, R2, 0x68, RZ ;  /* 0x0000006802037810 */ /* 0x000fe40007ffe0ff */
[----:B------:R0:W-:Y:S01]  /*ba00*/  @!P0 ST.E.64 desc[UR6][R6.64], R46 ;  /* 0x0000002e06008985 */ /* 0x0001e2000c101b06 */
[----:B------:R-:W-:Y:S01]  /*ba10*/  ISETP.GE.AND P0, PT, R20, UR4, PT ;  /* 0x0000000414007c0c */ /* 0x000fe2000bf06270 */
[----:B-1----:R-:W-:-:S04]  /*ba20*/  @!P1 IMAD.WIDE R8, R11, 0x4, R4 ;  /* 0x000000040b089825 */ /* 0x002fc800078e0204 */
[--C-:B------:R-:W-:Y:S01]  /*ba30*/  @!P2 IMAD.WIDE R10, R13, 0x4, R4.reuse ;  /* 0x000000040d0aa825 */ /* 0x100fe200078e0204 */
[----:B------:R1:W-:Y:S01]  /*ba40*/  @!P1 ST.E.64 desc[UR6][R8.64], R50 ;  /* 0x0000003208009985 */ /* 0x0003e2000c101b06 */
[----:B------:R-:W-:Y:S02]  /*ba50*/  @!P5 LEA.HI R18, R18, R18, RZ, 0x1 ;  /* 0x000000121212d211 */ /* 0x000fe400078f08ff */
[--C-:B------:R-:W-:Y:S01]  /*ba60*/  @!P3 IMAD.WIDE R12, R15, 0x4, R4.reuse ;  /* 0x000000040f0cb825 */ /* 0x100fe200078e0204 */
[----:B------:R2:W-:Y:S01]  /*ba70*/  @!P2 ST.E.64 desc[UR6][R10.64], R54 ;  /* 0x000000360a00a985 */ /* 0x0005e2000c101b06 */
[----:B------:R-:W-:Y:S02]  /*ba80*/  ISETP.GE.AND P2, PT, R16, UR4, PT ;  /* 0x0000000410007c0c */ /* 0x000fe4000bf46270 */
[----:B------:R-:W-:Y:S01]  /*ba90*/  @!P4 IMAD.WIDE R14, R17, 0x4, R4 ;  /* 0x00000004110ec825 */ /* 0x000fe200078e0204 */
[----:B------:R3:W-:Y:S01]  /*baa0*/  @!P3 ST.E.64 desc[UR6][R12.64], R58 ;  /* 0x0000003a0c00b985 */ /* 0x0007e2000c101b06 */
[----:B------:R-:W-:-:S02]  /*bab0*/  ISETP.GE.AND P3, PT, R3, UR4, PT ;  /* 0x0000000403007c0c */ /* 0x000fc4000bf66270 */
[----:B------:R-:W-:Y:S01]  /*bac0*/  VIADD R17, R2, 0x78 ;  /* 0x0000007802117836 */ /* 0x000fe20000000000 */
[----:B------:R4:W-:Y:S01]  /*bad0*/  @!P4 ST.E.64 desc[UR6][R14.64], R62 ;  /* 0x0000003e0e00c985 */ /* 0x0009e2000c101b06 */
[----:B------:R-:W-:Y:S02]  /*bae0*/  ISETP.GE.AND P4, PT, R0, UR4, PT ;  /* 0x0000000400007c0c */ /* 0x000fe4000bf86270 */
[----:B------:R-:W-:Y:S02]  /*baf0*/  @!P6 LEA.HI R19, R19, R19, RZ, 0x1 ;  /* 0x000000131313e211 */ /* 0x000fe400078f08ff */
[----:B------:R-:W-:Y:S02]  /*bb00*/  ISETP.GE.AND P1, PT, R17, UR4, PT ;  /* 0x0000000411007c0c */ /* 0x000fe4000bf26270 */
[----:B0-----:R-:W-:Y:S01]  /*bb10*/  @!P5 LOP3.LUT R7, R18, 0xfffffffe, RZ, 0xc0, !PT ;  /* 0xfffffffe1207d812 */ /* 0x001fe200078ec0ff */
[C---:B------:R-:W-:Y:S01]  /*bb20*/  VIADD R18, R2.reuse, 0x88 ;  /* 0x0000008802127836 */ /* 0x040fe20000000000 */
[----:B-1----:R-:W-:Y:S01]  /*bb30*/  @!P6 LOP3.LUT R9, R19, 0xfffffffe, RZ, 0xc0, !PT ;  /* 0xfffffffe1309e812 */ /* 0x002fe200078ec0ff */
[----:B------:R-:W-:Y:S01]  /*bb40*/  VIADD R19, R2, 0x90 ;  /* 0x0000009002137836 */ /* 0x000fe20000000000 */
[----:B--2---:R-:W-:Y:S01]  /*bb50*/  @!P3 LEA.HI R10, R3, R3, RZ, 0x1 ;  /* 0x00000003030ab211 */ /* 0x004fe200078f08ff */
[----:B------:R-:W-:Y:S01]  /*bb60*/  @!P5 IMAD.WIDE R6, R7, 0x4, R4 ;  /* 0x000000040706d825 */ /* 0x000fe200078e0204 */
[----:B------:R-:W-:-:S02]  /*bb70*/  @!P2 LEA.HI R16, R16, R16, RZ, 0x1 ;  /* 0x000000101010a211 */ /* 0x000fc400078f08ff */
[----:B------:R-:W-:Y:S01]  /*bb80*/  @!P4 LEA.HI R0, R0, R0, RZ, 0x1 ;  /* 0x000000000000c211 */ /* 0x000fe200078f08ff */
[----:B------:R-:W-:Y:S01]  /*bb90*/  @!P6 IMAD.WIDE R8, R9, 0x4, R4 ;  /* 0x000000040908e825 */ /* 0x000fe200078e0204 */
[----:B------:R-:W-:Y:S01]  /*bba0*/  @!P0 LEA.HI R20, R20, R20, RZ, 0x1 ;  /* 0x0000001414148211 */ /* 0x000fe200078f08ff */
[----:B------:R0:W-:Y:S01]  /*bbb0*/  @!P5 ST.E.64 desc[UR6][R6.64], R66 ;  /* 0x000000420600d985 */ /* 0x0001e2000c101b06 */
[----:B------:R-:W-:Y:S02]  /*bbc0*/  @!P1 LEA.HI R17, R17, R17, RZ, 0x1 ;  /* 0x0000001111119211 */ /* 0x000fe400078f08ff */
[----:B------:R-:W-:Y:S01]  /*bbd0*/  @!P4 LOP3.LUT R3, R0, 0xfffffffe, RZ, 0xc0, !PT ;  /* 0xfffffffe0003c812 */ /* 0x000fe200078ec0ff */
[----:B------:R1:W-:Y:S01]  /*bbe0*/  @!P6 ST.E.64 desc[UR6][R8.64], R70 ;  /* 0x000000460800e985 */ /* 0x0003e2000c101b06 */
[----:B------:R-:W-:Y:S01]  /*bbf0*/  @!P3 LOP3.LUT R11, R10, 0xfffffffe, RZ, 0xc0, !PT ;  /* 0xfffffffe0a0bb812 */ /* 0x000fe200078ec0ff */
[----:B------:R-:W-:Y:S01]  /*bc00*/  VIADD R0, R2, 0x98 ;  /* 0x0000009802007836 */ /* 0x000fe20000000000 */
[----:B---3--:R-:W-:Y:S01]  /*bc10*/  @!P2 LOP3.LUT R13, R16, 0xfffffffe, RZ, 0xc0, !PT ;  /* 0xfffffffe100da812 */ /* 0x008fe200078ec0ff */
[----:B------:R-:W-:Y:S01]  /*bc20*/  VIADD R16, R2, 0xa8 ;  /* 0x000000a802107836 */ /* 0x000fe20000000000 */
[----:B------:R-:W-:-:S02]  /*bc30*/  @!P1 LOP3.LUT R17, R17, 0xfffffffe, RZ, 0xc0, !PT ;  /* 0xfffffffe11119812 */ /* 0x000fc400078ec0ff */
[----:B----4-:R-:W-:Y:S01]  /*bc40*/  @!P0 LOP3.LUT R15, R20, 0xfffffffe, RZ, 0xc0, !PT ;  /* 0xfffffffe140f8812 */ /* 0x010fe200078ec0ff */
[----:B------:R-:W-:Y:S01]  /*bc50*/  VIADD R20, R2, 0xb8 ;  /* 0x000000b802147836 */ /* 0x000fe20000000000 */
[----:B------:R-:W-:Y:S01]  /*bc60*/  ISETP.GE.AND P6, PT, R18, UR4, PT ;  /* 0x0000000412007c0c */ /* 0x000fe2000bfc6270 */
[--C-:B0-----:R-:W-:Y:S01]  /*bc70*/  @!P4 IMAD.WIDE R6, R3, 0x4, R4.reuse ;  /* 0x000000040306c825 */ /* 0x101fe200078e0204 */
[----:B------:R-:W-:Y:S02]  /*bc80*/  ISETP.GE.AND P5, PT, R19, UR4, PT ;  /* 0x0000000413007c0c */ /* 0x000fe4000bfa6270 */
[----:B------:R-:W-:Y:S01]  /*bc90*/  IADD3 R3, R2, 0xa0, RZ ;  /* 0x000000a002037810 */ /* 0x000fe20007ffe0ff */
[--C-:B-1----:R-:W-:Y:S01]  /*bca0*/  @!P3 IMAD.WIDE R8, R11, 0x4, R4.reuse ;  /* 0x000000040b08b825 */ /* 0x102fe200078e0204 */
[----:B------:R0:W-:Y:S02]  /*bcb0*/  @!P4 ST.E.64 desc[UR6][R6.64], R74 ;  /* 0x0000004a0600c985 */ /* 0x0001e4000c101b06 */
[----:B------:R-:W-:Y:S01]  /*bcc0*/  ISETP.GE.AND P4, PT, R3, UR4, PT ;  /* 0x0000000403007c0c */ /* 0x000fe2000bf86270 */
[----:B------:R-:W-:Y:S01]  /*bcd0*/  @!P2 IMAD.WIDE R10, R13, 0x4, R4 ;  /* 0x000000040d0aa825 */ /* 0x000fe200078e0204 */
[----:B------:R1:W-:Y:S01]  /*bce0*/  @!P3 ST.E.64 desc[UR6][R8.64], R78 ;  /* 0x0000004e0800b985 */ /* 0x0003e2000c101b06 */
[----:B------:R-:W-:-:S02]  /*bcf0*/  ISETP.GE.AND P3, PT, R16, UR4, PT ;  /* 0x0000000410007c0c */ /* 0x000fc4000bf66270 */
[--C-:B------:R-:W-:Y:S01]  /*bd00*/  @!P1 IMAD.WIDE R12, R17, 0x4, R4.reuse ;  /* 0x00000004110c9825 */ /* 0x100fe200078e0204 */
[----:B------:R2:W-:Y:S01]  /*bd10*/  @!P2 ST.E.64 desc[UR6][R10.64], R82 ;  /* 0x000000520a00a985 */ /* 0x0005e2000c101b06 */
[----:B------:R-:W-:Y:S02]  /*bd20*/  @!P6 LEA.HI R18, R18, R18, RZ, 0x1 ;  /* 0x000000121212e211 */ /* 0x000fe400078f08ff */
[----:B------:R-:W-:Y:S01]  /*bd30*/  @!P0 IMAD.WIDE R14, R15, 0x4, R4 ;  /* 0x000000040f0e8825 */ /* 0x000fe200078e0204 */
[----:B------:R3:W-:Y:S01]  /*bd40*/  @!P1 ST.E.64 desc[UR6][R12.64], R86 ;  /* 0x000000560c009985 */ /* 0x0007e2000c101b06 */
[----:B------:R-:W-:Y:S02]  /*bd50*/  ISETP.GE.AND P1, PT, R20, UR4, PT ;  /* 0x0000000414007c0c */ /* 0x000fe4000bf26270 */
[----:B------:R-:W-:Y:S01]  /*bd60*/  VIADD R17, R2, 0xb0 ;  /* 0x000000b002117836 */ /* 0x000fe20000000000 */
[----:B------:R4:W-:Y:S01]  /*bd70*/  @!P0 ST.E.64 desc[UR6][R14.64], R90 ;  /* 0x0000005a0e008985 */ /* 0x0009e2000c101b06 */
[----:B------:R-:W-:-:S02]  /*bd80*/  ISETP.GE.AND P0, PT, R0, UR4, PT ;  /* 0x0000000400007c0c */ /* 0x000fc4000bf06270 */
        /* <DEDUP_REMOVED lines=28> */
[----:B------:R0:W-:Y:S01]  /*bf50*/  @!P0 ST.E.64 desc[UR6][R6.64], R102 ;  /* 0x0000006606008985 */ /* 0x0001e2000c101b06 */
[----:B------:R-:W-:Y:S02]  /*bf60*/  ISETP.GE.AND P0, PT, R0, UR4, PT ;  /* 0x0000000400007c0c */ /* 0x000fe4000bf06270 */
[----:B------:R-:W-:Y:S01]  /*bf70*/  @!P3 IMAD.WIDE R10, R13, 0x4, R4 ;  /* 0x000000040d0ab825 */ /* 0x000fe200078e0204 */
[----:B------:R1:W-:Y:S01]  /*bf80*/  @!P4 ST.E.64 desc[UR6][R8.64], R106 ;  /* 0x0000006a0800c985 */ /* 0x0003e2000c101b06 */
[----:B------:R-:W-:-:S02]  /*bf90*/  ISETP.GE.AND P4, PT, R20, UR4, PT ;  /* 0x0000000414007c0c */ /* 0x000fc4000bf86270 */
[--C-:B------:R-:W-:Y:S01]  /*bfa0*/  @!P2 IMAD.WIDE R12, R17, 0x4, R4.reuse ;  /* 0x00000004110ca825 */ /* 0x100fe200078e0204 */
[----:B------:R2:W-:Y:S01]  /*bfb0*/  @!P3 ST.E.64 desc[UR6][R10.64], R110 ;  /* 0x0000006e0a00b985 */ /* 0x0005e2000c101b06 */
[----:B------:R-:W-:Y:S02]  /*bfc0*/  @!P5 LEA.HI R18, R18, R18, RZ, 0x1 ;  /* 0x000000121212d211 */ /* 0x000fe400078f08ff */
[----:B------:R-:W-:Y:S01]  /*bfd0*/  @!P1 IMAD.WIDE R14, R15, 0x4, R4 ;  /* 0x000000040f0e9825 */ /* 0x000fe200078e0204 */
[----:B------:R-:W-:Y:S01]  /*bfe0*/  @!P2 ST.E.64 desc[UR6][R12.64], R114 ;  /* 0x000000720c00a985 */ /* 0x000fe2000c101b06 */
[----:B------:R-:W-:Y:S02]  /*bff0*/  ISETP.GE.AND P2, PT, R16, UR4, PT ;  /* 0x0000000410007c0c */ /* 0x000fe4000bf46270 */
[C---:B------:R-:W-:Y:S01]  /*c000*/  VIADD R17, R2.reuse, 0xe8 ;  /* 0x000000e802117836 */ /* 0x040fe20000000000 */
[----:B------:R-:W-:Y:S01]  /*c010*/  @!P1 ST.E.64 desc[UR6][R14.64], R118 ;  /* 0x000000760e009985 */ /* 0x000fe2000c101b06 */
[----:B------:R-:W-:Y:S01]  /*c020*/  ISETP.GE.AND P1, PT, R3, UR4, PT ;  /* 0x0000000403007c0c */ /* 0x000fe2000bf26270 */
[----:B------:R-:W-:Y:S01]  /*c030*/  VIADD R2, R2, 0xf8 ;  /* 0x000000f802027836 */ /* 0x000fe20000000000 */
[----:B0-----:R-:W-:-:S02]  /*c040*/  @!P5 LOP3.LUT R7, R18, 0xfffffffe, RZ, 0xc0, !PT ;  /* 0xfffffffe1207d812 */ /* 0x001fc400078ec0ff */
[----:B------:R-:W-:Y:S02]  /*c050*/  @!P6 LEA.HI R19, R19, R19, RZ, 0x1 ;  /* 0x000000131313e211 */ /* 0x000fe400078f08ff */
[----:B------:R-:W-:Y:S01]  /*c060*/  ISETP.GE.AND P3, PT, R17, UR4, PT ;  /* 0x0000000411007c0c */ /* 0x000fe2000bf66270 */
[--C-:B------:R-:W-:Y:S01]  /*c070*/  @!P5 IMAD.WIDE R6, R7, 0x4, R4.reuse ;  /* 0x000000040706d825 */ /* 0x100fe200078e0204 */
[----:B------:R-:W-:Y:S02]  /*c080*/  @!P0 LEA.HI R0, R0, R0, RZ, 0x1 ;  /* 0x0000000000008211 */ /* 0x000fe400078f08ff */
[----:B-1----:R-:W-:Y:S02]  /*c090*/  @!P6 LOP3.LUT R9, R19, 0xfffffffe, RZ, 0xc0, !PT ;  /* 0xfffffffe1309e812 */ /* 0x002fe400078ec0ff */
[----:B------:R0:W-:Y:S01]  /*c0a0*/  @!P5 ST.E.64 desc[UR6][R6.64], R122 ;  /* 0x0000007a0600d985 */ /* 0x0001e2000c101b06 */
[----:B--2---:R-:W-:Y:S02]  /*c0b0*/  @!P1 LEA.HI R10, R3, R3, RZ, 0x1 ;  /* 0x00000003030a9211 */ /* 0x004fe400078f08ff */
[----:B------:R-:W-:Y:S01]  /*c0c0*/  @!P0 LOP3.LUT R3, R0, 0xfffffffe, RZ, 0xc0, !PT ;  /* 0xfffffffe00038812 */ /* 0x000fe200078ec0ff */
[----:B------:R-:W-:Y:S01]  /*c0d0*/  @!P6 IMAD.WIDE R8, R9, 0x4, R4 ;  /* 0x000000040908e825 */ /* 0x000fe200078e0204 */
[----:B------:R-:W-:-:S02]  /*c0e0*/  @!P2 LEA.HI R16, R16, R16, RZ, 0x1 ;  /* 0x000000101010a211 */ /* 0x000fc400078f08ff */
[----:B------:R-:W-:Y:S02]  /*c0f0*/  @!P3 LEA.HI R17, R17, R17, RZ, 0x1 ;  /* 0x000000111111b211 */ /* 0x000fe400078f08ff */
[----:B------:R1:W-:Y:S01]  /*c100*/  @!P6 ST.E.64 desc[UR6][R8.64], R126 ;  /* 0x0000007e0800e985 */ /* 0x0003e2000c101b06 */
[----:B------:R-:W-:Y:S02]  /*c110*/  @!P4 LEA.HI R20, R20, R20, RZ, 0x1 ;  /* 0x000000141414c211 */ /* 0x000fe400078f08ff */
[----:B------:R-:W-:Y:S01]  /*c120*/  @!P1 LOP3.LUT R11, R10, 0xfffffffe, RZ, 0xc0, !PT ;  /* 0xfffffffe0a0b9812 */ /* 0x000fe200078ec0ff */
[----:B0-----:R-:W-:Y:S01]  /*c130*/  @!P0 IMAD.WIDE R6, R3, 0x4, R4 ;  /* 0x0000000403068825 */ /* 0x001fe200078e0204 */
[----:B------:R-:W-:Y:S02]  /*c140*/  @!P2 LOP3.LUT R13, R16, 0xfffffffe, RZ, 0xc0, !PT ;  /* 0xfffffffe100da812 */ /* 0x000fe400078ec0ff */
[----:B------:R-:W-:Y:S02]  /*c150*/  @!P3 LOP3.LUT R17, R17, 0xfffffffe, RZ, 0xc0, !PT ;  /* 0xfffffffe1111b812 */ /* 0x000fe400078ec0ff */
[----:B------:R0:W-:Y:S01]  /*c160*/  @!P0 ST.E.64 desc[UR6][R6.64], R130 ;  /* 0x0000008206008985 */ /* 0x0001e2000c101b06 */
[----:B------:R-:W-:-:S02]  /*c170*/  ISETP.GE.AND P0, PT, R2, UR4, PT ;  /* 0x0000000402007c0c */ /* 0x000fc4000bf06270 */
[----:B------:R-:W-:Y:S01]  /*c180*/  @!P4 LOP3.LUT R15, R20, 0xfffffffe, RZ, 0xc0, !PT ;  /* 0xfffffffe140fc812 */ /* 0x000fe200078ec0ff */
[----:B-1----:R-:W-:-:S04]  /*c190*/  @!P1 IMAD.WIDE R8, R11, 0x4, R4 ;  /* 0x000000040b089825 */ /* 0x002fc800078e0204 */
[--C-:B------:R-:W-:Y:S01]  /*c1a0*/  @!P2 IMAD.WIDE R10, R13, 0x4, R4.reuse ;  /* 0x000000040d0aa825 */ /* 0x100fe200078e0204 */
[----:B------:R0:W-:Y:S03]  /*c1b0*/  @!P1 ST.E.64 desc[UR6][R8.64], R134 ;  /* 0x0000008608009985 */ /* 0x0001e6000c101b06 */
[--C-:B------:R-:W-:Y:S01]  /*c1c0*/  @!P3 IMAD.WIDE R12, R17, 0x4, R4.reuse ;  /* 0x00000004110cb825 */ /* 0x100fe200078e0204 */
[----:B------:R0:W-:Y:S03]  /*c1d0*/  @!P2 ST.E.64 desc[UR6][R10.64], R138 ;  /* 0x0000008a0a00a985 */ /* 0x0001e6000c101b06 */
[----:B------:R-:W-:Y:S01]  /*c1e0*/  @!P4 IMAD.WIDE R14, R15, 0x4, R4 ;  /* 0x000000040f0ec825 */ /* 0x000fe200078e0204 */
[----:B------:R0:W-:Y:S04]  /*c1f0*/  @!P3 ST.E.64 desc[UR6][R12.64], R142 ;  /* 0x0000008e0c00b985 */ /* 0x0001e8000c101b06 */
[----:B------:R0:W-:Y:S01]  /*c200*/  @!P4 ST.E.64 desc[UR6][R14.64], R146 ;  /* 0x000000920e00c985 */ /* 0x0001e2000c101b06 */
[----:B------:R-:W-:Y:S05]  /*c210*/  @P0 BRA `(.L_x_10) ;  /* 0x0000004800f00947 */ /* 0x000fea0003800000 */
[----:B------:R-:W-:Y:S01]  /*c220*/  LEA.HI R2, R2, R2, RZ, 0x1 ;  /* 0x0000000202027211 */ /* 0x000fe200078f08ff */
[----:B------:R-:W-:-:S03]  /*c230*/  ULDC.64 UR4, c[0x0][0x208] ;  /* 0x0000820000047ab9 */ /* 0x000fc60000000a00 */
[----:B------:R-:W-:-:S05]  /*c240*/  LOP3.LUT R3, R2, 0xfffffffe, RZ, 0xc0, !PT ;  /* 0xfffffffe02037812 */ /* 0x000fca00078ec0ff */
[----:B------:R-:W-:-:S05]  /*c250*/  IMAD.WIDE R4, R3, 0x4, R4 ;  /* 0x0000000403047825 */ /* 0x000fca00078e0204 */
[----:B------:R1:W-:Y:S01]  /*c260*/  ST.E.64 desc[UR4][R4.64], R150 ;  /* 0x0000009604007985 */ /* 0x0003e2000c101b04 */
[----:B------:R-:W-:Y:S05]  /*c270*/  BRA `(.L_x_10) ;  /* 0x0000004800d87947 */ /* 0x000fea0003800000 */
.L_x_33:
[----:B------:R-:W0:Y:S02]  /*c280*/  S2R R0, SR_TID.X ;  /* 0x0000000000007919 */ /* 0x000e240000002100 */
[----:B0-----:R-:W-:-:S05]  /*c290*/  VIADD R2, R0, 0xffffff80 ;  /* 0xffffff8000027836 */ /* 0x001fca0000000000 */
[----:B------:R-:W-:-:S13]  /*c2a0*/  ISETP.GT.AND P0, PT, R2, 0x7f, PT ;  /* 0x0000007f0200780c */ /* 0x000fda0003f04270 */
[----:B------:R-:W-:Y:S05]  /*c2b0*/  @P0 BRA `(.L_x_10) ;  /* 0x0000004800c80947 */ /* 0x000fea0003800000 */
[----:B------:R-:W0:Y:S01]  /*c2c0*/  S2R R3, SR_CTAID.X ;  /* 0x0000000000037919 */ /* 0x000e220000002500 */
[----:B------:R-:W1:Y:S01]  /*c2d0*/  LDC R6, c[0x0][0xbe8] ;  /* 0x0002fa00ff067b82 */ /* 0x000e620000000800 */
[----:B------:R-:W-:Y:S01]  /*c2e0*/  ULDC UR4, c[0x0][0xa88] ;  /* 0x0002a20000047ab9 */ /* 0x000fe20000000800 */
[----:B0-----:R-:W-:Y:S02]  /*c2f0*/  IMAD R0, R3, 0x80, R0 ;  /* 0x0000008003007824 */ /* 0x001fe400078e0200 */
[----:B-1----:R-:W-:-:S03]  /*c300*/  IMAD R3, R6, UR4, RZ ;  /* 0x0000000406037c24 */ /* 0x002fc6000f8e02ff */
[----:B------:R-:W-:-:S04]  /*c310*/  IADD3 R0, R0, -0x80, RZ ;  /* 0xffffff8000007810 */ /* 0x000fc80007ffe0ff */
[----:B------:R-:W-:-:S13]  /*c320*/  ISETP.GE.AND P0, PT, R0, R3, PT ;  /* 0x000000030000720c */ /* 0x000fda0003f06270 */
[----:B------:R-:W-:Y:S05]  /*c330*/  @P0 BRA `(.L_x_10) ;  /* 0x0000004800a80947 */ /* 0x000fea0003800000 */
[----:B------:R-:W-:Y:S01]  /*c340*/  ISETP.NE.AND P0, PT, R6, 0x1, PT ;  /* 0x000000010600780c */ /* 0x000fe20003f05270 */
[----:B------:R-:W0:Y:S01]  /*c350*/  S2UR UR4, SR_CTAID.Z ;  /* 0x00000000000479c3 */ /* 0x000e220000002700 */
[----:B------:R-:W-:Y:S01]  /*c360*/  SHF.R.S32.HI R5, RZ, 0x1f, R18 ;  /* 0x0000001fff057819 */ /* 0x000fe20000011412 */
[----:B------:R-:W-:Y:S01]  /*c370*/  ULDC.64 UR6, c[0x0][0xbd0] ;  /* 0x0002f40000067ab9 */ /* 0x000fe20000000a00 */
[----:B------:R-:W-:Y:S01]  /*c380*/  ULDC.64 UR10, c[0x0][0x208] ;  /* 0x00008200000a7ab9 */ /* 0x000fe20000000a00 */
[----:B------:R-:W-:-:S04]  /*c390*/  IMAD.WIDE.U32 R2, R18, UR6, RZ ;  /* 0x0000000612027c25 */ /* 0x000fc8000f8e00ff */
[----:B------:R-:W1:Y:S01]  /*c3a0*/  LDC.64 R12, c[0x0][0xbd8] ;  /* 0x0002f600ff0c7b82 */ /* 0x000e620000000a00 */
[----:B------:R-:W-:-:S04]  /*c3b0*/  IMAD R5, R5, UR6, RZ ;  /* 0x0000000605057c24 */ /* 0x000fc8000f8e02ff */
[----:B------:R-:W-:Y:S02]  /*c3c0*/  IMAD R5, R18, UR7, R5 ;  /* 0x0000000712057c24 */ /* 0x000fe4000f8e0205 */
[----:B------:R-:W-:Y:S01]  /*c3d0*/  IMAD.MOV R18, RZ, RZ, -R18 ;  /* 0x000000ffff127224 */ /* 0x000fe200078e0a12 */
[----:B------:R-:W2:Y:S01]  /*c3e0*/  @P0 LDC R9, c[0x0][0xbec] ;  /* 0x0002fb00ff090b82 */ /* 0x000ea20000000800 */
[----:B------:R-:W-:Y:S02]  /*c3f0*/  IMAD.IADD R3, R3, 0x1, R5 ;  /* 0x0000000103037824 */ /* 0x000fe400078e0205 */
[----:B------:R-:W-:-:S05]  /*c400*/  IMAD.MOV.U32 R5, RZ, RZ, R0 ;  /* 0x000000ffff057224 */ /* 0x000fca00078e0000 */
[----:B------:R-:W3:Y:S01]  /*c410*/  S2UR UR8, SR_CTAID.Y ;  /* 0x00000000000879c3 */ /* 0x000ee20000002600 */
[----:B0-----:R-:W-:-:S07]  /*c420*/  USHF.R.S32.HI UR5, URZ, 0x1f, UR4 ;  /* 0x0000001f3f057899 */ /* 0x001fce0008011404 */
[----:B------:R-:W3:Y:S01]  /*c430*/  LDC R7, c[0x0][0xc50] ;  /* 0x00031400ff077b82 */ /* 0x000ee20000000800 */
[C---:B-1----:R-:W-:Y:S02]  /*c440*/  IMAD R8, R12.reuse, UR5, RZ ;  /* 0x000000050c087c24 */ /* 0x042fe4000f8e02ff */
[----:B------:R-:W-:-:S04]  /*c450*/  IMAD.WIDE.U32 R2, R12, UR4, R2 ;  /* 0x000000040c027c25 */ /* 0x000fc8000f8e0002 */
[----:B------:R-:W-:Y:S01]  /*c460*/  IMAD R13, R13, UR4, R8 ;  /* 0x000000040d0d7c24 */ /* 0x000fe2000f8e0208 */
[----:B------:R-:W0:Y:S01]  /*c470*/  @P0 LDC R11, c[0x0][0xbf0] ;  /* 0x0002fc00ff0b0b82 */ /* 0x000e220000000800 */
[----:B--2---:R-:W-:Y:S01]  /*c480*/  @P0 IMAD.HI.U32 R4, R0, R9, RZ ;  /* 0x0000000900040227 */ /* 0x004fe200078e00ff */
[----:B------:R-:W-:-:S03]  /*c490*/  ULDC.64 UR4, c[0x0][0xbe0] ;  /* 0x0002f80000047ab9 */ /* 0x000fc60000000a00 */
[----:B------:R-:W-:Y:S02]  /*c4a0*/  IMAD.IADD R3, R13, 0x1, R3 ;  /* 0x000000010d037824 */ /* 0x000fe400078e0203 */
[----:B---3--:R-:W-:-:S04]  /*c4b0*/  IMAD R9, R7, R18, UR8 ;  /* 0x0000000807097e24 */ /* 0x008fc8000f8e0212 */
[----:B------:R-:W-:Y:S01]  /*c4c0*/  IMAD.WIDE.U32 R2, R9, UR4, R2 ;  /* 0x0000000409027c25 */ /* 0x000fe2000f8e0002 */
[----:B0-----:R-:W-:Y:S02]  /*c4d0*/  @P0 SHF.R.U32.HI R5, RZ, R11, R4 ;  /* 0x0000000bff050219 */ /* 0x001fe40000011604 */
[----:B------:R-:W-:Y:S02]  /*c4e0*/  SHF.R.S32.HI R4, RZ, 0x1f, R9 ;  /* 0x0000001fff047819 */ /* 0x000fe40000011409 */
[----:B------:R-:W-:Y:S01]  /*c4f0*/  IADD3 R2, P0, R5, R2, RZ ;  /* 0x0000000205027210 */ /* 0x000fe20007f1e0ff */
[----:B------:R-:W-:Y:S02]  /*c500*/  IMAD.MOV R7, RZ, RZ, -R5 ;  /* 0x000000ffff077224 */ /* 0x000fe400078e0a05 */
[----:B------:R-:W-:Y:S02]  /*c510*/  IMAD R4, R4, UR4, RZ ;  /* 0x0000000404047c24 */ /* 0x000fe4000f8e02ff */
[----:B------:R-:W-:-:S02]  /*c520*/  IMAD R7, R6, R7, R0 ;  /* 0x0000000706077224 */ /* 0x000fc400078e0200 */
[----:B------:R-:W-:Y:S01]  /*c530*/  IMAD R4, R9, UR5, R4 ;  /* 0x0000000509047c24 */ /* 0x000fe2000f8e0204 */
[----:B------:R-:W-:Y:S01]  /*c540*/  SHF.R.S32.HI R9, RZ, 0x1f, R5 ;  /* 0x0000001fff097819 */ /* 0x000fe20000011405 */
[----:B------:R-:W-:Y:S01]  /*c550*/  ULDC.64 UR4, c[0x0][0xbc8] ;  /* 0x0002f20000047ab9 */ /* 0x000fe20000000a00 */
[----:B------:R-:W-:Y:S02]  /*c560*/  SHF.R.S32.HI R0, RZ, 0x1f, R7 ;  /* 0x0000001fff007819 */ /* 0x000fe40000011407 */
[----:B------:R-:W-:-:S03]  /*c570*/  IADD3.X R3, R9, R3, R4, P0, !PT ;  /* 0x0000000309037210 */ /* 0x000fc600007fe404 */
[----:B------:R-:W-:Y:S02]  /*c580*/  IMAD R0, R0, UR4, RZ ;  /* 0x0000000400007c24 */ /* 0x000fe4000f8e02ff */
[----:B------:R-:W-:-:S04]  /*c590*/  IMAD.WIDE.U32 R2, R7, UR4, R2 ;  /* 0x0000000407027c25 */ /* 0x000fc8000f8e0002 */
[----:B------:R-:W-:Y:S01]  /*c5a0*/  IMAD R5, R7, UR5, R0 ;  /* 0x0000000507057c24 */ /* 0x000fe2000f8e0200 */
[----:B------:R-:W-:Y:S02]  /*c5b0*/  ULDC.64 UR4, c[0x0][0xba8] ;  /* 0x0002ea0000047ab9 */ /* 0x000fe40000000a00 */
[----:B------:R-:W-:Y:S01]  /*c5c0*/  LEA R4, P0, R2, UR4, 0x2 ;  /* 0x0000000402047c11 */ /* 0x000fe2000f8010ff */
[----:B------:R-:W-:-:S05]  /*c5d0*/  IMAD.IADD R3, R3, 0x1, R5 ;  /* 0x0000000103037824 */ /* 0x000fca00078e0205 */
[----:B------:R-:W-:Y:S02]  /*c5e0*/  LEA.HI.X R5, R2, UR5, R3, 0x2, P0 ;  /* 0x0000000502057c11 */ /* 0x000fe400080f1403 */
[----:B------:R-:W-:-:S05]  /*c5f0*/  MOV R3, 0xff800000 ;  /* 0xff80000000037802 */ /* 0x000fca0000000f00 */
[----:B------:R4:W-:Y:S01]  /*c600*/  STG.E desc[UR10][R4.64], R3 ;  /* 0x0000000304007986 */ /* 0x0009e2000c10190a */
[----:B------:R-:W-:Y:S05]  /*c610*/  BRA `(.L_x_10) ;  /* 0x0000004400f07947 */ /* 0x000fea0003800000 */
.L_x_8:
[----:B------:R-:W-:-:S08]  /*c620*/  NOP ;  /* 0x0000000000007918 */ /* 0x000fd00000000000 */
[----:B0-----:R-:W0:-:S00]  /*c630*/  USETMAXREG.DEALLOC.CTAPOOL 0x18 ;  /* 0x00000018000079c8 */ /* 0x001e0000080e0500 */
[----:B0-----:R-:W-:Y:S01]  /*c640*/  LOP3.LUT R0, R0, 0x3, RZ, 0xc0, !PT ;  /* 0x0000000300007812 */ /* 0x001fe200078ec0ff */
[----:B------:R-:W0:Y:S05]  /*c650*/  S2R R18, SR_CTAID.Z ;  /* 0x0000000000127919 */ /* 0x000e2a0000002700 */
[----:B------:R-:W1:Y:S01]  /*c660*/  S2UR UR6, SR_CTAID.Y ;  /* 0x00000000000679c3 */ /* 0x000e620000002600 */
[----:B------:R-:W2:Y:S02]  /*c670*/  SHFL.IDX PT, R0, R0, RZ, 0x1f ;  /* 0x00001fff00007589 */ /* 0x000ea400000e0000 */
[----:B--2---:R-:W-:-:S13]  /*c680*/  ISETP.NE.AND P0, PT, R0, RZ, PT ;  /* 0x000000ff0000720c */ /* 0x004fda0003f05270 */
[----:B01----:R-:W-:Y:S05]  /*c690*/  @!P0 BRA `(.L_x_36) ;  /* 0x0000000000288947 */ /* 0x003fea0003800000 */
[----:B------:R-:W-:Y:S01]  /*c6a0*/  ULDC UR7, c[0x0][0xc50] ;  /* 0x0003140000077ab9 */ /* 0x000fe20000000800 */
[----:B------:R-:W-:Y:S01]  /*c6b0*/  UMOV UR36, UR6 ;  /* 0x0000000600247c82 */ /* 0x000fe20008000000 */
[----:B------:R-:W-:-:S06]  /*c6c0*/  UISETP.NE.AND UP0, UPT, UR7, 0x1, UPT ;  /* 0x000000010700788c */ /* 0x000fcc000bf05270 */
[----:B------:R-:W-:-:S13]  /*c6d0*/  PLOP3.LUT P0, PT, PT, PT, UP0, 0x80, 0x0 ;  /* 0x000000000000781c */ /* 0x000fda0003f0f008 */
[----:B------:R-:W-:Y:S05]  /*c6e0*/  @!P0 BRA `(.L_x_37) ;  /* 0x0000000000308947 */ /* 0x000fea0003800000 */
[----:B------:R-:W-:Y:S01]  /*c6f0*/  ULDC UR4, c[0x0][0xc54] ;  /* 0x0003150000047ab9 */ /* 0x000fe20000000800 */
[----:B------:R-:W-:Y:S01]  /*c700*/  ULDC UR36, c[0x0][0xc58] ;  /* 0x0003160000247ab9 */ /* 0x000fe20000000800 */
[----:B------:R-:W-:-:S04]  /*c710*/  UIMAD.WIDE.U32 UR4, UR6, UR4, URZ ;  /* 0x00000004060472a5 */ /* 0x000fc8000f8e003f */
[----:B------:R-:W-:Y:S01]  /*c720*/  USHF.R.U32.HI UR36, URZ, UR36, UR5 ;  /* 0x000000243f247299 */ /* 0x000fe20008011605 */
[----:B------:R-:W-:Y:S11]  /*c730*/  BRA `(.L_x_37) ;  /* 0x00000000001c7947 */ /* 0x000ff60003800000 */
.L_x_36:
[----:B------:R-:W-:Y:S01]  /*c740*/  ULDC UR7, c[0x0][0xc50] ;  /* 0x0003140000077ab9 */ /* 0x000fe20000000800 */
[----:B------:R-:W-:Y:S01]  /*c750*/  UMOV UR36, UR6 ;  /* 0x0000000600247c82 */ /* 0x000fe20008000000 */
[----:B------:R-:W-:-:S11]  /*c760*/  UISETP.NE.AND UP0, UPT, UR7, 0x1, UPT ;  /* 0x000000010700788c */ /* 0x000fd6000bf05270 */
[----:B------:R-:W-:Y:S01]  /*c770*/  @UP0 ULDC UR4, c[0x0][0xc54] ;  /* 0x0003150000040ab9 */ /* 0x000fe20000000800 */
[----:B------:R-:W-:Y:S01]  /*c780*/  @UP0 ULDC UR8, c[0x0][0xc58] ;  /* 0x0003160000080ab9 */ /* 0x000fe20000000800 */
[----:B------:R-:W-:-:S04]  /*c790*/  UIMAD.WIDE.U32 UR4, UR6, UR4, URZ ;  /* 0x00000004060472a5 */ /* 0x000fc8000f8e003f */
[----:B------:R-:W-:-:S12]  /*c7a0*/  @UP0 USHF.R.U32.HI UR36, URZ, UR8, UR5 ;  /* 0x000000083f240299 */ /* 0x000fd80008011605 */
.L_x_37:
[----:B------:R-:W-:Y:S01]  /*c7b0*/  ISETP.GE.AND P0, PT, R18, RZ, PT ;  /* 0x000000ff1200720c */ /* 0x000fe20003f06270 */
[----:B------:R-:W-:Y:S01]  /*c7c0*/  UIADD3 UR4, -UR36, URZ, URZ ;  /* 0x0000003f24047290 */ /* 0x000fe2000fffe13f */
[----:B------:R-:W-:Y:S02]  /*c7d0*/  IMAD.MOV.U32 R9, RZ, RZ, 0x1 ;  /* 0x00000001ff097424 */ /* 0x000fe400078e00ff */
[----:B------:R-:W-:Y:S01]  /*c7e0*/  IMAD.MOV.U32 R0, RZ, RZ, RZ ;  /* 0x000000ffff007224 */ /* 0x000fe200078e00ff */
[----:B------:R-:W-:Y:S01]  /*c7f0*/  UIMAD UR6, UR7, UR4, UR6 ;  /* 0x00000004070672a4 */ /* 0x000fe2000f8e0206 */
[----:B------:R-:W-:-:S07]  /*c800*/  IMAD.MOV.U32 R3, RZ, RZ, 0x1 ;  /* 0x00000001ff037424 */ /* 0x000fce00078e00ff */
[----:B------:R-:W-:Y:S05]  /*c810*/  @!P0 BRA `(.L_x_38) ;  /* 0x0000004000b08947 */ /* 0x000fea0003800000 */
[----:B------:R-:W-:Y:S01]  /*c820*/  ULDC.64 UR4, c[0x0][0x418] ;  /* 0x0001060000047ab9 */ /* 0x000fe20000000a00 */
[----:B------:R0:W-:Y:S01]  /*c830*/  STL [R1+0xc], RZ ;  /* 0x00000cff01007387 */ /* 0x0001e20000100800 */
[----:B------:R-:W-:Y:S02]  /*c840*/  UISETP.NE.U32.AND UP0, UPT, UR4, URZ, UPT ;  /* 0x0000003f0400728c */ /* 0x000fe4000bf05070 */
[----:B------:R-:W-:Y:S02]  /*c850*/  ULOP3.LUT UR40, UR6, 0xffff, URZ, 0xc0, !UPT ;  /* 0x0000ffff06287892 */ /* 0x000fe4000f8ec03f */
[----:B------:R-:W-:Y:S01]  /*c860*/  UISETP.NE.AND.EX UP0, UPT, UR5, URZ, UPT, UP0 ;  /* 0x0000003f0500728c */ /* 0x000fe2000bf05300 */
[----:B------:R-:W-:Y:S02]  /*c870*/  ULDC UR4, c[0x0][0x424] ;  /* 0x0001090000047ab9 */ /* 0x000fe40000000800 */
[----:B------:R-:W-:Y:S01]  /*c880*/  ULDC UR5, c[0x0][0x2f0] ;  /* 0x0000bc0000057ab9 */ /* 0x000fe20000000800 */
[----:B------:R-:W-:-:S04]  /*c890*/  USEL UR4, UR4, 0x1, UP0 ;  /* 0x0000000104047887 */ /* 0x000fc80008000000 */
[----:B------:R-:W-:-:S04]  /*c8a0*/  UIMAD UR4, UR4, UR5, URZ ;  /* 0x00000005040472a4 */ /* 0x000fc8000f8e023f */
[----:B------:R-:W-:Y:S02]  /*c8b0*/  UISETP.GE.AND UP0, UPT, UR4, 0x1, UPT ;  /* 0x000000010400788c */ /* 0x000fe4000bf06270 */
[----:B------:R-:W-:-:S04]  /*c8c0*/  UIADD3 UR5, UR4, 0x4f, URZ ;  /* 0x0000004f04057890 */ /* 0x000fc8000fffe03f */
[----:B------:R-:W-:Y:S01]  /*c8d0*/  PLOP3.LUT P0, PT, PT, PT, UP0, 0x80, 0x0 ;  /* 0x000000000000781c */ /* 0x000fe20003f0f008 */
[----:B------:R-:W-:-:S04]  /*c8e0*/  UIMAD.WIDE UR4, UR5, 0x66666667, URZ ;  /* 0x66666667050478a5 */ /* 0x000fc8000f8e023f */
[----:B------:R-:W-:-:S04]  /*c8f0*/  USHF.R.U32.HI UR39, URZ, 0x1f, UR5 ;  /* 0x0000001f3f277899 */ /* 0x000fc80008011605 */
[----:B------:R-:W-:-:S04]  /*c900*/  ULEA.HI.SX32 UR39, UR5, UR39, 0x1b ;  /* 0x0000002705277291 */ /* 0x000fc8000f8fda3f */
[----:B0-----:R-:W-:Y:S08]  /*c910*/  @!P0 BRA `(.L_x_39) ;  /* 0x00000000007c8947 */ /* 0x001ff00003800000 */
[----:B------:R-:W-:-:S04]  /*c920*/  USHF.R.U32.HI UR4, URZ, 0x10, UR6 ;  /* 0x000000103f047899 */ /* 0x000fc80008011606 */
[----:B------:R-:W-:-:S11]  /*c930*/  UISETP.NE.AND UP0, UPT, UR4, URZ, UPT ;  /* 0x0000003f0400728c */ /* 0x000fd6000bf05270 */
[----:B------:R-:W-:Y:S02]  /*c940*/  @!UP0 ULDC UR4, c[0x0][0x9f0] ;  /* 0x00027c0000048ab9 */ /* 0x000fe40000000800 */
[----:B------:R-:W-:Y:S01]  /*c950*/  IMAD.U32 R6, RZ, RZ, UR4 ;  /* 0x00000004ff067e24 */ /* 0x000fe2000f8e00ff */
[----:B------:R-:W-:-:S04]  /*c960*/  UIADD3 UR5, UR39, -0x1, UR4 ;  /* 0xffffffff27057890 */ /* 0x000fc8000fffe004 */
[-C--:B------:R-:W-:Y:S02]  /*c970*/  IABS R0, R6.reuse ;  /* 0x0000000600007213 */ /* 0x080fe40000000000 */
[----:B------:R-:W-:Y:S02]  /*c980*/  IABS R6, R6 ;  /* 0x0000000600067213 */ /* 0x000fe40000000000 */
[----:B------:R-:W0:Y:S08]  /*c990*/  I2F.RP R4, R0 ;  /* 0x0000000000047306 */ /* 0x000e300000209400 */
[----:B0-----:R-:W0:Y:S02]  /*c9a0*/  MUFU.RCP R4, R4 ;  /* 0x0000000400047308 */ /* 0x001e240000001000 */
[----:B0-----:R-:W-:-:S06]  /*c9b0*/  VIADD R2, R4, 0xffffffe ;  /* 0x0ffffffe04027836 */ /* 0x001fcc0000000000 */
[----:B------:R0:W1:Y:S02]  /*c9c0*/  F2I.FTZ.U32.TRUNC.NTZ R3, R2 ;  /* 0x0000000200037305 */ /* 0x000064000021f000 */
[----:B0-----:R-:W-:Y:S01]  /*c9d0*/  MOV R2, RZ ;  /* 0x000000ff00027202 */ /* 0x001fe20000000f00 */
[----:B-1----:R-:W-:-:S04]  /*c9e0*/  IMAD.MOV R5, RZ, RZ, -R3 ;  /* 0x000000ffff057224 */ /* 0x002fc800078e0a03 */
[----:B------:R-:W-:-:S04]  /*c9f0*/  IMAD R5, R5, R0, RZ ;  /* 0x0000000005057224 */ /* 0x000fc800078e02ff */
[----:B------:R-:W-:-:S04]  /*ca00*/  IMAD.HI.U32 R3, R3, R5, R2 ;  /* 0x0000000503037227 */ /* 0x000fc800078e0002 */
[----:B------:R-:W-:Y:S01]  /*ca10*/  IMAD.U32 R5, RZ, RZ, UR5 ;  /* 0x00000005ff057e24 */ /* 0x000fe2000f8e00ff */
[----:B------:R-:W-:-:S04]  /*ca20*/  ULOP3.LUT UR5, UR5, UR4, URZ, 0x3c, !UPT ;  /* 0x0000000405057292 */ /* 0x000fc8000f8e3c3f */
[----:B------:R-:W-:Y:S01]  /*ca30*/  IABS R2, R5 ;  /* 0x0000000500027213 */ /* 0x000fe20000000000 */
[----:B------:R-:W-:Y:S01]  /*ca40*/  IMAD.MOV R5, RZ, RZ, -R6 ;  /* 0x000000ffff057224 */ /* 0x000fe200078e0a06 */
[----:B------:R-:W-:-:S03]  /*ca50*/  ISETP.LE.AND P2, PT, RZ, UR5, PT ;  /* 0x00000005ff007c0c */ /* 0x000fc6000bf43270 */
[----:B------:R-:W-:-:S04]  /*ca60*/  IMAD.HI.U32 R3, R3, R2, RZ ;  /* 0x0000000203037227 */ /* 0x000fc800078e00ff */
[----:B------:R-:W-:-:S05]  /*ca70*/  IMAD R5, R3, R5, R2 ;  /* 0x0000000503057224 */ /* 0x000fca00078e0202 */
[----:B------:R-:W-:-:S13]  /*ca80*/  ISETP.GT.U32.AND P1, PT, R0, R5, PT ;  /* 0x000000050000720c */ /* 0x000fda0003f24070 */
[----:B------:R-:W-:Y:S02]  /*ca90*/  @!P1 IMAD.IADD R5, R5, 0x1, -R0 ;  /* 0x0000000105059824 */ /* 0x000fe400078e0a00 */
[----:B------:R-:W-:Y:S01]  /*caa0*/  @!P1 VIADD R3, R3, 0x1 ;  /* 0x0000000103039836 */ /* 0x000fe20000000000 */
[----:B------:R-:W-:Y:S02]  /*cab0*/  ISETP.NE.AND P1, PT, RZ, UR4, PT ;  /* 0x00000004ff007c0c */ /* 0x000fe4000bf25270 */
[----:B------:R-:W-:-:S13]  /*cac0*/  ISETP.GE.U32.AND P0, PT, R5, R0, PT ;  /* 0x000000000500720c */ /* 0x000fda0003f06070 */
[----:B------:R-:W-:-:S05]  /*cad0*/  @P0 VIADD R3, R3, 0x1 ;  /* 0x0000000103030836 */ /* 0x000fca0000000000 */
[----:B------:R-:W-:Y:S02]  /*cae0*/  @!P2 IADD3 R3, -R3, RZ, RZ ;  /* 0x000000ff0303a210 */ /* 0x000fe40007ffe1ff */
[----:B------:R-:W-:-:S05]  /*caf0*/  @!P1 LOP3.LUT R3, RZ, UR4, RZ, 0x33, !PT ;  /* 0x00000004ff039c12 */ /* 0x000fca000f8e33ff */
[----:B------:R0:W-:Y:S02]  /*cb00*/  STL [R1+0xc], R3 ;  /* 0x00000c0301007387 */ /* 0x0001e40000100800 */
.L_x_39:
[----:B------:R-:W2:Y:S01]  /*cb10*/  LDL R2, [R1+0xc] ;  /* 0x00000c0001027983 */ /* 0x000ea20000100800 */
[----:B0-----:R-:W-:Y:S02]  /*cb20*/  IMAD.MOV.U32 R3, RZ, RZ, 0x1 ;  /* 0x00000001ff037424 */ /* 0x001fe400078e00ff */
[----:B--2---:R-:W-:-:S05]  /*cb30*/  IMAD R0, R2, UR40, RZ ;  /* 0x0000002802007c24 */ /* 0x004fca000f8e02ff */
[----:B------:R-:W-:Y:S01]  /*cb40*/  VIADDMNMX R17, R0, R2, UR39, PT ;  /* 0x0000002700117e46 */ /* 0x000fe2000b800102 */
[----:B------:R0:W-:Y:S03]  /*cb50*/  STL [R1+0x8], R0 ;  /* 0x0000080001007387 */ /* 0x0001e60000100800 */
[----:B------:R-:W-:Y:S01]  /*cb60*/  ISETP.GT.AND P0, PT, R17, R0, PT ;  /* 0x000000001100720c */ /* 0x000fe20003f04270 */
[----:B------:R1:W-:Y:S01]  /*cb70*/  STL [R1+0x10], R17 ;  /* 0x0000101101007387 */ /* 0x0003e20000100800 */
[----:B0-----:R-:W-:-:S11]  /*cb80*/  IMAD.MOV.U32 R0, RZ, RZ, RZ ;  /* 0x000000ffff007224 */ /* 0x001fd600078e00ff */
[----:B-1----:R-:W-:Y:S05]  /*cb90*/  @!P0 BRA `(.L_x_38) ;  /* 0x0000003c00d08947 */ /* 0x002fea0003800000 */
[----:B------:R-:W0:Y:S01]  /*cba0*/  S2UR UR4, SR_CgaCtaId ;  /* 0x00000000000479c3 */ /* 0x000e220000008800 */
[----:B------:R-:W-:Y:S02]  /*cbb0*/  UMOV UR38, 0x400 ;  /* 0x0000040000267882 */ /* 0x000fe40000000000 */
[----:B0-----:R-:W-:-:S04]  /*cbc0*/  ULEA UR38, UR4, UR38, 0x18 ;  /* 0x0000002604267291 */ /* 0x001fc8000f8ec03f */
[----:B------:R-:W-:-:S04]  /*cbd0*/  UIADD3 UR4, UR38, 0x24400, URZ ;  /* 0x0002440026047890 */ /* 0x000fc8000fffe03f */
[----:B------:R-:W-:-:S06]  /*cbe0*/  ULOP3.LUT UP0, URZ, UR4, 0x3ff, URZ, 0xc0, !UPT ;  /* 0x000003ff043f7892 */ /* 0x000fcc000f80c03f */
[----:B------:R-:W-:-:S13]  /*cbf0*/  PLOP3.LUT P0, PT, PT, PT, UP0, 0x80, 0x0 ;  /* 0x000000000000781c */ /* 0x000fda0003f0f008 */
[----:B------:R-:W-:Y:S05]  /*cc00*/  @!P0 BRA `(.L_x_40) ;  /* 0x0000000000408947 */ /* 0x000fea0003800000 */
[----:B------:R-:W-:Y:S01]  /*cc10*/  MOV R2, 0x0 ;  /* 0x0000000000027802 */ /* 0x000fe20000000f00 */
[----:B------:R-:W-:Y:S01]  /*cc20*/  ULDC.64 UR6, c[0x4][0xa8] ;  /* 0x01002a0000067ab9 */ /* 0x000fe20000000a00 */
[----:B------:R-:W-:Y:S01]  /*cc30*/  ULDC.64 UR8, c[0x4][0xb0] ;  /* 0x01002c0000087ab9 */ /* 0x000fe20000000a00 */
[----:B------:R-:W-:Y:S01]  /*cc40*/  ULDC.64 UR4, c[0x4][0x8] ;  /* 0x0100020000047ab9 */ /* 0x000fe20000000a00 */
[----:B------:R-:W-:Y:S01]  /*cc50*/  IMAD.U32 R4, RZ, RZ, UR6 ;  /* 0x00000006ff047e24 */ /* 0x000fe2000f8e00ff */
[----:B------:R-:W-:Y:S01]  /*cc60*/  MOV R7, UR9 ;  /* 0x0000000900077c02 */ /* 0x000fe20008000f00 */
[----:B------:R-:W0:Y:S01]  /*cc70*/  LDC.64 R2, c[0x4][R2] ;  /* 0x0100000002027b82 */ /* 0x000e220000000a00 */
[----:B------:R-:W-:Y:S02]  /*cc80*/  IMAD.U32 R5, RZ, RZ, UR7 ;  /* 0x00000007ff057e24 */ /* 0x000fe4000f8e00ff */
[----:B------:R-:W-:Y:S02]  /*cc90*/  IMAD.U32 R6, RZ, RZ, UR8 ;  /* 0x00000008ff067e24 */ /* 0x000fe4000f8e00ff */
[----:B------:R-:W-:-:S02]  /*cca0*/  IMAD.U32 R10, RZ, RZ, UR4 ;  /* 0x00000004ff0a7e24 */ /* 0x000fc4000f8e00ff */
[----:B------:R-:W-:Y:S02]  /*ccb0*/  IMAD.U32 R11, RZ, RZ, UR5 ;  /* 0x00000005ff0b7e24 */ /* 0x000fe4000f8e00ff */
[----:B------:R-:W-:Y:S02]  /*ccc0*/  IMAD.MOV.U32 R8, RZ, RZ, 0x70 ;  /* 0x00000070ff087424 */ /* 0x000fe400078e00ff */
[----:B------:R-:W-:Y:S02]  /*ccd0*/  IMAD.MOV.U32 R12, RZ, RZ, 0x1 ;  /* 0x00000001ff0c7424 */ /* 0x000fe400078e00ff */
[----:B------:R-:W-:-:S07]  /*cce0*/  IMAD.MOV.U32 R13, RZ, RZ, RZ ;  /* 0x000000ffff0d7224 */ /* 0x000fce00078e00ff */
[----:B------:R-:W-:-:S07]  /*ccf0*/  LEPC R20, `(.L_x_40) ;  /* 0x000000001014794e */ /* 0x000fce0000000000 */
[----:B0-----:R-:W-:Y:S05]  /*cd00*/  CALL.ABS.NOINC R2 ;  /* 0x0000000002007343 */ /* 0x001fea0003c00000 */
.L_x_40:
        /* <DEDUP_REMOVED lines=8> */
[----:B------:R0:W1:Y:S01]  /*cd90*/  LDC.64 R2, c[0x4][R16] ;  /* 0x0100000010027b82 */ /* 0x0000620000000a00 */
[----:B------:R-:W-:Y:S01]  /*cda0*/  MOV R4, UR6 ;  /* 0x0000000600047c02 */ /* 0x000fe20008000f00 */
[----:B------:R-:W-:Y:S01]  /*cdb0*/  IMAD.U32 R5, RZ, RZ, UR7 ;  /* 0x00000007ff057e24 */ /* 0x000fe2000f8e00ff */
[----:B------:R-:W-:Y:S01]  /*cdc0*/  MOV R8, 0x70 ;  /* 0x0000007000087802 */ /* 0x000fe20000000f00 */
[----:B------:R-:W-:Y:S02]  /*cdd0*/  IMAD.U32 R6, RZ, RZ, UR8 ;  /* 0x00000008ff067e24 */ /* 0x000fe4000f8e00ff */
[----:B------:R-:W-:-:S02]  /*cde0*/  IMAD.U32 R7, RZ, RZ, UR9 ;  /* 0x00000009ff077e24 */ /* 0x000fc4000f8e00ff */
[----:B------:R-:W-:Y:S02]  /*cdf0*/  IMAD.U32 R10, RZ, RZ, UR4 ;  /* 0x00000004ff0a7e24 */ /* 0x000fe4000f8e00ff */
[----:B------:R-:W-:Y:S02]  /*ce00*/  IMAD.U32 R11, RZ, RZ, UR5 ;  /* 0x00000005ff0b7e24 */ /* 0x000fe4000f8e00ff */
[----:B------:R-:W-:Y:S02]  /*ce10*/  IMAD.MOV.U32 R12, RZ, RZ, 0x1 ;  /* 0x00000001ff0c7424 */ /* 0x000fe400078e00ff */
[----:B0-----:R-:W-:-:S07]  /*ce20*/  IMAD.MOV.U32 R13, RZ, RZ, RZ ;  /* 0x000000ffff0d7224 */ /* 0x001fce00078e00ff */
[----:B------:R-:W-:-:S07]  /*ce30*/  LEPC R20, `(.L_x_42) ;  /* 0x000000001014794e */ /* 0x000fce0000000000 */
[----:B-1----:R-:W-:Y:S05]  /*ce40*/  CALL.ABS.NOINC R2 ;  /* 0x0000000002007343 */ /* 0x002fea0003c00000 */
.L_x_42:
[----:B------:R0:W1:Y:S01]  /*ce50*/  LDC.64 R2, c[0x4][R16] ;  /* 0x0100000010027b82 */ /* 0x0000620000000a00 */
[----:B------:R-:W-:Y:S01]  /*ce60*/  ULDC.64 UR6, c[0x4][0xa8] ;  /* 0x01002a0000067ab9 */ /* 0x000fe20000000a00 */
[----:B------:R-:W-:Y:S01]  /*ce70*/  ULDC.64 UR8, c[0x4][0xb0] ;  /* 0x01002c0000087ab9 */ /* 0x000fe20000000a00 */
[----:B------:R-:W-:Y:S01]  /*ce80*/  ULDC.64 UR4, c[0x4][0x18] ;  /* 0x0100060000047ab9 */ /* 0x000fe20000000a00 */
[----:B------:R-:W-:Y:S01]  /*ce90*/  IMAD.U32 R4, RZ, RZ, UR6 ;  /* 0x00000006ff047e24 */ /* 0x000fe2000f8e00ff */
[----:B------:R-:W-:Y:S01]  /*cea0*/  MOV R7, UR9 ;  /* 0x0000000900077c02 */ /* 0x000fe20008000f00 */
[----:B------:R-:W-:Y:S02]  /*ceb0*/  IMAD.U32 R5, RZ, RZ, UR7 ;  /* 0x00000007ff057e24 */ /* 0x000fe4000f8e00ff */
[----:B------:R-:W-:Y:S02]  /*cec0*/  IMAD.U32 R6, RZ, RZ, UR8 ;  /* 0x00000008ff067e24 */ /* 0x000fe4000f8e00ff */
[----:B------:R-:W-:-:S02]  /*ced0*/  IMAD.U32 R10, RZ, RZ, UR4 ;  /* 0x00000004ff0a7e24 */ /* 0x000fc4000f8e00ff */
[----:B------:R-:W-:Y:S02]  /*cee0*/  IMAD.U32 R11, RZ, RZ, UR5 ;  /* 0x00000005ff0b7e24 */ /* 0x000fe4000f8e00ff */
[----:B------:R-:W-:Y:S02]  /*cef0*/  IMAD.MOV.U32 R8, RZ, RZ, 0x70 ;  /* 0x00000070ff087424 */ /* 0x000fe400078e00ff */
[----:B------:R-:W-:Y:S02]  /*cf00*/  IMAD.MOV.U32 R12, RZ, RZ, 0x1 ;  /* 0x00000001ff0c7424 */ /* 0x000fe400078e00ff */
[----:B0-----:R-:W-:-:S07]  /*cf10*/  IMAD.MOV.U32 R13, RZ, RZ, RZ ;  /* 0x000000ffff0d7224 */ /* 0x001fce00078e00ff */
[----:B------:R-:W-:-:S07]  /*cf20*/  LEPC R20, `(.L_x_41) ;  /* 0x000000001014794e */ /* 0x000fce0000000000 */
[----:B-1----:R-:W-:Y:S05]  /*cf30*/  CALL.ABS.NOINC R2 ;  /* 0x0000000002007343 */ /* 0x002fea0003c00000 */
.L_x_41:
[----:B------:R-:W0:Y:S01]  /*cf40*/  LDC.64 R2, c[0x0][0x9f8] ;  /* 0x00027e00ff027b82 */ /* 0x000e220000000a00 */
[----:B------:R-:W-:Y:S01]  /*cf50*/  ULDC.64 UR4, c[0x0][0x208] ;  /* 0x0000820000047ab9 */ /* 0x000fe20000000a00 */
[----:B0-----:R-:W-:-:S04]  /*cf60*/  ISETP.NE.U32.AND P0, PT, R2, RZ, PT ;  /* 0x000000ff0200720c */ /* 0x001fc80003f05070 */
[----:B------:R-:W-:-:S13]  /*cf70*/  ISETP.NE.AND.EX P0, PT, R3, RZ, PT, P0 ;  /* 0x000000ff0300720c */ /* 0x000fda0003f05300 */
[----:B------:R-:W0:Y:S02]  /*cf80*/  @P0 LDC.64 R2, c[0x0][0x9f8] ;  /* 0x00027e00ff020b82 */ /* 0x000e240000000a00 */
[----:B0-----:R-:W-:-:S05]  /*cf90*/  @P0 IMAD.WIDE R2, R18, 0x4, R2 ;  /* 0x0000000412020825 */ /* 0x001fca00078e0202 */
[----:B------:R0:W2:Y:S01]  /*cfa0*/  @P0 LDG.E R18, desc[UR4][R2.64] ;  /* 0x0000000402120981 */ /* 0x0000a2000c1e1900 */
[----:B------:R-:W-:Y:S01]  /*cfb0*/  UMOV UR4, 0xffffffff ;  /* 0xffffffff00047882 */ /* 0x000fe20000000000 */
[----:B------:R-:W-:Y:S01]  /*cfc0*/  IADD3 R17, R17, -0x1, RZ ;  /* 0xffffffff11117810 */ /* 0x000fe20007ffe0ff */
[----:B------:R-:W1:Y:S01]  /*cfd0*/  S2R R16, SR_TID.X ;  /* 0x0000000000107919 */ /* 0x000e620000002100 */
[----:B0-----:R-:W0:Y:S02]  /*cfe0*/  LDC.64 R2, c[0x0][0x418] ;  /* 0x00010600ff027b82 */ /* 0x001e240000000a00 */
[----:B0-----:R-:W-:Y:S02]  /*cff0*/  ISETP.NE.U32.AND P0, PT, R2, RZ, PT ;  /* 0x000000ff0200720c */ /* 0x001fe40003f05070 */
[----:B-1----:R-:W-:Y:S02]  /*d000*/  SHF.R.U32.HI R0, RZ, 0x5, R16 ;  /* 0x00000005ff007819 */ /* 0x002fe40000011610 */
[----:B------:R-:W-:-:S02]  /*d010*/  ISETP.NE.AND.EX P1, PT, R3, RZ, PT, P0 ;  /* 0x000000ff0300720c */ /* 0x000fc40003f25300 */
[----:B------:R-:W-:Y:S02]  /*d020*/  LOP3.LUT R0, R0, 0x3, RZ, 0xc0, !PT ;  /* 0x0000000300007812 */ /* 0x000fe400078ec0ff */
[----:B------:R-:W-:-:S05]  /*d030*/  P2R R4, PR, RZ, 0x2 ;  /* 0x00000002ff047803 */ /* 0x000fca0000000000 */
[----:B------:R0:W-:Y:S01]  /*d040*/  STL [R1+0x4], R4 ;  /* 0x0000040401007387 */ /* 0x0001e20000100800 */
[----:B--2---:R-:W-:Y:S02]  /*d050*/  SHF.R.S32.HI R19, RZ, 0x1f, R18 ;  /* 0x0000001fff137819 */ /* 0x004fe40000011412 */
[----:B------:R-:W-:Y:S01]  /*d060*/  SEL R16, R18, RZ, !P1 ;  /* 0x000000ff12107207 */ /* 0x000fe20004800000 */
[----:B0-----:R-:W-:Y:S06]  /*d070*/  BRA.DIV UR4, `(.L_x_43) ;  /* 0x0000003e04e07947 */ /* 0x001fec000b800000 */
[----:B------:R0:W1:Y:S02]  /*d080*/  SHFL.IDX PT, R14, R0, RZ, 0x1f ;  /* 0x00001fff000e7589 */ /* 0x00006400000e0000 */
.L_x_134:
[----:B------:R-:W-:Y:S02]  /*d090*/  PLOP3.LUT P2, PT, PT, PT, PT, 0x8, 0x0 ;  /* 0x000000000000781c */ /* 0x000fe40003f4e170 */
[----:B-1----:R-:W-:Y:S02]  /*d0a0*/  ISETP.NE.AND P0, PT, R14, RZ, PT ;  /* 0x000000ff0e00720c */ /* 0x002fe40003f05270 */
[----:B0-----:R-:W-:-:S05]  /*d0b0*/  P2R R0, PR, RZ, 0x4 ;  /* 0x00000004ff007803 */ /* 0x001fca0000000000 */
[----:B------:R0:W-:Y:S06]  /*d0c0*/  STL [R1], R0 ;  /* 0x0000000001007387 */ /* 0x0001ec0000100800 */
[----:B------:R-:W-:Y:S05]  /*d0d0*/  @P0 BRA `(.L_x_44) ;  /* 0x00000004002c0947 */ /* 0x000fea0003800000 */
[----:B------:R-:W-:-:S03]  /*d0e0*/  UMOV UR4, 0xffffffff ;  /* 0xffffffff00047882 */ /* 0x000fc60000000000 */
[----:B------:R-:W-:Y:S05]  /*d0f0*/  BRA.DIV UR4, `(.L_x_45) ;  /* 0x0000003e04e07947 */ /* 0x000fea000b800000 */
[----:B------:R-:W-:-:S13]  /*d100*/  ELECT P6, URZ, PT ;  /* 0x00000000003f782f */ /* 0x000fda00038c0000 */
.L_x_137:
[----:B------:R-:W-:Y:S05]  /*d110*/  @!P6 BRA `(.L_x_44) ;  /* 0x00000004001ce947 */ /* 0x000fea0003800000 */
[----:B------:R-:W-:Y:S01]  /*d120*/  IMAD.MOV.U32 R16, RZ, RZ, R18 ;  /* 0x000000ffff107224 */ /* 0x000fe200078e0012 */
[----:B------:R-:W-:Y:S06]  /*d130*/  @!P1 BRA `(.L_x_46) ;  /* 0x0000000000489947 */ /* 0x000fec0003800000 */
[----:B------:R-:W1:Y:S01]  /*d140*/  LDC R6, c[0x0][0x43c] ;  /* 0x00010f00ff067b82 */ /* 0x000e620000000800 */
[----:B------:R-:W-:Y:S01]  /*d150*/  ULDC.64 UR4, c[0x0][0x428] ;  /* 0x00010a0000047ab9 */ /* 0x000fe20000000a00 */
[----:B------:R-:W-:Y:S01]  /*d160*/  ULDC.64 UR6, c[0x0][0x208] ;  /* 0x0000820000067ab9 */ /* 0x000fe20000000a00 */
[----:B------:R-:W-:-:S04]  /*d170*/  IMAD R7, R19, UR4, RZ ;  /* 0x0000000413077c24 */ /* 0x000fc8000f8e02ff */
[----:B------:R-:W-:Y:S01]  /*d180*/  IMAD R7, R18, UR5, R7 ;  /* 0x0000000512077c24 */ /* 0x000fe2000f8e0207 */
[----:B-1----:R-:W-:-:S13]  /*d190*/  ISETP.NE.AND P0, PT, R6, 0x1, PT ;  /* 0x000000010600780c */ /* 0x002fda0003f05270 */
[----:B------:R-:W0:Y:S02]  /*d1a0*/  @P0 LDC.64 R4, c[0x0][0x440] ;  /* 0x00011000ff040b82 */ /* 0x000e240000000a00 */
[----:B0-----:R-:W-:-:S04]  /*d1b0*/  @P0 IMAD.HI.U32 R0, R17, R4, RZ ;  /* 0x0000000411000227 */ /* 0x001fc800078e00ff */
[----:B------:R-:W-:Y:S01]  /*d1c0*/  IMAD.MOV.U32 R4, RZ, RZ, R17 ;  /* 0x000000ffff047224 */ /* 0x000fe200078e0011 */
[----:B------:R-:W-:-:S04]  /*d1d0*/  @P0 SHF.R.U32.HI R4, RZ, R5, R0 ;  /* 0x00000005ff040219 */ /* 0x000fc80000011600 */
[--C-:B------:R-:W-:Y:S01]  /*d1e0*/  SHF.R.S32.HI R5, RZ, 0x1f, R4.reuse ;  /* 0x0000001fff057819 */ /* 0x100fe20000011404 */
[--C-:B------:R-:W-:Y:S02]  /*d1f0*/  IMAD.MOV R0, RZ, RZ, -R4.reuse ;  /* 0x000000ffff007224 */ /* 0x100fe400078e0a04 */
[----:B------:R-:W-:-:S04]  /*d200*/  IMAD.WIDE.U32 R4, R18, UR4, R4 ;  /* 0x0000000412047c25 */ /* 0x000fc8000f8e0004 */
[----:B------:R-:W-:Y:S01]  /*d210*/  IMAD R17, R6, R0, R17 ;  /* 0x0000000006117224 */ /* 0x000fe200078e0211 */
[----:B------:R-:W-:Y:S01]  /*d220*/  LEA R2, P0, R4, R2, 0x2 ;  /* 0x0000000204027211 */ /* 0x000fe200078010ff */
[----:B------:R-:W-:-:S05]  /*d230*/  IMAD.IADD R0, R5, 0x1, R7 ;  /* 0x0000000105007824 */ /* 0x000fca00078e0207 */
[----:B------:R-:W-:-:S05]  /*d240*/  LEA.HI.X R3, R4, R3, R0, 0x2, P0 ;  /* 0x0000000304037211 */ /* 0x000fca00000f1400 */
[----:B------:R1:W5:Y:S02]  /*d250*/  LDG.E R16, desc[UR6][R2.64] ;  /* 0x0000000602107981 */ /* 0x000364000c1e1900 */
.L_x_46:
[----:B0-----:R-:W-:Y:S01]  /*d260*/  IMAD.MOV.U32 R0, RZ, RZ, 0x1 ;  /* 0x00000001ff007424 */ /* 0x001fe200078e00ff */
[----:B------:R-:W1:Y:S04]  /*d270*/  S2R R8, SR_TID.X ;  /* 0x0000000000087919 */ /* 0x000e680000002100 */
[----:B------:R-:W-:-:S04]  /*d280*/  SHF.L.U32 R0, R0, 0x1f, RZ ;  /* 0x0000001f00007819 */ /* 0x000fc800000006ff */
[----:B------:R-:W0:Y:S01]  /*d290*/  SYNCS.PHASECHK.TRANS64.TRYWAIT P0, [UR38+0x38840], R0 ;  /* 0x03884000ff0075a7 */ /* 0x000e220008000166 */
[----:B-1----:R-:W-:-:S04]  /*d2a0*/  LOP3.LUT R2, R8, 0x7f, RZ, 0xc0, !PT ;  /* 0x0000007f08027812 */ /* 0x002fc800078ec0ff */
[----:B------:R-:W-:Y:S01]  /*d2b0*/  ISETP.NE.AND P1, PT, R2, RZ, PT ;  /* 0x000000ff0200720c */ /* 0x000fe20003f25270 */
[----:B0-----:R-:W-:-:S12]  /*d2c0*/  @!P0 BRA `(.L_x_47) ;  /* 0x0000003c008c8947 */ /* 0x001fd80003800000 */
.L_x_138:
[----:B------:R-:W-:Y:S05]  /*d2d0*/  @P1 BRA `(.L_x_48) ;  /* 0x0000000000181947 */ /* 0x000fea0003800000 */
[----:B------:R-:W1:Y:S01]  /*d2e0*/  S2R R2, SR_TID.X ;  /* 0x0000000000027919 */ /* 0x000e620000002100 */
[----:B0-----:R-:W-:-:S04]  /*d2f0*/  MOV R0, 0xa000 ;  /* 0x0000a00000007802 */ /* 0x001fc80000000f00 */
[----:B------:R2:W-:Y:S01]  /*d300*/  SYNCS.ARRIVE.TRANS64 RZ, [UR38+0x38830], R0 ;  /* 0x03883000ffff79a7 */ /* 0x0005e20008000026 */
[----:B-1----:R-:W-:-:S13]  /*d310*/  LOP3.LUT P0, RZ, R2, 0x1f, RZ, 0xc0, !PT ;  /* 0x0000001f02ff7812 */ /* 0x002fda000780c0ff */
[----:B--2---:R-:W-:Y:S05]  /*d320*/  @!P0 BRA `(.L_x_48) ;  /* 0x0000000000048947 */ /* 0x004fea0003800000 */
[----:B------:R-:W-:Y:S01]  /*d330*/  BPT.TRAP 0x1 ;  /* 0x000000040000795c */ /* 0x000fe20000300000 */
.L_x_48:
[----:B------:R-:W-:Y:S01]  /*d340*/  R2UR UR11, R17 ;  /* 0x00000000110b72ca */ /* 0x000fe200000e0000 */
[----:B------:R-:W-:Y:S01]  /*d350*/  ULDC.64 UR4, c[0x0][0x198] ;  /* 0x0000660000047ab9 */ /* 0x000fe20000000a00 */
[----:B-----5:R-:W-:Y:S01]  /*d360*/  R2UR UR13, R16 ;  /* 0x00000000100d72ca */ /* 0x020fe200000e0000 */
[----:B------:R-:W-:Y:S01]  /*d370*/  UIADD3 UR4, UP0, UR4, 0x370, URZ ;  /* 0x0000037004047890 */ /* 0x000fe2000ff1e03f */
[----:B------:R-:W-:Y:S01]  /*d380*/  PLOP3.LUT P0, PT, PT, PT, PT, 0x80, 0x0 ;  /* 0x000000000000781c */ /* 0x000fe20003f0f070 */
[----:B------:R-:W-:Y:S02]  /*d390*/  UIADD3 UR8, UR38, 0x24400, URZ ;  /* 0x0002440026087890 */ /* 0x000fe4000fffe03f */
[----:B------:R-:W-:Y:S01]  /*d3a0*/  UIADD3 UR9, UR38, 0x38830, URZ ;  /* 0x0003883026097890 */ /* 0x000fe2000fffe03f */
[----:B0-----:R-:W-:Y:S01]  /*d3b0*/  P2R R0, PR, RZ, 0x1 ;  /* 0x00000001ff007803 */ /* 0x001fe20000000000 */
[----:B------:R-:W-:Y:S02]  /*d3c0*/  UIADD3.X UR5, URZ, UR5, URZ, UP0, !UPT ;  /* 0x000000053f057290 */ /* 0x000fe400087fe43f */
[----:B------:R-:W-:-:S02]  /*d3d0*/  UIADD3 UR24, UR38, 0x26c00, URZ ;  /* 0x00026c0026187890 */ /* 0x000fc4000fffe03f */
[----:B------:R-:W-:Y:S01]  /*d3e0*/  UIMAD UR11, UR11, 0x50, URZ ;  /* 0x000000500b0b78a4 */ /* 0x000fe2000f8e023f */
[----:B------:R1:W-:Y:S01]  /*d3f0*/  STL [R1], R0 ;  /* 0x0000000001007387 */ /* 0x0003e20000100800 */
[----:B------:R-:W-:Y:S02]  /*d400*/  UIADD3 UR16, UR38, 0x29400, URZ ;  /* 0x0002940026107890 */ /* 0x000fe4000fffe03f */
[----:B------:R-:W-:Y:S01]  /*d410*/  UIADD3 UR32, UR38, 0x2bc00, URZ ;  /* 0x0002bc0026207890 */ /* 0x000fe2000fffe03f */
[----:B------:R-:W-:Y:S01]  /*d420*/  UMOV UR6, 0x0 ;  /* 0x0000000000067882 */ /* 0x000fe20000000000 */
[----:B------:R-:W-:Y:S01]  /*d430*/  UMOV UR7, 0x14f00000 ;  /* 0x14f0000000077882 */ /* 0x000fe20000000000 */
[----:B------:R-:W-:Y:S01]  /*d440*/  UMOV UR10, URZ ;  /* 0x0000003f000a7c82 */ /* 0x000fe20008000000 */
[----:B------:R-:W-:Y:S01]  /*d450*/  UMOV UR12, UR36 ;  /* 0x00000024000c7c82 */ /* 0x000fe20008000000 */
[----:B------:R-:W-:Y:S01]  /*d460*/  UMOV UR26, 0x40 ;  /* 0x00000040001a7882 */ /* 0x000fe20000000000 */
[----:B------:R-:W-:Y:S01]  /*d470*/  UMOV UR28, UR36 ;  /* 0x00000024001c7c82 */ /* 0x000fe20008000000 */
[----:B------:R-:W-:Y:S01]  /*d480*/  UMOV UR25, UR9 ;  /* 0x0000000900197c82 */ /* 0x000fe20008000000 */
[----:B------:R-:W-:Y:S01]  /*d490*/  UMOV UR29, UR13 ;  /* 0x0000000d001d7c82 */ /* 0x000fe20008000000 */
[----:B------:R-:W-:Y:S01]  /*d4a0*/  UMOV UR27, UR11 ;  /* 0x0000000b001b7c82 */ /* 0x000fe20008000000 */
[----:B------:R-:W-:Y:S01]  /*d4b0*/  UMOV UR18, 0x80 ;  /* 0x0000008000127882 */ /* 0x000fe20000000000 */
[----:B------:R-:W-:Y:S01]  /*d4c0*/  UMOV UR20, UR36 ;  /* 0x0000002400147c82 */ /* 0x000fe20008000000 */
[----:B------:R1:W-:Y:S01]  /*d4d0*/  UTMALDG.4D [UR8], [UR4], desc[UR6] ;  /* 0x00000608040075b4 */ /* 0x0003e20008019000 */
[----:B------:R-:W-:Y:S01]  /*d4e0*/  UMOV UR17, UR9 ;  /* 0x0000000900117c82 */ /* 0x000fe20008000000 */
[----:B------:R-:W-:Y:S01]  /*d4f0*/  UMOV UR21, UR13 ;  /* 0x0000000d00157c82 */ /* 0x000fe20008000000 */
[----:B------:R-:W-:Y:S01]  /*d500*/  UMOV UR19, UR11 ;  /* 0x0000000b00137c82 */ /* 0x000fe20008000000 */
[----:B------:R-:W-:Y:S01]  /*d510*/  UMOV UR34, 0xc0 ;  /* 0x000000c000227882 */ /* 0x000fe20000000000 */
[----:B------:R-:W-:Y:S01]  /*d520*/  UMOV UR33, UR9 ;  /* 0x0000000900217c82 */ /* 0x000fe20008000000 */
[----:B------:R-:W-:Y:S01]  /*d530*/  UMOV UR37, UR13 ;  /* 0x0000000d00257c82 */ /* 0x000fe20008000000 */
[----:B------:R-:W-:Y:S01]  /*d540*/  UMOV UR35, UR11 ;  /* 0x0000000b00237c82 */ /* 0x000fe20008000000 */
[----:B------:R1:W-:Y:S01]  /*d550*/  UTMALDG.4D [UR24], [UR4], desc[UR6] ;  /* 0x00000618040075b4 */ /* 0x0003e20008019000 */
[----:B------:R1:W-:Y:S01]  /*d560*/  UTMALDG.4D [UR16], [UR4], desc[UR6] ;  /* 0x00000610040075b4 */ /* 0x0003e20008019000 */
[----:B------:R1:W-:Y:S02]  /*d570*/  UTMALDG.4D [UR32], [UR4], desc[UR6] ;  /* 0x00000620040075b4 */ /* 0x0003e40008019000 */
[----:B-1----:R-:W-:Y:S01]  /*d580*/  NOP ;  /* 0x0000000000007918 */ /* 0x002fe20000000000 */
.L_x_44:
[----:B------:R-:W-:Y:S05]  /*d590*/  WARPSYNC.ALL ;  /* 0x0000000000007948 */ /* 0x000fea0003800000 */
[----:B------:R-:W-:Y:S01]  /*d5a0*/  UIADD3 UR4, UR38, 0x14400, URZ ;  /* 0x0001440026047890 */ /* 0x000fe2000fffe03f */
[----:B------:R-:W-:Y:S03]  /*d5b0*/  BAR.SYNC.DEFER_BLOCKING 0x8, 0x180 ;  /* 0x0206000000007b1d */ /* 0x000fe60000010000 */
        /* <DEDUP_REMOVED lines=9> */
[----:B------:R-:W1:Y:S01]  /*d650*/  LDC.64 R2, c[0x4][R2] ;  /* 0x0100000002027b82 */ /* 0x000e620000000a00 */
        /* <DEDUP_REMOVED lines=8> */
[----:B01----:R-:W-:Y:S05]  /*d6e0*/  CALL.ABS.NOINC R2 ;  /* 0x0000000002007343 */ /* 0x003fea0003c00000 */
.L_x_49:
[----:B------:R-:W1:Y:S01]  /*d6f0*/  S2R R4, SR_CTAID.Z ;  /* 0x0000000000047919 */ /* 0x000e620000002700 */
[----:B------:R-:W2:Y:S01]  /*d700*/  LDC R20, c[0x0][0x448] ;  /* 0x00011200ff147b82 */ /* 0x000ea20000000800 */
[----:B------:R-:W-:Y:S01]  /*d710*/  USHF.R.S32.HI UR4, URZ, 0x1f, UR36 ;  /* 0x0000001f3f047899 */ /* 0x000fe20008011424 */
[----:B------:R-:W3:Y:S01]  /*d720*/  S2R R12, SR_TID.X ;  /* 0x00000000000c7919 */ /* 0x000ee20000002100 */
[----:B------:R-:W-:Y:S02]  /*d730*/  ULDC.64 UR8, c[0x0][0x2d8] ;  /* 0x0000b60000087ab9 */ /* 0x000fe40000000a00 */
[----:B------:R-:W-:Y:S01]  /*d740*/  UIMAD UR6, UR4, UR8, URZ ;  /* 0x00000008040672a4 */ /* 0x000fe2000f8e023f */
[----:B------:R-:W4:Y:S02]  /*d750*/  S2R R11, SR_CTAID.X ;  /* 0x00000000000b7919 */ /* 0x000f240000002500 */
[----:B------:R-:W0:Y:S01]  /*d760*/  LDC.64 R2, c[0x0][0x2e0] ;  /* 0x0000b800ff027b82 */ /* 0x000e220000000a00 */
[----:B------:R-:W-:-:S02]  /*d770*/  UIMAD.WIDE.U32 UR4, UR36, UR8, URZ ;  /* 0x00000008240472a5 */ /* 0x000fc4000f8e003f */
[----:B------:R-:W-:-:S04]  /*d780*/  UIMAD UR6, UR36, UR9, UR6 ;  /* 0x00000009240672a4 */ /* 0x000fc8000f8e0206 */
[----:B------:R-:W-:Y:S01]  /*d790*/  UIADD3 UR5, UR5, UR6, URZ ;  /* 0x0000000605057290 */ /* 0x000fe2000fffe03f */
[----:B--2---:R-:W-:Y:S02]  /*d7a0*/  ISETP.NE.AND P0, PT, R20, 0x1, PT ;  /* 0x000000011400780c */ /* 0x004fe40003f05270 */
[----:B-1----:R-:W-:Y:S02]  /*d7b0*/  SHF.R.S32.HI R5, RZ, 0x1f, R4 ;  /* 0x0000001fff057819 */ /* 0x002fe40000011404 */
[----:B---3--:R-:W-:-:S03]  /*d7c0*/  LOP3.LUT R9, R12, 0x7f, RZ, 0xc0, !PT ;  /* 0x0000007f0c097812 */ /* 0x008fc600078ec0ff */
[----:B0-----:R-:W-:-:S06]  /*d7d0*/  IMAD R0, R5, R2, RZ ;  /* 0x0000000205007224 */ /* 0x001fcc00078e02ff */
[----:B------:R-:W0:Y:S01]  /*d7e0*/  @P0 LDC R6, c[0x0][0x44c] ;  /* 0x00011300ff060b82 */ /* 0x000e220000000800 */
[----:B------:R-:W-:Y:S01]  /*d7f0*/  SHF.R.U32.HI R8, RZ, 0x3, R9 ;  /* 0x00000003ff087819 */ /* 0x000fe20000011609 */
[C---:B------:R-:W-:Y:S01]  /*d800*/  IMAD R5, R4.reuse, R3, R0 ;  /* 0x0000000304057224 */ /* 0x040fe200078e0200 */
[----:B------:R-:W-:Y:S01]  /*d810*/  SHF.L.U32 R9, R9, 0x3, RZ ;  /* 0x0000000309097819 */ /* 0x000fe200000006ff */
[----:B------:R-:W-:Y:S01]  /*d820*/  IMAD.WIDE.U32 R2, R4, R2, UR4 ;  /* 0x0000000404027e25 */ /* 0x000fe2000f8e0002 */
[----:B------:R-:W-:-:S03]  /*d830*/  ULDC.64 UR4, c[0x0][0x2d0] ;  /* 0x0000b40000047ab9 */ /* 0x000fc60000000a00 */
[----:B------:R-:W1:Y:S01]  /*d840*/  @P0 LDC R0, c[0x0][0x450] ;  /* 0x00011400ff000b82 */ /* 0x000e620000000800 */
[----:B------:R-:W-:Y:S02]  /*d850*/  IMAD.IADD R3, R3, 0x1, R5 ;  /* 0x0000000103037824 */ /* 0x000fe400078e0205 */
[----:B------:R-:W-:-:S05]  /*d860*/  IMAD.SHL.U32 R5, R12, 0x10, RZ ;  /* 0x000000100c057824 */ /* 0x000fca00078e00ff */
[----:B------:R-:W-:-:S04]  /*d870*/  LOP3.LUT R5, R8, 0x70, R5, 0xf8, !PT ;  /* 0x0000007008057812 */ /* 0x000fc800078ef805 */
[----:B----4-:R-:W-:-:S05]  /*d880*/  LEA R5, R11, R5, 0x7 ;  /* 0x000000050b057211 */ /* 0x010fca00078e38ff */
[----:B0-----:R-:W-:-:S04]  /*d890*/  @P0 IMAD.HI.U32 R6, R5, R6, RZ ;  /* 0x0000000605060227 */ /* 0x001fc800078e00ff */
[----:B------:R-:W-:Y:S01]  /*d8a0*/  IMAD.MOV.U32 R4, RZ, RZ, R5 ;  /* 0x000000ffff047224 */ /* 0x000fe200078e0005 */
[----:B-1----:R-:W-:-:S05]  /*d8b0*/  @P0 SHF.R.U32.HI R4, RZ, R0, R6 ;  /* 0x00000000ff040219 */ /* 0x002fca0000011606 */
[----:B------:R-:W-:Y:S02]  /*d8c0*/  IMAD.MOV R0, RZ, RZ, -R4 ;  /* 0x000000ffff007224 */ /* 0x000fe400078e0a04 */
[----:B------:R-:W-:-:S04]  /*d8d0*/  IMAD.WIDE.U32 R2, R4, UR4, R2 ;  /* 0x0000000404027c25 */ /* 0x000fc8000f8e0002 */
[----:B------:R-:W-:Y:S01]  /*d8e0*/  IMAD R0, R20, R0, R5 ;  /* 0x0000000014007224 */ /* 0x000fe200078e0205 */
[----:B------:R-:W-:-:S05]  /*d8f0*/  SHF.R.S32.HI R5, RZ, 0x1f, R4 ;  /* 0x0000001fff057819 */ /* 0x000fca0000011404 */
[----:B------:R-:W-:-:S04]  /*d900*/  IMAD R5, R5, UR4, RZ ;  /* 0x0000000405057c24 */ /* 0x000fc8000f8e02ff */
[----:B------:R-:W-:Y:S01]  /*d910*/  IMAD R5, R4, UR5, R5 ;  /* 0x0000000504057c24 */ /* 0x000fe2000f8e0205 */
[----:B------:R-:W-:Y:S01]  /*d920*/  SHF.R.S32.HI R4, RZ, 0x1f, R0 ;  /* 0x0000001fff047819 */ /* 0x000fe20000011400 */
[----:B------:R-:W-:Y:S02]  /*d930*/  ULDC.64 UR4, c[0x0][0x2c8] ;  /* 0x0000b20000047ab9 */ /* 0x000fe40000000a00 */
[----:B------:R-:W-:Y:S02]  /*d940*/  IMAD.IADD R3, R3, 0x1, R5 ;  /* 0x0000000103037824 */ /* 0x000fe400078e0205 */
[----:B------:R-:W-:Y:S02]  /*d950*/  IMAD R5, R4, UR4, RZ ;  /* 0x0000000404057c24 */ /* 0x000fe4000f8e02ff */
[----:B------:R-:W-:-:S04]  /*d960*/  IMAD.WIDE.U32 R2, R0, UR4, R2 ;  /* 0x0000000400027c25 */ /* 0x000fc8000f8e0002 */
[----:B------:R-:W-:Y:S01]  /*d970*/  IMAD R4, R0, UR5, R5 ;  /* 0x0000000500047c24 */ /* 0x000fe2000f8e0205 */
[----:B------:R-:W-:Y:S01]  /*d980*/  ULDC.64 UR4, c[0x0][0x280] ;  /* 0x0000a00000047ab9 */ /* 0x000fe20000000a00 */
[----:B------:R-:W-:Y:S01]  /*d990*/  IMAD.SHL.U32 R0, R12, 0x8, RZ ;  /* 0x000000080c007824 */ /* 0x000fe200078e00ff */
[----:B------:R-:W-:Y:S01]  /*d9a0*/  LEA R7, P0, R2, UR4, 0x1 ;  /* 0x0000000402077c11 */ /* 0x000fe2000f8008ff */
[----:B------:R-:W-:Y:S01]  /*d9b0*/  IMAD.IADD R3, R3, 0x1, R4 ;  /* 0x0000000103037824 */ /* 0x000fe200078e0204 */
[----:B------:R-:W-:Y:S02]  /*d9c0*/  ULDC UR4, c[0x0][0x2b8] ;  /* 0x0000ae0000047ab9 */ /* 0x000fe40000000800 */
[----:B------:R-:W-:Y:S02]  /*d9d0*/  LOP3.LUT R10, R0, 0x38, RZ, 0xc0, !PT ;  /* 0x00000038000a7812 */ /* 0x000fe400078ec0ff */
[----:B------:R-:W-:Y:S02]  /*d9e0*/  LEA.HI.X R6, R2, UR5, R3, 0x1, P0 ;  /* 0x0000000502067c11 */ /* 0x000fe400080f0c03 */
[----:B------:R-:W-:-:S02]  /*d9f0*/  LOP3.LUT R2, R10, 0x40, RZ, 0xfc, !PT ;  /* 0x000000400a027812 */ /* 0x000fc400078efcff */
[----:B------:R-:W-:Y:S02]  /*da00*/  LOP3.LUT R3, R0, 0x1c0, RZ, 0xc0, !PT ;  /* 0x000001c000037812 */ /* 0x000fe400078ec0ff */
[----:B------:R-:W-:Y:S02]  /*da10*/  ISETP.GE.AND P0, PT, R2, UR4, PT ;  /* 0x0000000402007c0c */ /* 0x000fe4000bf06270 */
[----:B------:R-:W-:Y:S02]  /*da20*/  LOP3.LUT R2, R10, 0x80, RZ, 0xfc, !PT ;  /* 0x000000800a027812 */ /* 0x000fe400078efcff */
[----:B------:R-:W-:Y:S02]  /*da30*/  LOP3.LUT R3, R3, 0x38, R0, 0xf8, !PT ;  /* 0x0000003803037812 */ /* 0x000fe400078ef800 */
[----:B------:R-:W-:Y:S02]  /*da40*/  ISETP.GE.AND P1, PT, R2, UR4, PT ;  /* 0x0000000402007c0c */ /* 0x000fe4000bf26270 */
[----:B------:R-:W-:-:S02]  /*da50*/  LOP3.LUT R2, R10, 0xc0, RZ, 0xfc, !PT ;  /* 0x000000c00a027812 */ /* 0x000fc400078efcff */
[----:B------:R-:W-:Y:S02]  /*da60*/  ISETP.GE.AND P3, PT, R10, UR4, PT ;  /* 0x000000040a007c0c */ /* 0x000fe4000bf66270 */
[----:B------:R-:W-:Y:S01]  /*da70*/  ISETP.GE.AND P2, PT, R2, UR4, PT ;  /* 0x0000000402007c0c */ /* 0x000fe2000bf46270 */
[----:B------:R-:W-:Y:S01]  /*da80*/  UMOV UR4, 0xffffffff ;  /* 0xffffffff00047882 */ /* 0x000fe20000000000 */
[----:B------:R-:W-:-:S04]  /*da90*/  LOP3.LUT R0, R3, 0x38, R12, 0x78, !PT ;  /* 0x0000003803007812 */ /* 0x000fc800078e780c */
[----:B------:R-:W-:Y:S01]  /*daa0*/  LOP3.LUT R9, R0, 0x200, R9, 0xf8, !PT ;  /* 0x0000020000097812 */ /* 0x000fe200078ef809 */
[----:B------:R-:W-:Y:S06]  /*dab0*/  BRA.DIV UR4, `(.L_x_50) ;  /* 0x0000003604a87947 */ /* 0x000fec000b800000 */
[----:B------:R-:W0:Y:S01]  /*dac0*/  S2R R2, SR_CTAID.X ;  /* 0x0000000000027919 */ /* 0x000e220000002500 */
[----:B------:R-:W-:Y:S01]  /*dad0*/  ULDC UR4, c[0x0][0x288] ;  /* 0x0000a20000047ab9 */ /* 0x000fe20000000800 */
[----:B------:R-:W-:Y:S01]  /*dae0*/  ULDC.64 UR6, c[0x0][0x208] ;  /* 0x0000820000067ab9 */ /* 0x000fe20000000a00 */
[----:B------:R-:W-:Y:S01]  /*daf0*/  IMAD R0, R20, UR4, RZ ;  /* 0x0000000414007c24 */ /* 0x000fe2000f8e02ff */
[----:B------:R-:W-:Y:S04]  /*db00*/  SHFL.IDX PT, R3, R7, RZ, 0x181f ;  /* 0x00181fff07037589 */ /* 0x000fe800000e0000 */
[----:B------:R-:W-:Y:S04]  /*db10*/  SHFL.IDX PT, R4, R7, 0x1, 0x181f ;  /* 0x00381f0007047f89 */ /* 0x000fe800000e0000 */
[----:B------:R-:W-:Y:S01]  /*db20*/  SHFL.IDX PT, R14, R7, 0x7, 0x181f ;  /* 0x00f81f00070e7f89 */ /* 0x000fe200000e0000 */
[----:B0-----:R-:W-:-:S03]  /*db30*/  IMAD R8, R2, 0x80, R8 ;  /* 0x0000008002087824 */ /* 0x001fc600078e0208 */
[----:B------:R-:W0:Y:S01]  /*db40*/  SHFL.IDX PT, R2, R6, RZ, 0x181f ;  /* 0x00181fff06027589 */ /* 0x000e2200000e0000 */
[C---:B------:R-:W-:Y:S01]  /*db50*/  VIADD R5, R8.reuse, 0x10 ;  /* 0x0000001008057836 */ /* 0x040fe20000000000 */
[----:B------:R-:W-:-:S13]  /*db60*/  ISETP.GE.AND P4, PT, R8, R0, PT ;  /* 0x000000000800720c */ /* 0x000fda0003f86270 */
[----:B------:R-:W-:Y:S02]  /*db70*/  @!P4 LEA R21, R9, UR38, 0x1 ;  /* 0x000000260915cc11 */ /* 0x000fe4000f8e08ff */
[----:B0-----:R-:W-:-:S04]  /*db80*/  LOP3.LUT R3, R3, R2, RZ, 0x3c, !PT ;  /* 0x0000000203037212 */ /* 0x001fc800078e3cff */
[----:B------:R-:W-:-:S04]  /*db90*/  LOP3.LUT R2, R3, R2, RZ, 0x3c, !PT ;  /* 0x0000000203027212 */ /* 0x000fc800078e3cff */
[----:B------:R-:W-:-:S03]  /*dba0*/  LOP3.LUT R3, R3, R2, RZ, 0x3c, !PT ;  /* 0x0000000203037212 */ /* 0x000fc600078e3cff */
[----:B------:R-:W-:-:S05]  /*dbb0*/  @!P4 IMAD.WIDE.U32 R2, R10, 0x2, R2 ;  /* 0x000000020a02c825 */ /* 0x000fca00078e0002 */
[----:B------:R-:W-:Y:S04]  /*dbc0*/  @!P4 LDGSTS.E.BYPASS.LTC128B.128 [R21+0x14400], desc[UR6][R2.64], !P3 ;  /* 0x144000000215cfae */ /* 0x000fe8000d901d46 */
[----:B------:R-:W-:Y:S04]  /*dbd0*/  @!P4 LDGSTS.E.BYPASS.LTC128B.128 [R21+0x18400], desc[UR6][R2.64+0x80], !P0 ;  /* 0x184000800215cfae */ /* 0x000fe8000c101d46 */
[----:B------:R-:W-:Y:S04]  /*dbe0*/  @!P4 LDGSTS.E.BYPASS.LTC128B.128 [R21+0x1c400], desc[UR6][R2.64+0x100], !P1 ;  /* 0x1c4001000215cfae */ /* 0x000fe8000c901d46 */
[----:B------:R0:W-:Y:S01]  /*dbf0*/  @!P4 LDGSTS.E.BYPASS.LTC128B.128 [R21+0x20400], desc[UR6][R2.64+0x180], !P2 ;  /* 0x204001800215cfae */ /* 0x0001e2000d101d46 */
[----:B------:R-:W-:-:S03]  /*dc00*/  ISETP.GE.AND P4, PT, R5, R0, PT ;  /* 0x000000000500720c */ /* 0x000fc60003f86270 */
[----:B------:R-:W1:Y:S01]  /*dc10*/  SHFL.IDX PT, R5, R6, 0x1, 0x181f ;  /* 0x00381f0006057f89 */ /* 0x000e6200000e0000 */
[----:B0-----:R-:W-:-:S03]  /*dc20*/  VIADD R3, R8, 0x20 ;  /* 0x0000002008037836 */ /* 0x001fc60000000000 */
[----:B------:R-:W-:Y:S06]  /*dc30*/  SHFL.IDX PT, R2, R7, 0x2, 0x181f ;  /* 0x00581f0007027f89 */ /* 0x000fec00000e0000 */
[----:B------:R-:W-:Y:S01]  /*dc40*/  @!P4 LEA R20, R9, UR38, 0x1 ;  /* 0x000000260914cc11 */ /* 0x000fe2000f8e08ff */
[----:B-1----:R-:W-:-:S05]  /*dc50*/  @!P4 IMAD.WIDE.U32 R4, R10, 0x2, R4 ;  /* 0x000000020a04c825 */ /* 0x002fca00078e0004 */
        /* <DEDUP_REMOVED lines=26> */
[----:B0-----:R-:W-:-:S03]  /*de00*/  IADD3 R5, R8, 0x50, RZ ;  /* 0x0000005008057810 */ /* 0x001fc60007ffe0ff */
        /* <DEDUP_REMOVED lines=18> */
[----:B------:R-:W1:Y:S04]  /*df30*/  SHFL.IDX PT, R3, R6, 0x6, 0x181f ;  /* 0x00d81f0006037f89 */ /* 0x000e6800000e0000 */
[----:B0-----:R0:W2:Y:S06]  /*df40*/  SHFL.IDX PT, R4, R6, 0x7, 0x181f ;  /* 0x00f81f0006047f89 */ /* 0x0010ac00000e0000 */
[----:B------:R-:W-:Y:S01]  /*df50*/  @!P4 LEA R21, R9, UR38, 0x1 ;  /* 0x000000260915cc11 */ /* 0x000fe2000f8e08ff */
[----:B-1----:R-:W-:-:S05]  /*df60*/  @!P4 IMAD.WIDE.U32 R2, R10, 0x2, R2 ;  /* 0x000000020a02c825 */ /* 0x002fca00078e0002 */
[----:B------:R0:W-:Y:S04]  /*df70*/  @!P4 LDGSTS.E.BYPASS.LTC128B.128 [R21+0x17400], desc[UR6][R2.64], !P3 ;  /* 0x174000000215cfae */ /* 0x0001e8000d901d46 */
[----:B------:R0:W-:Y:S04]  /*df80*/  @!P4 LDGSTS.E.BYPASS.LTC128B.128 [R21+0x1b400], desc[UR6][R2.64+0x80], !P0 ;  /* 0x1b4000800215cfae */ /* 0x0001e8000c101d46 */
[----:B------:R0:W-:Y:S04]  /*df90*/  @!P4 LDGSTS.E.BYPASS.LTC128B.128 [R21+0x1f400], desc[UR6][R2.64+0x100], !P1 ;  /* 0x1f4001000215cfae */ /* 0x0001e8000c901d46 */
[----:B--2---:R0:W-:Y:S02]  /*dfa0*/  @!P4 LDGSTS.E.BYPASS.LTC128B.128 [R21+0x23400], desc[UR6][R2.64+0x180], !P2 ;  /* 0x234001800215cfae */ /* 0x0041e4000d101d46 */
.L_x_155:
[----:B0-----:R-:W-:Y:S01]  /*dfb0*/  VIADD R3, R8, 0x70 ;  /* 0x0000007008037836 */ /* 0x001fe20000000000 */
[----:B------:R-:W-:Y:S01]  /*dfc0*/  BSSY B0, `(.L_x_51) ;  /* 0x000000f000007945 */ /* 0x000fe20003800000 */
[----:B------:R-:W-:-:S03]  /*dfd0*/  IMAD.MOV.U32 R2, RZ, RZ, R14 ;  /* 0x000000ffff027224 */ /* 0x000fc600078e000e */
[----:B------:R-:W-:Y:S01]  /*dfe0*/  ISETP.GE.AND P4, PT, R3, R0, PT ;  /* 0x000000000300720c */ /* 0x000fe20003f86270 */
[----:B------:R-:W-:-:S12]  /*dff0*/  IMAD.MOV.U32 R3, RZ, RZ, R4 ;  /* 0x000000ffff037224 */ /* 0x000fd800078e0004 */
[----:B------:R-:W-:Y:S05]  /*e000*/  @P4 BRA `(.L_x_52) ;  /* 0x0000000000284947 */ /* 0x000fea0003800000 */
[----:B------:R-:W-:Y:S01]  /*e010*/  IMAD.WIDE.U32 R10, R10, 0x2, R2 ;  /* 0x000000020a0a7825 */ /* 0x000fe200078e0002 */
[----:B------:R-:W-:Y:S01]  /*e020*/  LEA R9, R9, UR38, 0x1 ;  /* 0x0000002609097c11 */ /* 0x000fe2000f8e08ff */
[----:B------:R-:W-:-:S04]  /*e030*/  ULDC.64 UR4, c[0x0][0x208] ;  /* 0x0000820000047ab9 */ /* 0x000fc80000000a00 */
[----:B------:R-:W-:Y:S01]  /*e040*/  @!PT LDS RZ, [RZ] ;  /* 0x00000000fffff984 */ /* 0x000fe20000000800 */
[----:B------:R-:W-:Y:S01]  /*e050*/  @!PT LDS RZ, [RZ] ;  /* 0x00000000fffff984 */ /* 0x000fe20000000800 */
[----:B------:R-:W-:Y:S01]  /*e060*/  @!PT LDS RZ, [RZ] ;  /* 0x00000000fffff984 */ /* 0x000fe20000000800 */
[----:B------:R0:W-:Y:S04]  /*e070*/  LDGSTS.E.BYPASS.LTC128B.128 [R9+0x17c00], desc[UR4][R10.64], !P3 ;  /* 0x17c000000a097fae */ /* 0x0001e8000d901d44 */
[----:B------:R0:W-:Y:S04]  /*e080*/  LDGSTS.E.BYPASS.LTC128B.128 [R9+0x1bc00], desc[UR4][R10.64+0x80], !P0 ;  /* 0x1bc000800a097fae */ /* 0x0001e8000c101d44 */
[----:B------:R0:W-:Y:S04]  /*e090*/  LDGSTS.E.BYPASS.LTC128B.128 [R9+0x1fc00], desc[UR4][R10.64+0x100], !P1 ;  /* 0x1fc001000a097fae */ /* 0x0001e8000c901d44 */
[----:B------:R0:W-:Y:S02]  /*e0a0*/  LDGSTS.E.BYPASS.LTC128B.128 [R9+0x23c00], desc[UR4][R10.64+0x180], !P2 ;  /* 0x23c001800a097fae */ /* 0x0001e4000d101d44 */
.L_x_52:
[----:B------:R-:W-:Y:S05]  /*e0b0*/  BSYNC B0 ;  /* 0x0000000000007941 */ /* 0x000fea0003800000 */
.L_x_51:
[----:B------:R-:W-:Y:S01]  /*e0c0*/  NOP ;  /* 0x0000000000007918 */ /* 0x000fe20000000000 */
[----:B------:R-:W-:Y:S01]  /*e0d0*/  SYNCS.ARRIVE.TRANS64.RED.A0T1 RZ, [UR38+0x38800], RZ ;  /* 0x038800ffffff79a7 */ /* 0x000fe20008200426 */
[----:B------:R-:W-:Y:S01]  /*e0e0*/  IMAD.MOV.U32 R2, RZ, RZ, 0x1 ;  /* 0x00000001ff027424 */ /* 0x000fe200078e00ff */
[----:B------:R-:W-:Y:S04]  /*e0f0*/  ARRIVES.LDGSTSBAR.64.TRANSCNT [UR38+0x38800] ;  /* 0x03880000ff0079b0 */ /* 0x000fe80008000aa6 */
[----:B------:R-:W-:Y:S01]  /*e100*/  SHF.L.U32 R2, R2, 0x1f, RZ ;  /* 0x0000001f02027819 */ /* 0x000fe200000006ff */
[----:B------:R-:W-:Y:S01]  /*e110*/  NOP ;  /* 0x0000000000007918 */ /* 0x000fe20000000000 */
[----:B------:R-:W2:Y:S01]  /*e120*/  LDL.LU R4, [R1+0x10] ;  /* 0x0000100001047983 */ /* 0x000ea20000300800 */
[----:B------:R-:W-:Y:S03]  /*e130*/  SYNCS.ARRIVE.TRANS64.A1T0 RZ, [UR38+0x38800], RZ ;  /* 0x038800ffffff79a7 */ /* 0x000fe60008100026 */
[----:B------:R-:W3:Y:S01]  /*e140*/  LDL R3, [R1+0x8] ;  /* 0x0000080001037983 */ /* 0x000ee20000100800 */
[----:B------:R-:W1:Y:S01]  /*e150*/  SYNCS.PHASECHK.TRANS64.TRYWAIT P0, [UR38+0x38820], R2 ;  /* 0x03882002ff0075a7 */ /* 0x000e620008000166 */
[----:B--2---:R-:W-:-:S04]  /*e160*/  IADD3 R0, R4, -0x2, RZ ;  /* 0xfffffffe04007810 */ /* 0x004fc80007ffe0ff */
[----:B---3--:R-:W-:Y:S01]  /*e170*/  ISETP.GE.AND P1, PT, R0, R3, PT ;  /* 0x000000030000720c */ /* 0x008fe20003f26270 */
[----:B-1----:R-:W-:-:S12]  /*e180*/  @!P0 BRA `(.L_x_53) ;  /* 0x0000003800c08947 */ /* 0x002fd80003800000 */
.L_x_156:
[----:B0-----:R-:W-:Y:S02]  /*e190*/  IMAD.MOV.U32 R9, RZ, RZ, 0x1 ;  /* 0x00000001ff097424 */ /* 0x001fe400078e00ff */
[----:B------:R-:W-:Y:S01]  /*e1a0*/  IMAD.MOV.U32 R8, RZ, RZ, RZ ;  /* 0x000000ffff087224 */ /* 0x000fe200078e00ff */
[----:B------:R-:W-:Y:S06]  /*e1b0*/  @!P1 BRA `(.L_x_54) ;  /* 0x0000002000e49947 */ /* 0x000fec0003800000 */
[----:B------:R-:W2:Y:S04]  /*e1c0*/  LDL.LU R4, [R1+0xc] ;  /* 0x00000c0001047983 */ /* 0x000ea80000300800 */
[----:B-1----:R-:W3:Y:S01]  /*e1d0*/  LDL.LU R3, [R1+0x8] ;  /* 0x0000080001037983 */ /* 0x002ee20000300800 */
[----:B------:R-:W-:Y:S01]  /*e1e0*/  UIADD3 UR4, UR40, 0x1, URZ ;  /* 0x0000000128047890 */ /* 0x000fe2000fffe03f */
[----:B------:R-:W-:Y:S01]  /*e1f0*/  MOV R9, 0x1 ;  /* 0x0000000100097802 */ /* 0x000fe20000000f00 */
[----:B------:R-:W0:Y:S02]  /*e200*/  S2R R6, SR_TID.X ;  /* 0x0000000000067919 */ /* 0x000e240000002100 */
[----:B0-----:R-:W-:Y:S02]  /*e210*/  LOP3.LUT R10, R6, 0x1f, RZ, 0xc0, !PT ;  /* 0x0000001f060a7812 */ /* 0x001fe400078ec0ff */
[----:B--2---:R-:W-:Y:S01]  /*e220*/  IMAD R2, R4, UR4, RZ ;  /* 0x0000000404027c24 */ /* 0x004fe2000f8e02ff */
[----:B---3--:R-:W-:-:S04]  /*e230*/  LOP3.LUT R3, RZ, R3, RZ, 0x33, !PT ;  /* 0x00000003ff037212 */ /* 0x008fc800078e33ff */
[----:B------:R-:W-:-:S05]  /*e240*/  VIMNMX R2, R2, UR39, PT ;  /* 0x0000002702027c48 */ /* 0x000fca000bfe0100 */
[----:B------:R-:W-:-:S05]  /*e250*/  IMAD.MOV R4, RZ, RZ, -R2 ;  /* 0x000000ffff047224 */ /* 0x000fca00078e0a02 */
[----:B------:R-:W-:Y:S02]  /*e260*/  VIADDMNMX R5, R4, 0x1, R3, !PT ;  /* 0x0000000104057846 */ /* 0x000fe40007800103 */
[----:B------:R-:W-:-:S03]  /*e270*/  LOP3.LUT R3, RZ, R2, RZ, 0x33, !PT ;  /* 0x00000002ff037212 */ /* 0x000fc600078e33ff */
[----:B------:R-:W-:Y:S02]  /*e280*/  VIADD R4, R5, 0xfffffffe ;  /* 0xfffffffe05047836 */ /* 0x000fe40000000000 */
[----:B------:R-:W-:-:S03]  /*e290*/  IMAD.IADD R5, R2, 0x1, R5 ;  /* 0x0000000102057824 */ /* 0x000fc600078e0205 */
[----:B------:R-:W-:Y:S01]  /*e2a0*/  ISETP.NE.AND P0, PT, R4, R3, PT ;  /* 0x000000030400720c */ /* 0x000fe20003f05270 */
[----:B------:R-:W-:Y:S01]  /*e2b0*/  IMAD.MOV.U32 R4, RZ, RZ, R16 ;  /* 0x000000ffff047224 */ /* 0x000fe200078e0010 */
[----:B------:R-:W-:-:S11]  /*e2c0*/  LOP3.LUT R12, R5, 0x1, RZ, 0xc0, !PT ;  /* 0x00000001050c7812 */ /* 0x000fd600078ec0ff */
[----:B------:R-:W-:Y:S05]  /*e2d0*/  @!P0 BRA `(.L_x_55) ;  /* 0x0000001400c88947 */ /* 0x000fea0003800000 */
[----:B------:R-:W-:Y:S01]  /*e2e0*/  BSSY B0, `(.L_x_55) ;  /* 0x0000171000007945 */ /* 0x000fe20003800000 */
[----:B------:R-:W-:Y:S02]  /*e2f0*/  IMAD.IADD R6, R5, 0x1, -R12 ;  /* 0x0000000105067824 */ /* 0x000fe400078e0a0c */
[----:B------:R-:W-:Y:S02]  /*e300*/  IMAD.MOV.U32 R7, RZ, RZ, 0x1 ;  /* 0x00000001ff077424 */ /* 0x000fe400078e00ff */
[----:B------:R-:W-:-:S07]  /*e310*/  IMAD.MOV.U32 R4, RZ, RZ, R16 ;  /* 0x000000ffff047224 */ /* 0x000fce00078e0010 */
.L_x_94:
[----:B------:R-:W2:Y:S01]  /*e320*/  LDL R2, [R1] ;  /* 0x0000000001027983 */ /* 0x000ea20000100800 */
[----:B------:R-:W-:Y:S01]  /*e330*/  VIADD R6, R6, 0xfffffffe ;  /* 0xfffffffe06067836 */ /* 0x000fe20000000000 */
[----:B------:R-:W-:Y:S04]  /*e340*/  BSSY B1, `(.L_x_56) ;  /* 0x00000b3000017945 */ /* 0x000fe80003800000 */
[----:B------:R-:W-:Y:S02]  /*e350*/  ISETP.NE.AND P2, PT, R6, RZ, PT ;  /* 0x000000ff0600720c */ /* 0x000fe40003f45270 */
[----:B--2---:R-:W-:-:S13]  /*e360*/  ISETP.NE.AND P0, PT, R2, RZ, PT ;  /* 0x000000ff0200720c */ /* 0x004fda0003f05270 */
[----:B------:R-:W-:Y:S05]  /*e370*/  @!P0 BRA `(.L_x_57) ;  /* 0x0000000800bc8947 */ /* 0x000fea0003800000 */
[----:B------:R-:W2:Y:S01]  /*e380*/  LDL R2, [R1+0x4] ;  /* 0x0000040001027983 */ /* 0x000ea20000100800 */
[----:B------:R-:W-:Y:S02]  /*e390*/  MOV R9, R0 ;  /* 0x0000000000097202 */ /* 0x000fe40000000f00 */
[----:B--2---:R-:W-:-:S13]  /*e3a0*/  ISETP.NE.AND P0, PT, R2, RZ, PT ;  /* 0x000000ff0200720c */ /* 0x004fda0003f05270 */
[----:B------:R-:W-:Y:S05]  /*e3b0*/  @!P0 BRA `(.L_x_58) ;  /* 0x00000000004c8947 */ /* 0x000fea0003800000 */
[----:B------:R-:W0:Y:S01]  /*e3c0*/  LDC R9, c[0x0][0x43c] ;  /* 0x00010f00ff097b82 */ /* 0x000e220000000800 */
[----:B------:R-:W-:Y:S01]  /*e3d0*/  ULDC.64 UR4, c[0x0][0x428] ;  /* 0x00010a0000047ab9 */ /* 0x000fe20000000a00 */
[----:B------:R-:W-:Y:S01]  /*e3e0*/  ULDC.64 UR6, c[0x0][0x208] ;  /* 0x0000820000067ab9 */ /* 0x000fe20000000a00 */
[----:B------:R-:W-:Y:S01]  /*e3f0*/  IMAD R5, R19, UR4, RZ ;  /* 0x0000000413057c24 */ /* 0x000fe2000f8e02ff */
[----:B0-----:R-:W-:-:S13]  /*e400*/  ISETP.NE.AND P0, PT, R9, 0x1, PT ;  /* 0x000000010900780c */ /* 0x001fda0003f05270 */
[----:B------:R-:W0:Y:S02]  /*e410*/  @P0 LDC.64 R2, c[0x0][0x440] ;  /* 0x00011000ff020b82 */ /* 0x000e240000000a00 */
[----:B0-----:R-:W-:-:S04]  /*e420*/  @P0 IMAD.HI.U32 R4, R0, R2, RZ ;  /* 0x0000000200040227 */ /* 0x001fc800078e00ff */
[----:B------:R-:W-:Y:S01]  /*e430*/  IMAD.MOV.U32 R2, RZ, RZ, R0 ;  /* 0x000000ffff027224 */ /* 0x000fe200078e0000 */
[----:B------:R-:W-:Y:S01]  /*e440*/  @P0 SHF.R.U32.HI R2, RZ, R3, R4 ;  /* 0x00000003ff020219 */ /* 0x000fe20000011604 */
[----:B------:R-:W-:-:S04]  /*e450*/  IMAD R4, R18, UR5, R5 ;  /* 0x0000000512047c24 */ /* 0x000fc8000f8e0205 */
[----:B------:R-:W-:-:S04]  /*e460*/  IMAD.MOV R3, RZ, RZ, -R2 ;  /* 0x000000ffff037224 */ /* 0x000fc800078e0a02 */
[----:B------:R-:W-:Y:S01]  /*e470*/  IMAD R9, R9, R3, R0 ;  /* 0x0000000309097224 */ /* 0x000fe200078e0200 */
[----:B------:R-:W-:-:S03]  /*e480*/  SHF.R.S32.HI R3, RZ, 0x1f, R2 ;  /* 0x0000001fff037819 */ /* 0x000fc60000011402 */
[----:B------:R-:W-:Y:S01]  /*e490*/  IMAD.WIDE.U32 R2, R18, UR4, R2 ;  /* 0x0000000412027c25 */ /* 0x000fe2000f8e0002 */
[----:B------:R-:W-:-:S03]  /*e4a0*/  ULDC.64 UR4, c[0x0][0x418] ;  /* 0x0001060000047ab9 */ /* 0x000fc60000000a00 */
[----:B------:R-:W-:Y:S01]  /*e4b0*/  IMAD.IADD R3, R4, 0x1, R3 ;  /* 0x0000000104037824 */ /* 0x000fe200078e0203 */
[----:B------:R-:W-:-:S04]  /*e4c0*/  LEA R4, P0, R2, UR4, 0x2 ;  /* 0x0000000402047c11 */ /* 0x000fc8000f8010ff */
[----:B------:R-:W-:-:S05]  /*e4d0*/  LEA.HI.X R5, R2, UR5, R3, 0x2, P0 ;  /* 0x0000000502057c11 */ /* 0x000fca00080f1403 */
[----:B------:R0:W5:Y:S04]  /*e4e0*/  LDG.E R4, desc[UR6][R4.64] ;  /* 0x0000000604047981 */ /* 0x000168000c1e1900 */
.L_x_58:
[----:B------:R-:W1:Y:S01]  /*e4f0*/  S2R R2, SR_TID.X ;  /* 0x0000000000027919 */ /* 0x000e620000002100 */
[----:B------:R-:W-:Y:S01]  /*e500*/  BSSY B2, `(.L_x_59) ;  /* 0x0000006000027945 */ /* 0x000fe20003800000 */
[----:B-1----:R-:W-:Y:S02]  /*e510*/  LOP3.LUT R3, R2, 0x7f, RZ, 0xc0, !PT ;  /* 0x0000007f02037812 */ /* 0x002fe400078ec0ff */
[----:B------:R-:W-:Y:S02]  /*e520*/  SHF.L.U32 R2, R7, 0x1f, RZ ;  /* 0x0000001f07027819 */ /* 0x000fe400000006ff */
[----:B------:R-:W-:Y:S02]  /*e530*/  ISETP.NE.AND P1, PT, R3, RZ, PT ;  /* 0x000000ff0300720c */ /* 0x000fe40003f25270 */
[----:B------:R-:W1:Y:S02]  /*e540*/  SYNCS.PHASECHK.TRANS64.TRYWAIT P0, [UR38+0x38848], R2 ;  /* 0x03884802ff0075a7 */ /* 0x000e640008000166 */
[----:B-1----:R-:W-:Y:S09]  /*e550*/  @!P0 BRA `(.L_x_60) ;  /* 0x0000003400e48947 */ /* 0x002ff20003800000 */
.L_x_157:
[----:B------:R-:W-:Y:S05]  /*e560*/  BSYNC B2 ;  /* 0x0000000000027941 */ /* 0x000fea0003800000 */
.L_x_59:
[----:B------:R-:W-:Y:S04]  /*e570*/  BSSY B2, `(.L_x_61) ;  /* 0x0000007000027945 */ /* 0x000fe80003800000 */
[----:B------:R-:W-:Y:S05]  /*e580*/  @P1 BRA `(.L_x_62) ;  /* 0x0000000000141947 */ /* 0x000fea0003800000 */
[----:B------:R-:W-:Y:S01]  /*e590*/  ISETP.NE.AND P0, PT, R10, RZ, PT ;  /* 0x000000ff0a00720c */ /* 0x000fe20003f05270 */
[----:B-1----:R-:W-:-:S04]  /*e5a0*/  IMAD.MOV.U32 R3, RZ, RZ, 0xa000 ;  /* 0x0000a000ff037424 */ /* 0x002fc800078e00ff */
[----:B------:R2:W-:Y:S08]  /*e5b0*/  SYNCS.ARRIVE.TRANS64 RZ, [UR38+0x38838], R3 ;  /* 0x03883803ffff79a7 */ /* 0x0005f00008000026 */
[----:B--2---:R-:W-:Y:S05]  /*e5c0*/  @!P0 BRA `(.L_x_62) ;  /* 0x0000000000048947 */ /* 0x004fea0003800000 */
[----:B------:R-:W-:Y:S01]  /*e5d0*/  BPT.TRAP 0x1 ;  /* 0x000000040000795c */ /* 0x000fe20000300000 */
.L_x_62:
[----:B------:R-:W-:Y:S05]  /*e5e0*/  BSYNC B2 ;  /* 0x0000000000027941 */ /* 0x000fea0003800000 */
.L_x_61:
[----:B------:R-:W-:Y:S01]  /*e5f0*/  IMAD.MOV.U32 R14, RZ, RZ, RZ ;  /* 0x000000ffff0e7224 */ /* 0x000fe200078e00ff */
[----:B------:R-:W-:Y:S01]  /*e600*/  ULDC.64 UR4, c[0x0][0x198] ;  /* 0x0000660000047ab9 */ /* 0x000fe20000000a00 */
[----:B------:R-:W-:Y:S01]  /*e610*/  PLOP3.LUT P0, PT, PT, PT, PT, 0x80, 0x0 ;  /* 0x000000000000781c */ /* 0x000fe20003f0f070 */
[----:B------:R-:W-:Y:S01]  /*e620*/  UIADD3 UR4, UP0, UR4, 0x370, URZ ;  /* 0x0000037004047890 */ /* 0x000fe2000ff1e03f */
[----:B-1----:R-:W-:Y:S01]  /*e630*/  IMAD R3, R9, 0x50, RZ ;  /* 0x0000005009037824 */ /* 0x002fe200078e02ff */
[----:B------:R-:W-:Y:S01]  /*e640*/  R2UR UR34, R14 ;  /* 0x000000000e2272ca */ /* 0x000fe200000e0000 */
[----:B------:R-:W-:Y:S02]  /*e650*/  UIADD3 UR32, UR38, 0x2e400, URZ ;  /* 0x0002e40026207890 */ /* 0x000fe4000fffe03f */
[----:B------:R-:W-:Y:S02]  /*e660*/  UIADD3 UR33, UR38, 0x38838, URZ ;  /* 0x0003883826217890 */ /* 0x000fe4000fffe03f */
[----:B------:R-:W-:Y:S01]  /*e670*/  UIADD3.X UR5, URZ, UR5, URZ, UP0, !UPT ;  /* 0x000000053f057290 */ /* 0x000fe200087fe43f */
[----:B------:R-:W-:Y:S01]  /*e680*/  UMOV UR6, 0x0 ;  /* 0x0000000000067882 */ /* 0x000fe20000000000 */
[----:B------:R-:W-:-:S10]  /*e690*/  UMOV UR7, 0x14f00000 ;  /* 0x14f0000000077882 */ /* 0x000fd40000000000 */
.L_x_63:
[----:B------:R-:W-:-:S13]  /*e6a0*/  @P0 ELECT P3, URZ, PT ;  /* 0x00000000003f082f */ /* 0x000fda0003860000 */
[----:B-----5:R-:W-:Y:S02]  /*e6b0*/  @P3 R2UR UR37, R4 ;  /* 0x00000000042532ca */ /* 0x020fe400000e0000 */
[----:B------:R-:W-:Y:S02]  /*e6c0*/  @P3 R2UR UR35, R3 ;  /* 0x00000000032332ca */ /* 0x000fe400000e0000 */
[----:B------:R-:W-:Y:S02]  /*e6d0*/  @P3 PLOP3.LUT P0, PT, P3, PT, PT, 0x8, 0x0 ;  /* 0x000000000000381c */ /* 0x000fe40001f0e170 */
[----:B------:R-:W-:-:S09]  /*e6e0*/  PLOP3.LUT P3, PT, PT, PT, PT, 0x8, 0x0 ;  /* 0x000000000000781c */ /* 0x000fd20003f6e170 */
[----:B------:R1:W-:Y:S02]  /*e6f0*/  UTMALDG.4D [UR32], [UR4], desc[UR6] ;  /* 0x00000620040075b4 */ /* 0x0003e40008019000 */
[----:B-1----:R-:W-:Y:S05]  /*e700*/  @P0 BRA.U.ANY `(.L_x_63) ;  /* 0xfffffffd00e40947 */ /* 0x002fea000393ffff */
[----:B0-----:R-:W-:Y:S01]  /*e710*/  MOV R5, 0x40 ;  /* 0x0000004000057802 */ /* 0x001fe20000000f00 */
[----:B------:R-:W-:Y:S01]  /*e720*/  UIADD3 UR8, UR38, 0x30c00, URZ ;  /* 0x00030c0026087890 */ /* 0x000fe2000fffe03f */
[----:B------:R-:W-:Y:S01]  /*e730*/  PLOP3.LUT P0, PT, PT, PT, PT, 0x80, 0x0 ;  /* 0x000000000000781c */ /* 0x000fe20003f0f070 */
[----:B------:R-:W-:Y:S01]  /*e740*/  UMOV UR6, 0x0 ;  /* 0x0000000000067882 */ /* 0x000fe20000000000 */
[----:B------:R-:W-:Y:S01]  /*e750*/  R2UR UR10, R5 ;  /* 0x00000000050a72ca */ /* 0x000fe200000e0000 */
[----:B------:R-:W-:-:S14]  /*e760*/  UMOV UR7, 0x14f00000 ;  /* 0x14f0000000077882 */ /* 0x000fdc0000000000 */
.L_x_64:
[----:B------:R-:W-:-:S13]  /*e770*/  @P0 ELECT P3, URZ, PT ;  /* 0x00000000003f082f */ /* 0x000fda0003860000 */
[----:B------:R-:W-:Y:S01]  /*e780*/  @P3 R2UR UR13, R4 ;  /* 0x00000000040d32ca */ /* 0x000fe200000e0000 */
[----:B------:R-:W-:Y:S01]  /*e790*/  UMOV UR9, UR33 ;  /* 0x0000002100097c82 */ /* 0x000fe20008000000 */
[----:B------:R-:W-:Y:S01]  /*e7a0*/  @P3 R2UR UR11, R3 ;  /* 0x00000000030b32ca */ /* 0x000fe200000e0000 */
[----:B------:R-:W-:Y:S01]  /*e7b0*/  UMOV UR12, UR36 ;  /* 0x00000024000c7c82 */ /* 0x000fe20008000000 */
[----:B------:R-:W-:Y:S02]  /*e7c0*/  @P3 PLOP3.LUT P0, PT, P3, PT, PT, 0x8, 0x0 ;  /* 0x000000000000381c */ /* 0x000fe40001f0e170 */
[----:B------:R-:W-:-:S09]  /*e7d0*/  PLOP3.LUT P3, PT, PT, PT, PT, 0x8, 0x0 ;  /* 0x000000000000781c */ /* 0x000fd20003f6e170 */
[----:B------:R0:W-:Y:S02]  /*e7e0*/  UTMALDG.4D [UR8], [UR4], desc[UR6] ;  /* 0x00000608040075b4 */ /* 0x0001e40008019000 */
[----:B0-----:R-:W-:Y:S05]  /*e7f0*/  @P0 BRA.U.ANY `(.L_x_64) ;  /* 0xfffffffd00dc0947 */ /* 0x001fea000393ffff */
[----:B------:R-:W-:Y:S01]  /*e800*/  IMAD.MOV.U32 R11, RZ, RZ, 0x80 ;  /* 0x00000080ff0b7424 */ /* 0x000fe200078e00ff */
[----:B------:R-:W-:Y:S01]  /*e810*/  PLOP3.LUT P0, PT, PT, PT, PT, 0x80, 0x0 ;  /* 0x000000000000781c */ /* 0x000fe20003f0f070 */
[----:B------:R-:W-:Y:S01]  /*e820*/  UIADD3 UR8, UR38, 0x33400, URZ ;  /* 0x0003340026087890 */ /* 0x000fe2000fffe03f */
[----:B------:R-:W-:Y:S02]  /*e830*/  UMOV UR6, 0x0 ;  /* 0x0000000000067882 */ /* 0x000fe40000000000 */
[----:B------:R-:W-:Y:S01]  /*e840*/  R2UR UR10, R11 ;  /* 0x000000000b0a72ca */ /* 0x000fe200000e0000 */
[----:B------:R-:W-:-:S14]  /*e850*/  UMOV UR7, 0x14f00000 ;  /* 0x14f0000000077882 */ /* 0x000fdc0000000000 */
.L_x_65:
        /* <DEDUP_REMOVED lines=15> */
.L_x_66:
        /* <DEDUP_REMOVED lines=9> */
[----:B------:R-:W0:Y:S01]  /*e9e0*/  SYNCS.PHASECHK.TRANS64.TRYWAIT P0, [UR38+0x38860], R2 ;  /* 0x03886002ff0075a7 */ /* 0x000e220008000166 */
[----:B------:R-:W-:Y:S04]  /*e9f0*/  BSSY B2, `(.L_x_67) ;  /* 0x0000002000027945 */ /* 0x000fe80003800000 */
[----:B0-----:R-:W-:Y:S05]  /*ea00*/  @!P0 BRA `(.L_x_68) ;  /* 0x0000003000d08947 */ /* 0x001fea0003800000 */
.L_x_158:
[----:B------:R-:W-:Y:S05]  /*ea10*/  BSYNC B2 ;  /* 0x0000000000027941 */ /* 0x000fea0003800000 */
.L_x_67:
[----:B------:R-:W-:Y:S01]  /*ea20*/  BSSY B2, `(.L_x_69) ;  /* 0x0000009000027945 */ /* 0x000fe20003800000 */
[----:B0-----:R-:W-:Y:S02]  /*ea30*/  IMAD.MOV.U32 R2, RZ, RZ, 0x0 ;  /* 0x00000000ff027424 */ /* 0x001fe400078e00ff */
[----:B------:R-:W-:Y:S01]  /*ea40*/  IMAD.MOV.U32 R3, RZ, RZ, 0x14f00000 ;  /* 0x14f00000ff037424 */ /* 0x000fe200078e00ff */
[----:B------:R-:W-:Y:S06]  /*ea50*/  @P1 BRA `(.L_x_70) ;  /* 0x0000000000141947 */ /* 0x000fec0003800000 */
[----:B------:R-:W-:Y:S01]  /*ea60*/  ISETP.NE.AND P0, PT, R10, RZ, PT ;  /* 0x000000ff0a00720c */ /* 0x000fe20003f05270 */
[----:B------:R-:W-:-:S04]  /*ea70*/  IMAD.MOV.U32 R15, RZ, RZ, 0xa000 ;  /* 0x0000a000ff0f7424 */ /* 0x000fc800078e00ff */
[----:B------:R0:W-:Y:S08]  /*ea80*/  SYNCS.ARRIVE.TRANS64 RZ, [UR38+0x38850], R15 ;  /* 0x0388500fffff79a7 */ /* 0x0001f00008000026 */
[----:B0-----:R-:W-:Y:S05]  /*ea90*/  @!P0 BRA `(.L_x_70) ;  /* 0x0000000000048947 */ /* 0x001fea0003800000 */
[----:B------:R-:W-:Y:S01]  /*eaa0*/  BPT.TRAP 0x1 ;  /* 0x000000040000795c */ /* 0x000fe20000300000 */
.L_x_70:
[----:B------:R-:W-:Y:S05]  /*eab0*/  BSYNC B2 ;  /* 0x0000000000027941 */ /* 0x000fea0003800000 */
.L_x_69:
[----:B------:R-:W-:Y:S01]  /*eac0*/  R2UR UR6, R2 ;  /* 0x00000000020672ca */ /* 0x000fe200000e0000 */
[----:B------:R-:W-:Y:S01]  /*ead0*/  ULDC.64 UR4, c[0x0][0x198] ;  /* 0x0000660000047ab9 */ /* 0x000fe20000000a00 */
[----:B------:R-:W-:Y:S01]  /*eae0*/  R2UR UR7, R3 ;  /* 0x00000000030772ca */ /* 0x000fe200000e0000 */
[----:B------:R-:W-:Y:S01]  /*eaf0*/  UIADD3 UR4, UP0, UR4, 0x470, URZ ;  /* 0x0000047004047890 */ /* 0x000fe2000ff1e03f */
[----:B------:R-:W-:Y:S01]  /*eb00*/  R2UR UR10, R14 ;  /* 0x000000000e0a72ca */ /* 0x000fe200000e0000 */
[----:B------:R-:W-:Y:S01]  /*eb10*/  IMAD R14, R17, 0x50, RZ ;  /* 0x00000050110e7824 */ /* 0x000fe200078e02ff */
[----:B------:R-:W-:Y:S01]  /*eb20*/  PLOP3.LUT P0, PT, PT, PT, PT, 0x80, 0x0 ;  /* 0x000000000000781c */ /* 0x000fe20003f0f070 */
[----:B------:R-:W-:Y:S02]  /*eb30*/  UIADD3 UR8, UR38, 0x400, URZ ;  /* 0x0000040026087890 */ /* 0x000fe4000fffe03f */
[----:B------:R-:W-:Y:S02]  /*eb40*/  UIADD3 UR9, UR38, 0x38850, URZ ;  /* 0x0003885026097890 */ /* 0x000fe4000fffe03f */
[----:B------:R-:W-:-:S12]  /*eb50*/  UIADD3.X UR5, URZ, UR5, URZ, UP0, !UPT ;  /* 0x000000053f057290 */ /* 0x000fd800087fe43f */
.L_x_71:
[----:B------:R-:W-:-:S13]  /*eb60*/  @P0 ELECT P1, URZ, PT ;  /* 0x00000000003f082f */ /* 0x000fda0003820000 */
[----:B------:R-:W-:Y:S01]  /*eb70*/  @P1 R2UR UR13, R16 ;  /* 0x00000000100d12ca */ /* 0x000fe200000e0000 */
[----:B------:R-:W-:Y:S01]  /*eb80*/  UMOV UR12, UR36 ;  /* 0x00000024000c7c82 */ /* 0x000fe20008000000 */
[----:B------:R-:W-:Y:S02]  /*eb90*/  @P1 R2UR UR11, R14 ;  /* 0x000000000e0b12ca */ /* 0x000fe400000e0000 */
[----:B------:R-:W-:Y:S02]  /*eba0*/  @P1 PLOP3.LUT P0, PT, P1, PT, PT, 0x8, 0x0 ;  /* 0x000000000000181c */ /* 0x000fe40000f0e170 */
[----:B------:R-:W-:-:S09]  /*ebb0*/  PLOP3.LUT P1, PT, PT, PT, PT, 0x8, 0x0 ;  /* 0x000000000000781c */ /* 0x000fd20003f2e170 */
[----:B------:R0:W-:Y:S02]  /*ebc0*/  UTMALDG.4D [UR8], [UR4], desc[UR6] ;  /* 0x00000608040075b4 */ /* 0x0001e40008019000 */
[----:B0-----:R-:W-:Y:S05]  /*ebd0*/  @P0 BRA.U.ANY `(.L_x_71) ;  /* 0xfffffffd00e00947 */ /* 0x001fea000393ffff */
[----:B------:R-:W-:Y:S01]  /*ebe0*/  R2UR UR10, R5 ;  /* 0x00000000050a72ca */ /* 0x000fe200000e0000 */
[----:B------:R-:W-:Y:S01]  /*ebf0*/  UIADD3 UR8, UR38, 0x2c00, URZ ;  /* 0x00002c0026087890 */ /* 0x000fe2000fffe03f */
[----:B------:R-:W-:Y:S02]  /*ec00*/  R2UR UR6, R2 ;  /* 0x00000000020672ca */ /* 0x000fe400000e0000 */
[----:B------:R-:W-:Y:S02]  /*ec10*/  R2UR UR7, R3 ;  /* 0x00000000030772ca */ /* 0x000fe400000e0000 */
[----:B------:R-:W-:-:S13]  /*ec20*/  PLOP3.LUT P0, PT, PT, PT, PT, 0x80, 0x0 ;  /* 0x000000000000781c */ /* 0x000fda0003f0f070 */
.L_x_72:
        /* <DEDUP_REMOVED lines=13> */
.L_x_73:
        /* <DEDUP_REMOVED lines=13> */
.L_x_74:
        /* <DEDUP_REMOVED lines=8> */
[----:B------:R-:W-:Y:S01]  /*ee50*/  MOV R17, R9 ;  /* 0x0000000900117202 */ /* 0x000fe20000000f00 */
[----:B------:R-:W-:-:S07]  /*ee60*/  IMAD.MOV.U32 R16, RZ, RZ, R4 ;  /* 0x000000ffff107224 */ /* 0x000fce00078e0004 */
.L_x_57:
[----:B------:R-:W-:Y:S05]  /*ee70*/  BSYNC B1 ;  /* 0x0000000000017941 */ /* 0x000fea0003800000 */
.L_x_56:
[----:B------:R-:W2:Y:S01]  /*ee80*/  LDL R2, [R1] ;  /* 0x0000000001027983 */ /* 0x000ea20000100800 */
[----:B------:R-:W-:Y:S01]  /*ee90*/  BSSY B1, `(.L_x_75) ;  /* 0x00000b2000017945 */ /* 0x000fe20003800000 */
[----:B------:R-:W-:Y:S02]  /*eea0*/  LOP3.LUT R9, R7, 0x1, RZ, 0x3c, !PT ;  /* 0x0000000107097812 */ /* 0x000fe400078e3cff */
[----:B--2---:R-:W-:-:S13]  /*eeb0*/  ISETP.NE.AND P0, PT, R2, RZ, PT ;  /* 0x000000ff0200720c */ /* 0x004fda0003f05270 */
[----:B------:R-:W-:Y:S05]  /*eec0*/  @!P0 BRA `(.L_x_76) ;  /* 0x0000000800b88947 */ /* 0x000fea0003800000 */
[----:B------:R-:W2:Y:S01]  /*eed0*/  LDL R2, [R1+0x4] ;  /* 0x0000040001027983 */ /* 0x000ea20000100800 */
[----:B------:R-:W-:Y:S01]  /*eee0*/  VIADD R11, R0, 0xffffffff ;  /* 0xffffffff000b7836 */ /* 0x000fe20000000000 */
[----:B--2---:R-:W-:-:S13]  /*eef0*/  ISETP.NE.AND P0, PT, R2, RZ, PT ;  /* 0x000000ff0200720c */ /* 0x004fda0003f05270 */
[----:B------:R-:W-:Y:S05]  /*ef00*/  @!P0 BRA `(.L_x_77) ;  /* 0x00000000004c8947 */ /* 0x000fea0003800000 */
[----:B------:R-:W0:Y:S01]  /*ef10*/  LDC R4, c[0x0][0x43c] ;  /* 0x00010f00ff047b82 */ /* 0x000e220000000800 */
[----:B------:R-:W-:Y:S01]  /*ef20*/  ULDC.64 UR4, c[0x0][0x428] ;  /* 0x00010a0000047ab9 */ /* 0x000fe20000000a00 */
[----:B------:R-:W-:Y:S01]  /*ef30*/  ULDC.64 UR6, c[0x0][0x208] ;  /* 0x0000820000067ab9 */ /* 0x000fe20000000a00 */
[----:B0-----:R-:W-:-:S13]  /*ef40*/  ISETP.NE.AND P0, PT, R4, 0x1, PT ;  /* 0x000000010400780c */ /* 0x001fda0003f05270 */
[----:B------:R-:W0:Y:S02]  /*ef50*/  @P0 LDC.64 R2, c[0x0][0x440] ;  /* 0x00011000ff020b82 */ /* 0x000e240000000a00 */
[----:B0-----:R-:W-:-:S04]  /*ef60*/  @P0 IMAD.HI.U32 R5, R11, R2, RZ ;  /* 0x000000020b050227 */ /* 0x001fc800078e00ff */
[----:B------:R-:W-:Y:S01]  /*ef70*/  IMAD.MOV.U32 R2, RZ, RZ, R11 ;  /* 0x000000ffff027224 */ /* 0x000fe200078e000b */
[----:B------:R-:W-:-:S05]  /*ef80*/  @P0 SHF.R.U32.HI R2, RZ, R3, R5 ;  /* 0x00000003ff020219 */ /* 0x000fca0000011605 */
[----:B------:R-:W-:-:S04]  /*ef90*/  IMAD.MOV R3, RZ, RZ, -R2 ;  /* 0x000000ffff037224 */ /* 0x000fc800078e0a02 */
[----:B------:R-:W-:Y:S01]  /*efa0*/  IMAD R11, R4, R3, R11 ;  /* 0x00000003040b7224 */ /* 0x000fe200078e020b */
[----:B------:R-:W-:Y:S01]  /*efb0*/  SHF.R.S32.HI R3, RZ, 0x1f, R2 ;  /* 0x0000001fff037819 */ /* 0x000fe20000011402 */
[----:B------:R-:W-:-:S04]  /*efc0*/  IMAD R4, R19, UR4, RZ ;  /* 0x0000000413047c24 */ /* 0x000fc8000f8e02ff */
[C---:B------:R-:W-:Y:S02]  /*efd0*/  IMAD R4, R18.reuse, UR5, R4 ;  /* 0x0000000512047c24 */ /* 0x040fe4000f8e0204 */
[----:B------:R-:W-:Y:S01]  /*efe0*/  IMAD.WIDE.U32 R2, R18, UR4, R2 ;  /* 0x0000000412027c25 */ /* 0x000fe2000f8e0002 */
[----:B------:R-:W-:-:S03]  /*eff0*/  ULDC.64 UR4, c[0x0][0x418] ;  /* 0x0001060000047ab9 */ /* 0x000fc60000000a00 */
[----:B------:R-:W-:Y:S01]  /*f000*/  IMAD.IADD R3, R4, 0x1, R3 ;  /* 0x0000000104037824 */ /* 0x000fe200078e0203 */
[----:B------:R-:W-:-:S04]  /*f010*/  LEA R4, P0, R2, UR4, 0x2 ;  /* 0x0000000402047c11 */ /* 0x000fc8000f8010ff */
[----:B------:R-:W-:-:S05]  /*f020*/  LEA.HI.X R5, R2, UR5, R3, 0x2, P0 ;  /* 0x0000000502057c11 */ /* 0x000fca00080f1403 */
[----:B------:R0:W5:Y:S04]  /*f030*/  LDG.E R4, desc[UR6][R4.64] ;  /* 0x0000000604047981 */ /* 0x000168000c1e1900 */
.L_x_77:
[----:B------:R-:W1:Y:S01]  /*f040*/  S2R R2, SR_TID.X ;  /* 0x0000000000027919 */ /* 0x000e620000002100 */
[----:B------:R-:W-:Y:S01]  /*f050*/  BSSY B2, `(.L_x_78) ;  /* 0x0000006000027945 */ /* 0x000fe20003800000 */
[----:B-1----:R-:W-:Y:S02]  /*f060*/  LOP3.LUT R3, R2, 0x7f, RZ, 0xc0, !PT ;  /* 0x0000007f02037812 */ /* 0x002fe400078ec0ff */
[----:B------:R-:W-:Y:S02]  /*f070*/  SHF.L.U32 R2, R9, 0x1f, RZ ;  /* 0x0000001f09027819 */ /* 0x000fe400000006ff */
[----:B------:R-:W-:Y:S02]  /*f080*/  ISETP.NE.AND P1, PT, R3, RZ, PT ;  /* 0x000000ff0300720c */ /* 0x000fe40003f25270 */
[----:B------:R-:W1:Y:S02]  /*f090*/  SYNCS.PHASECHK.TRANS64.TRYWAIT P0, [UR38+0x38840], R2 ;  /* 0x03884002ff0075a7 */ /* 0x000e640008000166 */
[----:B-1----:R-:W-:Y:S09]  /*f0a0*/  @!P0 BRA `(.L_x_79) ;  /* 0x0000002c00408947 */ /* 0x002ff20003800000 */
.L_x_159:
[----:B------:R-:W-:Y:S05]  /*f0b0*/  BSYNC B2 ;  /* 0x0000000000027941 */ /* 0x000fea0003800000 */
.L_x_78:
[----:B------:R-:W-:Y:S04]  /*f0c0*/  BSSY B2, `(.L_x_80) ;  /* 0x0000007000027945 */ /* 0x000fe80003800000 */
[----:B------:R-:W-:Y:S05]  /*f0d0*/  @P1 BRA `(.L_x_81) ;  /* 0x0000000000141947 */ /* 0x000fea0003800000 */
[----:B------:R-:W-:Y:S02]  /*f0e0*/  ISETP.NE.AND P0, PT, R10, RZ, PT ;  /* 0x000000ff0a00720c */ /* 0x000fe40003f05270 */
[----:B-1----:R-:W-:-:S04]  /*f0f0*/  MOV R2, 0xa000 ;  /* 0x0000a00000027802 */ /* 0x002fc80000000f00 */
[----:B------:R2:W-:Y:S07]  /*f100*/  SYNCS.ARRIVE.TRANS64 RZ, [UR38+0x38830], R2 ;  /* 0x03883002ffff79a7 */ /* 0x0005ee0008000026 */
[----:B------:R-:W-:Y:S05]  /*f110*/  @!P0 BRA `(.L_x_81) ;  /* 0x0000000000048947 */ /* 0x000fea0003800000 */
[----:B------:R-:W-:Y:S01]  /*f120*/  BPT.TRAP 0x1 ;  /* 0x000000040000795c */ /* 0x000fe20000300000 */
.L_x_81:
[----:B------:R-:W-:Y:S05]  /*f130*/  BSYNC B2 ;  /* 0x0000000000027941 */ /* 0x000fea0003800000 */
.L_x_80:
[----:B------:R-:W-:Y:S01]  /*f140*/  IMAD.MOV.U32 R15, RZ, RZ, RZ ;  /* 0x000000ffff0f7224 */ /* 0x000fe200078e00ff */
[----:B------:R-:W-:Y:S01]  /*f150*/  ULDC.64 UR4, c[0x0][0x198] ;  /* 0x0000660000047ab9 */ /* 0x000fe20000000a00 */
[----:B------:R-:W-:Y:S01]  /*f160*/  PLOP3.LUT P0, PT, PT, PT, PT, 0x80, 0x0 ;  /* 0x000000000000781c */ /* 0x000fe20003f0f070 */
[----:B------:R-:W-:Y:S01]  /*f170*/  UIADD3 UR4, UP0, UR4, 0x370, URZ ;  /* 0x0000037004047890 */ /* 0x000fe2000ff1e03f */
[----:B-12---:R-:W-:Y:S01]  /*f180*/  IMAD R2, R11, 0x50, RZ ;  /* 0x000000500b027824 */ /* 0x006fe200078e02ff */
[----:B------:R-:W-:Y:S01]  /*f190*/  R2UR UR10, R15 ;  /* 0x000000000f0a72ca */ /* 0x000fe200000e0000 */
[----:B------:R-:W-:Y:S02]  /*f1a0*/  UIADD3 UR8, UR38, 0x24400, URZ ;  /* 0x0002440026087890 */ /* 0x000fe4000fffe03f */
[----:B------:R-:W-:Y:S02]  /*f1b0*/  UIADD3 UR9, UR38, 0x38830, URZ ;  /* 0x0003883026097890 */ /* 0x000fe4000fffe03f */
[----:B------:R-:W-:Y:S01]  /*f1c0*/  UIADD3.X UR5, URZ, UR5, URZ, UP0, !UPT ;  /* 0x000000053f057290 */ /* 0x000fe200087fe43f */
[----:B------:R-:W-:Y:S01]  /*f1d0*/  UMOV UR6, 0x0 ;  /* 0x0000000000067882 */ /* 0x000fe20000000000 */
[----:B------:R-:W-:-:S10]  /*f1e0*/  UMOV UR7, 0x14f00000 ;  /* 0x14f0000000077882 */ /* 0x000fd40000000000 */
.L_x_82:
[----:B------:R-:W-:-:S13]  /*f1f0*/  @P0 ELECT P3, URZ, PT ;  /* 0x00000000003f082f */ /* 0x000fda0003860000 */
[----:B-----5:R-:W-:Y:S01]  /*f200*/  @P3 R2UR UR13, R4 ;  /* 0x00000000040d32ca */ /* 0x020fe200000e0000 */
[----:B------:R-:W-:Y:S01]  /*f210*/  UMOV UR12, UR36 ;  /* 0x00000024000c7c82 */ /* 0x000fe20008000000 */
[----:B------:R-:W-:Y:S02]  /*f220*/  @P3 R2UR UR11, R2 ;  /* 0x00000000020b32ca */ /* 0x000fe400000e0000 */
[----:B------:R-:W-:Y:S02]  /*f230*/  @P3 PLOP3.LUT P0, PT, P3, PT, PT, 0x8, 0x0 ;  /* 0x000000000000381c */ /* 0x000fe40001f0e170 */
[----:B------:R-:W-:-:S09]  /*f240*/  PLOP3.LUT P3, PT, PT, PT, PT, 0x8, 0x0 ;  /* 0x000000000000781c */ /* 0x000fd20003f6e170 */
[----:B------:R1:W-:Y:S02]  /*f250*/  UTMALDG.4D [UR8], [UR4], desc[UR6] ;  /* 0x00000608040075b4 */ /* 0x0003e40008019000 */
[----:B-1----:R-:W-:Y:S05]  /*f260*/  @P0 BRA.U.ANY `(.L_x_82) ;  /* 0xfffffffd00e00947 */ /* 0x002fea000393ffff */
[----:B------:R-:W-:Y:S01]  /*f270*/  IMAD.MOV.U32 R14, RZ, RZ, 0x40 ;  /* 0x00000040ff0e7424 */ /* 0x000fe200078e00ff */
[----:B------:R-:W-:Y:S01]  /*f280*/  PLOP3.LUT P0, PT, PT, PT, PT, 0x80, 0x0 ;  /* 0x000000000000781c */ /* 0x000fe20003f0f070 */
[----:B------:R-:W-:Y:S01]  /*f290*/  UIADD3 UR8, UR38, 0x26c00, URZ ;  /* 0x00026c0026087890 */ /* 0x000fe2000fffe03f */
[----:B------:R-:W-:Y:S02]  /*f2a0*/  UMOV UR6, 0x0 ;  /* 0x0000000000067882 */ /* 0x000fe40000000000 */
[----:B------:R-:W-:Y:S01]  /*f2b0*/  R2UR UR10, R14 ;  /* 0x000000000e0a72ca */ /* 0x000fe200000e0000 */
[----:B------:R-:W-:-:S14]  /*f2c0*/  UMOV UR7, 0x14f00000 ;  /* 0x14f0000000077882 */ /* 0x000fdc0000000000 */
.L_x_83:
[----:B------:R-:W-:-:S13]  /*f2d0*/  @P0 ELECT P3, URZ, PT ;  /* 0x00000000003f082f */ /* 0x000fda0003860000 */
[----:B------:R-:W-:Y:S01]  /*f2e0*/  @P3 R2UR UR13, R4 ;  /* 0x00000000040d32ca */ /* 0x000fe200000e0000 */
[----:B------:R-:W-:Y:S01]  /*f2f0*/  UMOV UR12, UR36 ;  /* 0x00000024000c7c82 */ /* 0x000fe20008000000 */
[----:B------:R-:W-:Y:S02]  /*f300*/  @P3 R2UR UR11, R2 ;  /* 0x00000000020b32ca */ /* 0x000fe400000e0000 */
[----:B------:R-:W-:Y:S02]  /*f310*/  @P3 PLOP3.LUT P0, PT, P3, PT, PT, 0x8, 0x0 ;  /* 0x000000000000381c */ /* 0x000fe40001f0e170 */
[----:B------:R-:W-:-:S09]  /*f320*/  PLOP3.LUT P3, PT, PT, PT, PT, 0x8, 0x0 ;  /* 0x000000000000781c */ /* 0x000fd20003f6e170 */
[----:B------:R1:W-:Y:S02]  /*f330*/  UTMALDG.4D [UR8], [UR4], desc[UR6] ;  /* 0x00000608040075b4 */ /* 0x0003e40008019000 */
[----:B-1----:R-:W-:Y:S05]  /*f340*/  @P0 BRA.U.ANY `(.L_x_83) ;  /* 0xfffffffd00e00947 */ /* 0x002fea000393ffff */
[----:B0-----:R-:W-:Y:S01]  /*f350*/  IMAD.MOV.U32 R5, RZ, RZ, 0x80 ;  /* 0x00000080ff057424 */ /* 0x001fe200078e00ff */
[----:B------:R-:W-:Y:S01]  /*f360*/  PLOP3.LUT P0, PT, PT, PT, PT, 0x80, 0x0 ;  /* 0x000000000000781c */ /* 0x000fe20003f0f070 */
[----:B------:R-:W-:Y:S01]  /*f370*/  UIADD3 UR8, UR38, 0x29400, URZ ;  /* 0x0002940026087890 */ /* 0x000fe2000fffe03f */
[----:B------:R-:W-:Y:S02]  /*f380*/  UMOV UR6, 0x0 ;  /* 0x0000000000067882 */ /* 0x000fe40000000000 */
[----:B------:R-:W-:Y:S01]  /*f390*/  R2UR UR10, R5 ;  /* 0x00000000050a72ca */ /* 0x000fe200000e0000 */
[----:B------:R-:W-:-:S14]  /*f3a0*/  UMOV UR7, 0x14f00000 ;  /* 0x14f0000000077882 */ /* 0x000fdc0000000000 */
.L_x_84:
        /* <DEDUP_REMOVED lines=14> */
.L_x_85:
        /* <DEDUP_REMOVED lines=8> */
[----:B------:R-:W-:Y:S01]  /*f510*/  SHF.L.U32 R2, R7, 0x1f, RZ ;  /* 0x0000001f07027819 */ /* 0x000fe200000006ff */
[----:B------:R-:W-:Y:S03]  /*f520*/  BSSY B2, `(.L_x_86) ;  /* 0x0000003000027945 */ /* 0x000fe60003800000 */
[----:B------:R-:W0:Y:S02]  /*f530*/  SYNCS.PHASECHK.TRANS64.TRYWAIT P0, [UR38+0x38868], R2 ;  /* 0x03886802ff0075a7 */ /* 0x000e240008000166 */
[----:B0-----:R-:W-:Y:S05]  /*f540*/  @!P0 BRA `(.L_x_87) ;  /* 0x0000002800308947 */ /* 0x001fea0003800000 */
.L_x_160:
[----:B------:R-:W-:Y:S05]  /*f550*/  BSYNC B2 ;  /* 0x0000000000027941 */ /* 0x000fea0003800000 */
.L_x_86:
[----:B------:R-:W-:Y:S01]  /*f560*/  BSSY B2, `(.L_x_88) ;  /* 0x0000009000027945 */ /* 0x000fe20003800000 */
[----:B0-----:R-:W-:Y:S01]  /*f570*/  IMAD.MOV.U32 R2, RZ, RZ, 0x0 ;  /* 0x00000000ff027424 */ /* 0x001fe200078e00ff */
[----:B------:R-:W-:Y:S02]  /*f580*/  MOV R3, 0x14f00000 ;  /* 0x14f0000000037802 */ /* 0x000fe40000000f00 */
[----:B------:R-:W-:Y:S05]  /*f590*/  @P1 BRA `(.L_x_89) ;  /* 0x0000000000141947 */ /* 0x000fea0003800000 */
[----:B------:R-:W-:Y:S01]  /*f5a0*/  ISETP.NE.AND P0, PT, R10, RZ, PT ;  /* 0x000000ff0a00720c */ /* 0x000fe20003f05270 */
[----:B------:R-:W-:-:S04]  /*f5b0*/  IMAD.MOV.U32 R7, RZ, RZ, 0xa000 ;  /* 0x0000a000ff077424 */ /* 0x000fc800078e00ff */
[----:B------:R0:W-:Y:S08]  /*f5c0*/  SYNCS.ARRIVE.TRANS64 RZ, [UR38+0x38858], R7 ;  /* 0x03885807ffff79a7 */ /* 0x0001f00008000026 */
[----:B0-----:R-:W-:Y:S05]  /*f5d0*/  @!P0 BRA `(.L_x_89) ;  /* 0x0000000000048947 */ /* 0x001fea0003800000 */
[----:B------:R-:W-:Y:S01]  /*f5e0*/  BPT.TRAP 0x1 ;  /* 0x000000040000795c */ /* 0x000fe20000300000 */
.L_x_89:
[----:B------:R-:W-:Y:S05]  /*f5f0*/  BSYNC B2 ;  /* 0x0000000000027941 */ /* 0x000fea0003800000 */
.L_x_88:
        /* <DEDUP_REMOVED lines=10> */
.L_x_90:
        /* <DEDUP_REMOVED lines=13> */
.L_x_91:
        /* <DEDUP_REMOVED lines=13> */
.L_x_92:
        /* <DEDUP_REMOVED lines=13> */
.L_x_93:
        /* <DEDUP_REMOVED lines=8> */
[----:B------:R-:W-:Y:S02]  /*f990*/  IMAD.MOV.U32 R17, RZ, RZ, R11 ;  /* 0x000000ffff117224 */ /* 0x000fe400078e000b */
[----:B------:R-:W-:-:S07]  /*f9a0*/  IMAD.MOV.U32 R16, RZ, RZ, R4 ;  /* 0x000000ffff107224 */ /* 0x000fce00078e0004 */
.L_x_76:
[----:B------:R-:W-:Y:S05]  /*f9b0*/  BSYNC B1 ;  /* 0x0000000000017941 */ /* 0x000fea0003800000 */
.L_x_75:
[----:B------:R-:W-:Y:S02]  /*f9c0*/  VIADD R0, R0, 0xfffffffe ;  /* 0xfffffffe00007836 */ /* 0x000fe40000000000 */
[----:B------:R-:W-:Y:S01]  /*f9d0*/  IMAD.MOV.U32 R7, RZ, RZ, R9 ;  /* 0x000000ffff077224 */ /* 0x000fe200078e0009 */
[----:B------:R-:W-:Y:S06]  /*f9e0*/  @P2 BRA `(.L_x_94) ;  /* 0xffffffe8004c2947 */ /* 0x000fec000383ffff */
[----:B------:R-:W-:Y:S05]  /*f9f0*/  BSYNC B0 ;  /* 0x0000000000007941 */ /* 0x000fea0003800000 */
.L_x_55:
[----:B------:R-:W-:Y:S01]  /*fa00*/  ISETP.NE.AND P0, PT, R12, RZ, PT ;  /* 0x000000ff0c00720c */ /* 0x000fe20003f05270 */
[----:B------:R-:W-:-:S12]  /*fa10*/  BSSY B0, `(.L_x_54) ;  /* 0x00000b3000007945 */ /* 0x000fd80003800000 */
[----:B------:R-:W-:Y:S05]  /*fa20*/  @!P0 BRA `(.L_x_95) ;  /* 0x0000000800c48947 */ /* 0x000fea0003800000 */
[----:B------:R-:W2:Y:S01]  /*fa30*/  LDL R2, [R1] ;  /* 0x0000000001027983 */ /* 0x000ea20000100800 */
[----:B------:R-:W-:Y:S02]  /*fa40*/  MOV R8, 0x1 ;  /* 0x0000000100087802 */ /* 0x000fe40000000f00 */
[----:B--2---:R-:W-:-:S13]  /*fa50*/  ISETP.NE.AND P1, PT, R2, RZ, PT ;  /* 0x000000ff0200720c */ /* 0x004fda0003f25270 */
[----:B------:R-:W-:Y:S05]  /*fa60*/  @!P1 BRA `(.L_x_95) ;  /* 0x0000000800b49947 */ /* 0x000fea0003800000 */
[----:B------:R-:W2:Y:S02]  /*fa70*/  LDL.LU R2, [R1+0x4] ;  /* 0x0000040001027983 */ /* 0x000ea40000300800 */
[----:B--2---:R-:W-:-:S13]  /*fa80*/  ISETP.NE.AND P1, PT, R2, RZ, PT ;  /* 0x000000ff0200720c */ /* 0x004fda0003f25270 */
[----:B------:R-:W-:Y:S05]  /*fa90*/  @!P1 BRA `(.L_x_96) ;  /* 0x0000000000509947 */ /* 0x000fea0003800000 */
[----:B------:R-:W0:Y:S01]  /*faa0*/  LDC R7, c[0x0][0x43c] ;  /* 0x00010f00ff077b82 */ /* 0x000e220000000800 */
[----:B------:R-:W-:Y:S01]  /*fab0*/  IMAD.MOV.U32 R6, RZ, RZ, R0 ;  /* 0x000000ffff067224 */ /* 0x000fe200078e0000 */
[----:B------:R-:W-:Y:S01]  /*fac0*/  ULDC.64 UR4, c[0x0][0x428] ;  /* 0x00010a0000047ab9 */ /* 0x000fe20000000a00 */
[----:B------:R-:W-:Y:S01]  /*fad0*/  ULDC.64 UR6, c[0x0][0x208] ;  /* 0x0000820000067ab9 */ /* 0x000fe20000000a00 */
[----:B------:R-:W-:-:S04]  /*fae0*/  IMAD R19, R19, UR4, RZ ;  /* 0x0000000413137c24 */ /* 0x000fc8000f8e02ff */
[----:B------:R-:W-:Y:S01]  /*faf0*/  IMAD R19, R18, UR5, R19 ;  /* 0x0000000512137c24 */ /* 0x000fe2000f8e0213 */
[----:B0-----:R-:W-:-:S13]  /*fb00*/  ISETP.NE.AND P0, PT, R7, 0x1, PT ;  /* 0x000000010700780c */ /* 0x001fda0003f05270 */
[----:B------:R-:W0:Y:S02]  /*fb10*/  @P0 LDC.64 R2, c[0x0][0x440] ;  /* 0x00011000ff020b82 */ /* 0x000e240000000a00 */
[----:B0-----:R-:W-:-:S05]  /*fb20*/  @P0 IMAD.HI.U32 R2, R0, R2, RZ ;  /* 0x0000000200020227 */ /* 0x001fca00078e00ff */
[----:B------:R-:W-:-:S04]  /*fb30*/  @P0 SHF.R.U32.HI R6, RZ, R3, R2 ;  /* 0x00000003ff060219 */ /* 0x000fc80000011602 */
[--C-:B------:R-:W-:Y:S01]  /*fb40*/  SHF.R.S32.HI R3, RZ, 0x1f, R6.reuse ;  /* 0x0000001fff037819 */ /* 0x100fe20000011406 */
[----:B------:R-:W-:-:S04]  /*fb50*/  IMAD.MOV.U32 R2, RZ, RZ, R6 ;  /* 0x000000ffff027224 */ /* 0x000fc800078e0006 */
[----:B------:R-:W-:Y:S01]  /*fb60*/  IMAD.WIDE.U32 R2, R18, UR4, R2 ;  /* 0x0000000412027c25 */ /* 0x000fe2000f8e0002 */
[----:B------:R-:W-:-:S03]  /*fb70*/  ULDC.64 UR4, c[0x0][0x418] ;  /* 0x0001060000047ab9 */ /* 0x000fc60000000a00 */
[----:B------:R-:W-:Y:S01]  /*fb80*/  IMAD.IADD R3, R19, 0x1, R3 ;  /* 0x0000000113037824 */ /* 0x000fe200078e0203 */
[----:B------:R-:W-:-:S04]  /*fb90*/  LEA R4, P0, R2, UR4, 0x2 ;  /* 0x0000000402047c11 */ /* 0x000fc8000f8010ff */
[----:B------:R-:W-:-:S05]  /*fba0*/  LEA.HI.X R5, R2, UR5, R3, 0x2, P0 ;  /* 0x0000000502057c11 */ /* 0x000fca00080f1403 */
[----:B------:R0:W5:Y:S01]  /*fbb0*/  LDG.E R4, desc[UR6][R4.64] ;  /* 0x0000000604047981 */ /* 0x000162000c1e1900 */
[----:B------:R-:W-:-:S04]  /*fbc0*/  IMAD.MOV R2, RZ, RZ, -R6 ;  /* 0x000000ffff027224 */ /* 0x000fc800078e0a06 */
[----:B------:R-:W-:-:S07]  /*fbd0*/  IMAD R0, R7, R2, R0 ;  /* 0x0000000207007224 */ /* 0x000fce00078e0200 */
.L_x_96:
[----:B------:R-:W1:Y:S01]  /*fbe0*/  S2R R2, SR_TID.X ;  /* 0x0000000000027919 */ /* 0x000e620000002100 */
[----:B------:R-:W-:Y:S01]  /*fbf0*/  BSSY B1, `(.L_x_97) ;  /* 0x0000006000017945 */ /* 0x000fe20003800000 */
[----:B-1----:R-:W-:Y:S02]  /*fc00*/  LOP3.LUT R3, R2, 0x7f, RZ, 0xc0, !PT ;  /* 0x0000007f02037812 */ /* 0x002fe400078ec0ff */
[----:B------:R-:W-:Y:S02]  /*fc10*/  SHF.L.U32 R2, R9, 0x1f, RZ ;  /* 0x0000001f09027819 */ /* 0x000fe400000006ff */
[----:B------:R-:W-:Y:S02]  /*fc20*/  ISETP.NE.AND P1, PT, R3, RZ, PT ;  /* 0x000000ff0300720c */ /* 0x000fe40003f25270 */
[----:B------:R-:W1:Y:S02]  /*fc30*/  SYNCS.PHASECHK.TRANS64.TRYWAIT P0, [UR38+0x38848], R2 ;  /* 0x03884802ff0075a7 */ /* 0x000e640008000166 */
[----:B-1----:R-:W-:Y:S09]  /*fc40*/  @!P0 BRA `(.L_x_98) ;  /* 0x0000002000888947 */ /* 0x002ff20003800000 */
.L_x_161:
[----:B------:R-:W-:Y:S05]  /*fc50*/  BSYNC B1 ;  /* 0x0000000000017941 */ /* 0x000fea0003800000 */
.L_x_97:
[----:B------:R-:W-:Y:S04]  /*fc60*/  BSSY B1, `(.L_x_99) ;  /* 0x0000007000017945 */ /* 0x000fe80003800000 */
[----:B------:R-:W-:Y:S05]  /*fc70*/  @P1 BRA `(.L_x_100) ;  /* 0x0000000000141947 */ /* 0x000fea0003800000 */
[----:B------:R-:W-:Y:S01]  /*fc80*/  ISETP.NE.AND P0, PT, R10, RZ, PT ;  /* 0x000000ff0a00720c */ /* 0x000fe20003f05270 */
[----:B-1----:R-:W-:-:S04]  /*fc90*/  IMAD.MOV.U32 R3, RZ, RZ, 0xa000 ;  /* 0x0000a000ff037424 */ /* 0x002fc800078e00ff */
[----:B------:R2:W-:Y:S08]  /*fca0*/  SYNCS.ARRIVE.TRANS64 RZ, [UR38+0x38838], R3 ;  /* 0x03883803ffff79a7 */ /* 0x0005f00008000026 */
[----:B--2---:R-:W-:Y:S05]  /*fcb0*/  @!P0 BRA `(.L_x_100) ;  /* 0x0000000000048947 */ /* 0x004fea0003800000 */
[----:B------:R-:W-:Y:S01]  /*fcc0*/  BPT.TRAP 0x1 ;  /* 0x000000040000795c */ /* 0x000fe20000300000 */
.L_x_100:
[----:B------:R-:W-:Y:S05]  /*fcd0*/  BSYNC B1 ;  /* 0x0000000000017941 */ /* 0x000fea0003800000 */
.L_x_99:
[----:B0-----:R-:W-:Y:S01]  /*fce0*/  MOV R5, RZ ;  /* 0x000000ff00057202 */ /* 0x001fe20000000f00 */
[----:B------:R-:W-:Y:S01]  /*fcf0*/  ULDC.64 UR4, c[0x0][0x198] ;  /* 0x0000660000047ab9 */ /* 0x000fe20000000a00 */
[----:B------:R-:W-:Y:S01]  /*fd00*/  PLOP3.LUT P0, PT, PT, PT, PT, 0x80, 0x0 ;  /* 0x000000000000781c */ /* 0x000fe20003f0f070 */
[----:B------:R-:W-:Y:S01]  /*fd10*/  UIADD3 UR4, UP0, UR4, 0x370, URZ ;  /* 0x0000037004047890 */ /* 0x000fe2000ff1e03f */
[----:B------:R-:W-:Y:S01]  /*fd20*/  R2UR UR10, R5 ;  /* 0x00000000050a72ca */ /* 0x000fe200000e0000 */
[----:B-1----:R-:W-:Y:S01]  /*fd30*/  IMAD R3, R0, 0x50, RZ ;  /* 0x0000005000037824 */ /* 0x002fe200078e02ff */
[----:B------:R-:W-:Y:S02]  /*fd40*/  UIADD3 UR8, UR38, 0x2e400, URZ ;  /* 0x0002e40026087890 */ /* 0x000fe4000fffe03f */
[----:B------:R-:W-:Y:S02]  /*fd50*/  UIADD3 UR9, UR38, 0x38838, URZ ;  /* 0x0003883826097890 */ /* 0x000fe4000fffe03f */
[----:B------:R-:W-:Y:S01]  /*fd60*/  UIADD3.X UR5, URZ, UR5, URZ, UP0, !UPT ;  /* 0x000000053f057290 */ /* 0x000fe200087fe43f */
[----:B------:R-:W-:Y:S01]  /*fd70*/  UMOV UR6, 0x0 ;  /* 0x0000000000067882 */ /* 0x000fe20000000000 */
[----:B------:R-:W-:-:S10]  /*fd80*/  UMOV UR7, 0x14f00000 ;  /* 0x14f0000000077882 */ /* 0x000fd40000000000 */
.L_x_101:
[----:B------:R-:W-:-:S13]  /*fd90*/  @P0 ELECT P2, URZ, PT ;  /* 0x00000000003f082f */ /* 0x000fda0003840000 */
[----:B-----5:R-:W-:Y:S01]  /*fda0*/  @P2 R2UR UR13, R4 ;  /* 0x00000000040d22ca */ /* 0x020fe200000e0000 */
        /* <DEDUP_REMOVED lines=12> */
.L_x_102:
        /* <DEDUP_REMOVED lines=14> */
.L_x_103:
        /* <DEDUP_REMOVED lines=14> */
.L_x_104:
        /* <DEDUP_REMOVED lines=8> */
[----:B------:R-:W0:Y:S01]  /*100b0*/  SYNCS.PHASECHK.TRANS64.TRYWAIT P0, [UR38+0x38860], R2 ;  /* 0x03886002ff0075a7 */ /* 0x000e220008000166 */
[----:B------:R-:W-:Y:S04]  /*100c0*/  BSSY B1, `(.L_x_105) ;  /* 0x0000002000017945 */ /* 0x000fe80003800000 */
[----:B0-----:R-:W-:Y:S05]  /*100d0*/  @!P0 BRA `(.L_x_106) ;  /* 0x0000001c007c8947 */ /* 0x001fea0003800000 */
.L_x_162:
[----:B------:R-:W-:Y:S05]  /*100e0*/  BSYNC B1 ;  /* 0x0000000000017941 */ /* 0x000fea0003800000 */
.L_x_105:
[----:B------:R-:W-:Y:S01]  /*100f0*/  BSSY B1, `(.L_x_107) ;  /* 0x0000009000017945 */ /* 0x000fe20003800000 */
[----:B0-----:R-:W-:Y:S02]  /*10100*/  IMAD.MOV.U32 R2, RZ, RZ, 0x0 ;  /* 0x00000000ff027424 */ /* 0x001fe400078e00ff */
[----:B------:R-:W-:Y:S01]  /*10110*/  IMAD.MOV.U32 R3, RZ, RZ, 0x14f00000 ;  /* 0x14f00000ff037424 */ /* 0x000fe200078e00ff */
[----:B------:R-:W-:Y:S06]  /*10120*/  @P1 BRA `(.L_x_108) ;  /* 0x0000000000141947 */ /* 0x000fec0003800000 */
[----:B------:R-:W-:Y:S02]  /*10130*/  ISETP.NE.AND P0, PT, R10, RZ, PT ;  /* 0x000000ff0a00720c */ /* 0x000fe40003f05270 */
[----:B------:R-:W-:-:S04]  /*10140*/  MOV R12, 0xa000 ;  /* 0x0000a000000c7802 */ /* 0x000fc80000000f00 */
[----:B------:R0:W-:Y:S07]  /*10150*/  SYNCS.ARRIVE.TRANS64 RZ, [UR38+0x38850], R12 ;  /* 0x0388500cffff79a7 */ /* 0x0001ee0008000026 */
[----:B------:R-:W-:Y:S05]  /*10160*/  @!P0 BRA `(.L_x_108) ;  /* 0x0000000000048947 */ /* 0x000fea0003800000 */
[----:B------:R-:W-:Y:S01]  /*10170*/  BPT.TRAP 0x1 ;  /* 0x000000040000795c */ /* 0x000fe20000300000 */
.L_x_108:
[----:B------:R-:W-:Y:S05]  /*10180*/  BSYNC B1 ;  /* 0x0000000000017941 */ /* 0x000fea0003800000 */
.L_x_107:
        /* <DEDUP_REMOVED lines=10> */
.L_x_109:
        /* <DEDUP_REMOVED lines=8> */
[----:B------:R-:W-:Y:S01]  /*102b0*/  R2UR UR10, R6 ;  /* 0x00000000060a72ca */ /* 0x000fe200000e0000 */
[----:B------:R-:W-:Y:S01]  /*102c0*/  UIADD3 UR8, UR38, 0x2c00, URZ ;  /* 0x00002c0026087890 */ /* 0x000fe2000fffe03f */
[----:B------:R-:W-:Y:S02]  /*102d0*/  R2UR UR6, R2 ;  /* 0x00000000020672ca */ /* 0x000fe400000e0000 */
[----:B------:R-:W-:Y:S02]  /*102e0*/  R2UR UR7, R3 ;  /* 0x00000000030772ca */ /* 0x000fe400000e0000 */
[----:B------:R-:W-:-:S13]  /*102f0*/  PLOP3.LUT P0, PT, PT, PT, PT, 0x80, 0x0 ;  /* 0x000000000000781c */ /* 0x000fda0003f0f070 */
.L_x_110:
        /* <DEDUP_REMOVED lines=13> */
.L_x_111:
        /* <DEDUP_REMOVED lines=13> */
.L_x_112:
        /* <DEDUP_REMOVED lines=8> */
[----:B------:R-:W-:Y:S02]  /*10520*/  IMAD.MOV.U32 R17, RZ, RZ, R0 ;  /* 0x000000ffff117224 */ /* 0x000fe400078e0000 */
[----:B------:R-:W-:-:S07]  /*10530*/  IMAD.MOV.U32 R16, RZ, RZ, R4 ;  /* 0x000000ffff107224 */ /* 0x000fce00078e0004 */
.L_x_95:
[----:B------:R-:W-:Y:S05]  /*10540*/  BSYNC B0 ;  /* 0x0000000000007941 */ /* 0x000fea0003800000 */
.L_x_54:
[----:B------:R-:W2:Y:S01]  /*10550*/  LDL.LU R0, [R1] ;  /* 0x0000000001007983 */ /* 0x000ea20000300800 */
[----:B------:R-:W-:Y:S01]  /*10560*/  BSSY B0, `(.L_x_113) ;  /* 0x0000051000007945 */ /* 0x000fe20003800000 */
[----:B--2---:R-:W-:-:S13]  /*10570*/  ISETP.NE.AND P0, PT, R0, RZ, PT ;  /* 0x000000ff0000720c */ /* 0x004fda0003f05270 */
[----:B------:R-:W-:Y:S05]  /*10580*/  @!P0 BRA `(.L_x_114) ;  /* 0x0000000400388947 */ /* 0x000fea0003800000 */
[----:B------:R-:W2:Y:S01]  /*10590*/  S2R R0, SR_TID.X ;  /* 0x0000000000007919 */ /* 0x000ea20000002100 */
[----:B-1----:R-:W-:Y:S01]  /*105a0*/  LEA R3, R8, UR38, 0x3 ;  /* 0x0000002608037c11 */ /* 0x002fe2000f8e18ff */
[----:B------:R-:W-:Y:S01]  /*105b0*/  BSSY B1, `(.L_x_115) ;  /* 0x0000006000017945 */ /* 0x000fe20003800000 */
[----:B--2---:R-:W-:Y:S02]  /*105c0*/  LOP3.LUT R2, R0, 0x7f, RZ, 0xc0, !PT ;  /* 0x0000007f00027812 */ /* 0x004fe400078ec0ff */
[----:B------:R-:W-:Y:S02]  /*105d0*/  SHF.L.U32 R0, R9, 0x1f, RZ ;  /* 0x0000001f09007819 */ /* 0x000fe400000006ff */
[----:B------:R-:W-:Y:S02]  /*105e0*/  ISETP.NE.AND P1, PT, R2, RZ, PT ;  /* 0x000000ff0200720c */ /* 0x000fe40003f25270 */
[----:B------:R-:W1:Y:S02]  /*105f0*/  SYNCS.PHASECHK.TRANS64.TRYWAIT P0, [R3+URZ+0x38860], R0 ;  /* 0x03886000030075a7 */ /* 0x000e64000800017f */
[----:B-1----:R-:W-:Y:S09]  /*10600*/  @!P0 BRA `(.L_x_116) ;  /* 0x0000001800488947 */ /* 0x002ff20003800000 */
.L_x_163:
[----:B------:R-:W-:Y:S05]  /*10610*/  BSYNC B1 ;  /* 0x0000000000017941 */ /* 0x000fea0003800000 */
.L_x_115:
[----:B------:R-:W-:Y:S04]  /*10620*/  BSSY B1, `(.L_x_117) ;  /* 0x0000008000017945 */ /* 0x000fe80003800000 */
[----:B------:R-:W-:Y:S05]  /*10630*/  @P1 BRA `(.L_x_118) ;  /* 0x0000000000181947 */ /* 0x000fea0003800000 */
[----:B------:R-:W2:Y:S01]  /*10640*/  S2R R2, SR_TID.X ;  /* 0x0000000000027919 */ /* 0x000ea20000002100 */
[----:B-1----:R-:W-:-:S04]  /*10650*/  IMAD.MOV.U32 R0, RZ, RZ, 0xa000 ;  /* 0x0000a000ff007424 */ /* 0x002fc800078e00ff */
[----:B------:R3:W-:Y:S01]  /*10660*/  SYNCS.ARRIVE.TRANS64 RZ, [R3+URZ+0x38850], R0 ;  /* 0x0388500003ff79a7 */ /* 0x0007e2000800003f */
[----:B--2---:R-:W-:-:S13]  /*10670*/  LOP3.LUT P0, RZ, R2, 0x1f, RZ, 0xc0, !PT ;  /* 0x0000001f02ff7812 */ /* 0x004fda000780c0ff */
[----:B---3--:R-:W-:Y:S05]  /*10680*/  @!P0 BRA `(.L_x_118) ;  /* 0x0000000000048947 */ /* 0x008fea0003800000 */
[----:B------:R-:W-:Y:S01]  /*10690*/  BPT.TRAP 0x1 ;  /* 0x000000040000795c */ /* 0x000fe20000300000 */
.L_x_118:
[----:B------:R-:W-:Y:S05]  /*106a0*/  BSYNC B1 ;  /* 0x0000000000017941 */ /* 0x000fea0003800000 */
.L_x_117:
[----:B------:R-:W-:Y:S01]  /*106b0*/  R2UR UR4, R8 ;  /* 0x00000000080472ca */ /* 0x000fe200000e0000 */
[----:B------:R-:W-:Y:S01]  /*106c0*/  ULDC.64 UR6, c[0x0][0x198] ;  /* 0x0000660000067ab9 */ /* 0x000fe20000000a00 */
[----:B------:R-:W-:Y:S01]  /*106d0*/  R2UR UR9, R3 ;  /* 0x00000000030972ca */ /* 0x000fe200000e0000 */
[----:B------:R-:W-:Y:S01]  /*106e0*/  UIADD3 UR6, UP0, UR6, 0x470, URZ ;  /* 0x0000047006067890 */ /* 0x000fe2000ff1e03f */
[----:B------:R-:W-:Y:S01]  /*106f0*/  PLOP3.LUT P0, PT, PT, PT, PT, 0x80, 0x0 ;  /* 0x000000000000781c */ /* 0x000fe20003f0f070 */
[----:B------:R-:W-:Y:S01]  /*10700*/  IMAD R17, R17, 0x50, RZ ;  /* 0x0000005011117824 */ /* 0x000fe200078e02ff */
[----:B------:R-:W-:Y:S01]  /*10710*/  UMOV UR14, 0x0 ;  /* 0x00000000000e7882 */ /* 0x000fe20000000000 */
[----:B------:R-:W-:Y:S01]  /*10720*/  UIADD3.X UR7, URZ, UR7, URZ, UP0, !UPT ;  /* 0x000000073f077290 */ /* 0x000fe200087fe43f */
[----:B------:R-:W-:Y:S01]  /*10730*/  UMOV UR15, 0x14f00000 ;  /* 0x14f00000000f7882 */ /* 0x000fe20000000000 */
[----:B------:R-:W-:-:S04]  /*10740*/  UMOV UR10, URZ ;  /* 0x0000003f000a7c82 */ /* 0x000fc80008000000 */
[----:B------:R-:W-:Y:S02]  /*10750*/  UIMAD UR4, UR4, 0xa000, UR38 ;  /* 0x0000a000040478a4 */ /* 0x000fe4000f8e0226 */
[----:B------:R-:W-:Y:S02]  /*10760*/  UIADD3 UR9, UR9, 0x38850, URZ ;  /* 0x0003885009097890 */ /* 0x000fe4000fffe03f */
[----:B------:R-:W-:-:S12]  /*10770*/  UIADD3 UR8, UR4, 0x400, URZ ;  /* 0x0000040004087890 */ /* 0x000fd8000fffe03f */
.L_x_119:
[----:B------:R-:W-:-:S13]  /*10780*/  @P0 ELECT P1, URZ, PT ;  /* 0x00000000003f082f */ /* 0x000fda0003820000 */
[----:B------:R-:W-:Y:S01]  /*10790*/  @P1 R2UR UR13, R16 ;  /* 0x00000000100d12ca */ /* 0x000fe200000e0000 */
[----:B------:R-:W-:Y:S01]  /*107a0*/  UMOV UR12, UR36 ;  /* 0x00000024000c7c82 */ /* 0x000fe20008000000 */
[----:B------:R-:W-:Y:S02]  /*107b0*/  @P1 R2UR UR11, R17 ;  /* 0x00000000110b12ca */ /* 0x000fe400000e0000 */
[----:B------:R-:W-:Y:S02]  /*107c0*/  @P1 PLOP3.LUT P0, PT, P1, PT, PT, 0x8, 0x0 ;  /* 0x000000000000181c */ /* 0x000fe40000f0e170 */
[----:B------:R-:W-:-:S09]  /*107d0*/  PLOP3.LUT P1, PT, PT, PT, PT, 0x8, 0x0 ;  /* 0x000000000000781c */ /* 0x000fd20003f2e170 */
[----:B------:R2:W-:Y:S02]  /*107e0*/  UTMALDG.4D [UR8], [UR6], desc[UR14] ;  /* 0x00000e08060075b4 */ /* 0x0005e40008019000 */
[----:B--2---:R-:W-:Y:S05]  /*107f0*/  @P0 BRA.U.ANY `(.L_x_119) ;  /* 0xfffffffd00e00947 */ /* 0x004fea000393ffff */
[----:B------:R-:W-:Y:S01]  /*10800*/  PLOP3.LUT P0, PT, PT, PT, PT, 0x80, 0x0 ;  /* 0x000000000000781c */ /* 0x000fe20003f0f070 */
[----:B------:R-:W-:Y:S01]  /*10810*/  UIADD3 UR8, UR4, 0x2c00, URZ ;  /* 0x00002c0004087890 */ /* 0x000fe2000fffe03f */
[----:B------:R-:W-:Y:S01]  /*10820*/  UMOV UR14, 0x0 ;  /* 0x00000000000e7882 */ /* 0x000fe20000000000 */
[----:B------:R-:W-:Y:S01]  /*10830*/  UMOV UR15, 0x14f00000 ;  /* 0x14f00000000f7882 */ /* 0x000fe20000000000 */
[----:B------:R-:W-:-:S09]  /*10840*/  UMOV UR10, 0x40 ;  /* 0x00000040000a7882 */ /* 0x000fd20000000000 */
.L_x_120:
        /* <DEDUP_REMOVED lines=13> */
.L_x_121:
        /* <DEDUP_REMOVED lines=10> */
[----:B------:R-:W-:Y:S02]  /*109c0*/  UMOV UR5, 0x14f00000 ;  /* 0x14f0000000057882 */ /* 0x000fe40000000000 */
[----:B------:R-:W-:Y:S01]  /*109d0*/  UMOV UR4, 0x0 ;  /* 0x0000000000047882 */ /* 0x000fe20000000000 */
[----:B------:R-:W-:-:S08]  /*109e0*/  UMOV UR10, 0xc0 ;  /* 0x000000c0000a7882 */ /* 0x000fd00000000000 */
.L_x_122:
        /* <DEDUP_REMOVED lines=8> */
.L_x_114:
[----:B------:R-:W-:Y:S05]  /*10a70*/  BSYNC B0 ;  /* 0x0000000000007941 */ /* 0x000fea0003800000 */
.L_x_113:
[----:B-1----:R-:W-:Y:S02]  /*10a80*/  VIADD R0, R8, 0x1 ;  /* 0x0000000108007836 */ /* 0x002fe40000000000 */
[----:B------:R-:W-:-:S03]  /*10a90*/  IMAD.MOV.U32 R3, RZ, RZ, RZ ;  /* 0x000000ffff037224 */ /* 0x000fc600078e00ff */
[----:B------:R-:W-:-:S04]  /*10aa0*/  ISETP.NE.AND P0, PT, R0, 0x2, PT ;  /* 0x000000020000780c */ /* 0x000fc80003f05270 */
[----:B------:R-:W-:Y:S02]  /*10ab0*/  SEL R2, RZ, 0x1, P0 ;  /* 0x00000001ff027807 */ /* 0x000fe40000000000 */
[----:B------:R-:W-:Y:S02]  /*10ac0*/  SEL R0, R0, RZ, P0 ;  /* 0x000000ff00007207 */ /* 0x000fe40000000000 */
[----:B------:R-:W-:-:S07]  /*10ad0*/  LOP3.LUT R9, R9, R2, RZ, 0x3c, !PT ;  /* 0x0000000209097212 */ /* 0x000fce00078e3cff */
.L_x_38:
[----:B------:R-:W1:Y:S01]  /*10ae0*/  S2R R5, SR_CgaCtaId ;  /* 0x0000000000057919 */ /* 0x000e620000008800 */
[----:B------:R-:W-:Y:S02]  /*10af0*/  MOV R2, 0x400 ;  /* 0x0000040000027802 */ /* 0x000fe40000000f00 */
[----:B------:R-:W-:Y:S02]  /*10b00*/  SHF.L.U32 R3, R3, 0x1f, RZ ;  /* 0x0000001f03037819 */ /* 0x000fe400000006ff */
[----:B-1----:R-:W-:-:S04]  /*10b10*/  LEA R2, R5, R2, 0x18 ;  /* 0x0000000205027211 */ /* 0x002fc800078ec0ff */
[----:B------:R-:W1:Y:S02]  /*10b20*/  SYNCS.PHASECHK.TRANS64.TRYWAIT P0, [R2+URZ+0x38820], R3 ;  /* 0x03882003020075a7 */ /* 0x000e64000800017f */
[----:B-1----:R-:W-:Y:S05]  /*10b30*/  @!P0 BRA `(.L_x_123) ;  /* 0x0000001400108947 */ /* 0x002fea0003800000 */
.L_x_164:
[----:B------:R-:W-:-:S03]  /*10b40*/  UMOV UR4, 0xffffffff ;  /* 0xffffffff00047882 */ /* 0x000fc60000000000 */
[----:B------:R-:W-:Y:S05]  /*10b50*/  BRA.DIV UR4, `(.L_x_124) ;  /* 0x00000016041c7947 */ /* 0x000fea000b800000 */
[----:B-1----:R-:W1:Y:S02]  /*10b60*/  S2R R3, SR_TID.X ;  /* 0x0000000000037919 */ /* 0x002e640000002100 */
[----:B-1----:R-:W-:-:S04]  /*10b70*/  SHF.R.U32.HI R3, RZ, 0x5, R3 ;  /* 0x00000005ff037819 */ /* 0x002fc80000011603 */
[----:B------:R-:W-:-:S05]  /*10b80*/  LOP3.LUT R3, R3, 0x3, RZ, 0xc0, !PT ;  /* 0x0000000303037812 */ /* 0x000fca00078ec0ff */
[----:B------:R1:W2:Y:S02]  /*10b90*/  SHFL.IDX PT, R14, R3, RZ, 0x1f ;  /* 0x00001fff030e7589 */ /* 0x0002a400000e0000 */
.L_x_167:
[----:B--2---:R-:W-:-:S13]  /*10ba0*/  ISETP.NE.AND P0, PT, R14, RZ, PT ;  /* 0x000000ff0e00720c */ /* 0x004fda0003f05270 */
[----:B------:R-:W-:Y:S05]  /*10bb0*/  @P0 BRA `(.L_x_10) ;  /* 0x0000000000880947 */ /* 0x000fea0003800000 */
[----:B------:R-:W-:-:S03]  /*10bc0*/  UMOV UR4, 0xffffffff ;  /* 0xffffffff00047882 */ /* 0x000fc60000000000 */
[----:B------:R-:W-:Y:S05]  /*10bd0*/  BRA.DIV UR4, `(.L_x_125) ;  /* 0x0000001604307947 */ /* 0x000fea000b800000 */
[----:B------:R-:W-:-:S13]  /*10be0*/  ELECT P6, URZ, PT ;  /* 0x00000000003f782f */ /* 0x000fda00038c0000 */
.L_x_170:
[----:B------:R-:W-:Y:S05]  /*10bf0*/  @!P6 BRA `(.L_x_10) ;  /* 0x000000000078e947 */ /* 0x000fea0003800000 */
[----:B-1----:R-:W2:Y:S02]  /*10c00*/  LDL.LU R3, [R1+0x14] ;  /* 0x0000140001037983 */ /* 0x002ea40000300800 */
[----:B--2---:R-:W-:-:S04]  /*10c10*/  LOP3.LUT R3, R3, 0x2, RZ, 0xfc, !PT ;  /* 0x0000000203037812 */ /* 0x004fc800078efcff */
[----:B------:R-:W-:-:S13]  /*10c20*/  ISETP.NE.AND P2, PT, R3, 0x3, PT ;  /* 0x000000030300780c */ /* 0x000fda0003f45270 */
[----:B------:R-:W-:Y:S05]  /*10c30*/  @!P2 BRA `(.L_x_126) ;  /* 0x000000000004a947 */ /* 0x000fea0003800000 */
[----:B------:R-:W-:Y:S01]  /*10c40*/  BPT.TRAP 0x1 ;  /* 0x000000040000795c */ /* 0x000fe20000300000 */
.L_x_126:
[----:B------:R-:W-:Y:S01]  /*10c50*/  IADD3 R7, R2, 0x38840, RZ ;  /* 0x0003884002077810 */ /* 0x000fe20007ffe0ff */
[----:B------:R-:W-:Y:S01]  /*10c60*/  VIADD R3, R0, 0x1 ;  /* 0x0000000100037836 */ /* 0x000fe20000000000 */
[----:B------:R-:W-:-:S03]  /*10c70*/  SHF.L.U32 R5, R9, 0x1f, RZ ;  /* 0x0000001f09057819 */ /* 0x000fc600000006ff */
[----:B------:R-:W-:Y:S01]  /*10c80*/  IMAD R6, R0, 0x8, R7 ;  /* 0x0000000800067824 */ /* 0x000fe200078e0207 */
[----:B------:R-:W-:-:S03]  /*10c90*/  ISETP.NE.AND P1, PT, R3, 0x2, PT ;  /* 0x000000020300780c */ /* 0x000fc60003f25270 */
[----:B------:R-:W1:Y:S01]  /*10ca0*/  SYNCS.PHASECHK.TRANS64.TRYWAIT P0, [R6+URZ], R5 ;  /* 0x00000005060075a7 */ /* 0x000e62000800017f */
[----:B------:R-:W-:Y:S02]  /*10cb0*/  SEL R4, RZ, 0x1, P1 ;  /* 0x00000001ff047807 */ /* 0x000fe40000800000 */
[----:B------:R-:W-:Y:S02]  /*10cc0*/  SEL R8, R3, RZ, P1 ;  /* 0x000000ff03087207 */ /* 0x000fe40000800000 */
[----:B------:R-:W-:-:S03]  /*10cd0*/  LOP3.LUT R4, R9, R4, RZ, 0x3c, !PT ;  /* 0x0000000409047212 */ /* 0x000fc600078e3cff */
[----:B------:R-:W-:Y:S01]  /*10ce0*/  IMAD R3, R8, 0x8, R7 ;  /* 0x0000000808037824 */ /* 0x000fe200078e0207 */
[----:B------:R-:W-:Y:S01]  /*10cf0*/  SHF.L.U32 R4, R4, 0x1f, RZ ;  /* 0x0000001f04047819 */ /* 0x000fe200000006ff */
[----:B-1----:R-:W-:Y:S06]  /*10d00*/  @!P0 BRA `(.L_x_127) ;  /* 0x0000001400048947 */ /* 0x002fec0003800000 */
.L_x_171:
[----:B------:R-:W2:Y:S02]  /*10d10*/  SYNCS.PHASECHK.TRANS64.TRYWAIT P0, [R3+URZ], R4 ;  /* 0x00000004030075a7 */ /* 0x000ea4000800017f */
[----:B--2---:R-:W-:Y:S05]  /*10d20*/  @!P0 BRA `(.L_x_128) ;  /* 0x0000001400108947 */ /* 0x004fea0003800000 */
.L_x_172:
[----:B------:R-:W-:Y:S05]  /*10d30*/  @!P2 BRA `(.L_x_129) ;  /* 0x000000000004a947 */ /* 0x000fea0003800000 */
[----:B------:R-:W-:Y:S01]  /*10d40*/  BPT.TRAP 0x1 ;  /* 0x000000040000795c */ /* 0x000fe20000300000 */
.L_x_129:
[----:B--2---:R-:W-:-:S04]  /*10d50*/  VIADD R3, R2, 0x38860 ;  /* 0x0003886002037836 */ /* 0x004fc80000000000 */
[----:B------:R-:W-:-:S04]  /*10d60*/  IMAD R0, R0, 0x8, R3 ;  /* 0x0000000800007824 */ /* 0x000fc800078e0203 */
[----:B------:R-:W2:Y:S02]  /*10d70*/  SYNCS.PHASECHK.TRANS64.TRYWAIT P0, [R0+URZ], R5 ;  /* 0x00000005000075a7 */ /* 0x000ea4000800017f */
[----:B--2---:R-:W-:Y:S05]  /*10d80*/  @!P0 BRA `(.L_x_130) ;  /* 0x00000014000c8947 */ /* 0x004fea0003800000 */
.L_x_173:
[----:B------:R-:W-:-:S07]  /*10d90*/  LEA R3, R8, R3, 0x3 ;  /* 0x0000000308037211 */ /* 0x000fce00078e18ff */
.L_x_131:
[----:B---3--:R3:W4:Y:S02]  /*10da0*/  SYNCS.PHASECHK.TRANS64.TRYWAIT P0, [R3+URZ], R4 ;  /* 0x00000004030075a7 */ /* 0x008724000800017f */
[----:B----4-:R-:W-:Y:S05]  /*10db0*/  @!P0 NANOSLEEP.SYNCS 0x989680 ;  /* 0x009896800000895d */ /* 0x010fea0003900000 */
[----:B------:R-:W4:Y:S02]  /*10dc0*/  @!P0 SYNCS.PHASECHK.TRANS64 P0, [R3+URZ], R4 ;  /* 0x00000004030085a7 */ /* 0x000f24000800007f */
[----:B----4-:R-:W-:Y:S05]  /*10dd0*/  @!P0 BRA `(.L_x_131) ;  /* 0xfffffffc00f08947 */ /* 0x010fea000383ffff */
.L_x_10:
[----:B------:R-:W-:Y:S05]  /*10de0*/  BSYNC B6 ;  /* 0x0000000000067941 */ /* 0x000fea0003800000 */
.L_x_7:
[----:B------:R-:W-:Y:S05]  /*10df0*/  EXIT ;  /* 0x000000000000794d */ /* 0x000fea0003800000 */
.L_x_14:
[----:B------:R-:W-:-:S13]  /*10e00*/  R2UR UR4, R16 ;  /* 0x00000000100472ca */ /* 0x000fda00000e0000 */
[----:B0-----:R-:W-:-:S04]  /*10e10*/  IMAD.U32 R3, RZ, RZ, UR4 ;  /* 0x00000004ff037e24 */ /* 0x001fc8000f8e00ff */
[----:B------:R0:W1:Y:S03]  /*10e20*/  SYNCS.PHASECHK.TRANS64.TRYWAIT P1, [R3+URZ+0x38800], R2 ;  /* 0x03880002030075a7 */ /* 0x000066000802017f */
[----:B-1----:R-:W-:Y:S05]  /*10e30*/  @!P1 NANOSLEEP.SYNCS 0x989680 ;  /* 0x009896800000995d */ /* 0x002fea0003900000 */
[----:B------:R-:W1:Y:S02]  /*10e40*/  @!P1 SYNCS.PHASECHK.TRANS64 P1, [R3+URZ+0x38800], R2 ;  /* 0x03880002030095a7 */ /* 0x000e64000802007f */
[----:B-1----:R-:W-:Y:S05]  /*10e50*/  @!P1 BRA `(.L_x_14) ;  /* 0xfffffffc00e89947 */ /* 0x002fea000383ffff */
[----:B------:R-:W-:Y:S05]  /*10e60*/  BRA `(.L_x_132) ;  /* 0xffffff0400847947 */ /* 0x000fea000383ffff */
.L_x_18:
[----:B------:R-:W-:-:S13]  /*10e70*/  R2UR UR4, R16 ;  /* 0x00000000100472ca */ /* 0x000fda00000e0000 */
[----:B0-----:R-:W-:-:S04]  /*10e80*/  IMAD.U32 R3, RZ, RZ, UR4 ;  /* 0x00000004ff037e24 */ /* 0x001fc8000f8e00ff */
[----:B------:R0:W2:Y:S03]  /*10e90*/  SYNCS.PHASECHK.TRANS64.TRYWAIT P2, [R3+URZ+0x38830], R2 ;  /* 0x03883002030075a7 */ /* 0x0000a6000804017f */
[----:B--2---:R-:W-:Y:S05]  /*10ea0*/  @!P2 NANOSLEEP.SYNCS 0x989680 ;  /* 0x009896800000a95d */ /* 0x004fea0003900000 */
[----:B------:R-:W2:Y:S02]  /*10eb0*/  @!P2 SYNCS.PHASECHK.TRANS64 P2, [R3+URZ+0x38830], R2 ;  /* 0x038830020300a5a7 */ /* 0x000ea4000804007f */
[----:B--2---:R-:W-:Y:S05]  /*10ec0*/  @!P2 BRA `(.L_x_18) ;  /* 0xfffffffc00e8a947 */ /* 0x004fea000383ffff */
[----:B------:R-:W-:Y:S05]  /*10ed0*/  BRA `(.L_x_17) ;  /* 0xffffff0400a07947 */ /* 0x000fea000383ffff */
.L_x_23:
[----:B------:R-:W-:-:S13]  /*10ee0*/  R2UR UR6, R215 ;  /* 0x00000000d70672ca */ /* 0x000fda00000e0000 */
[----:B-1----:R-:W-:-:S04]  /*10ef0*/  IMAD.U32 R7, RZ, RZ, UR6 ;  /* 0x00000006ff077e24 */ /* 0x002fc8000f8e00ff */
[----:B------:R1:W2:Y:S03]  /*10f00*/  SYNCS.PHASECHK.TRANS64.TRYWAIT P2, [R7+URZ+0x38830], R2 ;  /* 0x03883002070075a7 */ /* 0x0002a6000804017f */
[----:B--2---:R-:W-:Y:S05]  /*10f10*/  @!P2 NANOSLEEP.SYNCS 0x989680 ;  /* 0x009896800000a95d */ /* 0x004fea0003900000 */
[----:B------:R-:W2:Y:S02]  /*10f20*/  @!P2 SYNCS.PHASECHK.TRANS64 P2, [R7+URZ+0x38830], R2 ;  /* 0x038830020700a5a7 */ /* 0x000ea4000804007f */
[----:B--2---:R-:W-:Y:S05]  /*10f30*/  @!P2 BRA `(.L_x_23) ;  /* 0xfffffffc00e8a947 */ /* 0x004fea000383ffff */
[----:B------:R-:W-:Y:S05]  /*10f40*/  BRA `(.L_x_22) ;  /* 0xffffff4400287947 */ /* 0x000fea000383ffff */
.L_x_27:
[----:B-1----:R-:W-:-:S04]  /*10f50*/  IMAD.U32 R3, RZ, RZ, UR7 ;  /* 0x00000007ff037e24 */ /* 0x002fc8000f8e00ff */
[----:B------:R1:W2:Y:S03]  /*10f60*/  SYNCS.PHASECHK.TRANS64.TRYWAIT P2, [R3+URZ+0x38850], R0 ;  /* 0x03885000030075a7 */ /* 0x0002a6000804017f */
[----:B--2---:R-:W-:Y:S05]  /*10f70*/  @!P2 NANOSLEEP.SYNCS 0x989680 ;  /* 0x009896800000a95d */ /* 0x004fea0003900000 */
[----:B------:R-:W2:Y:S02]  /*10f80*/  @!P2 SYNCS.PHASECHK.TRANS64 P2, [R3+URZ+0x38850], R0 ;  /* 0x038850000300a5a7 */ /* 0x000ea4000804007f */
[----:B--2---:R-:W-:Y:S05]  /*10f90*/  @!P2 BRA `(.L_x_27) ;  /* 0xfffffffc00eca947 */ /* 0x004fea000383ffff */
[----:B------:R-:W-:Y:S05]  /*10fa0*/  BRA `(.L_x_26) ;  /* 0xffffff6c005c7947 */ /* 0x000fea000383ffff */
.L_x_32:
[----:B-1----:R1:W2:Y:S02]  /*10fb0*/  SYNCS.PHASECHK.TRANS64.TRYWAIT P0, [R11+URZ+0x38850], R8 ;  /* 0x038850080b0075a7 */ /* 0x0022a4000800017f */
[----:B--2---:R-:W-:Y:S05]  /*10fc0*/  @!P0 NANOSLEEP.SYNCS 0x989680 ;  /* 0x009896800000895d */ /* 0x004fea0003900000 */
[----:B------:R-:W2:Y:S02]  /*10fd0*/  @!P0 SYNCS.PHASECHK.TRANS64 P0, [R11+URZ+0x38850], R8 ;  /* 0x038850080b0085a7 */ /* 0x000ea4000800007f */
[----:B--2---:R-:W-:Y:S05]  /*10fe0*/  @!P0 BRA `(.L_x_32) ;  /* 0xfffffffc00f08947 */ /* 0x004fea000383ffff */
[----:B------:R-:W-:Y:S05]  /*10ff0*/  BRA `(.L_x_31) ;  /* 0xffffff84005c7947 */ /* 0x000fea000383ffff */
.L_x_43:
[----:B------:R-:W-:Y:S01]  /*11000*/  IMAD.MOV.U32 R13, RZ, RZ, R0 ;  /* 0x000000ffff0d7224 */ /* 0x000fe200078e0000 */
[----:B------:R-:W-:Y:S01]  /*11010*/  MOV R12, RZ ;  /* 0x000000ff000c7202 */ /* 0x000fe20000000f00 */
[----:B------:R-:W-:Y:S02]  /*11020*/  IMAD.MOV.U32 R11, RZ, RZ, 0x1f ;  /* 0x0000001fff0b7424 */ /* 0x000fe400078e00ff */
[----:B------:R-:W-:-:S07]  /*11030*/  IMAD.MOV.U32 R15, RZ, RZ, -0x1 ;  /* 0xffffffffff0f7424 */ /* 0x000fce00078e00ff */
[----:B------:R-:W-:Y:S05]  /*11040*/  WARPSYNC.COLLECTIVE R15, `(.L_x_133) ;  /* 0x000000000f087348 */ /* 0x000fea0003c00000 */
[----:B------:R0:W1:Y:S02]  /*11050*/  SHFL.IDX P6, R14, R13, R12, R11 ;  /* 0x0000000c0d0e7389 */ /* 0x00006400000c000b */
[----:B01----:R-:W-:Y:S01]  /*11060*/  ENDCOLLECTIVE ;  /* 0x000000000000791b */ /* 0x003fe20003800000 */
.L_x_133:
[----:B------:R-:W-:Y:S05]  /*11070*/  BRA `(.L_x_134) ;  /* 0xffffffc000047947 */ /* 0x000fea000383ffff */
.L_x_45:
[----:B------:R-:W-:Y:S01]  /*11080*/  BSSY B0, `(.L_x_135) ;  /* 0x0000006000007945 */ /* 0x000fe20003800000 */
[----:B------:R-:W-:-:S07]  /*11090*/  IMAD.MOV.U32 R15, RZ, RZ, -0x1 ;  /* 0xffffffffff0f7424 */ /* 0x000fce00078e00ff */
[----:B0-----:R-:W-:Y:S05]  /*110a0*/  WARPSYNC.COLLECTIVE R15, `(.L_x_136) ;  /* 0x000000000f0c7348 */ /* 0x001fea0003c00000 */
[----:B------:R-:W-:Y:S02]  /*110b0*/  ELECT P6, UR62, PT ;  /* 0x00000000003e782f */ /* 0x000fe400038c0000 */
[----:B------:R-:W-:Y:S01]  /*110c0*/  MOV R14, UR62 ;  /* 0x0000003e000e7c02 */ /* 0x000fe20008000f00 */
[----:B0-----:R-:W-:Y:S10]  /*110d0*/  ENDCOLLECTIVE ;  /* 0x000000000000791b */ /* 0x001ff40003800000 */
.L_x_136:
[----:B------:R-:W-:Y:S05]  /*110e0*/  BSYNC B0 ;  /* 0x0000000000007941 */ /* 0x000fea0003800000 */
.L_x_135:
[----:B------:R-:W-:Y:S05]  /*110f0*/  BRA `(.L_x_137) ;  /* 0xffffffc000047947 */ /* 0x000fea000383ffff */
.L_x_47:
[----:B0-----:R-:W-:-:S04]  /*11100*/  IMAD.U32 R3, RZ, RZ, UR38 ;  /* 0x00000026ff037e24 */ /* 0x001fc8000f8e00ff */
[----:B------:R0:W1:Y:S03]  /*11110*/  SYNCS.PHASECHK.TRANS64.TRYWAIT P0, [R3+URZ+0x38840], R0 ;  /* 0x03884000030075a7 */ /* 0x000066000800017f */
[----:B-1----:R-:W-:Y:S05]  /*11120*/  @!P0 NANOSLEEP.SYNCS 0x989680 ;  /* 0x009896800000895d */ /* 0x002fea0003900000 */
[----:B------:R-:W1:Y:S02]  /*11130*/  @!P0 SYNCS.PHASECHK.TRANS64 P0, [R3+URZ+0x38840], R0 ;  /* 0x03884000030085a7 */ /* 0x000e64000800007f */
[----:B-1----:R-:W-:Y:S05]  /*11140*/  @!P0 BRA `(.L_x_47) ;  /* 0xfffffffc00ec8947 */ /* 0x002fea000383ffff */
[----:B------:R-:W-:Y:S05]  /*11150*/  BRA `(.L_x_138) ;  /* 0xffffffc0005c7947 */ /* 0x000fea000383ffff */
.L_x_50:
[----:B------:R-:W-:Y:S01]  /*11160*/  IMAD R8, R11, 0x80, R8 ;  /* 0x000000800b087824 */ /* 0x000fe200078e0208 */
[----:B------:R-:W-:Y:S01]  /*11170*/  MOV R13, R6 ;  /* 0x00000006000d7202 */ /* 0x000fe20000000f00 */
[----:B------:R-:W-:Y:S02]  /*11180*/  IMAD.MOV.U32 R12, RZ, RZ, RZ ;  /* 0x000000ffff0c7224 */ /* 0x000fe400078e00ff */
[----:B------:R-:W-:Y:S02]  /*11190*/  IMAD.MOV.U32 R11, RZ, RZ, 0x181f ;  /* 0x0000181fff0b7424 */ /* 0x000fe400078e00ff */
[----:B------:R-:W-:Y:S02]  /*111a0*/  IMAD.MOV.U32 R15, RZ, RZ, -0x1 ;  /* 0xffffffffff0f7424 */ /* 0x000fe400078e00ff */
[----:B------:R-:W-:-:S07]  /*111b0*/  VIADD R5, R8, 0x10 ;  /* 0x0000001008057836 */ /* 0x000fce0000000000 */
[----:B------:R-:W-:Y:S05]  /*111c0*/  WARPSYNC.COLLECTIVE R15, `(.L_x_139) ;  /* 0x000000000f087348 */ /* 0x000fea0003c00000 */
[----:B------:R0:W1:Y:S02]  /*111d0*/  SHFL.IDX P6, R14, R13, R12, R11 ;  /* 0x0000000c0d0e7389 */ /* 0x00006400000c000b */
[----:B01----:R-:W-:Y:S01]  /*111e0*/  ENDCOLLECTIVE ;  /* 0x000000000000791b */ /* 0x003fe20003800000 */
.L_x_139:
[----:B------:R-:W-:Y:S02]  /*111f0*/  IMAD.MOV.U32 R13, RZ, RZ, R7 ;  /* 0x000000ffff0d7224 */ /* 0x000fe400078e0007 */
[----:B------:R-:W-:-:S07]  /*11200*/  IMAD.MOV.U32 R2, RZ, RZ, R14 ;  /* 0x000000ffff027224 */ /* 0x000fce00078e000e */
[----:B------:R-:W-:Y:S05]  /*11210*/  WARPSYNC.COLLECTIVE R15, `(.L_x_140) ;  /* 0x000000000f087348 */ /* 0x000fea0003c00000 */
[----:B------:R0:W1:Y:S02]  /*11220*/  SHFL.IDX P6, R14, R13, R12, R11 ;  /* 0x0000000c0d0e7389 */ /* 0x00006400000c000b */
[----:B01----:R-:W-:Y:S01]  /*11230*/  ENDCOLLECTIVE ;  /* 0x000000000000791b */ /* 0x003fe20003800000 */
.L_x_140:
[----:B------:R-:W-:Y:S01]  /*11240*/  ULDC UR4, c[0x0][0x288] ;  /* 0x0000a20000047ab9 */ /* 0x000fe20000000800 */
[----:B------:R-:W-:Y:S01]  /*11250*/  ULDC.64 UR6, c[0x0][0x208] ;  /* 0x0000820000067ab9 */ /* 0x000fe20000000a00 */
[----:B------:R-:W-:-:S05]  /*11260*/  IMAD R0, R20, UR4, RZ ;  /* 0x0000000414007c24 */ /* 0x000fca000f8e02ff */
[----:B------:R-:W-:Y:S01]  /*11270*/  ISETP.GE.AND P4, PT, R8, R0, PT ;  /* 0x000000000800720c */ /* 0x000fe20003f86270 */
[----:B------:R-:W-:Y:S02]  /*11280*/  IMAD.MOV.U32 R13, RZ, RZ, R6 ;  /* 0x000000ffff0d7224 */ /* 0x000fe400078e0006 */
[----:B------:R-:W-:-:S10]  /*11290*/  IMAD.MOV.U32 R12, RZ, RZ, 0x1 ;  /* 0x00000001ff0c7424 */ /* 0x000fd400078e00ff */
[----:B------:R-:W-:Y:S02]  /*112a0*/  @!P4 LEA R21, R9, UR38, 0x1 ;  /* 0x000000260915cc11 */ /* 0x000fe4000f8e08ff */
[----:B------:R-:W-:-:S04]  /*112b0*/  MOV R3, R14 ;  /* 0x0000000e00037202 */ /* 0x000fc80000000f00 */
[----:B------:R-:W-:-:S04]  /*112c0*/  LOP3.LUT R3, R3, R2, RZ, 0x3c, !PT ;  /* 0x0000000203037212 */ /* 0x000fc800078e3cff */
[----:B------:R-:W-:-:S04]  /*112d0*/  LOP3.LUT R2, R3, R2, RZ, 0x3c, !PT ;  /* 0x0000000203027212 */ /* 0x000fc800078e3cff */
[----:B------:R-:W-:-:S03]  /*112e0*/  LOP3.LUT R3, R3, R2, RZ, 0x3c, !PT ;  /* 0x0000000203037212 */ /* 0x000fc600078e3cff */
[----:B------:R-:W-:-:S05]  /*112f0*/  @!P4 IMAD.WIDE.U32 R2, R10, 0x2, R2 ;  /* 0x000000020a02c825 */ /* 0x000fca00078e0002 */
[----:B------:R-:W-:Y:S01]  /*11300*/  @!PT LDS RZ, [RZ] ;  /* 0x00000000fffff984 */ /* 0x000fe20000000800 */
[----:B------:R-:W-:Y:S01]  /*11310*/  @!PT LDS RZ, [RZ] ;  /* 0x00000000fffff984 */ /* 0x000fe20000000800 */
[----:B------:R-:W-:Y:S01]  /*11320*/  @!PT LDS RZ, [RZ] ;  /* 0x00000000fffff984 */ /* 0x000fe20000000800 */
[----:B------:R0:W-:Y:S04]  /*11330*/  @!P4 LDGSTS.E.BYPASS.LTC128B.128 [R21+0x14400], desc[UR6][R2.64], !P3 ;  /* 0x144000000215cfae */ /* 0x0001e8000d901d46 */
[----:B------:R0:W-:Y:S04]  /*11340*/  @!P4 LDGSTS.E.BYPASS.LTC128B.128 [R21+0x18400], desc[UR6][R2.64+0x80], !P0 ;  /* 0x184000800215cfae */ /* 0x0001e8000c101d46 */
[----:B------:R0:W-:Y:S04]  /*11350*/  @!P4 LDGSTS.E.BYPASS.LTC128B.128 [R21+0x1c400], desc[UR6][R2.64+0x100], !P1 ;  /* 0x1c4001000215cfae */ /* 0x0001e8000c901d46 */
[----:B------:R0:W-:Y:S01]  /*11360*/  @!P4 LDGSTS.E.BYPASS.LTC128B.128 [R21+0x20400], desc[UR6][R2.64+0x180], !P2 ;  /* 0x204001800215cfae */ /* 0x0001e2000d101d46 */
[----:B------:R-:W-:-:S13]  /*11370*/  ISETP.GE.AND P4, PT, R5, R0, PT ;  /* 0x000000000500720c */ /* 0x000fda0003f86270 */
[----:B0-----:R-:W-:Y:S05]  /*11380*/  WARPSYNC.COLLECTIVE R15, `(.L_x_141) ;  /* 0x000000000f087348 */ /* 0x001fea0003c00000 */
[----:B------:R1:W2:Y:S02]  /*11390*/  SHFL.IDX P6, R14, R13, R12, R11 ;  /* 0x0000000c0d0e7389 */ /* 0x0002a400000c000b */
[----:B012---:R-:W-:Y:S01]  /*113a0*/  ENDCOLLECTIVE ;  /* 0x000000000000791b */ /* 0x007fe20003800000 */
.L_x_141:
[----:B------:R-:W-:Y:S01]  /*113b0*/  VIADD R3, R8, 0x20 ;  /* 0x0000002008037836 */ /* 0x000fe20000000000 */
[----:B------:R-:W-:Y:S01]  /*113c0*/  @!P4 LEA R20, R9, UR38, 0x1 ;  /* 0x000000260914cc11 */ /* 0x000fe2000f8e08ff */
[----:B------:R-:W-:Y:S02]  /*113d0*/  IMAD.MOV.U32 R13, RZ, RZ, R7 ;  /* 0x000000ffff0d7224 */ /* 0x000fe400078e0007 */
[----:B------:R-:W-:-:S07]  /*113e0*/  IMAD.MOV.U32 R5, RZ, RZ, R14 ;  /* 0x000000ffff057224 */ /* 0x000fce00078e000e */
[----:B------:R-:W-:Y:S05]  /*113f0*/  WARPSYNC.COLLECTIVE R15, `(.L_x_142) ;  /* 0x000000000f087348 */ /* 0x000fea0003c00000 */
[----:B------:R0:W1:Y:S02]  /*11400*/  SHFL.IDX P6, R14, R13, R12, R11 ;  /* 0x0000000c0d0e7389 */ /* 0x00006400000c000b */
[----:B01----:R-:W-:Y:S01]  /*11410*/  ENDCOLLECTIVE ;  /* 0x000000000000791b */ /* 0x003fe20003800000 */
.L_x_142:
[----:B------:R-:W-:Y:S01]  /*11420*/  ULDC.64 UR4, c[0x0][0x208] ;  /* 0x0000820000047ab9 */ /* 0x000fe20000000a00 */
[----:B------:R-:W-:Y:S02]  /*11430*/  IMAD.MOV.U32 R13, RZ, RZ, R6 ;  /* 0x000000ffff0d7224 */ /* 0x000fe400078e0006 */
[----:B------:R-:W-:Y:S01]  /*11440*/  IMAD.MOV.U32 R12, RZ, RZ, 0x2 ;  /* 0x00000002ff0c7424 */ /* 0x000fe200078e00ff */
[----:B------:R-:W-:-:S05]  /*11450*/  MOV R4, R14 ;  /* 0x0000000e00047202 */ /* 0x000fca0000000f00 */
        /* <DEDUP_REMOVED lines=12> */
.L_x_143:
[----:B------:R-:W-:Y:S01]  /*11520*/  VIADD R5, R8, 0x30 ;  /* 0x0000003008057836 */ /* 0x000fe20000000000 */
[----:B------:R-:W-:Y:S01]  /*11530*/  @!P4 LEA R21, R9, UR38, 0x1 ;  /* 0x000000260915cc11 */ /* 0x000fe2000f8e08ff */
[----:B------:R-:W-:Y:S02]  /*11540*/  IMAD.MOV.U32 R13, RZ, RZ, R7 ;  /* 0x000000ffff0d7224 */ /* 0x000fe400078e0007 */
[----:B------:R-:W-:-:S07]  /*11550*/  IMAD.MOV.U32 R3, RZ, RZ, R14 ;  /* 0x000000ffff037224 */ /* 0x000fce00078e000e */
[----:B------:R-:W-:Y:S05]  /*11560*/  WARPSYNC.COLLECTIVE R15, `(.L_x_144) ;  /* 0x000000000f087348 */ /* 0x000fea0003c00000 */
[----:B------:R0:W1:Y:S02]  /*11570*/  SHFL.IDX P6, R14, R13, R12, R11 ;  /* 0x0000000c0d0e7389 */ /* 0x00006400000c000b */
[----:B01----:R-:W-:Y:S01]  /*11580*/  ENDCOLLECTIVE ;  /* 0x000000000000791b */ /* 0x003fe20003800000 */
.L_x_144:
        /* <DEDUP_REMOVED lines=16> */
.L_x_145:
[----:B------:R-:W-:Y:S01]  /*11690*/  VIADD R3, R8, 0x40 ;  /* 0x0000004008037836 */ /* 0x000fe20000000000 */
[----:B------:R-:W-:Y:S01]  /*116a0*/  @!P4 LEA R20, R9, UR38, 0x1 ;  /* 0x000000260914cc11 */ /* 0x000fe2000f8e08ff */
[----:B------:R-:W-:Y:S02]  /*116b0*/  IMAD.MOV.U32 R13, RZ, RZ, R7 ;  /* 0x000000ffff0d7224 */ /* 0x000fe400078e0007 */
[----:B------:R-:W-:-:S07]  /*116c0*/  IMAD.MOV.U32 R5, RZ, RZ, R14 ;  /* 0x000000ffff057224 */ /* 0x000fce00078e000e */
[----:B------:R-:W-:Y:S05]  /*116d0*/  WARPSYNC.COLLECTIVE R15, `(.L_x_146) ;  /* 0x000000000f087348 */ /* 0x000fea0003c00000 */
[----:B------:R0:W1:Y:S02]  /*116e0*/  SHFL.IDX P6, R14, R13, R12, R11 ;  /* 0x0000000c0d0e7389 */ /* 0x00006400000c000b */
[----:B01----:R-:W-:Y:S01]  /*116f0*/  ENDCOLLECTIVE ;  /* 0x000000000000791b */ /* 0x003fe20003800000 */
.L_x_146:
        /* <DEDUP_REMOVED lines=16> */
.L_x_147:
[----:B------:R-:W-:Y:S01]  /*11800*/  VIADD R5, R8, 0x50 ;  /* 0x0000005008057836 */ /* 0x000fe20000000000 */
[----:B------:R-:W-:Y:S01]  /*11810*/  @!P4 LEA R21, R9, UR38, 0x1 ;  /* 0x000000260915cc11 */ /* 0x000fe2000f8e08ff */
[----:B------:R-:W-:Y:S02]  /*11820*/  IMAD.MOV.U32 R13, RZ, RZ, R7 ;  /* 0x000000ffff0d7224 */ /* 0x000fe400078e0007 */
[----:B------:R-:W-:-:S07]  /*11830*/  IMAD.MOV.U32 R3, RZ, RZ, R14 ;  /* 0x000000ffff037224 */ /* 0x000fce00078e000e */
[----:B------:R-:W-:Y:S05]  /*11840*/  WARPSYNC.COLLECTIVE R15, `(.L_x_148) ;  /* 0x000000000f087348 */ /* 0x000fea0003c00000 */
[----:B------:R0:W1:Y:S02]  /*11850*/  SHFL.IDX P6, R14, R13, R12, R11 ;  /* 0x0000000c0d0e7389 */ /* 0x00006400000c000b */
[----:B01----:R-:W-:Y:S01]  /*11860*/  ENDCOLLECTIVE ;  /* 0x000000000000791b */ /* 0x003fe20003800000 */
.L_x_148:
        /* <DEDUP_REMOVED lines=16> */
.L_x_149:
[----:B------:R-:W-:Y:S01]  /*11970*/  VIADD R3, R8, 0x60 ;  /* 0x0000006008037836 */ /* 0x000fe20000000000 */
[----:B------:R-:W-:Y:S01]  /*11980*/  @!P4 LEA R20, R9, UR38, 0x1 ;  /* 0x000000260914cc11 */ /* 0x000fe2000f8e08ff */
[----:B------:R-:W-:Y:S02]  /*11990*/  IMAD.MOV.U32 R13, RZ, RZ, R7 ;  /* 0x000000ffff0d7224 */ /* 0x000fe400078e0007 */
[----:B------:R-:W-:-:S07]  /*119a0*/  IMAD.MOV.U32 R5, RZ, RZ, R14 ;  /* 0x000000ffff057224 */ /* 0x000fce00078e000e */
[----:B------:R-:W-:Y:S05]  /*119b0*/  WARPSYNC.COLLECTIVE R15, `(.L_x_150) ;  /* 0x000000000f087348 */ /* 0x000fea0003c00000 */
[----:B------:R0:W1:Y:S02]  /*119c0*/  SHFL.IDX P6, R14, R13, R12, R11 ;  /* 0x0000000c0d0e7389 */ /* 0x00006400000c000b */
[----:B01----:R-:W-:Y:S01]  /*119d0*/  ENDCOLLECTIVE ;  /* 0x000000000000791b */ /* 0x003fe20003800000 */
.L_x_150:
        /* <DEDUP_REMOVED lines=16> */
.L_x_151:
[----:B------:R-:W-:Y:S01]  /*11ae0*/  @!P4 LEA R21, R9, UR38, 0x1 ;  /* 0x000000260915cc11 */ /* 0x000fe2000f8e08ff */
[----:B------:R-:W-:Y:S02]  /*11af0*/  IMAD.MOV.U32 R13, RZ, RZ, R7 ;  /* 0x000000ffff0d7224 */ /* 0x000fe400078e0007 */
[----:B------:R-:W-:-:S07]  /*11b00*/  IMAD.MOV.U32 R3, RZ, RZ, R14 ;  /* 0x000000ffff037224 */ /* 0x000fce00078e000e */
[----:B------:R-:W-:Y:S05]  /*11b10*/  WARPSYNC.COLLECTIVE R15, `(.L_x_152) ;  /* 0x000000000f087348 */ /* 0x000fea0003c00000 */
[----:B------:R0:W1:Y:S02]  /*11b20*/  SHFL.IDX P6, R14, R13, R12, R11 ;  /* 0x0000000c0d0e7389 */ /* 0x00006400000c000b */
[----:B01----:R-:W-:Y:S01]  /*11b30*/  ENDCOLLECTIVE ;  /* 0x000000000000791b */ /* 0x003fe20003800000 */
.L_x_152:
        /* <DEDUP_REMOVED lines=11> */
[----:B------:R0:W-:Y:S02]  /*11bf0*/  @!P4 LDGSTS.E.BYPASS.LTC128B.128 [R21+0x23400], desc[UR4][R2.64+0x180], !P2 ;  /* 0x234001800215cfae */ /* 0x0001e4000d101d44 */
[----:B0-----:R-:W-:Y:S05]  /*11c00*/  WARPSYNC.COLLECTIVE R15, `(.L_x_153) ;  /* 0x000000000f087348 */ /* 0x001fea0003c00000 */
[----:B------:R1:W2:Y:S02]  /*11c10*/  SHFL.IDX P6, R14, R13, R12, R11 ;  /* 0x0000000c0d0e7389 */ /* 0x0002a400000c000b */
[----:B012---:R-:W-:Y:S01]  /*11c20*/  ENDCOLLECTIVE ;  /* 0x000000000000791b */ /* 0x007fe20003800000 */
.L_x_153:
[----:B------:R-:W-:Y:S02]  /*11c30*/  IMAD.MOV.U32 R13, RZ, RZ, R7 ;  /* 0x000000ffff0d7224 */ /* 0x000fe400078e0007 */
[----:B------:R-:W-:-:S07]  /*11c40*/  IMAD.MOV.U32 R4, RZ, RZ, R14 ;  /* 0x000000ffff047224 */ /* 0x000fce00078e000e */
[----:B------:R-:W-:Y:S05]  /*11c50*/  WARPSYNC.COLLECTIVE R15, `(.L_x_154) ;  /* 0x000000000f087348 */ /* 0x000fea0003c00000 */
[----:B------:R0:W1:Y:S02]  /*11c60*/  SHFL.IDX P6, R14, R13, R12, R11 ;  /* 0x0000000c0d0e7389 */ /* 0x00006400000c000b */
[----:B01----:R-:W-:Y:S01]  /*11c70*/  ENDCOLLECTIVE ;  /* 0x000000000000791b */ /* 0x003fe20003800000 */
.L_x_154:
[----:B------:R-:W-:Y:S05]  /*11c80*/  BRA `(.L_x_155) ;  /* 0xffffffc000c87947 */ /* 0x000fea000383ffff */
.L_x_53:
[----:B-1----:R-:W-:-:S04]  /*11c90*/  IMAD.U32 R3, RZ, RZ, UR38 ;  /* 0x00000026ff037e24 */ /* 0x002fc8000f8e00ff */
[----:B------:R1:W2:Y:S03]  /*11ca0*/  SYNCS.PHASECHK.TRANS64.TRYWAIT P0, [R3+URZ+0x38820], R2 ;  /* 0x03882002030075a7 */ /* 0x0002a6000800017f */
[----:B--2---:R-:W-:Y:S05]  /*11cb0*/  @!P0 NANOSLEEP.SYNCS 0x989680 ;  /* 0x009896800000895d */ /* 0x004fea0003900000 */
[----:B------:R-:W2:Y:S02]  /*11cc0*/  @!P0 SYNCS.PHASECHK.TRANS64 P0, [R3+URZ+0x38820], R2 ;  /* 0x03882002030085a7 */ /* 0x000ea4000800007f */
[----:B--2---:R-:W-:Y:S05]  /*11cd0*/  @!P0 BRA `(.L_x_53) ;  /* 0xfffffffc00ec8947 */ /* 0x004fea000383ffff */
[----:B------:R-:W-:Y:S05]  /*11ce0*/  BRA `(.L_x_156) ;  /* 0xffffffc400287947 */ /* 0x000fea000383ffff */
.L_x_60:
[----:B-1----:R-:W-:-:S04]  /*11cf0*/  MOV R3, UR38 ;  /* 0x0000002600037c02 */ /* 0x002fc80008000f00 */
[----:B------:R1:W2:Y:S03]  /*11d00*/  SYNCS.PHASECHK.TRANS64.TRYWAIT P0, [R3+URZ+0x38848], R2 ;  /* 0x03884802030075a7 */ /* 0x0002a6000800017f */
[----:B--2---:R-:W-:Y:S05]  /*11d10*/  @!P0 NANOSLEEP.SYNCS 0x989680 ;  /* 0x009896800000895d */ /* 0x004fea0003900000 */
[----:B------:R-:W2:Y:S02]  /*11d20*/  @!P0 SYNCS.PHASECHK.TRANS64 P0, [R3+URZ+0x38848], R2 ;  /* 0x03884802030085a7 */ /* 0x000ea4000800007f */
[----:B--2---:R-:W-:Y:S05]  /*11d30*/  @!P0 BRA `(.L_x_60) ;  /* 0xfffffffc00ec8947 */ /* 0x004fea000383ffff */
[----:B------:R-:W-:Y:S05]  /*11d40*/  BRA `(.L_x_157) ;  /* 0xffffffc800047947 */ /* 0x000fea000383ffff */
.L_x_68:
[----:B0-----:R-:W-:-:S04]  /*11d50*/  IMAD.U32 R3, RZ, RZ, UR38 ;  /* 0x00000026ff037e24 */ /* 0x001fc8000f8e00ff */
[----:B------:R0:W1:Y:S03]  /*11d60*/  SYNCS.PHASECHK.TRANS64.TRYWAIT P0, [R3+URZ+0x38860], R2 ;  /* 0x03886002030075a7 */ /* 0x000066000800017f */
[----:B-1----:R-:W-:Y:S05]  /*11d70*/  @!P0 NANOSLEEP.SYNCS 0x989680 ;  /* 0x009896800000895d */ /* 0x002fea0003900000 */
[----:B------:R-:W1:Y:S02]  /*11d80*/  @!P0 SYNCS.PHASECHK.TRANS64 P0, [R3+URZ+0x38860], R2 ;  /* 0x03886002030085a7 */ /* 0x000e64000800007f */
[----:B-1----:R-:W-:Y:S05]  /*11d90*/  @!P0 BRA `(.L_x_68) ;  /* 0xfffffffc00ec8947 */ /* 0x002fea000383ffff */
[----:B------:R-:W-:Y:S05]  /*11da0*/  BRA `(.L_x_158) ;  /* 0xffffffcc00187947 */ /* 0x000fea000383ffff */
.L_x_79:
[----:B-1----:R-:W-:-:S04]  /*11db0*/  IMAD.U32 R3, RZ, RZ, UR38 ;  /* 0x00000026ff037e24 */ /* 0x002fc8000f8e00ff */
[----:B------:R1:W2:Y:S03]  /*11dc0*/  SYNCS.PHASECHK.TRANS64.TRYWAIT P0, [R3+URZ+0x38840], R2 ;  /* 0x03884002030075a7 */ /* 0x0002a6000800017f */
[----:B--2---:R-:W-:Y:S05]  /*11dd0*/  @!P0 NANOSLEEP.SYNCS 0x989680 ;  /* 0x009896800000895d */ /* 0x004fea0003900000 */
[----:B------:R-:W2:Y:S02]  /*11de0*/  @!P0 SYNCS.PHASECHK.TRANS64 P0, [R3+URZ+0x38840], R2 ;  /* 0x03884002030085a7 */ /* 0x000ea4000800007f */
[----:B--2---:R-:W-:Y:S05]  /*11df0*/  @!P0 BRA `(.L_x_79) ;  /* 0xfffffffc00ec8947 */ /* 0x004fea000383ffff */
[----:B------:R-:W-:Y:S05]  /*11e00*/  BRA `(.L_x_159) ;  /* 0xffffffd000a87947 */ /* 0x000fea000383ffff */
.L_x_87:
[----:B0-----:R-:W-:-:S04]  /*11e10*/  IMAD.U32 R3, RZ, RZ, UR38 ;  /* 0x00000026ff037e24 */ /* 0x001fc8000f8e00ff */
[----:B------:R0:W1:Y:S03]  /*11e20*/  SYNCS.PHASECHK.TRANS64.TRYWAIT P0, [R3+URZ+0x38868], R2 ;  /* 0x03886802030075a7 */ /* 0x000066000800017f */
[----:B-1----:R-:W-:Y:S05]  /*11e30*/  @!P0 NANOSLEEP.SYNCS 0x989680 ;  /* 0x009896800000895d */ /* 0x002fea0003900000 */
[----:B------:R-:W1:Y:S02]  /*11e40*/  @!P0 SYNCS.PHASECHK.TRANS64 P0, [R3+URZ+0x38868], R2 ;  /* 0x03886802030085a7 */ /* 0x000e64000800007f */
[----:B-1----:R-:W-:Y:S05]  /*11e50*/  @!P0 BRA `(.L_x_87) ;  /* 0xfffffffc00ec8947 */ /* 0x002fea000383ffff */
[----:B------:R-:W-:Y:S05]  /*11e60*/  BRA `(.L_x_160) ;  /* 0xffffffd400b87947 */ /* 0x000fea000383ffff */
.L_x_98:
[----:B-1----:R-:W-:-:S04]  /*11e70*/  IMAD.U32 R3, RZ, RZ, UR38 ;  /* 0x00000026ff037e24 */ /* 0x002fc8000f8e00ff */
[----:B------:R1:W2:Y:S03]  /*11e80*/  SYNCS.PHASECHK.TRANS64.TRYWAIT P0, [R3+URZ+0x38848], R2 ;  /* 0x03884802030075a7 */ /* 0x0002a6000800017f */
[----:B--2---:R-:W-:Y:S05]  /*11e90*/  @!P0 NANOSLEEP.SYNCS 0x989680 ;  /* 0x009896800000895d */ /* 0x004fea0003900000 */
[----:B------:R-:W2:Y:S02]  /*11ea0*/  @!P0 SYNCS.PHASECHK.TRANS64 P0, [R3+URZ+0x38848], R2 ;  /* 0x03884802030085a7 */ /* 0x000ea4000800007f */
[----:B--2---:R-:W-:Y:S05]  /*11eb0*/  @!P0 BRA `(.L_x_98) ;  /* 0xfffffffc00ec8947 */ /* 0x004fea000383ffff */
[----:B------:R-:W-:Y:S05]  /*11ec0*/  BRA `(.L_x_161) ;  /* 0xffffffdc00607947 */ /* 0x000fea000383ffff */
.L_x_106:
[----:B0-----:R-:W-:-:S04]  /*11ed0*/  IMAD.U32 R3, RZ, RZ, UR38 ;  /* 0x00000026ff037e24 */ /* 0x001fc8000f8e00ff */
[----:B------:R0:W1:Y:S03]  /*11ee0*/  SYNCS.PHASECHK.TRANS64.TRYWAIT P0, [R3+URZ+0x38860], R2 ;  /* 0x03886002030075a7 */ /* 0x000066000800017f */
[----:B-1----:R-:W-:Y:S05]  /*11ef0*/  @!P0 NANOSLEEP.SYNCS 0x989680 ;  /* 0x009896800000895d */ /* 0x002fea0003900000 */
[----:B------:R-:W1:Y:S02]  /*11f00*/  @!P0 SYNCS.PHASECHK.TRANS64 P0, [R3+URZ+0x38860], R2 ;  /* 0x03886002030085a7 */ /* 0x000e64000800007f */
[----:B-1----:R-:W-:Y:S05]  /*11f10*/  @!P0 BRA `(.L_x_106) ;  /* 0xfffffffc00ec8947 */ /* 0x002fea000383ffff */
[----:B------:R-:W-:Y:S05]  /*11f20*/  BRA `(.L_x_162) ;  /* 0xffffffe0006c7947 */ /* 0x000fea000383ffff */
.L_x_116:
[----:B-1----:R1:W2:Y:S02]  /*11f30*/  SYNCS.PHASECHK.TRANS64.TRYWAIT P0, [R3+URZ+0x38860], R0 ;  /* 0x03886000030075a7 */ /* 0x0022a4000800017f */
[----:B--2---:R-:W-:Y:S05]  /*11f40*/  @!P0 NANOSLEEP.SYNCS 0x989680 ;  /* 0x009896800000895d */ /* 0x004fea0003900000 */
[----:B------:R-:W2:Y:S02]  /*11f50*/  @!P0 SYNCS.PHASECHK.TRANS64 P0, [R3+URZ+0x38860], R0 ;  /* 0x03886000030085a7 */ /* 0x000ea4000800007f */
[----:B--2---:R-:W-:Y:S05]  /*11f60*/  @!P0 BRA `(.L_x_116) ;  /* 0xfffffffc00f08947 */ /* 0x004fea000383ffff */
[----:B------:R-:W-:Y:S05]  /*11f70*/  BRA `(.L_x_163) ;  /* 0xffffffe400a47947 */ /* 0x000fea000383ffff */
.L_x_123:
[----:B-1----:R1:W2:Y:S02]  /*11f80*/  SYNCS.PHASECHK.TRANS64.TRYWAIT P0, [R2+URZ+0x38820], R3 ;  /* 0x03882003020075a7 */ /* 0x0022a4000800017f */
[----:B--2---:R-:W-:Y:S05]  /*11f90*/  @!P0 NANOSLEEP.SYNCS 0x989680 ;  /* 0x009896800000895d */ /* 0x004fea0003900000 */
[----:B------:R-:W2:Y:S02]  /*11fa0*/  @!P0 SYNCS.PHASECHK.TRANS64 P0, [R2+URZ+0x38820], R3 ;  /* 0x03882003020085a7 */ /* 0x000ea4000800007f */
[----:B--2---:R-:W-:Y:S05]  /*11fb0*/  @!P0 BRA `(.L_x_123) ;  /* 0xfffffffc00f08947 */ /* 0x004fea000383ffff */
[----:B------:R-:W-:Y:S05]  /*11fc0*/  BRA `(.L_x_164) ;  /* 0xffffffe800dc7947 */ /* 0x000fea000383ffff */
.L_x_124:
[----:B------:R-:W2:Y:S01]  /*11fd0*/  S2R R4, SR_TID.X ;  /* 0x0000000000047919 */ /* 0x000ea20000002100 */
[----:B------:R-:W-:Y:S01]  /*11fe0*/  BSSY B0, `(.L_x_165) ;  /* 0x000000a000007945 */ /* 0x000fe20003800000 */
[----:B0-----:R-:W-:Y:S02]  /*11ff0*/  IMAD.MOV.U32 R12, RZ, RZ, RZ ;  /* 0x000000ffff0c7224 */ /* 0x001fe400078e00ff */
[----:B------:R-:W-:Y:S02]  /*12000*/  IMAD.MOV.U32 R11, RZ, RZ, 0x1f ;  /* 0x0000001fff0b7424 */ /* 0x000fe400078e00ff */
[----:B------:R-:W-:Y:S01]  /*12010*/  IMAD.MOV.U32 R15, RZ, RZ, -0x1 ;  /* 0xffffffffff0f7424 */ /* 0x000fe200078e00ff */
[----:B--2---:R-:W-:-:S04]  /*12020*/  SHF.R.U32.HI R4, RZ, 0x5, R4 ;  /* 0x00000005ff047819 */ /* 0x004fc80000011604 */
[----:B------:R-:W-:-:S04]  /*12030*/  LOP3.LUT R4, R4, 0x3, RZ, 0xc0, !PT ;  /* 0x0000000304047812 */ /* 0x000fc800078ec0ff */
[----:B------:R-:W-:-:S07]  /*12040*/  MOV R13, R4 ;  /* 0x00000004000d7202 */ /* 0x000fce0000000f00 */
[----:B-1----:R-:W-:Y:S05]  /*12050*/  WARPSYNC.COLLECTIVE R15, `(.L_x_166) ;  /* 0x000000000f087348 */ /* 0x002fea0003c00000 */
[----:B------:R0:W2:Y:S02]  /*12060*/  SHFL.IDX P6, R14, R13, R12, R11 ;  /* 0x0000000c0d0e7389 */ /* 0x0000a400000c000b */
[----:B012---:R-:W-:Y:S01]  /*12070*/  ENDCOLLECTIVE ;  /* 0x000000000000791b */ /* 0x007fe20003800000 */
.L_x_166:
[----:B------:R-:W-:Y:S05]  /*12080*/  BSYNC B0 ;  /* 0x0000000000007941 */ /* 0x000fea0003800000 */
.L_x_165:
[----:B------:R-:W-:Y:S05]  /*12090*/  BRA `(.L_x_167) ;  /* 0xffffffe800c07947 */ /* 0x000fea000383ffff */
.L_x_125:
[----:B------:R-:W-:Y:S01]  /*120a0*/  BSSY B0, `(.L_x_168) ;  /* 0x0000006000007945 */ /* 0x000fe20003800000 */
[----:B------:R-:W-:-:S07]  /*120b0*/  IMAD.MOV.U32 R15, RZ, RZ, -0x1 ;  /* 0xffffffffff0f7424 */ /* 0x000fce00078e00ff */
[----:B01----:R-:W-:Y:S05]  /*120c0*/  WARPSYNC.COLLECTIVE R15, `(.L_x_169) ;  /* 0x000000000f0c7348 */ /* 0x003fea0003c00000 */
[----:B------:R-:W-:Y:S02]  /*120d0*/  ELECT P6, UR62, PT ;  /* 0x00000000003e782f */ /* 0x000fe400038c0000 */
[----:B------:R-:W-:Y:S01]  /*120e0*/  MOV R14, UR62 ;  /* 0x0000003e000e7c02 */ /* 0x000fe20008000f00 */
[----:B01----:R-:W-:Y:S10]  /*120f0*/  ENDCOLLECTIVE ;  /* 0x000000000000791b */ /* 0x003ff40003800000 */
.L_x_169:
[----:B------:R-:W-:Y:S05]  /*12100*/  BSYNC B0 ;  /* 0x0000000000007941 */ /* 0x000fea0003800000 */
.L_x_168:
[----:B------:R-:W-:Y:S05]  /*12110*/  BRA `(.L_x_170) ;  /* 0xffffffe800b47947 */ /* 0x000fea000383ffff */
.L_x_127:
[----:B-1----:R1:W2:Y:S02]  /*12120*/  SYNCS.PHASECHK.TRANS64.TRYWAIT P0, [R6+URZ], R5 ;  /* 0x00000005060075a7 */ /* 0x0022a4000800017f */
[----:B--2---:R-:W-:Y:S05]  /*12130*/  @!P0 NANOSLEEP.SYNCS 0x989680 ;  /* 0x009896800000895d */ /* 0x004fea0003900000 */
[----:B------:R-:W2:Y:S02]  /*12140*/  @!P0 SYNCS.PHASECHK.TRANS64 P0, [R6+URZ], R5 ;  /* 0x00000005060085a7 */ /* 0x000ea4000800007f */
[----:B--2---:R-:W-:Y:S05]  /*12150*/  @!P0 BRA `(.L_x_127) ;  /* 0xfffffffc00f08947 */ /* 0x004fea000383ffff */
[----:B------:R-:W-:Y:S05]  /*12160*/  BRA `(.L_x_171) ;  /* 0xffffffe800e87947 */ /* 0x000fea000383ffff */
.L_x_128:
[----:B--2---:R2:W3:Y:S02]  /*12170*/  SYNCS.PHASECHK.TRANS64.TRYWAIT P0, [R3+URZ], R4 ;  /* 0x00000004030075a7 */ /* 0x0044e4000800017f */
[----:B---3--:R-:W-:Y:S05]  /*12180*/  @!P0 NANOSLEEP.SYNCS 0x989680 ;  /* 0x009896800000895d */ /* 0x008fea0003900000 */
[----:B------:R-:W3:Y:S02]  /*12190*/  @!P0 SYNCS.PHASECHK.TRANS64 P0, [R3+URZ], R4 ;  /* 0x00000004030085a7 */ /* 0x000ee4000800007f */
[----:B---3--:R-:W-:Y:S05]  /*121a0*/  @!P0 BRA `(.L_x_128) ;  /* 0xfffffffc00f08947 */ /* 0x008fea000383ffff */
[----:B------:R-:W-:Y:S05]  /*121b0*/  BRA `(.L_x_172) ;  /* 0xffffffe800dc7947 */ /* 0x000fea000383ffff */
.L_x_130:
[----:B--2---:R2:W3:Y:S02]  /*121c0*/  SYNCS.PHASECHK.TRANS64.TRYWAIT P0, [R0+URZ], R5 ;  /* 0x00000005000075a7 */ /* 0x0044e4000800017f */
[----:B---3--:R-:W-:Y:S05]  /*121d0*/  @!P0 NANOSLEEP.SYNCS 0x989680 ;  /* 0x009896800000895d */ /* 0x008fea0003900000 */
[----:B------:R-:W3:Y:S02]  /*121e0*/  @!P0 SYNCS.PHASECHK.TRANS64 P0, [R0+URZ], R5 ;  /* 0x00000005000085a7 */ /* 0x000ee4000800007f */
[----:B---3--:R-:W-:Y:S05]  /*121f0*/  @!P0 BRA `(.L_x_130) ;  /* 0xfffffffc00f08947 */ /* 0x008fea000383ffff */
[----:B------:R-:W-:Y:S05]  /*12200*/  BRA `(.L_x_173) ;  /* 0xffffffe800e07947 */ /* 0x000fea000383ffff */
.L_x_174:
[----:B------:R-:W-:-:S00]  /*12210*/  BRA `(.L_x_174) ;  /* 0xfffffffc00fc7947 */ /* 0x000fc0000383ffff */
[----:B------:R-:W-:-:S00]  /*12220*/  NOP ;  /* 0x0000000000007918 */ /* 0x000fc00000000000 */
        /* <DEDUP_REMOVED lines=13> */
.L_x_3200:


//--------------------- .text._ZN7cutlass13device_kernelIN5flash11enable_sm90INS1_16FlashAttnFwdSm90INS1_25CollectiveMainloopFwdSm90ILi2EN4cute5tupleIJNS5_1CILi1EEES8_S8_EEENS6_IJNS7_ILi128EEENS7_ILi80EEENS7_ILi256EEEEEELi256ENS_6half_tEfNS_4arch4Sm90ELb0ELb0ELb0ELb1ELb0ELb0ELb0ELb1ELb1ELb1ELb1ELb0EEENS1_21CollectiveEpilogueFwdINS6_IJSA_SC_SB_EEES9_SE_SG_Li256ELb1ELb1ELb1ELb0EEENS1_36VarlenDynamicPersistentTileSchedulerILi128ELi80ELi256ELi128ELb1ELb1ELb1ELb0ELb1ELb1EEEEEEEEEvNT_6ParamsE --------------------------
	.section	.text._ZN7cutlass13device_kernelIN5flash11enable_sm90INS1_16FlashAttnFwdSm90INS1_25CollectiveMainloopFwdSm90ILi2EN4cute5tupleIJNS5_1CILi1EEES8_S8_EEENS6_IJNS7_ILi128EEENS7_ILi80EEENS7_ILi256EEEEEELi256ENS_6half_tEfNS_4arch4Sm90ELb0ELb0ELb0ELb1ELb0ELb0ELb0ELb1ELb1ELb1ELb1ELb0EEENS1_21CollectiveEpilogueFwdINS6_IJSA_SC_SB_EEES9_SE_SG_Li256ELb1ELb1ELb1ELb0EEENS1_36VarlenDynamicPersistentTileSchedulerILi128ELi80ELi256ELi128ELb1ELb1ELb1ELb0ELb1ELb1EEEEEEEEEvNT_6ParamsE,"ax",@progbits
	.align	128
.text._ZN7cutlass13device_kernelIN5flash11enable_sm90INS1_16FlashAttnFwdSm90INS1_25CollectiveMainloopFwdSm90ILi2EN4cute5tupleIJNS5_1CILi1EEES8_S8_EEENS6_IJNS7_ILi128EEENS7_ILi80EEENS7_ILi256EEEEEELi256ENS_6half_tEfNS_4arch4Sm90ELb0ELb0ELb0ELb1ELb0ELb0ELb0ELb1ELb1ELb1ELb1ELb0EEENS1_21CollectiveEpilogueFwdINS6_IJSA_SC_SB_EEES9_SE_SG_Li256ELb1ELb1ELb1ELb0EEENS1_36VarlenDynamicPersistentTileSchedulerILi128ELi80ELi256ELi128ELb1ELb1ELb1ELb0ELb1ELb1EEEEEEEEEvNT_6ParamsE:
        .type           _ZN7cutlass13device_kernelIN5flash11enable_sm90INS1_16FlashAttnFwdSm90INS1_25CollectiveMainloopFwdSm90ILi2EN4cute5tupleIJNS5_1CILi1EEES8_S8_EEENS6_IJNS7_ILi128EEENS7_ILi80EEENS7_ILi256EEEEEELi256ENS_6half_tEfNS_4arch4Sm90ELb0ELb0ELb0ELb1ELb0ELb0ELb0ELb1ELb1ELb1ELb1ELb0EEENS1_21CollectiveEpilogueFwdINS6_IJSA_SC_SB_EEES9_SE_SG_Li256ELb1ELb1ELb1ELb0EEENS1_36VarlenDynamicPersistentTileSchedulerILi128ELi80ELi256ELi128ELb1ELb1ELb1ELb0ELb1ELb1EEEEEEEEEvNT_6ParamsE,@function
        .size           _ZN7cutlass13device_kernelIN5flash11enable_sm90INS1_16FlashAttnFwdSm90INS1_25CollectiveMainloopFwdSm90ILi2EN4cute5tupleIJNS5_1CILi1EEES8_S8_EEENS6_IJNS7_ILi128EEENS7_ILi80EEENS7_ILi256EEEEEELi256ENS_6half_tEfNS_4arch4Sm90ELb0ELb0ELb0ELb1ELb0ELb0ELb0ELb1ELb1ELb1ELb1ELb0EEENS1_21CollectiveEpilogueFwdINS6_IJSA_SC_SB_EEES9_SE_SG_Li256ELb1ELb1ELb1ELb0EEENS1_36VarlenDynamicPersistentTileSchedulerILi128ELi80ELi256ELi128ELb1ELb1ELb1ELb0ELb1ELb1EEEEEEEEEvNT_6ParamsE,(.L_x_3201 - _ZN7cutlass13device_kernelIN5flash11enable_sm90INS1_16FlashAttnFwdSm90INS1_25CollectiveMainloopFwdSm90ILi2EN4cute5tupleIJNS5_1CILi1EEES8_S8_EEENS6_IJNS7_ILi128EEENS7_ILi80EEENS7_ILi256EEEEEELi256ENS_6half_tEfNS_4arch4Sm90ELb0ELb0ELb0ELb1ELb0ELb0ELb0ELb1ELb1ELb1ELb1ELb0EEENS1_21CollectiveEpilogueFwdINS6_IJSA_SC_SB_EEES9_SE_SG_Li256ELb1ELb1ELb1ELb0EEENS1_36VarlenDynamicPersistentTileSchedulerILi128ELi80ELi256ELi128ELb1ELb1ELb1ELb0ELb1ELb1EEEEEEEEEvNT_6ParamsE)
        .other          _ZN7cutlass13device_kernelIN5flash11enable_sm90INS1_16FlashAttnFwdSm90INS1_25CollectiveMainloopFwdSm90ILi2EN4cute5tupleIJNS5_1CILi1EEES8_S8_EEENS6_IJNS7_ILi128EEENS7_ILi80EEENS7_ILi256EEEEEELi256ENS_6half_tEfNS_4arch4Sm90ELb0ELb0ELb0ELb1ELb0ELb0ELb0ELb1ELb1ELb1ELb1ELb0EEENS1_21CollectiveEpilogueFwdINS6_IJSA_SC_SB_EEES9_SE_SG_Li256ELb1ELb1ELb1ELb0EEENS1_36VarlenDynamicPersistentTileSchedulerILi128ELi80ELi256ELi128ELb1ELb1ELb1ELb0ELb1ELb1EEEEEEEEEvNT_6ParamsE,@"STO_CUDA_ENTRY STV_DEFAULT"
_ZN7cutlass13device_kernelIN5flash11enable_sm90INS1_16FlashAttnFwdSm90INS1_25CollectiveMainloopFwdSm90ILi2EN4cute5tupleIJNS5_1CILi1EEES8_S8_EEENS6_IJNS7_ILi128EEENS7_ILi80EEENS7_ILi256EEEEEELi256ENS_6half_tEfNS_4arch4Sm90ELb0ELb0ELb0ELb1ELb0ELb0ELb0ELb1ELb1ELb1ELb1ELb0EEENS1_21CollectiveEpilogueFwdINS6_IJSA_SC_SB_EEES9_SE_SG_Li256ELb1ELb1ELb1ELb0EEENS1_36VarlenDynamicPersistentTileSchedulerILi128ELi80ELi256ELi128ELb1ELb1ELb1ELb0ELb1ELb1EEEEEEEEEvNT_6ParamsE:
[----:B------:R-:W0:Y:S02]  /*0000*/  LDC R1, c[0x0][0x28] ;  /* 0x00000a00ff017b82 */ /* 0x000e240000000800 */
[----:B0-----:R-:W-:Y:S01]  /*0010*/  VIADD R1, R1, 0xffffff88 ;  /* 0xffffff8801017836 */ /* 0x001fe20000000000 */
[----:B------:R-:W0:Y:S01]  /*0020*/  S2R R6, SR_TID.X ;  /* 0x0000000000067919 */ /* 0x000e220000002100 */
[----:B------:R-:W-:Y:S01]  /*0030*/  ELECT P0, URZ, PT ;  /* 0x00000000003f782f */ /* 0x000fe20003800000 */
[----:B------:R-:W-:Y:S01]  /*0040*/  BSSY B0, `(.L_x_175) ;  /* 0x000000e000007945 */ /* 0x000fe20003800000 */
[----:B0-----:R-:W-:-:S05]  /*0050*/  SHF.R.U32.HI R0, RZ, 0x5, R6 ;  /* 0x00000005ff007819 */ /* 0x001fca0000011606 */
[----:B------:R-:W0:Y:S02]  /*0060*/  SHFL.IDX PT, R2, R0, RZ, 0x1f ;  /* 0x00001fff00027589 */ /* 0x000e2400000e0000 */
[----:B0-----:R-:W-:Y:S02]  /*0070*/  ISETP.EQ.AND P0, PT, R2, RZ, P0 ;  /* 0x000000ff0200720c */ /* 0x001fe40000702270 */
[----:B------:R-:W-:-:S11]  /*0080*/  SHF.R.U32.HI R2, RZ, 0x7, R6 ;  /* 0x00000007ff027819 */ /* 0x000fd60000011606 */
        /* <DEDUP_REMOVED lines=9> */
.L_x_176:
[----:B------:R-:W-:Y:S05]  /*0120*/  BSYNC B0 ;  /* 0x0000000000007941 */ /* 0x000fea0003800000 */
.L_x_175:
[----:B------:R-:W-:Y:S01]  /*0130*/  VOTEU.ANY UP0, P0 ;  /* 0x00000000003f7886 */ /* 0x000fe20000000100 */
[----:B------:R-:W0:Y:S01]  /*0140*/  SHFL.IDX PT, R2, R2, RZ, 0x1f ;  /* 0x00001fff02027589 */ /* 0x000e2200000e0000 */
[----:B------:R-:W-:Y:S01]  /*0150*/  UMOV UR4, 0x80 ;  /* 0x0000008000047882 */ /* 0x000fe20000000000 */
[----:B------:R-:W-:Y:S01]  /*0160*/  UMOV UR7, 0x100 ;  /* 0x0000010000077882 */ /* 0x000fe20000000000 */
[----:B------:R-:W-:Y:S01]  /*0170*/  VOTEU.ANY UP1, P0 ;  /* 0x00000000003f7886 */ /* 0x000fe20000020100 */
[----:B------:R-:W1:Y:S01]  /*0180*/  @UP0 S2UR UR8, SR_CgaCtaId ;  /* 0x00000000000809c3 */ /* 0x000e620000008800 */
[----:B------:R-:W2:Y:S01]  /*0190*/  SHFL.IDX PT, R3, R0, RZ, 0x1f ;  /* 0x00001fff00037589 */ /* 0x000ea200000e0000 */
[----:B------:R-:W-:Y:S01]  /*01a0*/  @UP0 UMOV UR6, 0x400 ;  /* 0x0000040000060882 */ /* 0x000fe20000000000 */
[----:B------:R-:W-:-:S04]  /*01b0*/  @UP0 UIADD3 UR4, -UR4, 0x100000, URZ ;  /* 0x0010000004040890 */ /* 0x000fc8000fffe13f */
[----:B------:R-:W-:Y:S02]  /*01c0*/  @UP0 USHF.L.U32 UR5, UR4, 0xb, URZ ;  /* 0x0000000b04050899 */ /* 0x000fe4000800063f */
[----:B------:R-:W-:Y:S01]  /*01d0*/  @UP0 USHF.L.U32 UR4, UR4, 0x1, URZ ;  /* 0x0000000104040899 */ /* 0x000fe2000800063f */
[----:B------:R-:W-:Y:S01]  /*01e0*/  VOTEU.ANY UP2, P0 ;  /* 0x00000000003f7886 */ /* 0x000fe20000040100 */
[----:B0-----:R-:W-:Y:S01]  /*01f0*/  R2UR UR9, R2 ;  /* 0x00000000020972ca */ /* 0x001fe200000e0000 */
[----:B-1----:R-:W-:Y:S01]  /*0200*/  @UP0 ULEA UR8, UR8, UR6, 0x18 ;  /* 0x0000000608080291 */ /* 0x002fe2000f8ec03f */
[----:B--2---:R-:W-:Y:S01]  /*0210*/  ISETP.NE.AND P1, PT, R3, RZ, PT ;  /* 0x000000ff0300720c */ /* 0x004fe20003f25270 */
[----:B------:R-:W-:-:S04]  /*0220*/  @UP0 UIADD3 UR6, -UR7, 0x100000, URZ ;  /* 0x0010000007060890 */ /* 0x000fc8000fffe13f */
[----:B------:R-:W-:Y:S02]  /*0230*/  @UP0 USHF.L.U32 UR7, UR6, 0xb, URZ ;  /* 0x0000000b06070899 */ /* 0x000fe4000800063f */
[----:B------:R-:W-:-:S04]  /*0240*/  @UP0 USHF.L.U32 UR6, UR6, 0x1, URZ ;  /* 0x0000000106060899 */ /* 0x000fc8000800063f */
[----:B------:R-:W-:Y:S01]  /*0250*/  UISETP.NE.AND UP0, UPT, UR9, URZ, UPT ;  /* 0x0000003f0900728c */ /* 0x000fe2000bf05270 */
[----:B------:R-:W0:Y:S02]  /*0260*/  FENCE.VIEW.ASYNC.S ;  /* 0x00000000000073c6 */ /* 0x000e240000000000 */
[----:B0-----:R0:W1:Y:S05]  /*0270*/  @UP1 SYNCS.EXCH.64 URZ, [UR8+0x38800], UR4 ;  /* 0x03880004083f15b2 */ /* 0x00106a0008000100 */
[----:B------:R0:W2:Y:S01]  /*0280*/  @UP2 SYNCS.EXCH.64 URZ, [UR8+0x38820], UR6 ;  /* 0x03882006083f25b2 */ /* 0x0000a20008000100 */
[----:B------:R-:W-:Y:S05]  /*0290*/  @P1 BRA `(.L_x_177) ;  /* 0x0000000000481947 */ /* 0x000fea0003800000 */
[----:B0-----:R-:W0:Y:S01]  /*02a0*/  S2UR UR5, SR_CgaCtaId ;  /* 0x00000000000579c3 */ /* 0x001e220000008800 */
[----:B------:R-:W-:Y:S01]  /*02b0*/  UMOV UR4, 0x400 ;  /* 0x0000040000047882 */ /* 0x000fe20000000000 */
[----:B------:R-:W-:Y:S01]  /*02c0*/  UMOV UR6, 0x1 ;  /* 0x0000000100067882 */ /* 0x000fe20000000000 */
[----:B------:R-:W-:Y:S01]  /*02d0*/  UMOV UR7, 0x2 ;  /* 0x0000000200077882 */ /* 0x000fe20000000000 */
[----:B------:R-:W-:Y:S01]  /*02e0*/  ELECT P0, URZ, PT ;  /* 0x00000000003f782f */ /* 0x000fe20003800000 */
[----:B0-----:R-:W-:Y:S02]  /*02f0*/  ULEA UR8, UR5, UR4, 0x18 ;  /* 0x0000000405087291 */ /* 0x001fe4000f8ec03f */
[----:B------:R-:W-:-:S04]  /*0300*/  UIADD3 UR4, -UR6, 0x100000, URZ ;  /* 0x0010000006047890 */ /* 0x000fc8000fffe13f */
[----:B------:R-:W-:Y:S02]  /*0310*/  USHF.L.U32 UR5, UR4, 0xb, URZ ;  /* 0x0000000b04057899 */ /* 0x000fe4000800063f */
[----:B------:R-:W-:Y:S02]  /*0320*/  USHF.L.U32 UR4, UR4, 0x1, URZ ;  /* 0x0000000104047899 */ /* 0x000fe4000800063f */
[----:B------:R-:W-:-:S04]  /*0330*/  UIADD3 UR6, -UR7, 0x100000, URZ ;  /* 0x0010000007067890 */ /* 0x000fc8000fffe13f */
[----:B------:R-:W-:Y:S02]  /*0340*/  USHF.L.U32 UR7, UR6, 0xb, URZ ;  /* 0x0000000b06077899 */ /* 0x000fe4000800063f */
[----:B------:R-:W-:Y:S01]  /*0350*/  USHF.L.U32 UR6, UR6, 0x1, URZ ;  /* 0x0000000106067899 */ /* 0x000fe2000800063f */
[----:B------:R-:W0:Y:S03]  /*0360*/  FENCE.VIEW.ASYNC.S ;  /* 0x00000000000073c6 */ /* 0x000e260000000000 */
[----:B0-----:R3:W4:Y:S08]  /*0370*/  SYNCS.EXCH.64 URZ, [UR8+0x38830], UR4 ;  /* 0x03883004083f75b2 */ /* 0x0017300008000100 */
[----:B------:R3:W0:Y:S01]  /*0380*/  SYNCS.EXCH.64 URZ, [UR8+0x38840], UR6 ;  /* 0x03884006083f75b2 */ /* 0x0006220008000100 */
[----:B------:R3:W0:Y:S01]  /*0390*/  SYNCS.EXCH.64 URZ, [UR8+0x38838], UR4 ;  /* 0x03883804083f75b2 */ /* 0x0006220008000100 */
[----:B------:R3:W0:Y:S02]  /*03a0*/  SYNCS.EXCH.64 URZ, [UR8+0x38848], UR6 ;  /* 0x03884806083f75b2 */ /* 0x0006240008000100 */
[----:B---3--:R-:W-:Y:S01]  /*03b0*/  NOP ;  /* 0x0000000000007918 */ /* 0x008fe20000000000 */
.L_x_177:
[----:B------:R-:W3:Y:S01]  /*03c0*/  SHFL.IDX PT, R2, R0, RZ, 0x1f ;  /* 0x00001fff00027589 */ /* 0x000ee200000e0000 */
[----:B------:R-:W-:Y:S01]  /*03d0*/  NOP ;  /* 0x0000000000007918 */ /* 0x000fe20000000000 */
[----:B---3--:R-:W-:-:S13]  /*03e0*/  ISETP.NE.AND P0, PT, R2, RZ, PT ;  /* 0x000000ff0200720c */ /* 0x008fda0003f05270 */
        /* <DEDUP_REMOVED lines=14> */
[----:B0-----:R3:W0:Y:S08]  /*04d0*/  SYNCS.EXCH.64 URZ, [UR8+0x38850], UR4 ;  /* 0x03885004083f75b2 */ /* 0x0016300008000100 */
[----:B------:R3:W0:Y:S01]  /*04e0*/  SYNCS.EXCH.64 URZ, [UR8+0x38860], UR6 ;  /* 0x03886006083f75b2 */ /* 0x0006220008000100 */
[----:B------:R3:W0:Y:S01]  /*04f0*/  SYNCS.EXCH.64 URZ, [UR8+0x38858], UR4 ;  /* 0x03885804083f75b2 */ /* 0x0006220008000100 */
[----:B------:R3:W0:Y:S02]  /*0500*/  SYNCS.EXCH.64 URZ, [UR8+0x38868], UR6 ;  /* 0x03886806083f75b2 */ /* 0x0006240008000100 */
[----:B---3--:R-:W-:Y:S01]  /*0510*/  NOP ;  /* 0x0000000000007918 */ /* 0x008fe20000000000 */
.L_x_178:
[----:B------:R-:W3:Y:S01]  /*0520*/  SHFL.IDX PT, R2, R0, RZ, 0x1f ;  /* 0x00001fff00027589 */ /* 0x000ee200000e0000 */
[----:B------:R-:W-:Y:S01]  /*0530*/  NOP ;  /* 0x0000000000007918 */ /* 0x000fe20000000000 */
[----:B---3--:R-:W-:-:S13]  /*0540*/  ISETP.NE.AND P0, PT, R2, RZ, PT ;  /* 0x000000ff0200720c */ /* 0x008fda0003f05270 */
[----:B------:R-:W-:Y:S05]  /*0550*/  @P0 BRA `(.L_x_179) ;  /* 0x0000000000380947 */ /* 0x000fea0003800000 */
[----:B0-----:R-:W0:Y:S01]  /*0560*/  S2UR UR5, SR_CgaCtaId ;  /* 0x00000000000579c3 */ /* 0x001e220000008800 */
[----:B------:R-:W-:Y:S01]  /*0570*/  UMOV UR4, 0x400 ;  /* 0x0000040000047882 */ /* 0x000fe20000000000 */
[----:B------:R-:W-:Y:S01]  /*0580*/  UMOV UR7, 0x1 ;  /* 0x0000000100077882 */ /* 0x000fe20000000000 */
[----:B------:R-:W-:Y:S01]  /*0590*/  ELECT P0, URZ, PT ;  /* 0x00000000003f782f */ /* 0x000fe20003800000 */
[----:B0-----:R-:W-:Y:S02]  /*05a0*/  ULEA UR6, UR5, UR4, 0x18 ;  /* 0x0000000405067291 */ /* 0x001fe4000f8ec03f */
[----:B------:R-:W-:-:S04]  /*05b0*/  UIADD3 UR4, -UR7, 0x100000, URZ ;  /* 0x0010000007047890 */ /* 0x000fc8000fffe13f */
[----:B------:R-:W-:Y:S02]  /*05c0*/  USHF.L.U32 UR5, UR4, 0xb, URZ ;  /* 0x0000000b04057899 */ /* 0x000fe4000800063f */
[----:B------:R-:W-:Y:S01]  /*05d0*/  USHF.L.U32 UR4, UR4, 0x1, URZ ;  /* 0x0000000104047899 */ /* 0x000fe2000800063f */
[----:B------:R-:W0:Y:S11]  /*05e0*/  FENCE.VIEW.ASYNC.S ;  /* 0x00000000000073c6 */ /* 0x000e360000000000 */
[----:B0-----:R3:W0:Y:S01]  /*05f0*/  SYNCS.EXCH.64 URZ, [UR6+0x38870], UR4 ;  /* 0x03887004063f75b2 */ /* 0x0016220008000100 */
[----:B------:R3:W0:Y:S01]  /*0600*/  SYNCS.EXCH.64 URZ, [UR6+0x38880], UR4 ;  /* 0x03888004063f75b2 */ /* 0x0006220008000100 */
[----:B------:R3:W0:Y:S01]  /*0610*/  SYNCS.EXCH.64 URZ, [UR6+0x38878], UR4 ;  /* 0x03887804063f75b2 */ /* 0x0006220008000100 */
[----:B------:R3:W0:Y:S02]  /*0620*/  SYNCS.EXCH.64 URZ, [UR6+0x38888], UR4 ;  /* 0x03888804063f75b2 */ /* 0x0006240008000100 */
[----:B---3--:R-:W-:Y:S01]  /*0630*/  NOP ;  /* 0x0000000000007918 */ /* 0x008fe20000000000 */
.L_x_179:
        /* <DEDUP_REMOVED lines=22> */
.L_x_180:
        /* <DEDUP_REMOVED lines=22> */
.L_x_181:
[----:B0-----:R-:W-:Y:S01]  /*0900*/  UMOV UR4, 0x1 ;  /* 0x0000000100047882 */ /* 0x001fe20000000000 */
[----:B------:R-:W-:Y:S01]  /*0910*/  PLOP3.LUT P0, PT, PT, PT, UP0, 0x80, 0x0 ;  /* 0x000000000000781c */ /* 0x000fe20003f0f008 */
[----:B------:R-:W-:Y:S01]  /*0920*/  USEL UR4, UR4, 0x2, !UP0 ;  /* 0x0000000204047887 */ /* 0x000fe2000c000000 */
[----:B------:R-:W-:-:S05]  /*0930*/  NOP ;  /* 0x0000000000007918 */ /* 0x000fca0000000000 */
[----:B------:R-:W-:-:S05]  /*0940*/  IMAD.U32 R2, RZ, RZ, UR4 ;  /* 0x00000004ff027e24 */ /* 0x000fca000f8e00ff */
[----:B------:R0:W-:Y:S01]  /*0950*/  STL [R1+0x70], R2 ;  /* 0x0000700201007387 */ /* 0x0001e20000100800 */
[----:B-12-4-:R-:W-:Y:S06]  /*0960*/  BAR.SYNC.DEFER_BLOCKING 0x0 ;  /* 0x0000000000007b1d */ /* 0x016fec0000010000 */
[----:B------:R-:W-:Y:S05]  /*0970*/  @!P0 BRA `(.L_x_182) ;  /* 0x000000f000408947 */ /* 0x000fea0003800000 */
.L_x_183:
[----:B------:R-:W-:-:S08]  /*0980*/  NOP ;  /* 0x0000000000007918 */ /* 0x000fd00000000000 */
[----:B------:R-:W1:Y:S02]  /*0990*/  USETMAXREG.TRY_ALLOC.CTAPOOL UP0, 0xf0 ;  /* 0x000000f0000079c8 */ /* 0x000e640008000600 */
[----:B-1----:R-:W-:-:S13]  /*09a0*/  PLOP3.LUT P0, PT, PT, PT, UP0, 0x80, 0x0 ;  /* 0x000000000000781c */ /* 0x002fda0003f0f008 */
[----:B------:R-:W-:Y:S05]  /*09b0*/  @!P0 BRA `(.L_x_183) ;  /* 0xfffffffc00f08947 */ /* 0x000fea000383ffff */
[----:B------:R-:W1:Y:S08]  /*09c0*/  S2UR UR5, SR_CgaCtaId ;  /* 0x00000000000579c3 */ /* 0x000e700000008800 */
[----:B------:R-:W-:Y:S06]  /*09d0*/  BAR.ARV 0x8, 0x180 ;  /* 0x0206000000007b1d */ /* 0x000fec0000002000 */
[----:B------:R-:W-:-:S02]  /*09e0*/  UMOV UR4, 0x400 ;  /* 0x0000040000047882 */ /* 0x000fc40000000000 */
[----:B------:R-:W-:Y:S01]  /*09f0*/  BAR.SYNC.DEFER_BLOCKING 0x5, 0x180 ;  /* 0x0146000000007b1d */ /* 0x000fe20000010000 */
[----:B-1----:R-:W-:-:S09]  /*0a00*/  ULEA UR4, UR5, UR4, 0x18 ;  /* 0x0000000405047291 */ /* 0x002fd2000f8ec03f */
[----:B------:R-:W1:Y:S01]  /*0a10*/  LDS.128 R8, [UR4+0x388d0] ;  /* 0x0388d004ff087984 */ /* 0x000e620008000c00 */
[----:B------:R-:W-:Y:S01]  /*0a20*/  ULDC UR4, c[0x0][0xc3c] ;  /* 0x00030f0000047ab9 */ /* 0x000fe20000000800 */
[----:B------:R-:W-:Y:S06]  /*0a30*/  BAR.ARV 0x4, 0x180 ;  /* 0x0106000000007b1d */ /* 0x000fec0000002000 */
[----:B-1----:R-:W-:-:S13]  /*0a40*/  ISETP.GE.AND P0, PT, R11, UR4, PT ;  /* 0x000000040b007c0c */ /* 0x002fda000bf06270 */
[----:B------:R-:W-:Y:S05]  /*0a50*/  @P0 EXIT ;  /* 0x000000000000094d */ /* 0x000fea0003800000 */
[----:B------:R-:W2:Y:S01]  /*0a60*/  LDL R0, [R1+0x70] ;  /* 0x0000700001007983 */ /* 0x000ea20000100800 */
[----:B------:R-:W-:Y:S01]  /*0a70*/  VIADD R6, R6, 0xffffff80 ;  /* 0xffffff8006067836 */ /* 0x000fe20000000000 */
[----:B------:R-:W-:Y:S02]  /*0a80*/  R2UR UR6, R9 ;  /* 0x00000000090672ca */ /* 0x000fe400000e0000 */
[----:B------:R-:W-:Y:S02]  /*0a90*/  CS2R R16, SRZ ;  /* 0x0000000000107805 */ /* 0x000fe4000001ff00 */
[----:B------:R-:W-:Y:S02]  /*0aa0*/  R2UR UR5, R10 ;  /* 0x000000000a0572ca */ /* 0x000fe400000e0000 */
[----:B------:R-:W-:Y:S02]  /*0ab0*/  SHF.R.S32.HI R3, RZ, 0x1f, R6 ;  /* 0x0000001fff037819 */ /* 0x000fe40000011406 */
[----:B------:R-:W-:-:S02]  /*0ac0*/  R2UR UR7, R11 ;  /* 0x000000000b0772ca */ /* 0x000fc400000e0000 */
[CC--:B0-----:R-:W-:Y:S02]  /*0ad0*/  LEA.HI R2, R3.reuse, R6.reuse, RZ, 0x4 ;  /* 0x0000000603027211 */ /* 0x0c1fe400078f20ff */
[----:B------:R-:W-:-:S04]  /*0ae0*/  LEA.HI R4, R3, R6, RZ, 0x2 ;  /* 0x0000000603047211 */ /* 0x000fc800078f10ff */
[----:B------:R-:W-:-:S05]  /*0af0*/  LOP3.LUT R7, R4, 0xfffffffc, RZ, 0xc0, !PT ;  /* 0xfffffffc04077812 */ /* 0x000fca00078ec0ff */
[----:B------:R-:W-:Y:S01]  /*0b00*/  IMAD.IADD R10, R6, 0x1, -R7 ;  /* 0x00000001060a7824 */ /* 0x000fe200078e0a07 */
[----:B------:R-:W-:Y:S02]  /*0b10*/  SHF.R.S32.HI R7, RZ, 0x4, R2 ;  /* 0x00000004ff077819 */ /* 0x000fe40000011402 */
[----:B--2---:R-:W-:Y:S02]  /*0b20*/  R2UR UR4, R0 ;  /* 0x00000000000472ca */ /* 0x004fe400000e0000 */
[CC--:B------:R-:W-:Y:S02]  /*0b30*/  LEA.HI R0, R3.reuse, R6.reuse, RZ, 0x7 ;  /* 0x0000000603007211 */ /* 0x0c0fe400078f38ff */
[----:B------:R-:W-:Y:S02]  /*0b40*/  LEA.HI R3, R3, R6, RZ, 0x5 ;  /* 0x0000000603037211 */ /* 0x000fe400078f28ff */
[----:B------:R-:W-:-:S03]  /*0b50*/  LOP3.LUT R5, R0, 0xffffff80, RZ, 0xc0, !PT ;  /* 0xffffff8000057812 */ /* 0x000fc600078ec0ff */
[----:B------:R-:W-:Y:S02]  /*0b60*/  IMAD.SHL.U32 R3, R3, 0x20, RZ ;  /* 0x0000002003037824 */ /* 0x000fe400078e00ff */
[----:B------:R-:W-:Y:S01]  /*0b70*/  IMAD.IADD R12, R6, 0x1, -R5 ;  /* 0x00000001060c7824 */ /* 0x000fe200078e0a05 */
[----:B------:R-:W-:Y:S01]  /*0b80*/  LOP3.LUT R5, R2, 0x3fffff0, RZ, 0xc0, !PT ;  /* 0x03fffff002057812 */ /* 0x000fe200078ec0ff */
[----:B------:R-:W-:Y:S01]  /*0b90*/  ULOP3.LUT UR4, UR4, 0x1, URZ, 0xfc, !UPT ;  /* 0x0000000104047892 */ /* 0x000fe2000f8efc3f */
[----:B------:R-:W-:Y:S02]  /*0ba0*/  LOP3.LUT R4, R3, 0xfffffc00, RZ, 0xc0, !PT ;  /* 0xfffffc0003047812 */ /* 0x000fe400078ec0ff */
[----:B------:R-:W-:Y:S01]  /*0bb0*/  SHF.R.S32.HI R8, RZ, 0x1f, R12 ;  /* 0x0000001fff087819 */ /* 0x000fe2000001140c */
[----:B------:R-:W-:Y:S01]  /*0bc0*/  IMAD.IADD R5, R6, 0x1, -R5 ;  /* 0x0000000106057824 */ /* 0x000fe200078e0a05 */
[----:B------:R-:W-:Y:S01]  /*0bd0*/  SHF.R.S32.HI R3, RZ, 0x7, R0 ;  /* 0x00000007ff037819 */ /* 0x000fe20000011400 */
[----:B------:R-:W-:Y:S01]  /*0be0*/  STL [R1+0x1c], R12 ;  /* 0x00001c0c01007387 */ /* 0x000fe20000100800 */
[----:B------:R-:W-:Y:S01]  /*0bf0*/  LEA.HI R9, R8, R12, RZ, 0x2 ;  /* 0x0000000c08097211 */ /* 0x000fe200078f10ff */
[----:B------:R-:W-:Y:S01]  /*0c00*/  IMAD R5, R5, 0x40, R4 ;  /* 0x0000004005057824 */ /* 0x000fe200078e0204 */
[----:B------:R-:W-:-:S02]  /*0c10*/  LEA.HI R2, R2, R7, RZ, 0x1 ;  /* 0x0000000702027211 */ /* 0x000fc400078f08ff */
[--C-:B------:R-:W-:Y:S02]  /*0c20*/  SHF.R.S32.HI R6, RZ, 0x2, R9.reuse ;  /* 0x00000002ff067819 */ /* 0x100fe40000011409 */
[----:B------:R-:W-:Y:S02]  /*0c30*/  SHF.R.S32.HI R11, RZ, 0x1f, R9 ;  /* 0x0000001fff0b7819 */ /* 0x000fe40000011409 */
[----:B------:R-:W-:Y:S02]  /*0c40*/  LEA.HI R0, R0, R3, RZ, 0x1 ;  /* 0x0000000300007211 */ /* 0x000fe400078f08ff */
[----:B------:R-:W-:Y:S02]  /*0c50*/  LEA.HI R11, R11, R6, RZ, 0x3 ;  /* 0x000000060b0b7211 */ /* 0x000fe400078f18ff */
[----:B------:R-:W-:Y:S02]  /*0c60*/  LEA.HI R8, R8, R12, RZ, 0x5 ;  /* 0x0000000c08087211 */ /* 0x000fe400078f28ff */
[----:B------:R-:W-:-:S02]  /*0c70*/  LOP3.LUT R11, R11, 0xfffffff8, RZ, 0xc0, !PT ;  /* 0xfffffff80b0b7812 */ /* 0x000fc400078ec0ff */
[----:B------:R-:W-:Y:S02]  /*0c80*/  LOP3.LUT R2, R2, 0x1ffffffe, RZ, 0xc0, !PT ;  /* 0x1ffffffe02027812 */ /* 0x000fe400078ec0ff */
[----:B------:R-:W-:Y:S01]  /*0c90*/  LOP3.LUT R0, R0, 0x3fffffe, RZ, 0xc0, !PT ;  /* 0x03fffffe00007812 */ /* 0x000fe200078ec0ff */
[----:B------:R-:W-:Y:S01]  /*0ca0*/  IMAD.IADD R11, R6, 0x1, -R11 ;  /* 0x00000001060b7824 */ /* 0x000fe200078e0a0b */
[----:B------:R-:W-:Y:S01]  /*0cb0*/  SHF.R.S32.HI R8, RZ, 0x5, R8 ;  /* 0x00000005ff087819 */ /* 0x000fe20000011408 */
[----:B------:R-:W-:Y:S01]  /*0cc0*/  IMAD.IADD R2, R7, 0x1, -R2 ;  /* 0x0000000107027824 */ /* 0x000fe200078e0a02 */
[----:B------:R-:W-:Y:S01]  /*0cd0*/  LEA.HI R4, R10, R10, RZ, 0x1 ;  /* 0x0000000a0a047211 */ /* 0x000fe200078f08ff */
[----:B------:R-:W-:Y:S01]  /*0ce0*/  IMAD.IADD R0, R3, 0x1, -R0 ;  /* 0x0000000103007824 */ /* 0x000fe200078e0a00 */
[----:B------:R-:W-:Y:S01]  /*0cf0*/  LOP3.LUT R9, R9, 0x7ffffffc, RZ, 0xc0, !PT ;  /* 0x7ffffffc09097812 */ /* 0x000fe200078ec0ff */
[----:B------:R-:W-:Y:S01]  /*0d00*/  IMAD R11, R8, 0x10, R11 ;  /* 0x00000010080b7824 */ /* 0x000fe200078e020b */
[----:B------:R-:W-:Y:S01]  /*0d10*/  LOP3.LUT R3, R4, 0x1ffffffe, RZ, 0xc0, !PT ;  /* 0x1ffffffe04037812 */ /* 0x000fe200078ec0ff */
[----:B------:R-:W-:-:S02]  /*0d20*/  IMAD R2, R2, 0x8, R5 ;  /* 0x0000000802027824 */ /* 0x000fc400078e0205 */
[----:B------:R-:W-:Y:S02]  /*0d30*/  IMAD R0, R0, 0x40, R11 ;  /* 0x0000004000007824 */ /* 0x000fe400078e020b */
[----:B------:R-:W-:Y:S01]  /*0d40*/  IMAD.IADD R3, R10, 0x1, -R3 ;  /* 0x000000010a037824 */ /* 0x000fe200078e0a03 */
[----:B------:R0:W-:Y:S01]  /*0d50*/  STL [R1+0x68], R2 ;  /* 0x0000680201007387 */ /* 0x0001e20000100800 */
[----:B------:R-:W-:-:S03]  /*0d60*/  IMAD.IADD R9, R12, 0x1, -R9 ;  /* 0x000000010c097824 */ /* 0x000fc600078e0a09 */
[----:B------:R-:W-:Y:S01]  /*0d70*/  STL [R1+0x14], RZ ;  /* 0x000014ff01007387 */ /* 0x000fe20000100800 */
[----:B------:R-:W-:-:S03]  /*0d80*/  IMAD.SHL.U32 R19, R9, 0x2, RZ ;  /* 0x0000000209137824 */ /* 0x000fc600078e00ff */
[----:B------:R1:W-:Y:S01]  /*0d90*/  STL [R1+0x60], R0 ;  /* 0x0000600001007387 */ /* 0x0003e20000100800 */
[C---:B------:R-:W-:Y:S02]  /*0da0*/  VIADD R5, R19.reuse, 0x8 ;  /* 0x0000000813057836 */ /* 0x040fe40000000000 */
[----:B0-----:R-:W-:Y:S02]  /*0db0*/  IMAD.U32 R2, RZ, RZ, UR4 ;  /* 0x00000004ff027e24 */ /* 0x001fe4000f8e00ff */
[C---:B------:R-:W-:Y:S01]  /*0dc0*/  VIADD R4, R19.reuse, 0x10 ;  /* 0x0000001013047836 */ /* 0x040fe20000000000 */
[----:B------:R-:W-:Y:S01]  /*0dd0*/  SHF.R.S32.HI R5, RZ, 0x1f, R5 ;  /* 0x0000001fff057819 */ /* 0x000fe20000011405 */
[C---:B------:R-:W-:Y:S01]  /*0de0*/  VIADD R237, R19.reuse, 0x20 ;  /* 0x0000002013ed7836 */ /* 0x040fe20000000000 */
[----:B------:R0:W-:Y:S01]  /*0df0*/  STL [R1+0x6c], R2 ;  /* 0x00006c0201007387 */ /* 0x0001e20000100800 */
[----:B------:R-:W-:Y:S01]  /*0e00*/  VIADD R236, R19, 0x28 ;  /* 0x0000002813ec7836 */ /* 0x000fe20000000000 */
[----:B------:R-:W-:Y:S01]  /*0e10*/  SHF.R.S32.HI R4, RZ, 0x1f, R4 ;  /* 0x0000001fff047819 */ /* 0x000fe20000011404 */
[----:B-1----:R-:W-:Y:S01]  /*0e20*/  IMAD R0, R3, 0x8, R0 ;  /* 0x0000000803007824 */ /* 0x002fe200078e0200 */
[----:B------:R-:W-:Y:S01]  /*0e30*/  SHF.R.S32.HI R5, RZ, 0x1f, R237 ;  /* 0x0000001fff057819 */ /* 0x000fe200000114ed */
[C---:B------:R-:W-:Y:S01]  /*0e40*/  VIADD R235, R19.reuse, 0x30 ;  /* 0x0000003013eb7836 */ /* 0x040fe20000000000 */
[----:B------:R-:W-:Y:S01]  /*0e50*/  SHF.R.S32.HI R4, RZ, 0x1f, R236 ;  /* 0x0000001fff047819 */ /* 0x000fe200000114ec */
[C---:B------:R-:W-:Y:S01]  /*0e60*/  VIADD R234, R19.reuse, 0x38 ;  /* 0x0000003813ea7836 */ /* 0x040fe20000000000 */
[----:B------:R1:W-:Y:S01]  /*0e70*/  STL [R1+0x64], R0 ;  /* 0x0000640001007387 */ /* 0x0003e20000100800 */
[----:B------:R-:W-:-:S02]  /*0e80*/  VIADD R233, R19, 0x40 ;  /* 0x0000004013e97836 */ /* 0x000fc40000000000 */
[C---:B0-----:R-:W-:Y:S01]  /*0e90*/  VIADD R2, R19.reuse, 0x18 ;  /* 0x0000001813027836 */ /* 0x041fe20000000000 */
[----:B------:R-:W-:Y:S01]  /*0ea0*/  SHF.R.S32.HI R5, RZ, 0x1f, R234 ;  /* 0x0000001fff057819 */ /* 0x000fe200000114ea */
[C---:B------:R-:W-:Y:S01]  /*0eb0*/  VIADD R232, R19.reuse, 0x48 ;  /* 0x0000004813e87836 */ /* 0x040fe20000000000 */
        /* <DEDUP_REMOVED lines=37> */
[----:B------:R-:W-:Y:S01]  /*1110*/  VIADD R23, R19, 0xe0 ;  /* 0x000000e013177836 */ /* 0x000fe20000000000 */
[----:B------:R-:W-:-:S02]  /*1120*/  SHF.R.S32.HI R5, RZ, 0x1f, R216 ;  /* 0x0000001fff057819 */ /* 0x000fc400000114d8 */
[----:B------:R-:W-:Y:S02]  /*1130*/  SHF.R.S32.HI R4, RZ, 0x1f, R215 ;  /* 0x0000001fff047819 */ /* 0x000fe400000114d7 */
[----:B-1----:R-:W-:-:S07]  /*1140*/  SHF.R.S32.HI R2, RZ, 0x1f, R214 ;  /* 0x0000001fff027819 */ /* 0x002fce00000114d6 */
.L_x_230:
[----:B------:R-:W-:Y:S01]  /*1150*/  ULDC.64 UR8, c[0x0][0xc88] ;  /* 0x0003220000087ab9 */ /* 0x000fe20000000a00 */
[----:B------:R-:W-:Y:S01]  /*1160*/  ULDC.64 UR12, c[0x0][0x208] ;  /* 0x00008200000c7ab9 */ /* 0x000fe20000000a00 */
[----:B------:R-:W-:Y:S01]  /*1170*/  UIMAD.WIDE UR8, UR7, 0x4, UR8 ;  /* 0x00000004070878a5 */ /* 0x000fe2000f8e0208 */
[----:B------:R-:W-:Y:S02]  /*1180*/  ULDC.64 UR10, c[0x0][0xa20] ;  /* 0x00028800000a7ab9 */ /* 0x000fe40000000a00 */
[----:B------:R-:W-:-:S03]  /*1190*/  ULDC UR7, c[0x0][0x2f0] ;  /* 0x0000bc0000077ab9 */ /* 0x000fc60000000800 */
[----:B0-23--:R-:W-:Y:S02]  /*11a0*/  IMAD.U32 R2, RZ, RZ, UR8 ;  /* 0x00000008ff027e24 */ /* 0x00dfe4000f8e00ff */
[----:B-1----:R-:W-:Y:S01]  /*11b0*/  IMAD.U32 R3, RZ, RZ, UR9 ;  /* 0x00000009ff037e24 */ /* 0x002fe2000f8e00ff */
[----:B------:R-:W-:-:S04]  /*11c0*/  ULDC.64 UR8, c[0x0][0xa28] ;  /* 0x00028a0000087ab9 */ /* 0x000fc80000000a00 */
[----:B------:R-:W2:Y:S01]  /*11d0*/  LDG.E R2, desc[UR12][R2.64] ;  /* 0x0000000c02027981 */ /* 0x000ea2000c1e1900 */
[----:B------:R-:W-:Y:S02]  /*11e0*/  UISETP.NE.U32.AND UP0, UPT, UR8, URZ, UPT ;  /* 0x0000003f0800728c */ /* 0x000fe4000bf05070 */
[----:B------:R-:W-:Y:S02]  /*11f0*/  UISETP.NE.U32.AND UP1, UPT, UR10, URZ, UPT ;  /* 0x0000003f0a00728c */ /* 0x000fe4000bf25070 */
[----:B------:R-:W-:Y:S02]  /*1200*/  UISETP.NE.AND.EX UP0, UPT, UR9, URZ, UPT, UP0 ;  /* 0x0000003f0900728c */ /* 0x000fe4000bf05300 */
[----:B------:R-:W-:-:S04]  /*1210*/  UISETP.NE.AND.EX UP1, UPT, UR11, URZ, UPT, UP1 ;  /* 0x0000003f0b00728c */ /* 0x000fc8000bf25310 */
[----:B------:R-:W-:Y:S02]  /*1220*/  PLOP3.LUT P0, PT, PT, PT, UP0, 0x80, 0x0 ;  /* 0x000000000000781c */ /* 0x000fe40003f0f008 */
[----:B------:R-:W-:Y:S02]  /*1230*/  PLOP3.LUT P1, PT, PT, PT, UP1, 0x80, 0x0 ;  /* 0x000000000000781c */ /* 0x000fe40003f2f018 */
[----:B--2---:R-:W-:-:S13]  /*1240*/  R2UR UR4, R2 ;  /* 0x00000000020472ca */ /* 0x004fda00000e0000 */
[----:B------:R-:W-:Y:S02]  /*1250*/  USHF.R.S32.HI UR14, URZ, 0x1f, UR4 ;  /* 0x0000001f3f0e7899 */ /* 0x000fe40008011404 */
[----:B-----5:R-:W-:Y:S01]  /*1260*/  IMAD.U32 R0, RZ, RZ, UR4 ;  /* 0x00000004ff007e24 */ /* 0x020fe2000f8e00ff */
[----:B------:R-:W-:-:S04]  /*1270*/  @UP0 ULEA UR8, UP2, UR4, UR8, 0x2 ;  /* 0x0000000804080291 */ /* 0x000fc8000f84103f */
[----:B------:R-:W-:Y:S02]  /*1280*/  @UP0 ULEA.HI.X UR9, UR4, UR9, UR14, 0x2, UP2 ;  /* 0x0000000904090291 */ /* 0x000fe400090f140e */
[----:B------:R-:W-:Y:S01]  /*1290*/  IMAD.U32 R2, RZ, RZ, UR14 ;  /* 0x0000000eff027e24 */ /* 0x000fe2000f8e00ff */
[----:B------:R-:W-:Y:S01]  /*12a0*/  @UP1 ULEA UR10, UP0, UR4, UR10, 0x2 ;  /* 0x0000000a040a1291 */ /* 0x000fe2000f80103f */
[----:B------:R-:W-:Y:S03]  /*12b0*/  STL [R1+0x10], R0 ;  /* 0x0000100001007387 */ /* 0x000fe60000100800 */
[----:B------:R-:W-:Y:S01]  /*12c0*/  @UP1 ULEA.HI.X UR11, UR4, UR11, UR14, 0x2, UP0 ;  /* 0x0000000b040b1291 */ /* 0x000fe200080f140e */
[----:B------:R0:W-:Y:S01]  /*12d0*/  STL [R1+0x18], R2 ;  /* 0x0000180201007387 */ /* 0x0001e20000100800 */
[----:B------:R-:W-:Y:S01]  /*12e0*/  IMAD.U32 R4, RZ, RZ, UR10 ;  /* 0x0000000aff047e24 */ /* 0x000fe2000f8e00ff */
[----:B------:R-:W-:Y:S01]  /*12f0*/  ULDC UR4, c[0x0][0x424] ;  /* 0x0001090000047ab9 */ /* 0x000fe20000000800 */
[----:B------:R-:W-:-:S02]  /*1300*/  IMAD.U32 R3, RZ, RZ, UR9 ;  /* 0x00000009ff037e24 */ /* 0x000fc4000f8e00ff */
[----:B------:R-:W-:Y:S02]  /*1310*/  IMAD.U32 R5, RZ, RZ, UR11 ;  /* 0x0000000bff057e24 */ /* 0x000fe4000f8e00ff */
[----:B0-----:R-:W-:-:S03]  /*1320*/  IMAD.U32 R2, RZ, RZ, UR8 ;  /* 0x00000008ff027e24 */ /* 0x001fc6000f8e00ff */
[----:B------:R-:W2:Y:S01]  /*1330*/  @P1 LDG.E R4, desc[UR12][R4.64] ;  /* 0x0000000c04041981 */ /* 0x000ea2000c1e1900 */
[----:B------:R-:W-:-:S03]  /*1340*/  ULDC.64 UR8, c[0x0][0x418] ;  /* 0x0001060000087ab9 */ /* 0x000fc60000000a00 */
[----:B------:R0:W3:Y:S01]  /*1350*/  @P0 LDG.E R2, desc[UR12][R2.64] ;  /* 0x0000000c02020981 */ /* 0x0000e2000c1e1900 */
[----:B------:R-:W-:Y:S01]  /*1360*/  UISETP.NE.U32.AND UP0, UPT, UR8, URZ, UPT ;  /* 0x0000003f0800728c */ /* 0x000fe2000bf05070 */
[----:B0-----:R-:W-:-:S03]  /*1370*/  IMAD.U32 R3, RZ, RZ, UR6 ;  /* 0x00000006ff037e24 */ /* 0x001fc6000f8e00ff */
[----:B------:R-:W-:Y:S02]  /*1380*/  UISETP.NE.AND.EX UP0, UPT, UR9, URZ, UPT, UP0 ;  /* 0x0000003f0900728c */ /* 0x000fe4000bf05300 */
[----:B------:R0:W-:Y:S02]  /*1390*/  STL [R1+0xc], R3 ;  /* 0x00000c0301007387 */ /* 0x0001e40000100800 */
[----:B------:R-:W-:Y:S02]  /*13a0*/  USEL UR4, UR4, 0x1, UP0 ;  /* 0x0000000104047887 */ /* 0x000fe40008000000 */
[----:B------:R-:W-:Y:S02]  /*13b0*/  ULOP3.LUT UR6, UR5, 0xffff, URZ, 0xc0, !UPT ;  /* 0x0000ffff05067892 */ /* 0x000fe4000f8ec03f */
[----:B------:R-:W-:Y:S01]  /*13c0*/  UIMAD UR4, UR4, UR7, URZ ;  /* 0x00000007040472a4 */ /* 0x000fe2000f8e023f */
[----:B------:R-:W-:Y:S01]  /*13d0*/  UMOV UR54, URZ ;  /* 0x0000003f00367c82 */ /* 0x000fe20008000000 */
[----:B------:R-:W-:-:S02]  /*13e0*/  ULOP3.LUT UR7, UR5, 0xff000000, URZ, 0xc0, !UPT ;  /* 0xff00000005077892 */ /* 0x000fc4000f8ec03f */
[----:B------:R-:W-:Y:S01]  /*13f0*/  IMAD.U32 R213, RZ, RZ, UR6 ;  /* 0x00000006ffd57e24 */ /* 0x000fe2000f8e00ff */
[----:B------:R-:W-:Y:S02]  /*1400*/  ULOP3.LUT UR6, UR5, 0xff0000, URZ, 0xc0, !UPT ;  /* 0x00ff000005067892 */ /* 0x000fe4000f8ec03f */
[----:B--2---:R-:W-:Y:S02]  /*1410*/  @P1 R2UR UR4, R4 ;  /* 0x00000000040412ca */ /* 0x004fe400000e0000 */
[----:B---3--:R-:W-:Y:S01]  /*1420*/  @P0 R2UR UR54, R2 ;  /* 0x00000000023602ca */ /* 0x008fe200000e0000 */
[----:B0---4-:R-:W-:-:S14]  /*1430*/  @P1 BRA `(.L_x_184) ;  /* 0x00000000003c1947 */ /* 0x011fdc0003800000 */
[----:B------:R-:W-:Y:S02]  /*1440*/  ULDC.64 UR8, c[0x0][0xa08] ;  /* 0x0002820000087ab9 */ /* 0x000fe40000000a00 */
[----:B------:R-:W-:-:S04]  /*1450*/  ISETP.NE.U32.AND P0, PT, RZ, UR8, PT ;  /* 0x00000008ff007c0c */ /* 0x000fc8000bf05070 */
[----:B------:R-:W-:-:S13]  /*1460*/  ISETP.NE.AND.EX P0, PT, RZ, UR9, PT, P0 ;  /* 0x00000009ff007c0c */ /* 0x000fda000bf05300 */
[----:B------:R-:W-:Y:S05]  /*1470*/  @!P0 BRA `(.L_x_184) ;  /* 0x00000000002c8947 */ /* 0x000fea0003800000 */
[----:B------:R-:W-:Y:S01]  /*1480*/  R2UR UR10, R0 ;  /* 0x00000000000a72ca */ /* 0x000fe200000e0000 */
[----:B------:R-:W-:Y:S01]  /*1490*/  ULDC.64 UR4, c[0x0][0xa08] ;  /* 0x0002820000047ab9 */ /* 0x000fe20000000a00 */
[----:B------:R-:W-:-:S11]  /*14a0*/  ULDC.64 UR8, c[0x0][0x208] ;  /* 0x0000820000087ab9 */ /* 0x000fd60000000a00 */
[----:B------:R-:W-:-:S06]  /*14b0*/  UIMAD.WIDE UR4, UR10, 0x4, UR4 ;  /* 0x000000040a0478a5 */ /* 0x000fcc000f8e0204 */
[----:B------:R-:W-:Y:S02]  /*14c0*/  IMAD.U32 R2, RZ, RZ, UR4 ;  /* 0x00000004ff027e24 */ /* 0x000fe4000f8e00ff */
[----:B------:R-:W-:-:S05]  /*14d0*/  IMAD.U32 R3, RZ, RZ, UR5 ;  /* 0x00000005ff037e24 */ /* 0x000fca000f8e00ff */
[----:B------:R-:W2:Y:S04]  /*14e0*/  LDG.E R4, desc[UR8][R2.64] ;  /* 0x0000000802047981 */ /* 0x000ea8000c1e1900 */
[----:B------:R-:W3:Y:S01]  /*14f0*/  LDG.E R0, desc[UR8][R2.64+0x4] ;  /* 0x0000040802007981 */ /* 0x000ee2000c1e1900 */
[----:B--2---:R-:W-:Y:S02]  /*1500*/  R2UR UR4, R4 ;  /* 0x00000000040472ca */ /* 0x004fe400000e0000 */
[----:B---3--:R-:W-:-:S13]  /*1510*/  R2UR UR5, R0 ;  /* 0x00000000000572ca */ /* 0x008fda00000e0000 */
[----:B------:R-:W-:-:S12]  /*1520*/  UIADD3 UR4, -UR4, UR5, URZ ;  /* 0x0000000504047290 */ /* 0x000fd8000fffe13f */
.L_x_184:
[----:B------:R-:W-:Y:S02]  /*1530*/  UIADD3 UR54, -UR54, UR4, URZ ;  /* 0x0000000436367290 */ /* 0x000fe4000fffe13f */
[----:B------:R-:W-:Y:S02]  /*1540*/  USHF.R.U32.HI UR7, URZ, 0x8, UR7 ;  /* 0x000000083f077899 */ /* 0x000fe40008011607 */
[----:B------:R-:W-:Y:S02]  /*1550*/  UISETP.GE.AND UP0, UPT, UR54, 0x1, UPT ;  /* 0x000000013600788c */ /* 0x000fe4000bf06270 */
[----:B------:R-:W-:Y:S02]  /*1560*/  UIADD3 UR4, UR54, 0x4f, URZ ;  /* 0x0000004f36047890 */ /* 0x000fe4000fffe03f */
[----:B------:R-:W-:Y:S02]  /*1570*/  ULEA.HI UR7, UR6, UR7, URZ, 0x10 ;  /* 0x0000000706077291 */ /* 0x000fe4000f8f803f */
[----:B------:R-:W-:Y:S01]  /*1580*/  PLOP3.LUT P0, PT, PT, PT, UP0, 0x80, 0x0 ;  /* 0x000000000000781c */ /* 0x000fe20003f0f008 */
[----:B------:R-:W-:-:S02]  /*1590*/  UIMAD.WIDE UR4, UR4, 0x66666667, URZ ;  /* 0x66666667040478a5 */ /* 0x000fc4000f8e023f */
[----:B------:R-:W-:Y:S02]  /*15a0*/  ULOP3.LUT UR8, UR7, 0xff, URZ, 0xc0, !UPT ;  /* 0x000000ff07087892 */ /* 0x000fe4000f8ec03f */
[----:B------:R-:W-:Y:S02]  /*15b0*/  USHF.R.U32.HI UR7, URZ, 0x10, UR7 ;  /* 0x000000103f077899 */ /* 0x000fe40008011607 */
[----:B------:R-:W-:Y:S02]  /*15c0*/  USHF.R.U32.HI UR6, URZ, 0x1f, UR5 ;  /* 0x0000001f3f067899 */ /* 0x000fe40008011605 */
[----:B------:R-:W-:Y:S01]  /*15d0*/  IMAD.U32 R212, RZ, RZ, UR8 ;  /* 0x00000008ffd47e24 */ /* 0x000fe2000f8e00ff */
[----:B------:R-:W-:Y:S01]  /*15e0*/  UMOV UR4, URZ ;  /* 0x0000003f00047c82 */ /* 0x000fe20008000000 */
[----:B------:R-:W-:Y:S01]  /*15f0*/  ULEA.HI.SX32 UR9, UR5, UR6, 0x1b ;  /* 0x0000000605097291 */ /* 0x000fe2000f8fda3f */
[----:B------:R-:W-:Y:S01]  /*1600*/  IMAD.U32 R22, RZ, RZ, UR7 ;  /* 0x00000007ff167e24 */ /* 0x000fe2000f8e00ff */
[----:B------:R-:W-:Y:S10]  /*1610*/  @!P0 BRA `(.L_x_185) ;  /* 0x0000000000948947 */ /* 0x000ff40003800000 */
[----:B------:R-:W-:Y:S01]  /*1620*/  R2UR UR5, R22 ;  /* 0x00000000160572ca */ /* 0x000fe200000e0000 */
[----:B------:R-:W-:-:S12]  /*1630*/  ULDC UR4, c[0x0][0x9f0] ;  /* 0x00027c0000047ab9 */ /* 0x000fd80000000800 */
[----:B------:R-:W-:-:S04]  /*1640*/  UISETP.NE.AND UP0, UPT, UR5, URZ, UPT ;  /* 0x0000003f0500728c */ /* 0x000fc8000bf05270 */
[----:B------:R-:W-:-:S03]  /*1650*/  USEL UR10, UR5, UR4, UP0 ;  /* 0x00000004050a7287 */ /* 0x000fc60008000000 */
[----:B------:R-:W-:Y:S01]  /*1660*/  UMOV UR4, URZ ;  /* 0x0000003f00047c82 */ /* 0x000fe20008000000 */
[----:B------:R-:W-:Y:S02]  /*1670*/  UIADD3 UR6, UR9, -0x1, UR10 ;  /* 0xffffffff09067890 */ /* 0x000fe4000fffe00a */
[----:B------:R-:W-:-:S04]  /*1680*/  IMAD.U32 R3, RZ, RZ, UR10 ;  /* 0x0000000aff037e24 */ /* 0x000fc8000f8e00ff */
[----:B------:R-:W-:Y:S01]  /*1690*/  IMAD.U32 R4, RZ, RZ, UR6 ;  /* 0x00000006ff047e24 */ /* 0x000fe2000f8e00ff */
[-C--:B------:R-:W-:Y:S01]  /*16a0*/  IABS R0, R3.reuse ;  /* 0x0000000300007213 */ /* 0x080fe20000000000 */
[----:B------:R-:W-:Y:S01]  /*16b0*/  ULOP3.LUT UR6, UR6, UR10, URZ, 0x3c, !UPT ;  /* 0x0000000a06067292 */ /* 0x000fe2000f8e3c3f */
[----:B------:R-:W-:Y:S02]  /*16c0*/  IABS R5, R3 ;  /* 0x0000000300057213 */ /* 0x000fe40000000000 */
[----:B------:R-:W-:Y:S02]  /*16d0*/  R2UR UR11, R0 ;  /* 0x00000000000b72ca */ /* 0x000fe400000e0000 */
[----:B------:R-:W-:-:S05]  /*16e0*/  IABS R4, R4 ;  /* 0x0000000400047213 */ /* 0x000fca0000000000 */
[----:B------:R-:W-:-:S05]  /*16f0*/  IMAD.MOV.U32 R3, RZ, RZ, R4 ;  /* 0x000000ffff037224 */ /* 0x000fca00078e0004 */
[----:B------:R-:W-:Y:S01]  /*1700*/  R2UR UR8, R3 ;  /* 0x00000000030872ca */ /* 0x000fe200000e0000 */
[----:B------:R-:W0:Y:S08]  /*1710*/  I2F.RP R0, UR11 ;  /* 0x0000000b00007d06 */ /* 0x000e300008209400 */
[----:B0-----:R-:W0:Y:S02]  /*1720*/  MUFU.RCP R0, R0 ;  /* 0x0000000000007308 */ /* 0x001e240000001000 */
[----:B0-----:R-:W-:-:S02]  /*1730*/  VIADD R2, R0, 0xffffffe ;  /* 0x0ffffffe00027836 */ /* 0x001fc40000000000 */
[----:B------:R-:W-:-:S04]  /*1740*/  IMAD.MOV R0, RZ, RZ, -R5 ;  /* 0x000000ffff007224 */ /* 0x000fc800078e0a05 */
[----:B------:R-:W0:Y:S02]  /*1750*/  F2I.FTZ.U32.TRUNC.NTZ R2, R2 ;  /* 0x0000000200027305 */ /* 0x000e24000021f000 */
[----:B0-----:R-:W-:-:S13]  /*1760*/  R2UR UR5, R2 ;  /* 0x00000000020572ca */ /* 0x001fda00000e0000 */
[----:B------:R-:W-:-:S04]  /*1770*/  UIADD3 UR7, URZ, -UR5, URZ ;  /* 0x800000053f077290 */ /* 0x000fc8000fffe03f */
[----:B------:R-:W-:-:S04]  /*1780*/  UIMAD UR7, UR7, UR11, URZ ;  /* 0x0000000b070772a4 */ /* 0x000fc8000f8e023f */
[----:B------:R-:W-:-:S03]  /*1790*/  UIMAD.WIDE.U32 UR4, UR5, UR7, UR4 ;  /* 0x00000007050472a5 */ /* 0x000fc6000f8e0004 */
[----:B------:R-:W-:Y:S01]  /*17a0*/  R2UR UR7, R0 ;  /* 0x00000000000772ca */ /* 0x000fe200000e0000 */
[----:B------:R-:W-:-:S12]  /*17b0*/  UIMAD.WIDE.U32 UR4, UR5, UR8, URZ ;  /* 0x00000008050472a5 */ /* 0x000fd8000f8e003f */
[----:B------:R-:W-:-:S04]  /*17c0*/  UIMAD UR4, UR5, UR7, UR8 ;  /* 0x00000007050472a4 */ /* 0x000fc8000f8e0208 */
[----:B------:R-:W-:-:S11]  /*17d0*/  UISETP.GT.U32.AND UP1, UPT, UR11, UR4, UPT ;  /* 0x000000040b00728c */ /* 0x000fd6000bf24070 */
[----:B------:R-:W-:Y:S02]  /*17e0*/  @!UP1 UIADD3 UR4, UR4, -UR11, URZ ;  /* 0x8000000b04049290 */ /* 0x000fe4000fffe03f */
[----:B------:R-:W-:Y:S02]  /*17f0*/  @!UP1 UIADD3 UR5, UR5, 0x1, URZ ;  /* 0x0000000105059890 */ /* 0x000fe4000fffe03f */
[----:B------:R-:W-:Y:S02]  /*1800*/  UISETP.GE.U32.AND UP0, UPT, UR4, UR11, UPT ;  /* 0x0000000b0400728c */ /* 0x000fe4000bf06070 */
[----:B------:R-:W-:-:S09]  /*1810*/  UISETP.GE.AND UP1, UPT, UR6, URZ, UPT ;  /* 0x0000003f0600728c */ /* 0x000fd2000bf26270 */
[----:B------:R-:W-:Y:S02]  /*1820*/  @UP0 UIADD3 UR5, UR5, 0x1, URZ ;  /* 0x0000000105050890 */ /* 0x000fe4000fffe03f */
[----:B------:R-:W-:-:S05]  /*1830*/  UISETP.NE.AND UP0, UPT, UR10, URZ, UPT ;  /* 0x0000003f0a00728c */ /* 0x000fca000bf05270 */
[----:B------:R-:W-:Y:S02]  /*1840*/  UMOV UR4, UR5 ;  /* 0x0000000500047c82 */ /* 0x000fe40008000000 */
[----:B------:R-:W-:-:S04]  /*1850*/  @!UP1 UIADD3 UR4, -UR4, URZ, URZ ;  /* 0x0000003f04049290 */ /* 0x000fc8000fffe13f */
[----:B------:R-:W-:-:S12]  /*1860*/  @!UP0 ULOP3.LUT UR4, URZ, UR10, URZ, 0x33, !UPT ;  /* 0x0000000a3f048292 */ /* 0x000fd8000f8e333f */
.L_x_185:
[----:B------:R-:W-:Y:S01]  /*1870*/  R2UR UR5, R212 ;  /* 0x00000000d40572ca */ /* 0x000fe200000e0000 */
[----:B------:R-:W-:Y:S01]  /*1880*/  IMAD.U32 R0, RZ, RZ, UR9 ;  /* 0x00000009ff007e24 */ /* 0x000fe2000f8e00ff */
[----:B------:R-:W-:Y:S01]  /*1890*/  PLOP3.LUT P0, PT, PT, PT, PT, 0x80, 0x0 ;  /* 0x000000000000781c */ /* 0x000fe20003f0f070 */
[----:B------:R-:W-:Y:S01]  /*18a0*/  IMAD.U32 R3, RZ, RZ, UR4 ;  /* 0x00000004ff037e24 */ /* 0x000fe2000f8e00ff */
[----:B------:R-:W-:Y:S01]  /*18b0*/  CS2R R150, SRZ ;  /* 0x0000000000967805 */ /* 0x000fe2000001ff00 */
[----:B------:R-:W-:Y:S01]  /*18c0*/  IMAD.MOV.U32 R2, RZ, RZ, RZ ;  /* 0x000000ffff027224 */ /* 0x000fe200078e00ff */
[----:B------:R-:W-:Y:S02]  /*18d0*/  CS2R R148, SRZ ;  /* 0x0000000000947805 */ /* 0x000fe4000001ff00 */
[----:B------:R-:W-:Y:S02]  /*18e0*/  CS2R R146, SRZ ;  /* 0x0000000000927805 */ /* 0x000fe4000001ff00 */
[----:B------:R-:W-:-:S02]  /*18f0*/  CS2R R144, SRZ ;  /* 0x0000000000907805 */ /* 0x000fc4000001ff00 */
[----:B------:R-:W-:Y:S02]  /*1900*/  CS2R R142, SRZ ;  /* 0x00000000008e7805 */ /* 0x000fe4000001ff00 */
[----:B------:R-:W-:Y:S02]  /*1910*/  CS2R R140, SRZ ;  /* 0x00000000008c7805 */ /* 0x000fe4000001ff00 */
[----:B------:R-:W-:Y:S02]  /*1920*/  CS2R R138, SRZ ;  /* 0x00000000008a7805 */ /* 0x000fe4000001ff00 */
[----:B------:R-:W-:Y:S01]  /*1930*/  CS2R R136, SRZ ;  /* 0x0000000000887805 */ /* 0x000fe2000001ff00 */
[----:B------:R-:W-:Y:S01]  /*1940*/  UIMAD UR5, UR5, UR4, URZ ;  /* 0x00000004050572a4 */ /* 0x000fe2000f8e023f */
[----:B------:R-:W-:Y:S02]  /*1950*/  CS2R R134, SRZ ;  /* 0x0000000000867805 */ /* 0x000fe4000001ff00 */
[----:B------:R-:W-:-:S02]  /*1960*/  CS2R R132, SRZ ;  /* 0x0000000000847805 */ /* 0x000fc4000001ff00 */
[----:B------:R-:W-:Y:S02]  /*1970*/  CS2R R130, SRZ ;  /* 0x0000000000827805 */ /* 0x000fe4000001ff00 */
[----:B------:R-:W-:Y:S02]  /*1980*/  CS2R R128, SRZ ;  /* 0x0000000000807805 */ /* 0x000fe4000001ff00 */
[----:B------:R-:W-:Y:S02]  /*1990*/  CS2R R126, SRZ ;  /* 0x00000000007e7805 */ /* 0x000fe4000001ff00 */
[----:B------:R-:W-:Y:S01]  /*19a0*/  VIADDMNMX R3, R3, UR5, R0, PT ;  /* 0x0000000503037c46 */ /* 0x000fe2000b800100 */
[----:B------:R-:W-:Y:S01]  /*19b0*/  IMAD.U32 R18, RZ, RZ, UR5 ;  /* 0x00000005ff127e24 */ /* 0x000fe2000f8e00ff */
[----:B------:R-:W-:Y:S01]  /*19c0*/  CS2R R124, SRZ ;  /* 0x00000000007c7805 */ /* 0x000fe2000001ff00 */
[----:B------:R-:W-:Y:S01]  /*19d0*/  IMAD.MOV.U32 R0, RZ, RZ, RZ ;  /* 0x000000ffff007224 */ /* 0x000fe200078e00ff */
[----:B------:R-:W-:-:S02]  /*19e0*/  R2UR UR60, R3 ;  /* 0x00000000033c72ca */ /* 0x000fc400000e0000 */
        /* <DEDUP_REMOVED lines=11> */
[----:B------:R-:W-:Y:S01]  /*1aa0*/  CS2R R100, SRZ ;  /* 0x0000000000647805 */ /* 0x000fe2000001ff00 */
[----:B------:R-:W-:Y:S01]  /*1ab0*/  UISETP.GT.AND UP0, UPT, UR60, UR5, UPT ;  /* 0x000000053c00728c */ /* 0x000fe2000bf04270 */
[----:B------:R-:W-:-:S02]  /*1ac0*/  CS2R R98, SRZ ;  /* 0x0000000000627805 */ /* 0x000fc4000001ff00 */
[----:B------:R-:W-:Y:S02]  /*1ad0*/  CS2R R96, SRZ ;  /* 0x0000000000607805 */ /* 0x000fe4000001ff00 */
[----:B------:R-:W-:Y:S02]  /*1ae0*/  CS2R R94, SRZ ;  /* 0x00000000005e7805 */ /* 0x000fe4000001ff00 */
[----:B------:R-:W-:Y:S02]  /*1af0*/  CS2R R92, SRZ ;  /* 0x00000000005c7805 */ /* 0x000fe4000001ff00 */
[----:B------:R-:W-:Y:S02]  /*1b00*/  CS2R R90, SRZ ;  /* 0x00000000005a7805 */ /* 0x000fe4000001ff00 */
[----:B------:R-:W-:Y:S02]  /*1b10*/  PLOP3.LUT P1, PT, PT, PT, UP0, 0x80, 0x0 ;  /* 0x000000000000781c */ /* 0x000fe40003f2f008 */
        /* <DEDUP_REMOVED lines=34> */
[----:B------:R-:W0:Y:S01]  /*1d40*/  S2R R0, SR_TID.X ;  /* 0x0000000000007919 */ /* 0x000e220000002100 */
[----:B------:R-:W1:Y:S01]  /*1d50*/  S2UR UR7, SR_CgaCtaId ;  /* 0x00000000000779c3 */ /* 0x000e620000008800 */
[----:B------:R-:W-:Y:S02]  /*1d60*/  UMOV UR6, 0x400 ;  /* 0x0000040000067882 */ /* 0x000fe40000000000 */
[----:B-1----:R-:W-:-:S04]  /*1d70*/  ULEA UR6, UR7, UR6, 0x18 ;  /* 0x0000000607067291 */ /* 0x002fc8000f8ec03f */
[----:B------:R-:W-:Y:S01]  /*1d80*/  UIADD3 UR6, UR6, 0x14400, URZ ;  /* 0x0001440006067890 */ /* 0x000fe2000fffe03f */
[----:B0-----:R-:W-:-:S03]  /*1d90*/  VIADD R0, R0, 0xffffff80 ;  /* 0xffffff8000007836 */ /* 0x001fc60000000000 */
[----:B------:R-:W-:Y:S02]  /*1da0*/  ULOP3.LUT UP0, URZ, UR6, 0x9f, URZ, 0xc0, !UPT ;  /* 0x0000009f063f7892 */ /* 0x000fe4000f80c03f */
[----:B------:R-:W-:-:S04]  /*1db0*/  SHF.R.S32.HI R3, RZ, 0x1f, R0 ;  /* 0x0000001fff037819 */ /* 0x000fc80000011400 */
[----:B------:R-:W-:Y:S02]  /*1dc0*/  PLOP3.LUT P0, PT, PT, PT, UP0, 0x80, 0x0 ;  /* 0x000000000000781c */ /* 0x000fe40003f0f008 */
[----:B------:R-:W-:-:S04]  /*1dd0*/  LEA.HI R3, R3, R0, RZ, 0x7 ;  /* 0x0000000003037211 */ /* 0x000fc800078f38ff */
[----:B------:R-:W-:-:S06]  /*1de0*/  SHF.R.S32.HI R3, RZ, 0x7, R3 ;  /* 0x00000007ff037819 */ /* 0x000fcc0000011403 */
[----:B------:R-:W0:Y:S02]  /*1df0*/  SHFL.IDX PT, R3, R3, RZ, 0x1f ;  /* 0x00001fff03037589 */ /* 0x000e2400000e0000 */
[----:B0-----:R-:W-:-:S13]  /*1e00*/  R2UR UR4, R3 ;  /* 0x00000000030472ca */ /* 0x001fda00000e0000 */
        /* <DEDUP_REMOVED lines=10> */
[----:B------:R-:W-:Y:S01]  /*1eb0*/  IMAD.U32 R4, RZ, RZ, UR4 ;  /* 0x00000004ff047e24 */ /* 0x000fe2000f8e00ff */
[----:B------:R0:W1:Y:S01]  /*1ec0*/  LDC.64 R2, c[0x4][R0] ;  /* 0x0100000000027b82 */ /* 0x0000620000000a00 */
[----:B------:R-:W-:Y:S01]  /*1ed0*/  IMAD.U32 R5, RZ, RZ, UR5 ;  /* 0x00000005ff057e24 */ /* 0x000fe2000f8e00ff */
[----:B------:R-:W-:Y:S01]  /*1ee0*/  ULDC.64 UR4, c[0x4][0xb0] ;  /* 0x01002c0000047ab9 */ /* 0x000fe20000000a00 */
        /* <DEDUP_REMOVED lines=9> */
.L_x_187:
[----:B------:R-:W2:Y:S04]  /*1f80*/  LDL R2, [R1+0x14] ;  /* 0x0000140001027983 */ /* 0x000ea80000100800 */
[----:B------:R-:W3:Y:S01]  /*1f90*/  LDL R20, [R1+0x6c] ;  /* 0x00006c0001147983 */ /* 0x000ee20000100800 */
[----:B------:R-:W0:Y:S01]  /*1fa0*/  S2UR UR5, SR_CgaCtaId ;  /* 0x00000000000579c3 */ /* 0x000e220000008800 */
[----:B------:R-:W-:Y:S02]  /*1fb0*/  UMOV UR4, 0x400 ;  /* 0x0000040000047882 */ /* 0x000fe40000000000 */
[----:B0-----:R-:W-:-:S06]  /*1fc0*/  ULEA UR4, UR5, UR4, 0x18 ;  /* 0x0000000405047291 */ /* 0x001fcc000f8ec03f */
[----:B------:R-:W-:Y:S01]  /*1fd0*/  IMAD.U32 R5, RZ, RZ, UR4 ;  /* 0x00000004ff057e24 */ /* 0x000fe2000f8e00ff */
[----:B------:R-:W-:Y:S01]  /*1fe0*/  BSSY B0, `(.L_x_188) ;  /* 0x000000a000007945 */ /* 0x000fe20003800000 */
[----:B--2---:R-:W-:-:S04]  /*1ff0*/  LEA.HI R0, R2, R2, RZ, 0x1 ;  /* 0x0000000202007211 */ /* 0x004fc800078f08ff */
[----:B------:R-:W-:-:S05]  /*2000*/  LOP3.LUT R0, R0, 0xfffffffe, RZ, 0xc0, !PT ;  /* 0xfffffffe00007812 */ /* 0x000fca00078ec0ff */
[----:B------:R-:W-:-:S05]  /*2010*/  IMAD.IADD R0, R2, 0x1, -R0 ;  /* 0x0000000102007824 */ /* 0x000fca00078e0a00 */
[----:B------:R-:W-:-:S04]  /*2020*/  SHF.L.U32 R0, R0, 0x1f, RZ ;  /* 0x0000001f00007819 */ /* 0x000fc800000006ff */
[----:B------:R-:W0:Y:S01]  /*2030*/  SYNCS.PHASECHK.TRANS64.TRYWAIT P1, [R5+URZ+0x38800], R0 ;  /* 0x03880000050075a7 */ /* 0x000e22000802017f */
[----:B---3--:R-:W-:-:S13]  /*2040*/  R2UR UR6, R20 ;  /* 0x00000000140672ca */ /* 0x008fda00000e0000 */
[----:B------:R-:W-:-:S05]  /*2050*/  IMAD.U32 R2, RZ, RZ, UR6 ;  /* 0x00000006ff027e24 */ /* 0x000fca000f8e00ff */
[----:B------:R-:W-:Y:S01]  /*2060*/  ISETP.NE.AND P0, PT, R2, 0x3, PT ;  /* 0x000000030200780c */ /* 0x000fe20003f05270 */
[----:B0-----:R-:W-:-:S12]  /*2070*/  @!P1 BRA `(.L_x_189) ;  /* 0x0000014c00989947 */ /* 0x001fd80003800000 */
.L_x_364:
[----:B------:R-:W-:Y:S05]  /*2080*/  BSYNC B0 ;  /* 0x0000000000007941 */ /* 0x000fea0003800000 */
.L_x_188:
[----:B------:R-:W-:Y:S05]  /*2090*/  @!P0 BRA `(.L_x_190) ;  /* 0x0000000000048947 */ /* 0x000fea0003800000 */
[----:B------:R-:W-:Y:S01]  /*20a0*/  BPT.TRAP 0x1 ;  /* 0x000000040000795c */ /* 0x000fe20000300000 */
.L_x_190:
[----:B0-----:R-:W-:Y:S01]  /*20b0*/  IMAD R0, R16, 0x8, R5 ;  /* 0x0000000810007824 */ /* 0x001fe200078e0205 */
[----:B------:R-:W-:-:S04]  /*20c0*/  SHF.L.U32 R3, R17, 0x1f, RZ ;  /* 0x0000001f11037819 */ /* 0x000fc800000006ff */
[----:B------:R0:W1:Y:S01]  /*20d0*/  SYNCS.PHASECHK.TRANS64.TRYWAIT P2, [R0+URZ+0x38830], R3 ;  /* 0x03883003000075a7 */ /* 0x000062000804017f */
[----:B------:R-:W-:Y:S05]  /*20e0*/  @!P0 BRA `(.L_x_191) ;  /* 0x0000000000048947 */ /* 0x000fea0003800000 */
[----:B------:R-:W-:Y:S01]  /*20f0*/  BPT.TRAP 0x1 ;  /* 0x000000040000795c */ /* 0x000fe20000300000 */
.L_x_191:
[----:B------:R-:W2:Y:S01]  /*2100*/  S2R R2, SR_TID.X ;  /* 0x0000000000027919 */ /* 0x000ea20000002100 */
[----:B------:R-:W-:Y:S01]  /*2110*/  IMAD.MOV.U32 R151, RZ, RZ, RZ ;  /* 0x000000ffff977224 */ /* 0x000fe200078e00ff */
[----:B--2---:R-:W-:-:S04]  /*2120*/  LOP3.LUT R2, R2, 0x7f, RZ, 0xc0, !PT ;  /* 0x0000007f02027812 */ /* 0x004fc800078ec0ff */
[----:B------:R-:W-:Y:S01]  /*2130*/  ISETP.NE.AND P1, PT, R2, RZ, PT ;  /* 0x000000ff0200720c */ /* 0x000fe20003f25270 */
[----:B-1----:R-:W-:-:S12]  /*2140*/  @P2 BRA `(.L_x_192) ;  /* 0x0000000000082947 */ /* 0x002fd80003800000 */
[----:B------:R-:W1:Y:S02]  /*2150*/  SYNCS.PHASECHK.TRANS64.TRYWAIT P2, [R0+URZ+0x38830], R3 ;  /* 0x03883003000075a7 */ /* 0x000e64000804017f */
[----:B-1----:R-:W-:Y:S05]  /*2160*/  @!P2 BRA `(.L_x_193) ;  /* 0x0000014c0070a947 */ /* 0x002fea0003800000 */
.L_x_192:
[----:B------:R-:W-:Y:S05]  /*2170*/  WARPSYNC.ALL ;  /* 0x0000000000007948 */ /* 0x000fea0003800000 */
[----:B------:R-:W-:Y:S01]  /*2180*/  R2UR UR4, R5 ;  /* 0x00000000050472ca */ /* 0x000fe200000e0000 */
[----:B------:R-:W-:Y:S01]  /*2190*/  ULOP3.LUT UR53, UR53, 0x10000, URZ, 0xfc, !UPT ;  /* 0x0001000035357892 */ /* 0x000fe2000f8efc3f */
[----:B------:R-:W-:Y:S01]  /*21a0*/  R2UR UR52, R16 ;  /* 0x00000000103472ca */ /* 0x000fe200000e0000 */
[----:B------:R-:W-:Y:S01]  /*21b0*/  WARPGROUP.ARRIVE ;  /* 0x00000000000079c5 */ /* 0x000fe20000000000 */
[----:B------:R-:W-:Y:S01]  /*21c0*/  UMOV UR57, 0x40000040 ;  /* 0x4000004000397882 */ /* 0x000fe20000000000 */
[----:B------:R-:W-:Y:S01]  /*21d0*/  UMOV UR59, 0x40000040 ;  /* 0x40000040003b7882 */ /* 0x000fe20000000000 */
[----:B------:R-:W-:Y:S01]  /*21e0*/  UMOV UR7, 0x40000040 ;  /* 0x4000004000077882 */ /* 0x000fe20000000000 */
[----:B------:R-:W-:Y:S01]  /*21f0*/  UIADD3 UR9, UR53, 0x2, URZ ;  /* 0x0000000235097890 */ /* 0x000fe2000fffe03f */
[----:B------:R-:W-:Y:S01]  /*2200*/  MOV R4, UR57 ;  /* 0x0000003900047c02 */ /* 0x000fe20008000f00 */
[----:B------:R-:W-:Y:S01]  /*2210*/  UMOV UR56, UR53 ;  /* 0x0000003500387c82 */ /* 0x000fe20008000000 */
[----:B------:R-:W-:Y:S01]  /*2220*/  UMOV UR13, 0x40000040 ;  /* 0x40000040000d7882 */ /* 0x000fe20000000000 */
[----:B------:R-:W-:Y:S01]  /*2230*/  UMOV UR15, 0x40000040 ;  /* 0x40000040000f7882 */ /* 0x000fe20000000000 */
[----:B------:R-:W-:Y:S01]  /*2240*/  IMAD.U32 R11, RZ, RZ, UR13 ;  /* 0x0000000dff0b7e24 */ /* 0x000fe2000f8e00ff */
[----:B------:R-:W-:Y:S01]  /*2250*/  UIADD3 UR4, UR4, 0x24400, URZ ;  /* 0x0002440004047890 */ /* 0x000fe2000fffe03f */
[----:B------:R-:W-:Y:S01]  /*2260*/  MOV R12, UR56 ;  /* 0x00000038000c7c02 */ /* 0x000fe20008000f00 */
[----:B------:R-:W-:Y:S01]  /*2270*/  UMOV UR12, UR9 ;  /* 0x00000009000c7c82 */ /* 0x000fe20008000000 */
[----:B------:R-:W-:Y:S01]  /*2280*/  UIADD3 UR9, UR53, 0x4, URZ ;  /* 0x0000000435097890 */ /* 0x000fe2000fffe03f */
[----:B------:R-:W-:Y:S01]  /*2290*/  IMAD.U32 R10, RZ, RZ, UR12 ;  /* 0x0000000cff0a7e24 */ /* 0x000fe2000f8e00ff */
[----:B------:R-:W-:Y:S01]  /*22a0*/  USHF.R.U32.HI UR4, URZ, 0x4, UR4 ;  /* 0x000000043f047899 */ /* 0x000fe20008011604 */
[----:B------:R-:W-:Y:S01]  /*22b0*/  IMAD.U32 R2, RZ, RZ, UR54 ;  /* 0x00000036ff027e24 */ /* 0x000fe2000f8e00ff */
[----:B------:R-:W-:Y:S01]  /*22c0*/  UMOV UR11, 0x40000040 ;  /* 0x40000040000b7882 */ /* 0x000fe20000000000 */
[----:B------:R-:W-:Y:S01]  /*22d0*/  UIADD3 UR16, UR53, 0x404, URZ ;  /* 0x0000040435107890 */ /* 0x000fe2000fffe03f */
[----:B01----:R-:W-:Y:S01]  /*22e0*/  IMAD.U32 R3, RZ, RZ, UR60 ;  /* 0x0000003cff037e24 */ /* 0x003fe2000f8e00ff */
[----:B------:R-:W-:Y:S01]  /*22f0*/  ULOP3.LUT UR4, UR4, 0x3fff, URZ, 0xc0, !UPT ;  /* 0x00003fff04047892 */ /* 0x000fe2000f8ec03f */
[----:B------:R-:W-:Y:S01]  /*2300*/  IADD3 R2, R2, 0x50, -R19 ;  /* 0x0000005002027810 */ /* 0x000fe20007ffe813 */
[----:B------:R-:W-:Y:S01]  /*2310*/  UMOV UR17, 0x40000040 ;  /* 0x4000004000117882 */ /* 0x000fe20000000000 */
[----:B------:R-:W-:Y:S01]  /*2320*/  UMOV UR19, 0x40000040 ;  /* 0x4000004000137882 */ /* 0x000fe20000000000 */
[----:B------:R-:W-:Y:S01]  /*2330*/  ULOP3.LUT UR5, UR4, 0x10000, URZ, 0xfc, !UPT ;  /* 0x0001000004057892 */ /* 0x000fe2000f8efc3f */
[----:B------:R-:W-:Y:S01]  /*2340*/  P2R R20, PR, RZ, 0x1 ;  /* 0x00000001ff147803 */ /* 0x000fe20000000000 */
[----:B------:R-:W-:Y:S01]  /*2350*/  UIADD3 UR20, UR53, 0x406, URZ ;  /* 0x0000040635147890 */ /* 0x000fe2000fffe03f */
[----:B------:R-:W-:Y:S01]  /*2360*/  IMAD R2, R3, -0x50, R2 ;  /* 0xffffffb003027824 */ /* 0x000fe200078e0202 */
[----:B------:R-:W-:Y:S01]  /*2370*/  UIMAD UR52, UR52, 0xa00, UR5 ;  /* 0x00000a00343478a4 */ /* 0x000fe2000f8e0205 */
[----:B------:R-:W-:Y:S01]  /*2380*/  @!P1 VIADD R0, R0, 0x38840 ;  /* 0x0003884000009836 */ /* 0x000fe20000000000 */
[----:B------:R-:W-:Y:S01]  /*2390*/  UMOV UR4, UR56 ;  /* 0x0000003800047c82 */ /* 0x000fe20008000000 */
[----:B------:R-:W-:Y:S01]  /*23a0*/  IMAD.U32 R14, RZ, RZ, UR5 ;  /* 0x00000005ff0e7e24 */ /* 0x000fe2000f8e00ff */
[----:B------:R-:W-:Y:S01]  /*23b0*/  UIADD3 UR6, UR52, 0x80, URZ ;  /* 0x0000008034067890 */ /* 0x000fe2000fffe03f */
[C---:B------:R-:W-:Y:S01]  /*23c0*/  ISETP.GT.AND P6, PT, R2.reuse, RZ, PT ;  /* 0x000000ff0200720c */ /* 0x040fe20003fc4270 */
[----:B------:R-:W-:Y:S01]  /*23d0*/  UMOV UR5, UR57 ;  /* 0x0000003900057c82 */ /* 0x000fe20008000000 */
[----:B------:R-:W-:Y:S01]  /*23e0*/  UMOV UR58, UR52 ;  /* 0x00000034003a7c82 */ /* 0x000fe20008000000 */
[----:B------:R-:W-:Y:S01]  /*23f0*/  UIADD3 UR8, UR52, 0x200, URZ ;  /* 0x0000020034087890 */ /* 0x000fe2000fffe03f */
[----:B------:R-:W-:Y:S01]  /*2400*/  HGMMA.64x16x16.F32 R56, gdesc[UR56], RZ, !UPT, gsb0 ;  /* 0x00200000383879f0 */ /* 0x000fe2000c0008ff */
[----:B------:R-:W-:Y:S01]  /*2410*/  UIADD3 UR10, UR52, 0x2, URZ ;  /* 0x00000002340a7890 */ /* 0x000fe2000fffe03f */
[C---:B------:R-:W-:Y:S01]  /*2420*/  ISETP.GT.AND P5, PT, R2.reuse, 0x1, PT ;  /* 0x000000010200780c */ /* 0x040fe20003fa4270 */
[----:B------:R-:W-:Y:S01]  /*2430*/  UIADD3 UR18, UR52, 0x284, URZ ;  /* 0x0000028434127890 */ /* 0x000fe2000fffe03f */
[C---:B------:R-:W-:Y:S01]  /*2440*/  ISETP.GT.AND P4, PT, R2.reuse, 0x8, PT ;  /* 0x000000080200780c */ /* 0x040fe20003f84270 */
[----:B------:R-:W-:Y:S01]  /*2450*/  UIADD3 UR22, UR52, 0x286, URZ ;  /* 0x0000028634167890 */ /* 0x000fe2000fffe03f */
[C---:B------:R-:W-:Y:S01]  /*2460*/  ISETP.GT.AND P3, PT, R2.reuse, 0x9, PT ;  /* 0x000000090200780c */ /* 0x040fe20003f64270 */
[----:B------:R-:W-:Y:S01]  /*2470*/  UMOV UR21, 0x40000040 ;  /* 0x4000004000157882 */ /* 0x000fe20000000000 */
[----:B------:R-:W-:Y:S01]  /*2480*/  UMOV UR14, UR10 ;  /* 0x0000000a000e7c82 */ /* 0x000fe20008000000 */
[----:B------:R-:W-:Y:S01]  /*2490*/  UIADD3 UR10, UR52, 0x4, URZ ;  /* 0x00000004340a7890 */ /* 0x000fe2000fffe03f */
[----:B------:R-:W-:Y:S01]  /*24a0*/  ISETP.GT.AND P2, PT, R2, 0x10, PT ;  /* 0x000000100200780c */ /* 0x000fe20003f44270 */
[----:B------:R-:W-:Y:S01]  /*24b0*/  UMOV UR23, 0x40000040 ;  /* 0x4000004000177882 */ /* 0x000fe20000000000 */
[----:B------:R-:W-:Y:S01]  /*24c0*/  UIADD3 UR24, UR53, 0x800, URZ ;  /* 0x0000080035187890 */ /* 0x000fe2000fffe03f */
[----:B------:R-:W-:Y:S01]  /*24d0*/  @!P1 PRMT R0, RZ, 0x654, R0 ;  /* 0x00000654ff009816 */ /* 0x000fe20000000000 */
[----:B------:R-:W-:Y:S01]  /*24e0*/  UIADD3 UR26, UR52, 0x500, URZ ;  /* 0x00000500341a7890 */ /* 0x000fe2000fffe03f */
[--C-:B------:R-:W-:Y:S01]  /*24f0*/  IMAD.MOV.U32 R150, RZ, RZ, R151.reuse ;  /* 0x000000ffff967224 */ /* 0x100fe200078e0097 */
[----:B------:R-:W-:Y:S01]  /*2500*/  UMOV UR25, 0x40000040 ;  /* 0x4000004000197882 */ /* 0x000fe20000000000 */
[----:B------:R-:W-:Y:S01]  /*2510*/  UMOV UR27, 0x40000040 ;  /* 0x40000040001b7882 */ /* 0x000fe20000000000 */
[----:B------:R-:W-:Y:S01]  /*2520*/  UIADD3 UR28, UR53, 0x802, URZ ;  /* 0x00000802351c7890 */ /* 0x000fe2000fffe03f */
[--C-:B------:R-:W-:Y:S01]  /*2530*/  IMAD.MOV.U32 R149, RZ, RZ, R151.reuse ;  /* 0x000000ffff957224 */ /* 0x100fe200078e0097 */
        /* <DEDUP_REMOVED lines=31> */
[----:B------:R-:W-:Y:S01]  /*2730*/  IMAD.MOV.U32 R138, RZ, RZ, R151 ;  /* 0x000000ffff8a7224 */ /* 0x000fe200078e0097 */
[----:B------:R-:W-:-:S02]  /*2740*/  WARPGROUP.DEPBAR.LE gsb0, 0x0 ;  /* 0x00008000000079c5 */ /* 0x000fc40000010000 */
[----:B------:R-:W-:Y:S01]  /*2750*/  WARPGROUP.ARRIVE ;  /* 0x00000000000079c5 */ /* 0x000fe20000000000 */
[----:B------:R-:W-:Y:S01]  /*2760*/  UMOV UR49, 0x40000040 ;  /* 0x4000004000317882 */ /* 0x000fe20000000000 */
[----:B------:R-:W-:Y:S01]  /*2770*/  UMOV UR51, 0x40000040 ;  /* 0x4000004000337882 */ /* 0x000fe20000000000 */
[----:B------:R-:W-:Y:S01]  /*2780*/  UMOV UR59, 0x40000040 ;  /* 0x40000040003b7882 */ /* 0x000fe20000000000 */
[----:B------:R-:W-:Y:S01]  /*2790*/  UIADD3 UR54, UR52, 0x986, URZ ;  /* 0x0000098634367890 */ /* 0x000fe2000fffe03f */
[--C-:B------:R-:W-:Y:S01]  /*27a0*/  IMAD.MOV.U32 R137, RZ, RZ, R151.reuse ;  /* 0x000000ffff897224 */ /* 0x100fe200078e0097 */
[----:B------:R-:W-:Y:S01]  /*27b0*/  HGMMA.64x16x16.F32 R48, gdesc[UR4], RZ, !UPT, gsb0 ;  /* 0x00200000043079f0 */ /* 0x000fe2000c0008ff */
[----:B------:R-:W-:Y:S01]  /*27c0*/  UIADD3 UR6, UR52, 0x100, URZ ;  /* 0x0000010034067890 */ /* 0x000fe2000fffe03f */
[--C-:B------:R-:W-:Y:S01]  /*27d0*/  IMAD.MOV.U32 R136, RZ, RZ, R151.reuse ;  /* 0x000000ffff887224 */ /* 0x100fe200078e0097 */
[----:B------:R-:W-:Y:S01]  /*27e0*/  UMOV UR4, UR56 ;  /* 0x0000003800047c82 */ /* 0x000fe20008000000 */
[----:B------:R-:W-:Y:S01]  /*27f0*/  UMOV UR5, UR57 ;  /* 0x0000003900057c82 */ /* 0x000fe20008000000 */
[----:B------:R-:W-:Y:S01]  /*2800*/  UMOV UR7, 0x40000040 ;  /* 0x4000004000077882 */ /* 0x000fe20000000000 */
[----:B------:R-:W-:Y:S01]  /*2810*/  UMOV UR55, 0x40000040 ;  /* 0x4000004000377882 */ /* 0x000fe20000000000 */
[----:B------:R-:W-:Y:S01]  /*2820*/  UIADD3 UR61, UR60, -0x2, URZ ;  /* 0xfffffffe3c3d7890 */ /* 0x000fe2000fffe03f */
        /* <DEDUP_REMOVED lines=21> */
[--C-:B------:R-:W-:Y:S01]  /*2980*/  IMAD.MOV.U32 R114, RZ, RZ, R151.reuse ;  /* 0x000000ffff727224 */ /* 0x100fe200078e0097 */
[----:B------:R-:W-:Y:S02]  /*2990*/  WARPGROUP.DEPBAR.LE gsb0, 0x0 ;  /* 0x00008000000079c5 */ /* 0x000fe40000010000 */
[----:B------:R-:W-:Y:S01]  /*29a0*/  WARPGROUP.ARRIVE ;  /* 0x00000000000079c5 */ /* 0x000fe20000000000 */
[--C-:B------:R-:W-:Y:S02]  /*29b0*/  IMAD.MOV.U32 R113, RZ, RZ, R151.reuse ;  /* 0x000000ffff717224 */ /* 0x100fe400078e0097 */
[----:B------:R-:W-:-:S02]  /*29c0*/  IMAD.MOV.U32 R112, RZ, RZ, R151 ;  /* 0x000000ffff707224 */ /* 0x000fc400078e0097 */
[--C-:B------:R-:W-:Y:S01]  /*29d0*/  IMAD.MOV.U32 R111, RZ, RZ, R151.reuse ;  /* 0x000000ffff6f7224 */ /* 0x100fe200078e0097 */
[----:B------:R-:W-:Y:S01]  /*29e0*/  HGMMA.64x16x16.F32 R40, gdesc[UR4], RZ, !UPT, gsb0 ;  /* 0x00200000042879f0 */ /* 0x000fe2000c0008ff */
[----:B------:R-:W-:Y:S01]  /*29f0*/  UIADD3 UR6, UR52, 0x180, URZ ;  /* 0x0000018034067890 */ /* 0x000fe2000fffe03f */
[--C-:B------:R-:W-:Y:S01]  /*2a00*/  IMAD.MOV.U32 R110, RZ, RZ, R151.reuse ;  /* 0x000000ffff6e7224 */ /* 0x100fe200078e0097 */
[----:B------:R-:W-:Y:S01]  /*2a10*/  UMOV UR4, UR56 ;  /* 0x0000003800047c82 */ /* 0x000fe20008000000 */
[----:B------:R-:W-:Y:S01]  /*2a20*/  UMOV UR5, UR57 ;  /* 0x0000003900057c82 */ /* 0x000fe20008000000 */
[----:B------:R-:W-:Y:S01]  /*2a30*/  UMOV UR7, 0x40000040 ;  /* 0x4000004000077882 */ /* 0x000fe20000000000 */
        /* <DEDUP_REMOVED lines=29> */
[----:B------:R-:W-:Y:S01]  /*2c10*/  UMOV UR4, UR56 ;  /* 0x0000003800047c82 */ /* 0x000fe20008000000 */
[----:B------:R-:W-:Y:S01]  /*2c20*/  UMOV UR5, UR57 ;  /* 0x0000003900057c82 */ /* 0x000fe20008000000 */
[----:B------:R-:W-:Y:S01]  /*2c30*/  UMOV UR6, UR8 ;  /* 0x0000000800067c82 */ /* 0x000fe20008000000 */
[----:B------:R-:W-:Y:S01]  /*2c40*/  UMOV UR7, 0x40000040 ;  /* 0x4000004000077882 */ /* 0x000fe20000000000 */
[----:B------:R-:W-:Y:S01]  /*2c50*/  UIADD3 UR8, UR52, 0x202, URZ ;  /* 0x0000020234087890 */ /* 0x000fe2000fffe03f */
[--C-:B------:R-:W-:Y:S01]  /*2c60*/  IMAD.MOV.U32 R83, RZ, RZ, R151.reuse ;  /* 0x000000ffff537224 */ /* 0x100fe200078e0097 */
[----:B------:R-:W-:Y:S01]  /*2c70*/  UMOV UR57, 0x40000040 ;  /* 0x4000004000397882 */ /* 0x000fe20000000000 */
[----:B------:R-:W-:-:S02]  /*2c80*/  IMAD.MOV.U32 R82, RZ, RZ, R151 ;  /* 0x000000ffff527224 */ /* 0x000fc400078e0097 */
[----:B------:R-:W-:Y:S02]  /*2c90*/  IMAD.U32 R7, RZ, RZ, UR57 ;  /* 0x00000039ff077e24 */ /* 0x000fe4000f8e00ff */
        /* <DEDUP_REMOVED lines=17> */
[----:B------:R-:W-:Y:S01]  /*2db0*/  IMAD.MOV.U32 R64, RZ, RZ, R151 ;  /* 0x000000ffff407224 */ /* 0x000fe200078e0097 */
[----:B------:R-:W-:Y:S02]  /*2dc0*/  WARPGROUP.DEPBAR.LE gsb0, 0x0 ;  /* 0x00008000000079c5 */ /* 0x000fe40000010000 */
        /* <DEDUP_REMOVED lines=34> */
[----:B------:R-:W-:Y:S01]  /*2ff0*/  UMOV UR13, 0x40000040 ;  /* 0x40000040000d7882 */ /* 0x000fe20000000000 */
[----:B------:R-:W-:Y:S01]  /*3000*/  UIADD3 UR8, UR52, 0x204, URZ ;  /* 0x0000020434087890 */ /* 0x000fe2000fffe03f */
[----:B------:R-:W-:Y:S01]  /*3010*/  IMAD.U32 R8, RZ, RZ, UR12 ;  /* 0x0000000cff087e24 */ /* 0x000fe2000f8e00ff */
[----:B------:R-:W-:Y:S01]  /*3020*/  UIADD3 UR9, UR53, 0x6, URZ ;  /* 0x0000000635097890 */ /* 0x000fe2000fffe03f */
[----:B------:R-:W-:Y:S01]  /*3030*/  IMAD.U32 R9, RZ, RZ, UR13 ;  /* 0x0000000dff097e24 */ /* 0x000fe2000f8e00ff */
[----:B------:R-:W-:-:S02]  /*3040*/  WARPGROUP.DEPBAR.LE gsb0, 0x0 ;  /* 0x00008000000079c5 */ /* 0x000fc40000010000 */
        /* <DEDUP_REMOVED lines=33> */
[----:B------:R-:W-:Y:S01]  /*3260*/  UIADD3 UR12, UR52, 0x280, URZ ;  /* 0x00000280340c7890 */ /* 0x000fe2000fffe03f */
[----:B------:R-:W-:Y:S01]  /*3270*/  UMOV UR13, 0x40000040 ;  /* 0x40000040000d7882 */ /* 0x000fe20000000000 */
        /* <DEDUP_REMOVED lines=30> */
[----:B------:R-:W-:Y:S01]  /*3460*/  UMOV UR10, UR12 ;  /* 0x0000000c000a7c82 */ /* 0x000fe20008000000 */
[----:B------:R-:W-:Y:S01]  /*3470*/  UIADD3 UR12, UR53, 0x402, URZ ;  /* 0x00000402350c7890 */ /* 0x000fe2000fffe03f */
[----:B------:R-:W-:Y:S02]  /*3480*/  WARPGROUP.DEPBAR.LE gsb0, 0x0 ;  /* 0x00008000000079c5 */ /* 0x000fe40000010000 */
[----:B------:R-:W-:-:S06]  /*3490*/  WARPGROUP.ARRIVE ;  /* 0x00000000000079c5 */ /* 0x000fcc0000000000 */
[----:B------:R-:W-:Y:S01]  /*34a0*/  HGMMA.64x16x16.F32 R24, gdesc[UR4], R24, gsb0 ;  /* 0x00200000041879f0 */ /* 0x000fe20008000818 */
[----:B------:R-:W-:Y:S02]  /*34b0*/  UIADD3 UR6, UR52, 0x480, URZ ;  /* 0x0000048034067890 */ /* 0x000fe4000fffe03f */
[----:B------:R-:W-:-:S07]  /*34c0*/  UIADD3 UR7, UR53, 0xc06, URZ ;  /* 0x00000c0635077890 */ /* 0x000fce000fffe03f */
[----:B------:R-:W-:Y:S01]  /*34d0*/  UMOV UR56, UR7 ;  /* 0x0000000700387c82 */ /* 0x000fe20008000000 */
[----:B------:R-:W-:Y:S01]  /*34e0*/  R2UR UR7, R18 ;  /* 0x00000000120772ca */ /* 0x000fe200000e0000 */
[----:B------:R-:W-:-:S12]  /*34f0*/  IMAD.U32 R6, RZ, RZ, UR56 ;  /* 0x00000038ff067e24 */ /* 0x000fd8000f8e00ff */
[----:B------:R-:W-:Y:S01]  /*3500*/  UISETP.GE.AND UP0, UPT, UR61, UR7, UPT ;  /* 0x000000073d00728c */ /* 0x000fe2000bf06270 */
        /* <DEDUP_REMOVED lines=25> */
[----:B------:R-:W-:Y:S02]  /*36a0*/  UMOV UR11, UR57 ;  /* 0x00000039000b7c82 */ /* 0x000fe40008000000 */
[----:B------:R-:W-:-:S04]  /*36b0*/  UMOV UR53, UR11 ;  /* 0x0000000b00357c82 */ /* 0x000fc80008000000 */
[----:B------:R-:W-:Y:S01]  /*36c0*/  UMOV UR58, UR10 ;  /* 0x0000000a003a7c82 */ /* 0x000fe20008000000 */
[----:B------:R-:W-:Y:S01]  /*36d0*/  UMOV UR10, UR56 ;  /* 0x00000038000a7c82 */ /* 0x000fe20008000000 */
        /* <DEDUP_REMOVED lines=249> */
[----:B------:R-:W-:Y:S01]  /*4670*/  WARPGROUP.ARRIVE ;  /* 0x00000000000079c5 */ /* 0x000fe20000000000 */
[----:B------:R-:W-:Y:S02]  /*4680*/  FSEL R56, R56, -INF , P6 ;  /* 0xff80000038387808 */ /* 0x000fe40003000000 */
[----:B------:R-:W-:-:S02]  /*4690*/  FSEL R57, R57, -INF , P5 ;  /* 0xff80000039397808 */ /* 0x000fc40002800000 */
[----:B------:R-:W-:Y:S01]  /*46a0*/  FSEL R60, R60, -INF , P4 ;  /* 0xff8000003c3c7808 */ /* 0x000fe20002000000 */
[----:B------:R-:W-:Y:S01]  /*46b0*/  HGMMA.64x16x16.F32 R48, gdesc[UR56], R48, gsb0 ;  /* 0x00200000383079f0 */ /* 0x000fe20008000830 */
[----:B------:R-:W-:Y:S01]  /*46c0*/  UMOV UR56, UR10 ;  /* 0x0000000a00387c82 */ /* 0x000fe20008000000 */
[----:B------:R-:W-:Y:S01]  /*46d0*/  UMOV UR57, UR11 ;  /* 0x0000000b00397c82 */ /* 0x000fe20008000000 */
[----:B------:R-:W-:Y:S01]  /*46e0*/  UMOV UR58, UR6 ;  /* 0x00000006003a7c82 */ /* 0x000fe20008000000 */
[----:B------:R-:W-:Y:S01]  /*46f0*/  UMOV UR59, 0x40000040 ;  /* 0x40000040003b7882 */ /* 0x000fe20000000000 */
[----:B------:R-:W-:Y:S01]  /*4700*/  UIADD3 UR6, UR52, 0x906, URZ ;  /* 0x0000090634067890 */ /* 0x000fe2000fffe03f */
[----:B------:R-:W-:Y:S02]  /*4710*/  FMNMX.FTZ R3, R56, R57, !PT ;  /* 0x0000003938037209 */ /* 0x000fe40007810000 */
[----:B------:R-:W-:Y:S01]  /*4720*/  UMOV UR52, UR10 ;  /* 0x0000000a00347c82 */ /* 0x000fe20008000000 */
[----:B------:R-:W-:-:S02]  /*4730*/  FSEL R61, R61, -INF , P3 ;  /* 0xff8000003d3d7808 */ /* 0x000fc40001800000 */
[----:B------:R-:W-:Y:S02]  /*4740*/  FSEL R58, R58, -INF , P6 ;  /* 0xff8000003a3a7808 */ /* 0x000fe40003000000 */
[C---:B------:R-:W-:Y:S02]  /*4750*/  ISETP.GT.AND P6, PT, R2.reuse, 0x11, PT ;  /* 0x000000110200780c */ /* 0x040fe40003fc4270 */
[----:B------:R-:W-:Y:S02]  /*4760*/  FSEL R59, R59, -INF , P5 ;  /* 0xff8000003b3b7808 */ /* 0x000fe40002800000 */
[----:B------:R-:W-:Y:S02]  /*4770*/  ISETP.GT.AND P5, PT, R2, 0x18, PT ;  /* 0x000000180200780c */ /* 0x000fe40003fa4270 */
[----:B------:R-:W-:Y:S02]  /*4780*/  FSEL R62, R62, -INF , P4 ;  /* 0xff8000003e3e7808 */ /* 0x000fe40002000000 */
[----:B------:R-:W-:-:S02]  /*4790*/  ISETP.GT.AND P4, PT, R2, 0x19, PT ;  /* 0x000000190200780c */ /* 0x000fc40003f84270 */
[----:B------:R-:W-:Y:S02]  /*47a0*/  FSEL R63, R63, -INF , P3 ;  /* 0xff8000003f3f7808 */ /* 0x000fe40001800000 */
[----:B------:R-:W-:Y:S01]  /*47b0*/  ISETP.GT.AND P3, PT, R2, 0x20, PT ;  /* 0x000000200200780c */ /* 0x000fe20003f64270 */
[----:B------:R-:W-:Y:S02]  /*47c0*/  WARPGROUP.DEPBAR.LE gsb0, 0x0 ;  /* 0x00008000000079c5 */ /* 0x000fe40000010000 */
[----:B------:R-:W-:Y:S01]  /*47d0*/  WARPGROUP.ARRIVE ;  /* 0x00000000000079c5 */ /* 0x000fe20000000000 */
[----:B------:R-:W-:Y:S02]  /*47e0*/  FSEL R48, R48, -INF , P2 ;  /* 0xff80000030307808 */ /* 0x000fe40001000000 */
[----:B------:R-:W-:Y:S02]  /*47f0*/  FSEL R49, R49, -INF , P6 ;  /* 0xff80000031317808 */ /* 0x000fe40003000000 */
[----:B------:R-:W-:Y:S01]  /*4800*/  FSEL R52, R52, -INF , P5 ;  /* 0xff80000034347808 */ /* 0x000fe20002800000 */
[----:B------:R-:W-:Y:S01]  /*4810*/  HGMMA.64x16x16.F32 R40, gdesc[UR56], R40, gsb0 ;  /* 0x00200000382879f0 */ /* 0x000fe20008000828 */
[----:B------:R-:W-:Y:S01]  /*4820*/  UMOV UR56, UR10 ;  /* 0x0000000a00387c82 */ /* 0x000fe20008000000 */
[----:B------:R-:W-:Y:S01]  /*4830*/  UMOV UR57, UR11 ;  /* 0x0000000b00397c82 */ /* 0x000fe20008000000 */
[----:B------:R-:W-:Y:S01]  /*4840*/  UMOV UR58, UR6 ;  /* 0x00000006003a7c82 */ /* 0x000fe20008000000 */
[----:B------:R-:W-:Y:S01]  /*4850*/  UMOV UR59, 0x40000040 ;  /* 0x40000040003b7882 */ /* 0x000fe20000000000 */
[----:B------:R-:W-:Y:S01]  /*4860*/  FSEL R53, R53, -INF , P4 ;  /* 0xff80000035357808 */ /* 0x000fe20002000000 */
[----:B------:R-:W-:Y:S01]  /*4870*/  ULDC UR6, c[0x0][0x988] ;  /* 0x0002620000067ab9 */ /* 0x000fe20000000800 */
[----:B------:R-:W-:-:S02]  /*4880*/  FSEL R50, R50, -INF , P2 ;  /* 0xff80000032327808 */ /* 0x000fc40001000000 */
[C---:B------:R-:W-:Y:S02]  /*4890*/  ISETP.GT.AND P2, PT, R2.reuse, 0x21, PT ;  /* 0x000000210200780c */ /* 0x040fe40003f44270 */
[----:B------:R-:W-:Y:S02]  /*48a0*/  FSEL R51, R51, -INF , P6 ;  /* 0xff80000033337808 */ /* 0x000fe40003000000 */
[----:B------:R-:W-:Y:S02]  /*48b0*/  ISETP.GT.AND P6, PT, R2, 0x28, PT ;  /* 0x000000280200780c */ /* 0x000fe40003fc4270 */
[----:B------:R-:W-:Y:S02]  /*48c0*/  FSEL R54, R54, -INF , P5 ;  /* 0xff80000036367808 */ /* 0x000fe40002800000 */
[----:B------:R-:W-:Y:S02]  /*48d0*/  ISETP.GT.AND P5, PT, R2, 0x29, PT ;  /* 0x000000290200780c */ /* 0x000fe40003fa4270 */
[----:B------:R-:W-:-:S02]  /*48e0*/  FSEL R55, R55, -INF , P4 ;  /* 0xff80000037377808 */ /* 0x000fc40002000000 */
[----:B------:R-:W-:Y:S01]  /*48f0*/  ISETP.GT.AND P4, PT, R2, 0x30, PT ;  /* 0x000000300200780c */ /* 0x000fe20003f84270 */
[----:B------:R-:W-:Y:S02]  /*4900*/  WARPGROUP.DEPBAR.LE gsb0, 0x0 ;  /* 0x00008000000079c5 */ /* 0x000fe40000010000 */
[----:B------:R-:W-:Y:S01]  /*4910*/  WARPGROUP.ARRIVE ;  /* 0x00000000000079c5 */ /* 0x000fe20000000000 */
[----:B------:R-:W-:Y:S02]  /*4920*/  FSEL R40, R40, -INF , P3 ;  /* 0xff80000028287808 */ /* 0x000fe40001800000 */
[----:B------:R-:W-:Y:S02]  /*4930*/  FSEL R41, R41, -INF , P2 ;  /* 0xff80000029297808 */ /* 0x000fe40001000000 */
[----:B------:R-:W-:Y:S01]  /*4940*/  FSEL R44, R44, -INF , P6 ;  /* 0xff8000002c2c7808 */ /* 0x000fe20003000000 */
[----:B------:R-:W-:Y:S01]  /*4950*/  HGMMA.64x16x16.F32 R32, gdesc[UR56], R32, gsb0 ;  /* 0x00200000382079f0 */ /* 0x000fe20008000820 */
[----:B------:R-:W-:-:S02]  /*4960*/  R2UR UR57, R4 ;  /* 0x00000000043972ca */ /* 0x000fc400000e0000 */
[----:B------:R-:W-:Y:S02]  /*4970*/  FMNMX.FTZ R4, R60, R3, !PT ;  /* 0x000000033c047209 */ /* 0x000fe40007810000 */
[----:B------:R-:W-:Y:S02]  /*4980*/  FSEL R45, R45, -INF , P5 ;  /* 0xff8000002d2d7808 */ /* 0x000fe40002800000 */
[----:B------:R-:W-:Y:S02]  /*4990*/  FMNMX.FTZ R3, R61, R4, !PT ;  /* 0x000000043d037209 */ /* 0x000fe40007810000 */
[----:B------:R-:W-:Y:S02]  /*49a0*/  FSEL R42, R42, -INF , P3 ;  /* 0xff8000002a2a7808 */ /* 0x000fe40001800000 */
[----:B------:R-:W-:Y:S02]  /*49b0*/  FMNMX.FTZ R4, R48, R3, !PT ;  /* 0x0000000330047209 */ /* 0x000fe40007810000 */
[----:B------:R-:W-:-:S02]  /*49c0*/  ISETP.GT.AND P3, PT, R2, 0x31, PT ;  /* 0x000000310200780c */ /* 0x000fc40003f64270 */
[----:B------:R-:W-:Y:S02]  /*49d0*/  FMNMX.FTZ R3, R49, R4, !PT ;  /* 0x0000000431037209 */ /* 0x000fe40007810000 */
[----:B------:R-:W-:Y:S02]  /*49e0*/  FSEL R43, R43, -INF , P2 ;  /* 0xff8000002b2b7808 */ /* 0x000fe40001000000 */
[----:B------:R-:W-:Y:S02]  /*49f0*/  FMNMX.FTZ R4, R52, R3, !PT ;  /* 0x0000000334047209 */ /* 0x000fe40007810000 */
[----:B------:R-:W-:Y:S02]  /*4a00*/  ISETP.GT.AND P2, PT, R2, 0x38, PT ;  /* 0x000000380200780c */ /* 0x000fe40003f44270 */
[----:B------:R-:W-:Y:S02]  /*4a10*/  FMNMX.FTZ R3, R53, R4, !PT ;  /* 0x0000000435037209 */ /* 0x000fe40007810000 */
[----:B------:R-:W-:-:S02]  /*4a20*/  FSEL R46, R46, -INF , P6 ;  /* 0xff8000002e2e7808 */ /* 0x000fc40003000000 */
[----:B------:R-:W-:Y:S02]  /*4a30*/  FMNMX.FTZ R4, R40, R3, !PT ;  /* 0x0000000328047209 */ /* 0x000fe40007810000 */
[----:B------:R-:W-:Y:S02]  /*4a40*/  ISETP.GT.AND P6, PT, R2, 0x39, PT ;  /* 0x000000390200780c */ /* 0x000fe40003fc4270 */
[----:B------:R-:W-:Y:S02]  /*4a50*/  FMNMX.FTZ R3, R41, R4, !PT ;  /* 0x0000000429037209 */ /* 0x000fe40007810000 */
[----:B------:R-:W-:Y:S02]  /*4a60*/  FSEL R47, R47, -INF , P5 ;  /* 0xff8000002f2f7808 */ /* 0x000fe40002800000 */
[----:B------:R-:W-:Y:S02]  /*4a70*/  FMNMX.FTZ R4, R44, R3, !PT ;  /* 0x000000032c047209 */ /* 0x000fe40007810000 */
[----:B------:R-:W-:-:S02]  /*4a80*/  ISETP.GT.AND P5, PT, R2, 0x40, PT ;  /* 0x000000400200780c */ /* 0x000fc40003fa4270 */
[----:B------:R-:W-:Y:S02]  /*4a90*/  FMNMX.FTZ R3, R45, R4, !PT ;  /* 0x000000042d037209 */ /* 0x000fe40007810000 */
[----:B------:R-:W-:Y:S01]  /*4aa0*/  R2UR UR56, R12 ;  /* 0x000000000c3872ca */ /* 0x000fe200000e0000 */
[----:B------:R-:W-:Y:S02]  /*4ab0*/  WARPGROUP.DEPBAR.LE gsb0, 0x0 ;  /* 0x00008000000079c5 */ /* 0x000fe40000010000 */
[----:B------:R-:W-:Y:S01]  /*4ac0*/  WARPGROUP.ARRIVE ;  /* 0x00000000000079c5 */ /* 0x000fe20000000000 */
[----:B------:R-:W-:Y:S02]  /*4ad0*/  FSEL R32, R32, -INF , P4 ;  /* 0xff80000020207808 */ /* 0x000fe40002000000 */
[----:B------:R-:W-:Y:S02]  /*4ae0*/  FSEL R33, R33, -INF , P3 ;  /* 0xff80000021217808 */ /* 0x000fe40001800000 */
[----:B------:R-:W-:Y:S01]  /*4af0*/  FMNMX.FTZ R4, R32, R3, !PT ;  /* 0x0000000320047209 */ /* 0x000fe20007810000 */
[----:B------:R-:W-:Y:S01]  /*4b00*/  HGMMA.64x16x16.F32 R24, gdesc[UR52], R24, gsb0 ;  /* 0x00200000341879f0 */ /* 0x000fe20008000818 */
        /* <DEDUP_REMOVED lines=9> */
[----:B------:R-:W-:Y:S02]  /*4ba0*/  FSEL R38, R38, -INF , P2 ;  /* 0xff80000026267808 */ /* 0x000fe40001000000 */
[----:B------:R-:W-:Y:S02]  /*4bb0*/  ISETP.GT.AND P2, PT, R2, 0x49, PT ;  /* 0x000000490200780c */ /* 0x000fe40003f44270 */
[----:B------:R-:W-:Y:S01]  /*4bc0*/  FSEL R39, R39, -INF , P6 ;  /* 0xff80000027277808 */ /* 0x000fe20003000000 */
[----:B------:R-:W-:Y:S02]  /*4bd0*/  WARPGROUP.DEPBAR.LE gsb0, 0x0 ;  /* 0x00008000000079c5 */ /* 0x000fe40000010000 */
[----:B------:R-:W-:Y:S01]  /*4be0*/  FSEL R24, R24, -INF , P5 ;  /* 0xff80000018187808 */ /* 0x000fe20002800000 */
[----:B------:R0:W-:Y:S01]  /*4bf0*/  @!P1 SYNCS.ARRIVE.TRANS64.RED.A1T0 RZ, [R0+URZ], RZ ;  /* 0x000000ff00ff99a7 */ /* 0x0001e2000810043f */
[----:B------:R-:W-:-:S02]  /*4c00*/  FSEL R25, R25, -INF , P4 ;  /* 0xff80000019197808 */ /* 0x000fc40002000000 */
[----:B------:R-:W-:Y:S02]  /*4c10*/  FMNMX.FTZ R4, R24, R3, !PT ;  /* 0x0000000318047209 */ /* 0x000fe40007810000 */
[----:B------:R-:W-:Y:S02]  /*4c20*/  FSEL R28, R28, -INF , P3 ;  /* 0xff8000001c1c7808 */ /* 0x000fe40001800000 */
[----:B------:R-:W-:Y:S02]  /*4c30*/  FMNMX.FTZ R3, R25, R4, !PT ;  /* 0x0000000419037209 */ /* 0x000fe40007810000 */
[----:B------:R-:W-:Y:S02]  /*4c40*/  FSEL R29, R29, -INF , P2 ;  /* 0xff8000001d1d7808 */ /* 0x000fe40001000000 */
[----:B------:R-:W-:Y:S02]  /*4c50*/  FMNMX.FTZ R2, R28, R3, !PT ;  /* 0x000000031c027209 */ /* 0x000fe40007810000 */
[----:B------:R-:W-:-:S02]  /*4c60*/  FSEL R26, R26, -INF , P5 ;  /* 0xff8000001a1a7808 */ /* 0x000fc40002800000 */
[----:B------:R-:W-:Y:S02]  /*4c70*/  FMNMX.FTZ R12, R29, R2, !PT ;  /* 0x000000021d0c7209 */ /* 0x000fe40007810000 */
[----:B------:R-:W-:Y:S02]  /*4c80*/  FSEL R27, R27, -INF , P4 ;  /* 0xff8000001b1b7808 */ /* 0x000fe40002000000 */
[----:B------:R-:W-:Y:S01]  /*4c90*/  FSEL R30, R30, -INF , P3 ;  /* 0xff8000001e1e7808 */ /* 0x000fe20001800000 */
[----:B------:R-:W1:Y:S01]  /*4ca0*/  SHFL.BFLY PT, R3, R12, 0x2, 0x1f ;  /* 0x0c401f000c037f89 */ /* 0x000e6200000e0000 */
[----:B------:R-:W-:Y:S02]  /*4cb0*/  FSEL R31, R31, -INF , P2 ;  /* 0xff8000001f1f7808 */ /* 0x000fe40001000000 */
[----:B-1----:R-:W-:Y:S02]  /*4cc0*/  FMNMX.FTZ R13, R12, R3, !PT ;  /* 0x000000030c0d7209 */ /* 0x002fe40007810000 */
[----:B------:R-:W-:-:S03]  /*4cd0*/  FMNMX.FTZ R3, R58, R59, !PT ;  /* 0x0000003b3a037209 */ /* 0x000fc60007810000 */
[----:B------:R-:W1:Y:S02]  /*4ce0*/  SHFL.BFLY PT, R4, R13, 0x1, 0x1f ;  /* 0x0c201f000d047f89 */ /* 0x000e6400000e0000 */
[----:B-1----:R-:W-:-:S04]  /*4cf0*/  FMNMX.FTZ R4, R13, R4, !PT ;  /* 0x000000040d047209 */ /* 0x002fc80007810000 */
[C---:B------:R-:W-:Y:S01]  /*4d00*/  FSETP.NEU.FTZ.AND P0, PT, R4.reuse, -INF , PT ;  /* 0xff8000000400780b */ /* 0x040fe20003f1d000 */
[----:B------:R-:W-:-:S05]  /*4d10*/  FMUL.FTZ R2, R4, UR6 ;  /* 0x0000000604027c20 */ /* 0x000fca0008410000 */
[----:B------:R-:W-:Y:S02]  /*4d20*/  FSEL R15, R2, RZ, P0 ;  /* 0x000000ff020f7208 */ /* 0x000fe40000000000 */
[----:B------:R-:W-:Y:S02]  /*4d30*/  FMNMX.FTZ R2, R62, R3, !PT ;  /* 0x000000033e027209 */ /* 0x000fe40007810000 */
[----:B------:R-:W-:Y:S01]  /*4d40*/  ISETP.NE.AND P0, PT, R20, RZ, PT ;  /* 0x000000ff1400720c */ /* 0x000fe20003f05270 */
[--C-:B------:R-:W-:Y:S01]  /*4d50*/  FFMA.FTZ R208, R56, UR6, -R15.reuse ;  /* 0x0000000638d07c23 */ /* 0x100fe2000801080f */
[----:B------:R-:W-:Y:S01]  /*4d60*/  FMNMX.FTZ R3, R63, R2, !PT ;  /* 0x000000023f037209 */ /* 0x000fe20007810000 */
[--C-:B------:R-:W-:Y:S01]  /*4d70*/  FFMA.FTZ R13, R57, UR6, -R15.reuse ;  /* 0x00000006390d7c23 */ /* 0x100fe2000801080f */
[--C-:B------:R-:W-:Y:S01]  /*4d80*/  FFMA.FTZ R210, R60, UR6, -R15.reuse ;  /* 0x000000063cd27c23 */ /* 0x100fe2000801080f */
[--C-:B------:R-:W-:Y:S01]  /*4d90*/  FFMA.FTZ R61, R61, UR6, -R15.reuse ;  /* 0x000000063d3d7c23 */ /* 0x100fe2000801080f */
[----:B------:R-:W-:Y:S01]  /*4da0*/  FMNMX.FTZ R2, R50, R3, !PT ;  /* 0x0000000332027209 */ /* 0x000fe20007810000 */
[----:B------:R-:W-:Y:S01]  /*4db0*/  MUFU.EX2 R208, R208 ;  /* 0x000000d000d07308 */ /* 0x000fe20000000800 */
[--C-:B------:R-:W-:Y:S01]  /*4dc0*/  FFMA.FTZ R48, R48, UR6, -R15.reuse ;  /* 0x0000000630307c23 */ /* 0x100fe2000801080f */
[--C-:B------:R-:W-:Y:S01]  /*4dd0*/  FFMA.FTZ R49, R49, UR6, -R15.reuse ;  /* 0x0000000631317c23 */ /* 0x100fe2000801080f */
[----:B------:R-:W-:Y:S01]  /*4de0*/  FMNMX.FTZ R3, R51, R2, !PT ;  /* 0x0000000233037209 */ /* 0x000fe20007810000 */
[--C-:B------:R-:W-:Y:S01]  /*4df0*/  FFMA.FTZ R52, R52, UR6, -R15.reuse ;  /* 0x0000000634347c23 */ /* 0x100fe2000801080f */
[--C-:B------:R-:W-:Y:S01]  /*4e00*/  FFMA.FTZ R53, R53, UR6, -R15.reuse ;  /* 0x0000000635357c23 */ /* 0x100fe2000801080f */
[--C-:B------:R-:W-:Y:S01]  /*4e10*/  FFMA.FTZ R40, R40, UR6, -R15.reuse ;  /* 0x0000000628287c23 */ /* 0x100fe2000801080f */
[----:B------:R-:W-:Y:S01]  /*4e20*/  FMNMX.FTZ R2, R54, R3, !PT ;  /* 0x0000000336027209 */ /* 0x000fe20007810000 */
[----:B------:R-:W1:Y:S01]  /*4e30*/  MUFU.EX2 R13, R13 ;  /* 0x0000000d000d7308 */ /* 0x000e620000000800 */
[--C-:B------:R-:W-:Y:S01]  /*4e40*/  FFMA.FTZ R41, R41, UR6, -R15.reuse ;  /* 0x0000000629297c23 */ /* 0x100fe2000801080f */
        /* <DEDUP_REMOVED lines=12> */
[----:B------:R-:W-:Y:S01]  /*4f10*/  FFMA.FTZ R28, R28, UR6, -R15 ;  /* 0x000000061c1c7c23 */ /* 0x000fe2000801080f */
[----:B------:R-:W-:Y:S01]  /*4f20*/  FMNMX.FTZ R2, R46, R3, !PT ;  /* 0x000000032e027209 */ /* 0x000fe20007810000 */
[----:B------:R-:W-:Y:S01]  /*4f30*/  MUFU.EX2 R61, R61 ;  /* 0x0000003d003d7308 */ /* 0x000fe20000000800 */
[----:B-1----:R-:W-:Y:S01]  /*4f40*/  FADD.FTZ R21, R208, R13 ;  /* 0x0000000dd0157221 */ /* 0x002fe20000010000 */
[----:B------:R-:W-:Y:S01]  /*4f50*/  FFMA.FTZ R15, R29, UR6, -R15 ;  /* 0x000000061d0f7c23 */ /* 0x000fe2000801080f */
[----:B------:R-:W-:Y:S01]  /*4f60*/  FMNMX.FTZ R3, R47, R2, !PT ;  /* 0x000000022f037209 */ /* 0x000fe20007810000 */
[--C-:B------:R-:W-:Y:S01]  /*4f70*/  IMAD.MOV.U32 R60, RZ, RZ, R151.reuse ;  /* 0x000000ffff3c7224 */ /* 0x100fe200078e0097 */
[----:B------:R-:W-:Y:S01]  /*4f80*/  F2FP.F16.F32.PACK_AB R208, R13, R208 ;  /* 0x000000d00dd0723e */ /* 0x000fe200000000ff */
[--C-:B------:R-:W-:Y:S01]  /*4f90*/  IMAD.MOV.U32 R57, RZ, RZ, R151.reuse ;  /* 0x000000ffff397224 */ /* 0x100fe200078e0097 */
[----:B------:R-:W-:Y:S01]  /*4fa0*/  FMNMX.FTZ R2, R34, R3, !PT ;  /* 0x0000000322027209 */ /* 0x000fe20007810000 */
[----:B------:R-:W-:Y:S01]  /*4fb0*/  MUFU.EX2 R48, R48 ;  /* 0x0000003000307308 */ /* 0x000fe20000000800 */
[----:B------:R-:W-:-:S02]  /*4fc0*/  IMAD.MOV.U32 R56, RZ, RZ, R151 ;  /* 0x000000ffff387224 */ /* 0x000fc400078e0097 */
[----:B------:R-:W-:-:S04]  /*4fd0*/  FMNMX.FTZ R3, R35, R2, !PT ;  /* 0x0000000223037209 */ /* 0x000fc80007810000 */
[----:B------:R-:W-:Y:S01]  /*4fe0*/  FMNMX.FTZ R2, R38, R3, !PT ;  /* 0x0000000326027209 */ /* 0x000fe20007810000 */
[----:B------:R-:W1:Y:S03]  /*4ff0*/  MUFU.EX2 R49, R49 ;  /* 0x0000003100317308 */ /* 0x000e660000000800 */
[----:B------:R-:W-:-:S04]  /*5000*/  FMNMX.FTZ R3, R39, R2, !PT ;  /* 0x0000000227037209 */ /* 0x000fc80007810000 */
[----:B------:R-:W-:Y:S01]  /*5010*/  FMNMX.FTZ R2, R26, R3, !PT ;  /* 0x000000031a027209 */ /* 0x000fe20007810000 */
[----:B------:R-:W-:Y:S03]  /*5020*/  MUFU.EX2 R52, R52 ;  /* 0x0000003400347308 */ /* 0x000fe60000000800 */
[----:B------:R-:W-:-:S04]  /*5030*/  FMNMX.FTZ R3, R27, R2, !PT ;  /* 0x000000021b037209 */ /* 0x000fc80007810000 */
[----:B------:R-:W-:Y:S01]  /*5040*/  FMNMX.FTZ R2, R30, R3, !PT ;  /* 0x000000031e027209 */ /* 0x000fe20007810000 */
[----:B------:R-:W2:Y:S01]  /*5050*/  MUFU.EX2 R53, R53 ;  /* 0x0000003500357308 */ /* 0x000ea20000000800 */
[----:B-1----:R-:W-:Y:S02]  /*5060*/  F2FP.F16.F32.PACK_AB R204, R49, R48 ;  /* 0x0000003031cc723e */ /* 0x002fe400000000ff */
[----:B------:R-:W-:-:S05]  /*5070*/  FMNMX.FTZ R2, R31, R2, !PT ;  /* 0x000000021f027209 */ /* 0x000fca0007810000 */
[----:B------:R-:W1:Y:S01]  /*5080*/  SHFL.BFLY PT, R3, R2, 0x2, 0x1f ;  /* 0x0c401f0002037f89 */ /* 0x000e6200000e0000 */
[----:B------:R-:W-:Y:S08]  /*5090*/  MUFU.EX2 R40, R40 ;  /* 0x0000002800287308 */ /* 0x000ff00000000800 */
[----:B------:R-:W3:Y:S01]  /*50a0*/  MUFU.EX2 R41, R41 ;  /* 0x0000002900297308 */ /* 0x000ee20000000800 */
[----:B--2---:R-:W-:-:S07]  /*50b0*/  F2FP.F16.F32.PACK_AB R206, R53, R52 ;  /* 0x0000003435ce723e */ /* 0x004fce00000000ff */
[----:B------:R-:W-:Y:S01]  /*50c0*/  MUFU.EX2 R44, R44 ;  /* 0x0000002c002c7308 */ /* 0x000fe20000000800 */
[----:B-1----:R-:W-:-:S07]  /*50d0*/  FMNMX.FTZ R12, R2, R3, !PT ;  /* 0x00000003020c7209 */ /* 0x002fce0007810000 */
[----:B------:R-:W1:Y:S01]  /*50e0*/  MUFU.EX2 R45, R45 ;  /* 0x0000002d002d7308 */ /* 0x000e620000000800 */
[----:B---3--:R-:W-:Y:S01]  /*50f0*/  F2FP.F16.F32.PACK_AB R200, R41, R40 ;  /* 0x0000002829c8723e */ /* 0x008fe200000000ff */
[----:B------:R-:W2:Y:S06]  /*5100*/  SHFL.BFLY PT, R3, R12, 0x1, 0x1f ;  /* 0x0c201f000c037f89 */ /* 0x000eac00000e0000 */
[----:B------:R-:W-:Y:S08]  /*5110*/  MUFU.EX2 R32, R32 ;  /* 0x0000002000207308 */ /* 0x000ff00000000800 */
[----:B------:R-:W3:Y:S01]  /*5120*/  MUFU.EX2 R33, R33 ;  /* 0x0000002100217308 */ /* 0x000ee20000000800 */
[----:B-1----:R-:W-:-:S07]  /*5130*/  F2FP.F16.F32.PACK_AB R202, R45, R44 ;  /* 0x0000002c2dca723e */ /* 0x002fce00000000ff */
[----:B------:R-:W-:Y:S01]  /*5140*/  MUFU.EX2 R36, R36 ;  /* 0x0000002400247308 */ /* 0x000fe20000000800 */
[----:B--2---:R-:W-:Y:S01]  /*5150*/  FMNMX.FTZ R3, R12, R3, !PT ;  /* 0x000000030c037209 */ /* 0x004fe20007810000 */
[----:B------:R-:W-:Y:S01]  /*5160*/  FADD.FTZ R12, R210, R21 ;  /* 0x00000015d20c7221 */ /* 0x000fe20000010000 */
[----:B------:R-:W-:Y:S02]  /*5170*/  F2FP.F16.F32.PACK_AB R210, R61, R210 ;  /* 0x000000d23dd2723e */ /* 0x000fe400000000ff */
[C---:B------:R-:W-:Y:S01]  /*5180*/  FSETP.NEU.FTZ.AND P2, PT, R3.reuse, -INF , PT ;  /* 0xff8000000300780b */ /* 0x040fe20003f5d000 */
[----:B------:R-:W-:Y:S01]  /*5190*/  FMUL.FTZ R2, R3, UR6 ;  /* 0x0000000603027c20 */ /* 0x000fe20008410000 */
[----:B------:R-:W-:Y:S01]  /*51a0*/  FADD.FTZ R21, R61, R12 ;  /* 0x0000000c3d157221 */ /* 0x000fe20000010000 */
[----:B------:R-:W1:Y:S01]  /*51b0*/  MUFU.EX2 R37, R37 ;  /* 0x0000002500257308 */ /* 0x000e620000000800 */
[----:B---3--:R-:W-:Y:S01]  /*51c0*/  F2FP.F16.F32.PACK_AB R196, R33, R32 ;  /* 0x0000002021c4723e */ /* 0x008fe200000000ff */
[----:B------:R-:W-:Y:S01]  /*51d0*/  IMAD.MOV.U32 R61, RZ, RZ, R151 ;  /* 0x000000ffff3d7224 */ /* 0x000fe200078e0097 */
[----:B------:R-:W-:Y:S01]  /*51e0*/  FSEL R2, R2, RZ, P2 ;  /* 0x000000ff02027208 */ /* 0x000fe20001000000 */
[----:B------:R-:W-:Y:S01]  /*51f0*/  FADD.FTZ R12, R48, R21 ;  /* 0x00000015300c7221 */ /* 0x000fe20000010000 */
[----:B------:R-:W-:Y:S01]  /*5200*/  PLOP3.LUT P2, PT, PT, PT, UP0, 0x80, 0x0 ;  /* 0x000000000000781c */ /* 0x000fe20003f4f008 */
[----:B------:R-:W-:-:S02]  /*5210*/  IMAD.MOV.U32 R48, RZ, RZ, R151 ;  /* 0x000000ffff307224 */ /* 0x000fc400078e0097 */
[--C-:B------:R-:W-:Y:S01]  /*5220*/  FFMA.FTZ R58, R58, UR6, -R2.reuse ;  /* 0x000000063a3a7c23 */ /* 0x100fe20008010802 */
[--C-:B------:R-:W-:Y:S01]  /*5230*/  FFMA.FTZ R59, R59, UR6, -R2.reuse ;  /* 0x000000063b3b7c23 */ /* 0x100fe20008010802 */
[--C-:B------:R-:W-:Y:S01]  /*5240*/  FFMA.FTZ R62, R62, UR6, -R2.reuse ;  /* 0x000000063e3e7c23 */ /* 0x100fe20008010802 */
[--C-:B------:R-:W-:Y:S01]  /*5250*/  FFMA.FTZ R63, R63, UR6, -R2.reuse ;  /* 0x000000063f3f7c23 */ /* 0x100fe20008010802 */
[--C-:B------:R-:W-:Y:S01]  /*5260*/  FFMA.FTZ R50, R50, UR6, -R2.reuse ;  /* 0x0000000632327c23 */ /* 0x100fe20008010802 */
[--C-:B------:R-:W-:Y:S01]  /*5270*/  FFMA.FTZ R51, R51, UR6, -R2.reuse ;  /* 0x0000000633337c23 */ /* 0x100fe20008010802 */
[----:B------:R-:W-:Y:S01]  /*5280*/  MUFU.EX2 R58, R58 ;  /* 0x0000003a003a7308 */ /* 0x000fe20000000800 */
[--C-:B------:R-:W-:Y:S01]  /*5290*/  FFMA.FTZ R54, R54, UR6, -R2.reuse ;  /* 0x0000000636367c23 */ /* 0x100fe20008010802 */
[----:B------:R-:W-:Y:S01]  /*52a0*/  FFMA.FTZ R55, R55, UR6, -R2 ;  /* 0x0000000637377c23 */ /* 0x000fe20008010802 */
[----:B------:R-:W-:Y:S01]  /*52b0*/  FADD.FTZ R29, R49, R12 ;  /* 0x0000000c311d7221 */ /* 0x000fe20000010000 */
[--C-:B------:R-:W-:Y:S01]  /*52c0*/  FFMA.FTZ R42, R42, UR6, -R2.reuse ;  /* 0x000000062a2a7c23 */ /* 0x100fe20008010802 */
[--C-:B------:R-:W-:Y:S01]  /*52d0*/  FFMA.FTZ R43, R43, UR6, -R2.reuse ;  /* 0x000000062b2b7c23 */ /* 0x100fe20008010802 */
[--C-:B------:R-:W-:Y:S01]  /*52e0*/  FFMA.FTZ R46, R46, UR6, -R2.reuse ;  /* 0x000000062e2e7c23 */ /* 0x100fe20008010802 */
[----:B------:R-:W-:Y:S01]  /*52f0*/  FADD.FTZ R20, R52, R29 ;  /* 0x0000001d34147221 */ /* 0x000fe20000010000 */
[----:B------:R-:W2:Y:S01]  /*5300*/  MUFU.EX2 R59, R59 ;  /* 0x0000003b003b7308 */ /* 0x000ea20000000800 */
[--C-:B------:R-:W-:Y:S01]  /*5310*/  FFMA.FTZ R47, R47, UR6, -R2.reuse ;  /* 0x000000062f2f7c23 */ /* 0x100fe20008010802 */
[----:B------:R-:W-:Y:S01]  /*5320*/  FFMA.FTZ R34, R34, UR6, -R2 ;  /* 0x0000000622227c23 */ /* 0x000fe20008010802 */
[----:B------:R-:W-:Y:S01]  /*5330*/  FADD.FTZ R29, R53, R20 ;  /* 0x00000014351d7221 */ /* 0x000fe20000010000 */
[--C-:B------:R-:W-:Y:S01]  /*5340*/  FFMA.FTZ R35, R35, UR6, -R2.reuse ;  /* 0x0000000623237c23 */ /* 0x100fe20008010802 */
[--C-:B------:R-:W-:Y:S01]  /*5350*/  FFMA.FTZ R38, R38, UR6, -R2.reuse ;  /* 0x0000000626267c23 */ /* 0x100fe20008010802 */
[--C-:B------:R-:W-:Y:S01]  /*5360*/  FFMA.FTZ R39, R39, UR6, -R2.reuse ;  /* 0x0000000627277c23 */ /* 0x100fe20008010802 */
[----:B------:R-:W-:Y:S01]  /*5370*/  FADD.FTZ R20, R40, R29 ;  /* 0x0000001d28147221 */ /* 0x000fe20000010000 */
[----:B------:R-:W3:Y:S01]  /*5380*/  MUFU.EX2 R62, R62 ;  /* 0x0000003e003e7308 */ /* 0x000ee20000000800 */
[--C-:B------:R-:W-:Y:S01]  /*5390*/  FFMA.FTZ R26, R26, UR6, -R2.reuse ;  /* 0x000000061a1a7c23 */ /* 0x100fe20008010802 */
[----:B------:R-:W-:Y:S01]  /*53a0*/  FFMA.FTZ R27, R27, UR6, -R2 ;  /* 0x000000061b1b7c23 */ /* 0x000fe20008010802 */
[----:B------:R-:W-:Y:S01]  /*53b0*/  FADD.FTZ R29, R41, R20 ;  /* 0x00000014291d7221 */ /* 0x000fe20000010000 */
[--C-:B------:R-:W-:Y:S01]  /*53c0*/  FFMA.FTZ R30, R30, UR6, -R2.reuse ;  /* 0x000000061e1e7c23 */ /* 0x100fe20008010802 */
[----:B------:R-:W-:Y:S01]  /*53d0*/  FFMA.FTZ R2, R31, UR6, -R2 ;  /* 0x000000061f027c23 */ /* 0x000fe20008010802 */
[----:B-1----:R-:W-:Y:S01]  /*53e0*/  F2FP.F16.F32.PACK_AB R198, R37, R36 ;  /* 0x0000002425c6723e */ /* 0x002fe200000000ff */
[----:B0-----:R-:W-:Y:S01]  /*53f0*/  FADD.FTZ R0, R44, R29 ;  /* 0x0000001d2c007221 */ /* 0x001fe20000010000 */
[----:B------:R-:W0:Y:S01]  /*5400*/  MUFU.EX2 R63, R63 ;  /* 0x0000003f003f7308 */ /* 0x000e220000000800 */
[----:B--2---:R-:W-:Y:S01]  /*5410*/  FADD.FTZ R21, R58, R59 ;  /* 0x0000003b3a157221 */ /* 0x004fe20000010000 */
[----:B------:R-:W-:Y:S01]  /*5420*/  F2FP.F16.F32.PACK_AB R209, R59, R58 ;  /* 0x0000003a3bd1723e */ /* 0x000fe200000000ff */
[----:B------:R-:W-:Y:S01]  /*5430*/  FADD.FTZ R29, R45, R0 ;  /* 0x000000002d1d7221 */ /* 0x000fe20000010000 */
[----:B------:R-:W-:-:S02]  /*5440*/  IMAD.MOV.U32 R59, RZ, RZ, R151 ;  /* 0x000000ffff3b7224 */ /* 0x000fc400078e0097 */
[----:B------:R-:W-:Y:S02]  /*5450*/  IMAD.MOV.U32 R58, RZ, RZ, R151 ;  /* 0x000000ffff3a7224 */ /* 0x000fe400078e0097 */
[----:B------:R-:W1:Y:S01]  /*5460*/  MUFU.EX2 R50, R50 ;  /* 0x0000003200327308 */ /* 0x000e620000000800 */
[----:B---3--:R-:W-:Y:S01]  /*5470*/  FADD.FTZ R12, R62, R21 ;  /* 0x000000153e0c7221 */ /* 0x008fe20000010000 */
[--C-:B------:R-:W-:Y:S02]  /*5480*/  IMAD.MOV.U32 R53, RZ, RZ, R151.reuse ;  /* 0x000000ffff357224 */ /* 0x100fe400078e0097 */
[--C-:B------:R-:W-:Y:S02]  /*5490*/  IMAD.MOV.U32 R52, RZ, RZ, R151.reuse ;  /* 0x000000ffff347224 */ /* 0x100fe400078e0097 */
[--C-:B------:R-:W-:Y:S02]  /*54a0*/  IMAD.MOV.U32 R49, RZ, RZ, R151.reuse ;  /* 0x000000ffff317224 */ /* 0x100fe400078e0097 */
[----:B------:R-:W2:Y:S01]  /*54b0*/  MUFU.EX2 R51, R51 ;  /* 0x0000003300337308 */ /* 0x000ea20000000800 */
[C---:B0-----:R-:W-:Y:S01]  /*54c0*/  FADD.FTZ R21, R63.reuse, R12 ;  /* 0x0000000c3f157221 */ /* 0x041fe20000010000 */
[----:B------:R-:W-:Y:S01]  /*54d0*/  F2FP.F16.F32.PACK_AB R211, R63, R62 ;  /* 0x0000003e3fd3723e */ /* 0x000fe200000000ff */
[----:B------:R-:W-:-:S02]  /*54e0*/  IMAD.MOV.U32 R63, RZ, RZ, R151 ;  /* 0x000000ffff3f7224 */ /* 0x000fc400078e0097 */
[--C-:B------:R-:W-:Y:S02]  /*54f0*/  IMAD.MOV.U32 R62, RZ, RZ, R151.reuse ;  /* 0x000000ffff3e7224 */ /* 0x100fe400078e0097 */
[----:B------:R-:W-:Y:S01]  /*5500*/  IMAD.MOV.U32 R45, RZ, RZ, R151 ;  /* 0x000000ffff2d7224 */ /* 0x000fe200078e0097 */
[----:B------:R-:W0:Y:S01]  /*5510*/  MUFU.EX2 R54, R54 ;  /* 0x0000003600367308 */ /* 0x000e220000000800 */
[----:B-1----:R-:W-:Y:S01]  /*5520*/  FADD.FTZ R12, R50, R21 ;  /* 0x00000015320c7221 */ /* 0x002fe20000010000 */
[--C-:B------:R-:W-:Y:S02]  /*5530*/  IMAD.MOV.U32 R44, RZ, RZ, R151.reuse ;  /* 0x000000ffff2c7224 */ /* 0x100fe400078e0097 */
[--C-:B------:R-:W-:Y:S02]  /*5540*/  IMAD.MOV.U32 R41, RZ, RZ, R151.reuse ;  /* 0x000000ffff297224 */ /* 0x100fe400078e0097 */
[--C-:B------:R-:W-:Y:S02]  /*5550*/  IMAD.MOV.U32 R40, RZ, RZ, R151.reuse ;  /* 0x000000ffff287224 */ /* 0x100fe400078e0097 */
[----:B------:R-:W1:Y:S01]  /*5560*/  MUFU.EX2 R55, R55 ;  /* 0x0000003700377308 */ /* 0x000e620000000800 */
[C---:B--2---:R-:W-:Y:S01]  /*5570*/  FADD.FTZ R21, R51.reuse, R12 ;  /* 0x0000000c33157221 */ /* 0x044fe20000010000 */
[----:B------:R-:W-:Y:S01]  /*5580*/  F2FP.F16.F32.PACK_AB R205, R51, R50 ;  /* 0x0000003233cd723e */ /* 0x000fe200000000ff */
[----:B------:R-:W-:-:S02]  /*5590*/  IMAD.MOV.U32 R51, RZ, RZ, R151 ;  /* 0x000000ffff337224 */ /* 0x000fc400078e0097 */
[--C-:B------:R-:W-:Y:S02]  /*55a0*/  IMAD.MOV.U32 R50, RZ, RZ, R151.reuse ;  /* 0x000000ffff327224 */ /* 0x100fe400078e0097 */
[----:B------:R-:W-:Y:S01]  /*55b0*/  IMAD.MOV.U32 R31, RZ, RZ, R151 ;  /* 0x000000ffff1f7224 */ /* 0x000fe200078e0097 */
[----:B------:R-:W2:Y:S01]  /*55c0*/  MUFU.EX2 R42, R42 ;  /* 0x0000002a002a7308 */ /* 0x000ea20000000800 */
[----:B0-----:R-:W-:-:S07]  /*55d0*/  FADD.FTZ R12, R54, R21 ;  /* 0x00000015360c7221 */ /* 0x001fce0000010000 */
[----:B------:R-:W0:Y:S01]  /*55e0*/  MUFU.EX2 R43, R43 ;  /* 0x0000002b002b7308 */ /* 0x000e220000000800 */
[C---:B-1----:R-:W-:Y:S01]  /*55f0*/  FADD.FTZ R21, R55.reuse, R12 ;  /* 0x0000000c37157221 */ /* 0x042fe20000010000 */
[----:B------:R-:W-:Y:S01]  /*5600*/  FADD.FTZ R12, R32, R29 ;  /* 0x0000001d200c7221 */ /* 0x000fe20000010000 */
[----:B------:R-:W-:Y:S01]  /*5610*/  F2FP.F16.F32.PACK_AB R207, R55, R54 ;  /* 0x0000003637cf723e */ /* 0x000fe200000000ff */
[--C-:B------:R-:W-:Y:S02]  /*5620*/  IMAD.MOV.U32 R55, RZ, RZ, R151.reuse ;  /* 0x000000ffff377224 */ /* 0x100fe400078e0097 */
[----:B------:R-:W-:Y:S01]  /*5630*/  FADD.FTZ R29, R33, R12 ;  /* 0x0000000c211d7221 */ /* 0x000fe20000010000 */
[----:B------:R-:W-:Y:S01]  /*5640*/  IMAD.MOV.U32 R54, RZ, RZ, R151 ;  /* 0x000000ffff367224 */ /* 0x000fe200078e0097 */
[----:B------:R-:W1:Y:S01]  /*5650*/  MUFU.EX2 R46, R46 ;  /* 0x0000002e002e7308 */ /* 0x000e620000000800 */
[----:B--2---:R-:W-:Y:S01]  /*5660*/  FADD.FTZ R0, R42, R21 ;  /* 0x000000152a007221 */ /* 0x004fe20000010000 */
[----:B------:R-:W-:Y:S01]  /*5670*/  FADD.FTZ R12, R36, R29 ;  /* 0x0000001d240c7221 */ /* 0x000fe20000010000 */
[----:B------:R-:W-:-:S02]  /*5680*/  IMAD.MOV.U32 R36, RZ, RZ, R151 ;  /* 0x000000ffff247224 */ /* 0x000fc400078e0097 */
[--C-:B------:R-:W-:Y:S02]  /*5690*/  IMAD.MOV.U32 R33, RZ, RZ, R151.reuse ;  /* 0x000000ffff217224 */ /* 0x100fe400078e0097 */
[--C-:B------:R-:W-:Y:S01]  /*56a0*/  IMAD.MOV.U32 R32, RZ, RZ, R151.reuse ;  /* 0x000000ffff207224 */ /* 0x100fe200078e0097 */
[----:B------:R-:W2:Y:S01]  /*56b0*/  MUFU.EX2 R47, R47 ;  /* 0x0000002f002f7308 */ /* 0x000ea20000000800 */
[C---:B0-----:R-:W-:Y:S01]  /*56c0*/  FADD.FTZ R21, R43.reuse, R0 ;  /* 0x000000002b157221 */ /* 0x041fe20000010000 */
[----:B------:R-:W-:Y:S01]  /*56d0*/  F2FP.F16.F32.PACK_AB R201, R43, R42 ;  /* 0x0000002a2bc9723e */ /* 0x000fe200000000ff */
[--C-:B------:R-:W-:Y:S02]  /*56e0*/  IMAD.MOV.U32 R43, RZ, RZ, R151.reuse ;  /* 0x000000ffff2b7224 */ /* 0x100fe400078e0097 */
[--C-:B------:R-:W-:Y:S02]  /*56f0*/  IMAD.MOV.U32 R42, RZ, RZ, R151.reuse ;  /* 0x000000ffff2a7224 */ /* 0x100fe400078e0097 */
[----:B------:R-:W-:Y:S01]  /*5700*/  IMAD.MOV.U32 R29, RZ, RZ, R151 ;  /* 0x000000ffff1d7224 */ /* 0x000fe200078e0097 */
[----:B------:R-:W0:Y:S01]  /*5710*/  MUFU.EX2 R34, R34 ;  /* 0x0000002200227308 */ /* 0x000e220000000800 */
[----:B-1----:R-:W-:Y:S01]  /*5720*/  FADD.FTZ R0, R46, R21 ;  /* 0x000000152e007221 */ /* 0x002fe20000010000 */
[----:B------:R-:W-:Y:S01]  /*5730*/  FADD.FTZ R21, R37, R12 ;  /* 0x0000000c25157221 */ /* 0x000fe20000010000 */
[----:B------:R-:W-:-:S05]  /*5740*/  IMAD.MOV.U32 R37, RZ, RZ, R151 ;  /* 0x000000ffff257224 */ /* 0x000fca00078e0097 */
[----:B------:R-:W1:Y:S01]  /*5750*/  MUFU.EX2 R24, R24 ;  /* 0x0000001800187308 */ /* 0x000e620000000800 */
[C---:B--2---:R-:W-:Y:S01]  /*5760*/  FADD.FTZ R13, R47.reuse, R0 ;  /* 0x000000002f0d7221 */ /* 0x044fe20000010000 */
[----:B------:R-:W-:Y:S01]  /*5770*/  F2FP.F16.F32.PACK_AB R203, R47, R46 ;  /* 0x0000002e2fcb723e */ /* 0x000fe200000000ff */
[--C-:B------:R-:W-:Y:S02]  /*5780*/  IMAD.MOV.U32 R47, RZ, RZ, R151.reuse ;  /* 0x000000ffff2f7224 */ /* 0x100fe400078e0097 */
[----:B------:R-:W-:-:S03]  /*5790*/  IMAD.MOV.U32 R46, RZ, RZ, R151 ;  /* 0x000000ffff2e7224 */ /* 0x000fc600078e0097 */
[----:B------:R-:W2:Y:S01]  /*57a0*/  MUFU.EX2 R35, R35 ;  /* 0x0000002300237308 */ /* 0x000ea20000000800 */
[----:B0-----:R-:W-:-:S07]  /*57b0*/  FADD.FTZ R0, R34, R13 ;  /* 0x0000000d22007221 */ /* 0x001fce0000010000 */
[----:B------:R-:W0:Y:S01]  /*57c0*/  MUFU.EX2 R25, R25 ;  /* 0x0000001900197308 */ /* 0x000e220000000800 */
[----:B-1----:R-:W-:-:S07]  /*57d0*/  FADD.FTZ R12, R24, R21 ;  /* 0x00000015180c7221 */ /* 0x002fce0000010000 */
[----:B------:R-:W1:Y:S01]  /*57e0*/  MUFU.EX2 R38, R38 ;  /* 0x0000002600267308 */ /* 0x000e620000000800 */
[C---:B--2---:R-:W-:Y:S01]  /*57f0*/  FADD.FTZ R13, R35.reuse, R0 ;  /* 0x00000000230d7221 */ /* 0x044fe20000010000 */
[----:B------:R-:W-:Y:S01]  /*5800*/  F2FP.F16.F32.PACK_AB R197, R35, R34 ;  /* 0x0000002223c5723e */ /* 0x000fe200000000ff */
[--C-:B------:R-:W-:Y:S02]  /*5810*/  IMAD.MOV.U32 R35, RZ, RZ, R151.reuse ;  /* 0x000000ffff237224 */ /* 0x100fe400078e0097 */
[----:B------:R-:W-:-:S03]  /*5820*/  IMAD.MOV.U32 R34, RZ, RZ, R151 ;  /* 0x000000ffff227224 */ /* 0x000fc600078e0097 */
[----:B------:R-:W2:Y:S01]  /*5830*/  MUFU.EX2 R28, R28 ;  /* 0x0000001c001c7308 */ /* 0x000ea20000000800 */
[C---:B0-----:R-:W-:Y:S01]  /*5840*/  FADD.FTZ R21, R25.reuse, R12 ;  /* 0x0000000c19157221 */ /* 0x041fe20000010000 */
[----:B------:R-:W-:Y:S01]  /*5850*/  F2FP.F16.F32.PACK_AB R192, R25, R24 ;  /* 0x0000001819c0723e */ /* 0x000fe200000000ff */
[--C-:B------:R-:W-:Y:S02]  /*5860*/  IMAD.MOV.U32 R25, RZ, RZ, R151.reuse ;  /* 0x000000ffff197224 */ /* 0x100fe400078e0097 */
[----:B------:R-:W-:-:S03]  /*5870*/  IMAD.MOV.U32 R24, RZ, RZ, R151 ;  /* 0x000000ffff187224 */ /* 0x000fc600078e0097 */
[----:B------:R-:W0:Y:S01]  /*5880*/  MUFU.EX2 R39, R39 ;  /* 0x0000002700277308 */ /* 0x000e220000000800 */
[----:B-1----:R-:W-:-:S07]  /*5890*/  FADD.FTZ R0, R38, R13 ;  /* 0x0000000d26007221 */ /* 0x002fce0000010000 */
[----:B------:R-:W1:Y:S01]  /*58a0*/  MUFU.EX2 R26, R26 ;  /* 0x0000001a001a7308 */ /* 0x000e620000000800 */
[----:B--2---:R-:W-:-:S07]  /*58b0*/  FADD.FTZ R12, R28, R21 ;  /* 0x000000151c0c7221 */ /* 0x004fce0000010000 */
        /* <DEDUP_REMOVED lines=8> */
[C---:B--2---:R-:W-:Y:S01]  /*5940*/  FADD.FTZ R13, R15.reuse, R12 ;  /* 0x0000000c0f0d7221 */ /* 0x044fe20000010000 */
[----:B------:R-:W-:Y:S01]  /*5950*/  F2FP.F16.F32.PACK_AB R194, R15, R28 ;  /* 0x0000001c0fc2723e */ /* 0x000fe200000000ff */
[----:B------:R-:W-:-:S05]  /*5960*/  IMAD.MOV.U32 R28, RZ, RZ, R151 ;  /* 0x000000ffff1c7224 */ /* 0x000fca00078e0097 */
[----:B------:R2:W3:Y:S01]  /*5970*/  MUFU.EX2 R195, R2 ;  /* 0x0000000200c37308 */ /* 0x0004e20000000800 */
[C---:B0-----:R-:W-:Y:S01]  /*5980*/  FADD.FTZ R15, R27.reuse, R0 ;  /* 0x000000001b0f7221 */ /* 0x041fe20000010000 */
[----:B------:R-:W-:Y:S01]  /*5990*/  F2FP.F16.F32.PACK_AB R193, R27, R26 ;  /* 0x0000001a1bc1723e */ /* 0x000fe200000000ff */
[----:B------:R-:W-:Y:S02]  /*59a0*/  IMAD.MOV.U32 R0, RZ, RZ, 0x3f800000 ;  /* 0x3f800000ff007424 */ /* 0x000fe400078e00ff */
[--C-:B------:R-:W-:Y:S02]  /*59b0*/  IMAD.MOV.U32 R27, RZ, RZ, R151.reuse ;  /* 0x000000ffff1b7224 */ /* 0x100fe400078e0097 */
[----:B------:R-:W-:Y:S02]  /*59c0*/  IMAD.MOV.U32 R26, RZ, RZ, R151 ;  /* 0x000000ffff1a7224 */ /* 0x000fe400078e0097 */
[----:B-1----:R-:W-:Y:S01]  /*59d0*/  FADD.FTZ R12, R30, R15 ;  /* 0x0000000f1e0c7221 */ /* 0x002fe20000010000 */
[----:B--2---:R-:W-:-:S03]  /*59e0*/  IMAD.MOV.U32 R2, RZ, RZ, 0x3f800000 ;  /* 0x3f800000ff027424 */ /* 0x004fc600078e00ff */
[C---:B---3--:R-:W-:Y:S01]  /*59f0*/  FADD.FTZ R12, R195.reuse, R12 ;  /* 0x0000000cc30c7221 */ /* 0x048fe20000010000 */
[----:B------:R-:W-:Y:S01]  /*5a00*/  F2FP.F16.F32.PACK_AB R195, R195, R30 ;  /* 0x0000001ec3c3723e */ /* 0x000fe200000000ff */
[----:B------:R-:W-:Y:S01]  /*5a10*/  IMAD.MOV.U32 R30, RZ, RZ, R151 ;  /* 0x000000ffff1e7224 */ /* 0x000fe200078e0097 */
[----:B------:R-:W-:Y:S06]  /*5a20*/  @!P2 BRA `(.L_x_194) ;  /* 0x0000003c0098a947 */ /* 0x000fec0003800000 */
[----:B------:R-:W-:Y:S01]  /*5a30*/  R2UR UR7, R16 ;  /* 0x00000000100772ca */ /* 0x000fe200000e0000 */
[----:B------:R-:W-:Y:S01]  /*5a40*/  IMAD.MOV.U32 R20, RZ, RZ, R3 ;  /* 0x000000ffff147224 */ /* 0x000fe200078e0003 */
[----:B------:R-:W-:Y:S01]  /*5a50*/  CS2R R150, SRZ ;  /* 0x0000000000967805 */ /* 0x000fe2000001ff00 */
[----:B------:R-:W-:Y:S01]  /*5a60*/  IMAD.MOV.U32 R15, RZ, RZ, R4 ;  /* 0x000000ffff0f7224 */ /* 0x000fe200078e0004 */
[----:B------:R-:W-:Y:S01]  /*5a70*/  CS2R R146, SRZ ;  /* 0x0000000000927805 */ /* 0x000fe2000001ff00 */
[----:B------:R-:W-:Y:S01]  /*5a80*/  IMAD.MOV.U32 R21, RZ, RZ, R17 ;  /* 0x000000ffff157224 */ /* 0x000fe200078e0011 */
[----:B------:R-:W-:Y:S01]  /*5a90*/  CS2R R142, SRZ ;  /* 0x00000000008e7805 */ /* 0x000fe2000001ff00 */
[----:B------:R-:W-:Y:S01]  /*5aa0*/  IMAD.MOV.U32 R0, RZ, RZ, 0x3f800000 ;  /* 0x3f800000ff007424 */ /* 0x000fe200078e00ff */
        /* <DEDUP_REMOVED lines=60> */
[----:B------:R-:W-:-:S07]  /*5e70*/  CS2R R24, SRZ ;  /* 0x0000000000187805 */ /* 0x000fce000001ff00 */
.L_x_203:
[----:B------:R-:W-:-:S04]  /*5e80*/  UIADD3 UR6, UR7, 0x1, URZ ;  /* 0x0000000107067890 */ /* 0x000fc8000fffe03f */
[----:B------:R-:W-:-:S04]  /*5e90*/  UISETP.NE.AND UP0, UPT, UR6, 0x2, UPT ;  /* 0x000000020600788c */ /* 0x000fc8000bf05270 */
[----:B------:R-:W-:Y:S02]  /*5ea0*/  USEL UR10, URZ, 0x1, UP0 ;  /* 0x000000013f0a7887 */ /* 0x000fe40008000000 */
[----:B------:R-:W-:-:S04]  /*5eb0*/  USEL UR6, UR6, URZ, UP0 ;  /* 0x0000003f06067287 */ /* 0x000fc80008000000 */
[----:B------:R-:W-:Y:S02]  /*5ec0*/  LOP3.LUT R17, R21, UR10, RZ, 0x3c, !PT ;  /* 0x0000000a15117c12 */ /* 0x000fe4000f8e3cff */
[----:B------:R-:W-:Y:S01]  /*5ed0*/  IMAD.U32 R16, RZ, RZ, UR6 ;  /* 0x00000006ff107e24 */ /* 0x000fe2000f8e00ff */
[----:B------:R-:W-:Y:S06]  /*5ee0*/  @!P0 BRA `(.L_x_195) ;  /* 0x0000000000048947 */ /* 0x000fec0003800000 */
[----:B------:R-:W-:Y:S01]  /*5ef0*/  BPT.TRAP 0x1 ;  /* 0x000000040000795c */ /* 0x000fe20000300000 */
.L_x_195:
[----:B------:R-:W0:Y:S01]  /*5f00*/  S2UR UR11, SR_CgaCtaId ;  /* 0x00000000000b79c3 */ /* 0x000e220000008800 */
[----:B------:R-:W-:Y:S01]  /*5f10*/  UMOV UR10, 0x400 ;  /* 0x00000400000a7882 */ /* 0x000fe20000000000 */
[----:B------:R-:W-:Y:S01]  /*5f20*/  SHF.L.U32 R3, R17, 0x1f, RZ ;  /* 0x0000001f11037819 */ /* 0x000fe200000006ff */
[----:B0-----:R-:W-:-:S06]  /*5f30*/  ULEA UR10, UR11, UR10, 0x18 ;  /* 0x0000000a0b0a7291 */ /* 0x001fcc000f8ec03f */
[----:B------:R-:W-:-:S05]  /*5f40*/  IMAD.U32 R5, RZ, RZ, UR10 ;  /* 0x0000000aff057e24 */ /* 0x000fca000f8e00ff */
[----:B------:R-:W-:-:S13]  /*5f50*/  R2UR UR60, R5 ;  /* 0x00000000053c72ca */ /* 0x000fda00000e0000 */
[----:B------:R-:W-:-:S09]  /*5f60*/  ULEA UR60, UR6, UR60, 0x3 ;  /* 0x0000003c063c7291 */ /* 0x000fd2000f8e183f */
[----:B------:R0:W1:Y:S01]  /*5f70*/  SYNCS.PHASECHK.TRANS64.TRYWAIT P2, [UR60+0x38830], R3 ;  /* 0x03883003ff0075a7 */ /* 0x000062000804017c */
[----:B------:R-:W-:Y:S05]  /*5f80*/  @!P0 BRA `(.L_x_196) ;  /* 0x0000000000048947 */ /* 0x000fea0003800000 */
[----:B------:R-:W-:Y:S01]  /*5f90*/  BPT.TRAP 0x1 ;  /* 0x000000040000795c */ /* 0x000fe20000300000 */
.L_x_196:
[----:B-1----:R-:W-:Y:S05]  /*5fa0*/  @P2 BRA `(.L_x_197) ;  /* 0x0000000000082947 */ /* 0x002fea0003800000 */
[----:B------:R-:W1:Y:S02]  /*5fb0*/  SYNCS.PHASECHK.TRANS64.TRYWAIT P2, [UR60+0x38830], R3 ;  /* 0x03883003ff0075a7 */ /* 0x000e64000804017c */
[----:B-1----:R-:W-:Y:S05]  /*5fc0*/  @!P2 BRA `(.L_x_198) ;  /* 0x0000010c00eca947 */ /* 0x002fea0003800000 */
.L_x_197:
[----:B------:R-:W-:Y:S01]  /*5fd0*/  R2UR UR10, R14 ;  /* 0x000000000e0a72ca */ /* 0x000fe200000e0000 */
[----:B------:R-:W-:Y:S01]  /*5fe0*/  WARPGROUP.ARRIVE ;  /* 0x00000000000079c5 */ /* 0x000fe20000000000 */
[----:B------:R-:W-:Y:S01]  /*5ff0*/  R2UR UR6, R16 ;  /* 0x00000000100672ca */ /* 0x000fe200000e0000 */
[----:B------:R-:W-:Y:S01]  /*6000*/  UMOV UR51, 0x40000040 ;  /* 0x4000004000337882 */ /* 0x000fe20000000000 */
[----:B01----:R-:W-:Y:S01]  /*6010*/  MOV R3, UR49 ;  /* 0x0000003100037c02 */ /* 0x003fe20008000f00 */
[----:B------:R-:W-:Y:S01]  /*6020*/  UMOV UR49, UR57 ;  /* 0x0000003900317c82 */ /* 0x000fe20008000000 */
[----:B------:R-:W-:Y:S01]  /*6030*/  MOV R4, UR48 ;  /* 0x0000003000047c02 */ /* 0x000fe20008000f00 */
[----:B------:R-:W-:Y:S01]  /*6040*/  UMOV UR48, UR56 ;  /* 0x0000003800307c82 */ /* 0x000fe20008000000 */
[----:B------:R-:W-:Y:S01]  /*6050*/  UMOV UR52, UR56 ;  /* 0x0000003800347c82 */ /* 0x000fe20008000000 */
[----:B------:R-:W-:Y:S01]  /*6060*/  UMOV UR53, UR57 ;  /* 0x0000003900357c82 */ /* 0x000fe20008000000 */
[----:B------:R-:W-:Y:S01]  /*6070*/  UMOV UR55, 0x40000040 ;  /* 0x4000004000377882 */ /* 0x000fe20000000000 */
[----:B------:R-:W-:Y:S01]  /*6080*/  UMOV UR59, 0x40000040 ;  /* 0x40000040003b7882 */ /* 0x000fe20000000000 */
[----:B------:R-:W-:Y:S01]  /*6090*/  R2UR UR18, R10 ;  /* 0x000000000a1272ca */ /* 0x000fe200000e0000 */
[----:B------:R-:W-:Y:S01]  /*60a0*/  UMOV UR23, 0x40000040 ;  /* 0x4000004000177882 */ /* 0x000fe20000000000 */
[----:B------:R-:W-:Y:S01]  /*60b0*/  R2UR UR19, R11 ;  /* 0x000000000b1372ca */ /* 0x000fe200000e0000 */
[----:B------:R-:W-:Y:S01]  /*60c0*/  UIMAD UR6, UR6, 0xa00, UR10 ;  /* 0x00000a00060678a4 */ /* 0x000fe2000f8e020a */
[----:B------:R-:W-:Y:S01]  /*60d0*/  R2UR UR14, R8 ;  /* 0x00000000080e72ca */ /* 0x000fe200000e0000 */
[----:B------:R-:W-:Y:S01]  /*60e0*/  UMOV UR27, 0x40000040 ;  /* 0x40000040001b7882 */ /* 0x000fe20000000000 */
[----:B------:R-:W-:Y:S01]  /*60f0*/  R2UR UR15, R9 ;  /* 0x00000000090f72ca */ /* 0x000fe200000e0000 */
[----:B------:R-:W-:Y:S01]  /*6100*/  UIADD3 UR54, UR6, 0x80, URZ ;  /* 0x0000008006367890 */ /* 0x000fe2000fffe03f */
[-C--:B------:R-:W-:Y:S01]  /*6110*/  FMUL.FTZ R24, R24, R2.reuse ;  /* 0x0000000218187220 */ /* 0x080fe20000410000 */
[----:B------:R-:W-:Y:S01]  /*6120*/  UIADD3 UR58, UR6, 0x100, URZ ;  /* 0x00000100063a7890 */ /* 0x000fe2000fffe03f */
[-C--:B------:R-:W-:Y:S01]  /*6130*/  FMUL.FTZ R25, R25, R2.reuse ;  /* 0x0000000219197220 */ /* 0x080fe20000410000 */
[----:B------:R-:W-:Y:S01]  /*6140*/  UMOV UR50, UR6 ;  /* 0x0000000600327c82 */ /* 0x000fe20008000000 */
[----:B------:R-:W-:Y:S01]  /*6150*/  UIADD3 UR10, UR6, 0x180, URZ ;  /* 0x00000180060a7890 */ /* 0x000fe2000fffe03f */
[----:B------:R-:W-:Y:S01]  /*6160*/  HGMMA.64x16x16.F32 R184, gdesc[UR48], RZ, !UPT, gsb0 ;  /* 0x0020000030b879f0 */ /* 0x000fe2000c0008ff */
[----:B------:R-:W-:Y:S01]  /*6170*/  UIADD3 UR11, UR6, 0x200, URZ ;  /* 0x00000200060b7890 */ /* 0x000fe2000fffe03f */
[----:B------:R-:W-:Y:S01]  /*6180*/  R2UR UR49, R3 ;  /* 0x00000000033172ca */ /* 0x000fe200000e0000 */
[----:B------:R-:W-:Y:S01]  /*6190*/  UIADD3 UR22, UR6, 0x286, URZ ;  /* 0x0000028606167890 */ /* 0x000fe2000fffe03f */
[----:B------:R-:W-:Y:S01]  /*61a0*/  R2UR UR48, R4 ;  /* 0x00000000043072ca */ /* 0x000fe200000e0000 */
[----:B------:R-:W-:Y:S01]  /*61b0*/  UIADD3 UR26, UR6, 0x500, URZ ;  /* 0x00000500061a7890 */ /* 0x000fe2000fffe03f */
[-C--:B------:R-:W-:Y:S01]  /*61c0*/  FMUL.FTZ R28, R28, R2.reuse ;  /* 0x000000021c1c7220 */ /* 0x080fe20000410000 */
        /* <DEDUP_REMOVED lines=53> */
[----:B------:R-:W-:Y:S01]  /*6520*/  UMOV UR52, UR56 ;  /* 0x0000003800347c82 */ /* 0x000fe20008000000 */
[----:B------:R-:W-:Y:S01]  /*6530*/  UMOV UR53, UR57 ;  /* 0x0000003900357c82 */ /* 0x000fe20008000000 */
[----:B------:R-:W-:Y:S01]  /*6540*/  UMOV UR54, UR10 ;  /* 0x0000000a00367c82 */ /* 0x000fe20008000000 */
[----:B------:R-:W-:Y:S01]  /*6550*/  UMOV UR55, 0x40000040 ;  /* 0x4000004000377882 */ /* 0x000fe20000000000 */
[----:B------:R-:W-:Y:S01]  /*6560*/  UIADD3 UR10, UR6, 0x82, URZ ;  /* 0x00000082060a7890 */ /* 0x000fe2000fffe03f */
        /* <DEDUP_REMOVED lines=102> */
[----:B------:R-:W-:Y:S01]  /*6bd0*/  HGMMA.64x16x16.F32 R152, gdesc[UR56], RZ, !UPT, gsb0 ;  /* 0x00200000389879f0 */ /* 0x000fe2000c0008ff */
        /* <DEDUP_REMOVED lines=458> */
.L_x_199:
[----:B------:R-:W-:Y:S01]  /*8880*/  IMAD.U32 R2, RZ, RZ, UR7 ;  /* 0x00000007ff027e24 */ /* 0x000fe2000f8e00ff */
[----:B------:R-:W-:-:S03]  /*8890*/  SHF.L.U32 R0, R21, 0x1f, RZ ;  /* 0x0000001f15007819 */ /* 0x000fc600000006ff */
[----:B------:R-:W-:-:S04]  /*88a0*/  IMAD R21, R2, 0x8, R5 ;  /* 0x0000000802157824 */ /* 0x000fc800078e0205 */
[----:B------:R0:W1:Y:S01]  /*88b0*/  SYNCS.PHASECHK.TRANS64.TRYWAIT P2, [R21+URZ+0x38850], R0 ;  /* 0x03885000150075a7 */ /* 0x000062000804017f */
[----:B------:R-:W-:Y:S05]  /*88c0*/  @!P0 BRA `(.L_x_200) ;  /* 0x0000000000048947 */ /* 0x000fea0003800000 */
[----:B------:R-:W-:Y:S01]  /*88d0*/  BPT.TRAP 0x1 ;  /* 0x000000040000795c */ /* 0x000fe20000300000 */
.L_x_200:
[----:B-1----:R-:W-:Y:S05]  /*88e0*/  @P2 BRA `(.L_x_201) ;  /* 0x0000000000082947 */ /* 0x002fea0003800000 */
[----:B------:R-:W1:Y:S02]  /*88f0*/  SYNCS.PHASECHK.TRANS64.TRYWAIT P2, [R21+URZ+0x38850], R0 ;  /* 0x03885000150075a7 */ /* 0x000e64000804017f */
[----:B-1----:R-:W-:Y:S05]  /*8900*/  @!P2 BRA `(.L_x_202) ;  /* 0x000000e400b4a947 */ /* 0x002fea0003800000 */
.L_x_201:
[----:B------:R-:W-:Y:S01]  /*8910*/  R2UR UR6, R5 ;  /* 0x00000000050672ca */ /* 0x000fe200000e0000 */
[----:B------:R-:W-:Y:S01]  /*8920*/  WARPGROUP.ARRIVE ;  /* 0x00000000000079c5 */ /* 0x000fe20000000000 */
[----:B01----:R-:W-:Y:S01]  /*8930*/  FMNMX.FTZ R0, R184, R15, !PT ;  /* 0x0000000fb8007209 */ /* 0x003fe20007810000 */
[----:B------:R-:W-:Y:S01]  /*8940*/  ULDC UR11, c[0x0][0x988] ;  /* 0x00026200000b7ab9 */ /* 0x000fe20000000800 */
[----:B------:R-:W-:Y:S01]  /*8950*/  @!P1 VIADD R21, R21, 0x38860 ;  /* 0x0003886015159836 */ /* 0x000fe20000000000 */
[----:B------:R-:W-:Y:S01]  /*8960*/  VOTEU.ALL UP0, P1 ;  /* 0x00000000003f7886 */ /* 0x000fe20000800000 */
[----:B------:R-:W-:-:S04]  /*8970*/  FMNMX.FTZ R0, R185, R0, !PT ;  /* 0x00000000b9007209 */ /* 0x000fc80007810000 */
[----:B------:R-:W-:Y:S01]  /*8980*/  FMNMX.FTZ R0, R188, R0, !PT ;  /* 0x00000000bc007209 */ /* 0x000fe20007810000 */
[----:B------:R-:W-:Y:S02]  /*8990*/  @!UP0 UIADD3 UR60, UR60, 0x38840, URZ ;  /* 0x000388403c3c8890 */ /* 0x000fe4000fffe03f */
[----:B------:R-:W-:Y:S01]  /*89a0*/  UIADD3 UR6, UR6, 0x400, URZ ;  /* 0x0000040006067890 */ /* 0x000fe2000fffe03f */
[----:B------:R-:W-:Y:S01]  /*89b0*/  FMNMX.FTZ R0, R189, R0, !PT ;  /* 0x00000000bd007209 */ /* 0x000fe20007810000 */
[----:B------:R-:W-:Y:S02]  /*89c0*/  @!UP0 UPRMT UR60, URZ, 0x654, UR60 ;  /* 0x000006543f3c8896 */ /* 0x000fe4000800003c */
[----:B------:R-:W-:Y:S01]  /*89d0*/  USHF.R.U32.HI UR6, URZ, 0x4, UR6 ;  /* 0x000000043f067899 */ /* 0x000fe20008011606 */
[----:B------:R-:W-:-:S03]  /*89e0*/  FMNMX.FTZ R0, R176, R0, !PT ;  /* 0x00000000b0007209 */ /* 0x000fc60007810000 */
[----:B------:R-:W-:Y:S01]  /*89f0*/  ULOP3.LUT UR6, UR6, 0x3fff, URZ, 0xc0, !UPT ;  /* 0x00003fff06067892 */ /* 0x000fe2000f8ec03f */
[----:B------:R-:W-:-:S03]  /*8a00*/  FMNMX.FTZ R0, R177, R0, !PT ;  /* 0x00000000b1007209 */ /* 0x000fc60007810000 */
[----:B------:R-:W-:Y:S01]  /*8a10*/  ULOP3.LUT UR6, UR6, 0x2800000, URZ, 0xfc, !UPT ;  /* 0x0280000006067892 */ /* 0x000fe2000f8efc3f */
[----:B------:R-:W-:-:S03]  /*8a20*/  FMNMX.FTZ R0, R180, R0, !PT ;  /* 0x00000000b4007209 */ /* 0x000fc60007810000 */
[----:B------:R-:W-:Y:S01]  /*8a30*/  UIMAD UR10, UR7, 0xa00, UR6 ;  /* 0x00000a00070a78a4 */ /* 0x000fe2000f8e0206 */
[----:B------:R-:W-:Y:S02]  /*8a40*/  FMNMX.FTZ R0, R181, R0, !PT ;  /* 0x00000000b5007209 */ /* 0x000fe40007810000 */
[----:B------:R-:W-:Y:S02]  /*8a50*/  UMOV UR7, 0x40000040 ;  /* 0x4000004000077882 */ /* 0x000fe40000000000 */
[----:B------:R-:W-:Y:S02]  /*8a60*/  FMNMX.FTZ R0, R168, R0, !PT ;  /* 0x00000000a8007209 */ /* 0x000fe40007810000 */
[----:B------:R-:W-:Y:S02]  /*8a70*/  UMOV UR6, UR10 ;  /* 0x0000000a00067c82 */ /* 0x000fe40008000000 */
[----:B------:R-:W-:Y:S01]  /*8a80*/  HGMMA.64x256x16.F32 R24, R208, gdesc[UR4].tnspB, R24, gsb0 ;  /* 0x43e00004d0187df0 */ /* 0x000fe20008000818 */
[----:B------:R-:W-:Y:S01]  /*8a90*/  UIADD3 UR6, UR10, 0x80, URZ ;  /* 0x000000800a067890 */ /* 0x000fe2000fffe03f */
[----:B------:R-:W-:Y:S01]  /*8aa0*/  FMNMX.FTZ R0, R169, R0, !PT ;  /* 0x00000000a9007209 */ /* 0x000fe20007810000 */
[----:B------:R-:W-:-:S03]  /*8ab0*/  UMOV UR7, 0x40000040 ;  /* 0x4000004000077882 */ /* 0x000fc60000000000 */
        /* <DEDUP_REMOVED lines=9> */
[----:B------:R-:W-:-:S05]  /*8b50*/  FMNMX.FTZ R0, R157, R0, !PT ;  /* 0x000000009d007209 */ /* 0x000fca0007810000 */
[----:B------:R-:W0:Y:S02]  /*8b60*/  SHFL.BFLY PT, R2, R0, 0x2, 0x1f ;  /* 0x0c401f0000027f89 */ /* 0x000e2400000e0000 */
[----:B0-----:R-:W-:Y:S02]  /*8b70*/  FMNMX.FTZ R2, R0, R2, !PT ;  /* 0x0000000200027209 */ /* 0x001fe40007810000 */
[----:B------:R-:W-:-:S03]  /*8b80*/  FMNMX.FTZ R0, R186, R20, !PT ;  /* 0x00000014ba007209 */ /* 0x000fc60007810000 */
[----:B------:R-:W0:Y:S01]  /*8b90*/  SHFL.BFLY PT, R4, R2, 0x1, 0x1f ;  /* 0x0c201f0002047f89 */ /* 0x000e2200000e0000 */
[----:B------:R-:W-:-:S04]  /*8ba0*/  FMNMX.FTZ R0, R187, R0, !PT ;  /* 0x00000000bb007209 */ /* 0x000fc80007810000 */
[----:B------:R-:W-:-:S04]  /*8bb0*/  FMNMX.FTZ R0, R190, R0, !PT ;  /* 0x00000000be007209 */ /* 0x000fc80007810000 */
[----:B------:R-:W-:-:S04]  /*8bc0*/  FMNMX.FTZ R3, R191, R0, !PT ;  /* 0x00000000bf037209 */ /* 0x000fc80007810000 */
[----:B------:R-:W-:-:S04]  /*8bd0*/  FMNMX.FTZ R3, R178, R3, !PT ;  /* 0x00000003b2037209 */ /* 0x000fc80007810000 */
[----:B------:R-:W-:-:S04]  /*8be0*/  FMNMX.FTZ R3, R179, R3, !PT ;  /* 0x00000003b3037209 */ /* 0x000fc80007810000 */
[----:B------:R-:W-:Y:S02]  /*8bf0*/  FMNMX.FTZ R3, R182, R3, !PT ;  /* 0x00000003b6037209 */ /* 0x000fe40007810000 */
[----:B0-----:R-:W-:Y:S02]  /*8c00*/  FMNMX.FTZ R4, R2, R4, !PT ;  /* 0x0000000402047209 */ /* 0x001fe40007810000 */
[----:B------:R-:W-:-:S03]  /*8c10*/  FMNMX.FTZ R3, R183, R3, !PT ;  /* 0x00000003b7037209 */ /* 0x000fc60007810000 */
[----:B------:R-:W-:Y:S01]  /*8c20*/  FADD.FTZ R2, -R4, R15 ;  /* 0x0000000f04027221 */ /* 0x000fe20000010100 */
        /* <DEDUP_REMOVED lines=33> */
[----:B------:R-:W-:Y:S01]  /*8e40*/  UMOV UR6, UR11 ;  /* 0x0000000b00067c82 */ /* 0x000fe20008000000 */
[----:B------:R-:W-:Y:S01]  /*8e50*/  R2UR UR7, R18 ;  /* 0x00000000120772ca */ /* 0x000fe200000e0000 */
[----:B------:R-:W-:Y:S01]  /*8e60*/  FMUL.FTZ R0, R4, UR6 ;  /* 0x0000000604007c20 */ /* 0x000fe20008410000 */
[----:B------:R-:W-:-:S03]  /*8e70*/  FMUL.FTZ R2, R2, UR6 ;  /* 0x0000000602027c20 */ /* 0x000fc60008410000 */
[--C-:B------:R-:W-:Y:S01]  /*8e80*/  FFMA.FTZ R206, R180, UR6, -R0.reuse ;  /* 0x00000006b4ce7c23 */ /* 0x100fe20008010800 */
[--C-:B------:R-:W-:Y:S01]  /*8e90*/  FFMA.FTZ R202, R172, UR6, -R0.reuse ;  /* 0x00000006acca7c23 */ /* 0x100fe20008010800 */
[----:B------:R-:W0:Y:S01]  /*8ea0*/  SHFL.BFLY PT, R180, R3, 0x2, 0x1f ;  /* 0x0c401f0003b47f89 */ /* 0x000e2200000e0000 */
[--C-:B------:R-:W-:Y:S01]  /*8eb0*/  FFMA.FTZ R204, R176, UR6, -R0.reuse ;  /* 0x00000006b0cc7c23 */ /* 0x100fe20008010800 */
        /* <DEDUP_REMOVED lines=12> */
[----:B------:R-:W-:Y:S01]  /*8f80*/  FFMA.FTZ R161, R165, UR6, -R0 ;  /* 0x00000006a5a17c23 */ /* 0x000fe20008010800 */
[----:B------:R-:W-:Y:S01]  /*8f90*/  MUFU.EX2 R2, R2 ;  /* 0x0000000200027308 */ /* 0x000fe20000000800 */
[----:B------:R-:W-:Y:S01]  /*8fa0*/  UISETP.GT.AND UP0, UPT, UR61, UR7, UPT ;  /* 0x000000073d00728c */ /* 0x000fe2000bf04270 */
[----:B------:R-:W-:Y:S01]  /*8fb0*/  R2UR UR7, R16 ;  /* 0x00000000100772ca */ /* 0x000fe200000e0000 */
[----:B------:R-:W-:-:S04]  /*8fc0*/  UIADD3 UR61, UR61, -0x1, URZ ;  /* 0xffffffff3d3d7890 */ /* 0x000fc8000fffe03f */
[----:B------:R-:W-:Y:S01]  /*8fd0*/  PLOP3.LUT P2, PT, PT, PT, UP0, 0x80, 0x0 ;  /* 0x000000000000781c */ /* 0x000fe20003f4f008 */
[----:B------:R-:W1:Y:S01]  /*8fe0*/  MUFU.EX2 R208, R208 ;  /* 0x000000d000d07308 */ /* 0x000e620000000800 */
[----:B0-----:R-:W-:-:S05]  /*8ff0*/  FMNMX.FTZ R3, R3, R180, !PT ;  /* 0x000000b403037209 */ /* 0x001fca0007810000 */
[----:B------:R-:W0:Y:S02]  /*9000*/  SHFL.BFLY PT, R172, R3, 0x1, 0x1f ;  /* 0x0c201f0003ac7f89 */ /* 0x000e2400000e0000 */
[----:B------:R-:W2:Y:S08]  /*9010*/  MUFU.EX2 R15, R15 ;  /* 0x0000000f000f7308 */ /* 0x000eb00000000800 */
[----:B------:R-:W-:Y:S01]  /*9020*/  MUFU.EX2 R210, R210 ;  /* 0x000000d200d27308 */ /* 0x000fe20000000800 */
[----:B-1----:R-:W-:-:S07]  /*9030*/  FFMA.FTZ R13, R2, R13, R208 ;  /* 0x0000000d020d7223 */ /* 0x002fce00000100d0 */
[----:B------:R-:W-:Y:S01]  /*9040*/  MUFU.EX2 R184, R184 ;  /* 0x000000b800b87308 */ /* 0x000fe20000000800 */
[C---:B--2---:R-:W-:Y:S01]  /*9050*/  FADD.FTZ R13, R15.reuse, R13 ;  /* 0x0000000d0f0d7221 */ /* 0x044fe20000010000 */
[----:B------:R-:W-:Y:S01]  /*9060*/  F2FP.F16.F32.PACK_AB R208, R15, R208 ;  /* 0x000000d00fd0723e */ /* 0x000fe200000000ff */
[----:B------:R-:W-:Y:S01]  /*9070*/  IMAD.MOV.U32 R15, RZ, RZ, R4 ;  /* 0x000000ffff0f7224 */ /* 0x000fe200078e0004 */
[----:B0-----:R-:W-:-:S04]  /*9080*/  FMNMX.FTZ R3, R3, R172, !PT ;  /* 0x000000ac03037209 */ /* 0x001fc80007810000 */
[----:B------:R-:W-:Y:S08]  /*9090*/  MUFU.EX2 R204, R204 ;  /* 0x000000cc00cc7308 */ /* 0x000ff00000000800 */
        /* <DEDUP_REMOVED lines=10> */
[----:B------:R-:W-:Y:S01]  /*9140*/  MUFU.EX2 R161, R161 ;  /* 0x000000a100a17308 */ /* 0x000fe20000000800 */
[----:B------:R-:W-:-:S02]  /*9150*/  WARPGROUP.DEPBAR.LE gsb0, 0x0 ;  /* 0x00008000000079c5 */ /* 0x000fc40000010000 */
[--C-:B------:R-:W-:Y:S01]  /*9160*/  FFMA.FTZ R192, R152, UR6, -R0.reuse ;  /* 0x0000000698c07c23 */ /* 0x100fe20008010800 */
[----:B------:R-:W-:Y:S01]  /*9170*/  FFMA.FTZ R152, R153, UR6, -R0 ;  /* 0x0000000699987c23 */ /* 0x000fe20008010800 */
[----:B------:R-:W-:Y:S01]  /*9180*/  FADD.FTZ R153, -R3, R20 ;  /* 0x0000001403997221 */ /* 0x000fe20000010100 */
[--C-:B------:R-:W-:Y:S01]  /*9190*/  FFMA.FTZ R194, R156, UR6, -R0.reuse ;  /* 0x000000069cc27c23 */ /* 0x100fe20008010800 */
[----:B------:R-:W-:Y:S01]  /*91a0*/  FFMA.FTZ R0, R157, UR6, -R0 ;  /* 0x000000069d007c23 */ /* 0x000fe20008010800 */
[----:B------:R-:W-:Y:S01]  /*91b0*/  @!P1 SYNCS.ARRIVE.TRANS64.RED.A1T0 RZ, [UR60], RZ ;  /* 0x000000ffffff99a7 */ /* 0x000fe2000810043c */
[----:B------:R-:W-:Y:S01]  /*91c0*/  FMUL.FTZ R153, R153, UR6 ;  /* 0x0000000699997c20 */ /* 0x000fe20008410000 */
[----:B------:R-:W-:Y:S08]  /*91d0*/  MUFU.EX2 R192, R192 ;  /* 0x000000c000c07308 */ /* 0x000ff00000000800 */
[----:B------:R-:W-:Y:S08]  /*91e0*/  MUFU.EX2 R20, R0 ;  /* 0x0000000000147308 */ /* 0x000ff00000000800 */
[----:B------:R0:W-:Y:S08]  /*91f0*/  MUFU.EX2 R0, R153 ;  /* 0x0000009900007308 */ /* 0x0001f00000000800 */
[----:B------:R-:W-:Y:S01]  /*9200*/  MUFU.EX2 R152, R152 ;  /* 0x0000009800987308 */ /* 0x000fe20000000800 */
[----:B0-----:R-:W-:-:S04]  /*9210*/  FMUL.FTZ R153, R3, UR6 ;  /* 0x0000000603997c20 */ /* 0x001fc80008410000 */
[--C-:B------:R-:W-:Y:S01]  /*9220*/  FFMA.FTZ R209, R186, UR6, -R153.reuse ;  /* 0x00000006bad17c23 */ /* 0x100fe20008010899 */
[--C-:B------:R-:W-:Y:S01]  /*9230*/  FFMA.FTZ R156, R187, UR6, -R153.reuse ;  /* 0x00000006bb9c7c23 */ /* 0x100fe20008010899 */
[--C-:B------:R-:W-:Y:S01]  /*9240*/  FFMA.FTZ R211, R190, UR6, -R153.reuse ;  /* 0x00000006bed37c23 */ /* 0x100fe20008010899 */
[--C-:B------:R-:W-:Y:S01]  /*9250*/  FFMA.FTZ R164, R191, UR6, -R153.reuse ;  /* 0x00000006bfa47c23 */ /* 0x100fe20008010899 */
[--C-:B------:R-:W-:Y:S01]  /*9260*/  FFMA.FTZ R205, R178, UR6, -R153.reuse ;  /* 0x00000006b2cd7c23 */ /* 0x100fe20008010899 */
[--C-:B------:R-:W-:Y:S01]  /*9270*/  FFMA.FTZ R157, R179, UR6, -R153.reuse ;  /* 0x00000006b39d7c23 */ /* 0x100fe20008010899 */
[----:B------:R-:W0:Y:S01]  /*9280*/  MUFU.EX2 R209, R209 ;  /* 0x000000d100d17308 */ /* 0x000e220000000800 */
[--C-:B------:R-:W-:Y:S01]  /*9290*/  FFMA.FTZ R207, R182, UR6, -R153.reuse ;  /* 0x00000006b6cf7c23 */ /* 0x100fe20008010899 */
[--C-:B------:R-:W-:Y:S01]  /*92a0*/  FFMA.FTZ R197, R162, UR6, -R153.reuse ;  /* 0x00000006a2c57c23 */ /* 0x100fe20008010899 */
[--C-:B------:R-:W-:Y:S01]  /*92b0*/  FFMA.FTZ R165, R183, UR6, -R153.reuse ;  /* 0x00000006b7a57c23 */ /* 0x100fe20008010899 */
[--C-:B------:R-:W-:Y:S01]  /*92c0*/  FFMA.FTZ R201, R170, UR6, -R153.reuse ;  /* 0x00000006aac97c23 */ /* 0x100fe20008010899 */
[--C-:B------:R-:W-:Y:S01]  /*92d0*/  FFMA.FTZ R171, R171, UR6, -R153.reuse ;  /* 0x00000006abab7c23 */ /* 0x100fe20008010899 */
[--C-:B------:R-:W-:Y:S01]  /*92e0*/  FFMA.FTZ R203, R174, UR6, -R153.reuse ;  /* 0x00000006aecb7c23 */ /* 0x100fe20008010899 */
[--C-:B------:R-:W-:Y:S01]  /*92f0*/  FFMA.FTZ R175, R175, UR6, -R153.reuse ;  /* 0x00000006afaf7c23 */ /* 0x100fe20008010899 */
[----:B------:R-:W1:Y:S01]  /*9300*/  MUFU.EX2 R156, R156 ;  /* 0x0000009c009c7308 */ /* 0x000e620000000800 */
[--C-:B------:R-:W-:Y:S01]  /*9310*/  FFMA.FTZ R163, R163, UR6, -R153.reuse ;  /* 0x00000006a3a37c23 */ /* 0x100fe20008010899 */
[--C-:B------:R-:W-:Y:S01]  /*9320*/  FFMA.FTZ R199, R166, UR6, -R153.reuse ;  /* 0x00000006a6c77c23 */ /* 0x100fe20008010899 */
[--C-:B------:R-:W-:Y:S01]  /*9330*/  FFMA.FTZ R167, R167, UR6, -R153.reuse ;  /* 0x00000006a7a77c23 */ /* 0x100fe20008010899 */
[--C-:B------:R-:W-:Y:S01]  /*9340*/  FFMA.FTZ R162, R154, UR6, -R153.reuse ;  /* 0x000000069aa27c23 */ /* 0x100fe20008010899 */
[--C-:B------:R-:W-:Y:S01]  /*9350*/  FFMA.FTZ R155, R155, UR6, -R153.reuse ;  /* 0x000000069b9b7c23 */ /* 0x100fe20008010899 */
[--C-:B------:R-:W-:Y:S01]  /*9360*/  FFMA.FTZ R158, R158, UR6, -R153.reuse ;  /* 0x000000069e9e7c23 */ /* 0x100fe20008010899 */
[----:B------:R-:W-:Y:S01]  /*9370*/  FFMA.FTZ R153, R159, UR6, -R153 ;  /* 0x000000069f997c23 */ /* 0x000fe20008010899 */
[----:B------:R-:W2:Y:S01]  /*9380*/  MUFU.EX2 R211, R211 ;  /* 0x000000d300d37308 */ /* 0x000ea20000000800 */
[----:B0-----:R-:W-:Y:S01]  /*9390*/  FFMA.FTZ R12, R0, R12, R209 ;  /* 0x0000000c000c7223 */ /* 0x001fe200000100d1 */
[----:B------:R-:W-:Y:S01]  /*93a0*/  FADD.FTZ R159, R210, R13 ;  /* 0x0000000dd29f7221 */ /* 0x000fe20000010000 */
[----:B------:R-:W-:-:S02]  /*93b0*/  @!P1 PRMT R170, RZ, 0x654, R21 ;  /* 0x00000654ffaa9816 */ /* 0x000fc40000000015 */
[C---:B------:R-:W-:Y:S01]  /*93c0*/  F2FP.F16.F32.PACK_AB R210, R184.reuse, R210 ;  /* 0x000000d2b8d2723e */ /* 0x040fe200000000ff */
[----:B------:R-:W-:Y:S01]  /*93d0*/  FADD.FTZ R159, R184, R159 ;  /* 0x0000009fb89f7221 */ /* 0x000fe20000010000 */
[----:B------:R0:W-:Y:S01]  /*93e0*/  @!P1 SYNCS.ARRIVE.TRANS64.RED.A1T0 RZ, [R170+URZ], RZ ;  /* 0x000000ffaaff99a7 */ /* 0x0001e2000810043f */
[----:B------:R-:W3:Y:S01]  /*93f0*/  MUFU.EX2 R164, R164 ;  /* 0x000000a400a47308 */ /* 0x000ee20000000800 */
[----:B-1----:R-:W-:Y:S01]  /*9400*/  FADD.FTZ R12, R156, R12 ;  /* 0x0000000c9c0c7221 */ /* 0x002fe20000010000 */
[----:B------:R-:W-:Y:S01]  /*9410*/  FADD.FTZ R159, R204, R159 ;  /* 0x0000009fcc9f7221 */ /* 0x000fe20000010000 */
[----:B------:R-:W-:Y:S02]  /*9420*/  F2FP.F16.F32.PACK_AB R209, R156, R209 ;  /* 0x000000d19cd1723e */ /* 0x000fe400000000ff */
[C---:B------:R-:W-:Y:S01]  /*9430*/  F2FP.F16.F32.PACK_AB R204, R176.reuse, R204 ;  /* 0x000000ccb0cc723e */ /* 0x040fe200000000ff */
[----:B------:R-:W-:Y:S02]  /*9440*/  FADD.FTZ R159, R176, R159 ;  /* 0x0000009fb09f7221 */ /* 0x000fe40000010000 */
[----:B------:R-:W1:Y:S01]  /*9450*/  MUFU.EX2 R205, R205 ;  /* 0x000000cd00cd7308 */ /* 0x000e620000000800 */
[----:B--2---:R-:W-:Y:S01]  /*9460*/  FADD.FTZ R13, R211, R12 ;  /* 0x0000000cd30d7221 */ /* 0x004fe20000010000 */
[----:B------:R-:W-:Y:S01]  /*9470*/  FADD.FTZ R159, R206, R159 ;  /* 0x0000009fce9f7221 */ /* 0x000fe20000010000 */
[----:B------:R-:W-:-:S03]  /*9480*/  F2FP.F16.F32.PACK_AB R206, R177, R206 ;  /* 0x000000ceb1ce723e */ /* 0x000fc600000000ff */
[----:B------:R-:W-:Y:S02]  /*9490*/  FADD.FTZ R159, R177, R159 ;  /* 0x0000009fb19f7221 */ /* 0x000fe40000010000 */
[----:B------:R-:W2:Y:S01]  /*94a0*/  MUFU.EX2 R157, R157 ;  /* 0x0000009d009d7308 */ /* 0x000ea20000000800 */
[----:B---3--:R-:W-:Y:S01]  /*94b0*/  FADD.FTZ R13, R164, R13 ;  /* 0x0000000da40d7221 */ /* 0x008fe20000010000 */
[----:B------:R-:W-:Y:S01]  /*94c0*/  FADD.FTZ R159, R200, R159 ;  /* 0x0000009fc89f7221 */ /* 0x000fe20000010000 */
[----:B------:R-:W-:Y:S02]  /*94d0*/  F2FP.F16.F32.PACK_AB R211, R164, R211 ;  /* 0x000000d3a4d3723e */ /* 0x000fe400000000ff */
[C---:B------:R-:W-:Y:S01]  /*94e0*/  F2FP.F16.F32.PACK_AB R200, R168.reuse, R200 ;  /* 0x000000c8a8c8723e */ /* 0x040fe200000000ff */
[----:B------:R-:W-:Y:S02]  /*94f0*/  FADD.FTZ R159, R168, R159 ;  /* 0x0000009fa89f7221 */ /* 0x000fe40000010000 */
[----:B------:R-:W3:Y:S01]  /*9500*/  MUFU.EX2 R207, R207 ;  /* 0x000000cf00cf7308 */ /* 0x000ee20000000800 */
[----:B-1----:R-:W-:Y:S01]  /*9510*/  FADD.FTZ R13, R205, R13 ;  /* 0x0000000dcd0d7221 */ /* 0x002fe20000010000 */
[----:B------:R-:W-:Y:S01]  /*9520*/  FADD.FTZ R159, R202, R159 ;  /* 0x0000009fca9f7221 */ /* 0x000fe20000010000 */
[----:B------:R-:W-:-:S03]  /*9530*/  F2FP.F16.F32.PACK_AB R202, R169, R202 ;  /* 0x000000caa9ca723e */ /* 0x000fc600000000ff */
[----:B------:R-:W-:Y:S02]  /*9540*/  FADD.FTZ R159, R169, R159 ;  /* 0x0000009fa99f7221 */ /* 0x000fe40000010000 */
[----:B------:R-:W1:Y:S01]  /*9550*/  MUFU.EX2 R165, R165 ;  /* 0x000000a500a57308 */ /* 0x000e620000000800 */
[C---:B--2---:R-:W-:Y:S01]  /*9560*/  FADD.FTZ R13, R157.reuse, R13 ;  /* 0x0000000d9d0d7221 */ /* 0x044fe20000010000 */
[----:B------:R-:W-:Y:S01]  /*9570*/  FADD.FTZ R159, R196, R159 ;  /* 0x0000009fc49f7221 */ /* 0x000fe20000010000 */
[----:B------:R-:W-:Y:S02]  /*9580*/  F2FP.F16.F32.PACK_AB R205, R157, R205 ;  /* 0x000000cd9dcd723e */ /* 0x000fe400000000ff */
[C---:B------:R-:W-:Y:S01]  /*9590*/  F2FP.F16.F32.PACK_AB R196, R160.reuse, R196 ;  /* 0x000000c4a0c4723e */ /* 0x040fe200000000ff */
[----:B------:R-:W-:Y:S02]  /*95a0*/  FADD.FTZ R159, R160, R159 ;  /* 0x0000009fa09f7221 */ /* 0x000fe40000010000 */
[----:B------:R-:W2:Y:S01]  /*95b0*/  MUFU.EX2 R201, R201 ;  /* 0x000000c900c97308 */ /* 0x000ea20000000800 */
[----:B---3--:R-:W-:Y:S01]  /*95c0*/  FADD.FTZ R13, R207, R13 ;  /* 0x0000000dcf0d7221 */ /* 0x008fe20000010000 */
[----:B------:R-:W-:Y:S01]  /*95d0*/  FADD.FTZ R159, R198, R159 ;  /* 0x0000009fc69f7221 */ /* 0x000fe20000010000 */
[----:B------:R-:W-:-:S03]  /*95e0*/  F2FP.F16.F32.PACK_AB R198, R161, R198 ;  /* 0x000000c6a1c6723e */ /* 0x000fc600000000ff */
[----:B------:R-:W-:Y:S02]  /*95f0*/  FADD.FTZ R159, R161, R159 ;  /* 0x0000009fa19f7221 */ /* 0x000fe40000010000 */
[----:B------:R-:W3:Y:S01]  /*9600*/  MUFU.EX2 R21, R171 ;  /* 0x000000ab00157308 */ /* 0x000ee20000000800 */
[C---:B-1----:R-:W-:Y:S01]  /*9610*/  FADD.FTZ R13, R165.reuse, R13 ;  /* 0x0000000da50d7221 */ /* 0x042fe20000010000 */
[----:B------:R-:W-:Y:S01]  /*9620*/  FADD.FTZ R159, R192, R159 ;  /* 0x0000009fc09f7221 */ /* 0x000fe20000010000 */
[----:B------:R-:W-:Y:S02]  /*9630*/  F2FP.F16.F32.PACK_AB R207, R165, R207 ;  /* 0x000000cfa5cf723e */ /* 0x000fe400000000ff */
[C---:B------:R-:W-:Y:S01]  /*9640*/  F2FP.F16.F32.PACK_AB R192, R152.reuse, R192 ;  /* 0x000000c098c0723e */ /* 0x040fe200000000ff */
[----:B------:R-:W-:Y:S02]  /*9650*/  FADD.FTZ R159, R152, R159 ;  /* 0x0000009f989f7221 */ /* 0x000fe40000010000 */
[----:B------:R-:W1:Y:S01]  /*9660*/  MUFU.EX2 R203, R203 ;  /* 0x000000cb00cb7308 */ /* 0x000e620000000800 */
[----:B--2---:R-:W-:-:S07]  /*9670*/  FADD.FTZ R13, R201, R13 ;  /* 0x0000000dc90d7221 */ /* 0x004fce0000010000 */
[----:B------:R-:W2:Y:S01]  /*9680*/  MUFU.EX2 R154, R175 ;  /* 0x000000af009a7308 */ /* 0x000ea20000000800 */
[C---:B---3--:R-:W-:Y:S01]  /*9690*/  FADD.FTZ R13, R21.reuse, R13 ;  /* 0x0000000d150d7221 */ /* 0x048fe20000010000 */
[----:B------:R-:W-:Y:S01]  /*96a0*/  F2FP.F16.F32.PACK_AB R201, R21, R201 ;  /* 0x000000c915c9723e */ /* 0x000fe200000000ff */
[----:B------:R-:W-:-:S05]  /*96b0*/  IMAD.MOV.U32 R21, RZ, RZ, R17 ;  /* 0x000000ffff157224 */ /* 0x000fca00078e0011 */
[----:B------:R-:W3:Y:S01]  /*96c0*/  MUFU.EX2 R197, R197 ;  /* 0x000000c500c57308 */ /* 0x000ee20000000800 */
[----:B-1----:R-:W-:-:S07]  /*96d0*/  FADD.FTZ R13, R203, R13 ;  /* 0x0000000dcb0d7221 */ /* 0x002fce0000010000 */
[----:B------:R-:W1:Y:S01]  /*96e0*/  MUFU.EX2 R12, R163 ;  /* 0x000000a3000c7308 */ /* 0x000e620000000800 */
[C---:B--2---:R-:W-:Y:S01]  /*96f0*/  FADD.FTZ R13, R154.reuse, R13 ;  /* 0x0000000d9a0d7221 */ /* 0x044fe20000010000 */
[----:B------:R-:W-:-:S06]  /*9700*/  F2FP.F16.F32.PACK_AB R203, R154, R203 ;  /* 0x000000cb9acb723e */ /* 0x000fcc00000000ff */
[----:B------:R-:W2:Y:S01]  /*9710*/  MUFU.EX2 R199, R199 ;  /* 0x000000c700c77308 */ /* 0x000ea20000000800 */
[----:B---3--:R-:W-:-:S07]  /*9720*/  FADD.FTZ R13, R197, R13 ;  /* 0x0000000dc50d7221 */ /* 0x008fce0000010000 */
[----:B------:R-:W3:Y:S01]  /*9730*/  MUFU.EX2 R167, R167 ;  /* 0x000000a700a77308 */ /* 0x000ee20000000800 */
[C---:B-1----:R-:W-:Y:S01]  /*9740*/  FADD.FTZ R13, R12.reuse, R13 ;  /* 0x0000000d0c0d7221 */ /* 0x042fe20000010000 */
[----:B------:R-:W-:-:S06]  /*9750*/  F2FP.F16.F32.PACK_AB R197, R12, R197 ;  /* 0x000000c50cc5723e */ /* 0x000fcc00000000ff */
[----:B------:R-:W1:Y:S01]  /*9760*/  MUFU.EX2 R162, R162 ;  /* 0x000000a200a27308 */ /* 0x000e620000000800 */
[----:B--2---:R-:W-:-:S07]  /*9770*/  FADD.FTZ R13, R199, R13 ;  /* 0x0000000dc70d7221 */ /* 0x004fce0000010000 */
[----:B------:R-:W2:Y:S01]  /*9780*/  MUFU.EX2 R155, R155 ;  /* 0x0000009b009b7308 */ /* 0x000ea20000000800 */
[C---:B---3--:R-:W-:Y:S01]  /*9790*/  FADD.FTZ R13, R167.reuse, R13 ;  /* 0x0000000da70d7221 */ /* 0x048fe20000010000 */
[----:B------:R-:W-:-:S06]  /*97a0*/  F2FP.F16.F32.PACK_AB R199, R167, R199 ;  /* 0x000000c7a7c7723e */ /* 0x000fcc00000000ff */
[----:B------:R-:W3:Y:S01]  /*97b0*/  MUFU.EX2 R194, R194 ;  /* 0x000000c200c27308 */ /* 0x000ee20000000800 */
[----:B-1----:R-:W-:-:S07]  /*97c0*/  FADD.FTZ R13, R162, R13 ;  /* 0x0000000da20d7221 */ /* 0x002fce0000010000 */
[----:B------:R-:W1:Y:S01]  /*97d0*/  MUFU.EX2 R158, R158 ;  /* 0x0000009e009e7308 */ /* 0x000e620000000800 */
[C---:B--2---:R-:W-:Y:S01]  /*97e0*/  FADD.FTZ R13, R155.reuse, R13 ;  /* 0x0000000d9b0d7221 */ /* 0x044fe20000010000 */
[----:B------:R-:W-:-:S06]  /*97f0*/  F2FP.F16.F32.PACK_AB R193, R155, R162 ;  /* 0x000000a29bc1723e */ /* 0x000fcc00000000ff */
[----:B------:R-:W2:Y:S01]  /*9800*/  MUFU.EX2 R153, R153 ;  /* 0x0000009900997308 */ /* 0x000ea20000000800 */
[----:B---3--:R-:W-:Y:S01]  /*9810*/  FADD.FTZ R159, R194, R159 ;  /* 0x0000009fc29f7221 */ /* 0x008fe20000010000 */
[----:B------:R-:W-:Y:S01]  /*9820*/  F2FP.F16.F32.PACK_AB R194, R20, R194 ;  /* 0x000000c214c2723e */ /* 0x000fe200000000ff */
[----:B-1----:R-:W-:Y:S02]  /*9830*/  FADD.FTZ R12, R158, R13 ;  /* 0x0000000d9e0c7221 */ /* 0x002fe40000010000 */
[----:B------:R-:W-:Y:S01]  /*9840*/  FADD.FTZ R13, R20, R159 ;  /* 0x0000009f140d7221 */ /* 0x000fe20000010000 */
[----:B------:R-:W-:Y:S02]  /*9850*/  IMAD.MOV.U32 R20, RZ, RZ, R3 ;  /* 0x000000ffff147224 */ /* 0x000fe400078e0003 */
[C---:B--2---:R-:W-:Y:S01]  /*9860*/  FADD.FTZ R12, R153.reuse, R12 ;  /* 0x0000000c990c7221 */ /* 0x044fe20000010000 */
[----:B------:R-:W-:Y:S01]  /*9870*/  F2FP.F16.F32.PACK_AB R195, R153, R158 ;  /* 0x0000009e99c3723e */ /* 0x000fe200000000ff */
[----:B0-----:R-:W-:Y:S06]  /*9880*/  @P2 BRA `(.L_x_203) ;  /* 0xffffffc4007c2947 */ /* 0x001fec000383ffff */
.L_x_194:
        /* <DEDUP_REMOVED lines=131> */
.L_x_204:
[----:B------:R-:W-:Y:S01]  /*a0c0*/  IMAD R0, R16, 0x8, R5 ;  /* 0x0000000810007824 */ /* 0x000fe200078e0205 */
[----:B------:R-:W-:-:S04]  /*a0d0*/  SHF.L.U32 R7, R17, 0x1f, RZ ;  /* 0x0000001f11077819 */ /* 0x000fc800000006ff */
[----:B------:R0:W1:Y:S01]  /*a0e0*/  SYNCS.PHASECHK.TRANS64.TRYWAIT P2, [R0+URZ+0x38850], R7 ;  /* 0x03885007000075a7 */ /* 0x000062000804017f */
[----:B------:R-:W-:Y:S05]  /*a0f0*/  @!P0 BRA `(.L_x_205) ;  /* 0x0000000000048947 */ /* 0x000fea0003800000 */
[----:B------:R-:W-:Y:S01]  /*a100*/  BPT.TRAP 0x1 ;  /* 0x000000040000795c */ /* 0x000fe20000300000 */
.L_x_205:
[----:B-1----:R-:W-:Y:S05]  /*a110*/  @P2 BRA `(.L_x_206) ;  /* 0x0000000000082947 */ /* 0x002fea0003800000 */
[----:B------:R-:W1:Y:S02]  /*a120*/  SYNCS.PHASECHK.TRANS64.TRYWAIT P0, [R0+URZ+0x38850], R7 ;  /* 0x03885007000075a7 */ /* 0x000e64000800017f */
[----:B-1----:R-:W-:Y:S05]  /*a130*/  @!P0 BRA `(.L_x_207) ;  /* 0x000000cc00bc8947 */ /* 0x002fea0003800000 */
.L_x_206:
[----:B------:R-:W-:Y:S05]  /*a140*/  WARPSYNC.ALL ;  /* 0x0000000000007948 */ /* 0x000fea0003800000 */
[----:B------:R-:W-:Y:S01]  /*a150*/  VIADD R5, R5, 0x400 ;  /* 0x0000040005057836 */ /* 0x000fe20000000000 */
[----:B------:R-:W2:Y:S01]  /*a160*/  LDL.LU R15, [R1+0x14] ;  /* 0x00001400010f7983 */ /* 0x000ea20000300800 */
[----:B01----:R-:W-:Y:S01]  /*a170*/  IMAD.MOV.U32 R7, RZ, RZ, 0x40000040 ;  /* 0x40000040ff077424 */ /* 0x003fe200078e00ff */
[----:B------:R-:W-:Y:S01]  /*a180*/  WARPGROUP.ARRIVE ;  /* 0x00000000000079c5 */ /* 0x000fe20000000000 */
[----:B------:R-:W-:Y:S01]  /*a190*/  IMAD.MOV.U32 R9, RZ, RZ, 0x40000040 ;  /* 0x40000040ff097424 */ /* 0x000fe200078e00ff */
[----:B------:R-:W-:Y:S01]  /*a1a0*/  SHF.R.U32.HI R5, RZ, 0x4, R5 ;  /* 0x00000004ff057819 */ /* 0x000fe20000011605 */
[----:B------:R-:W0:Y:S01]  /*a1b0*/  SHFL.BFLY PT, R2, R13, 0x2, 0x1f ;  /* 0x0c401f000d027f89 */ /* 0x000e2200000e0000 */
[----:B------:R-:W-:Y:S01]  /*a1c0*/  R2UR UR11, R7 ;  /* 0x00000000070b72ca */ /* 0x000fe200000e0000 */
[----:B------:R-:W-:Y:S01]  /*a1d0*/  IMAD.MOV.U32 R7, RZ, RZ, 0x40000040 ;  /* 0x40000040ff077424 */ /* 0x000fe200078e00ff */
[----:B------:R-:W-:Y:S01]  /*a1e0*/  LOP3.LUT R5, R5, 0x3fff, RZ, 0xc0, !PT ;  /* 0x00003fff05057812 */ /* 0x000fe200078ec0ff */
[----:B------:R-:W-:-:S02]  /*a1f0*/  @!P1 VIADD R11, R0, 0x38860 ;  /* 0x00038860000b9836 */ /* 0x000fc40000000000 */
[----:B------:R-:W-:Y:S01]  /*a200*/  IMAD.MOV.U32 R0, RZ, RZ, -0x800000 ;  /* 0xff800000ff007424 */ /* 0x000fe200078e00ff */
[----:B------:R-:W-:Y:S02]  /*a210*/  LOP3.LUT R5, R5, 0x2800000, RZ, 0xfc, !PT ;  /* 0x0280000005057812 */ /* 0x000fe400078efcff */
[----:B------:R-:W-:-:S03]  /*a220*/  @!P1 PRMT R11, RZ, 0x654, R11 ;  /* 0x00000654ff0b9816 */ /* 0x000fc6000000000b */
[C---:B------:R-:W-:Y:S02]  /*a230*/  IMAD R6, R16.reuse, 0xa00, R5 ;  /* 0x00000a0010067824 */ /* 0x040fe400078e0205 */
[----:B------:R-:W1:Y:S01]  /*a240*/  SHFL.BFLY PT, R5, R12, 0x2, 0x1f ;  /* 0x0c401f000c057f89 */ /* 0x000e6200000e0000 */
[----:B------:R-:W-:Y:S02]  /*a250*/  VIADD R16, R16, 0x1 ;  /* 0x0000000110107836 */ /* 0x000fe40000000000 */
[C---:B------:R-:W-:Y:S01]  /*a260*/  R2UR UR10, R6.reuse ;  /* 0x00000000060a72ca */ /* 0x040fe200000e0000 */
[----:B------:R-:W-:Y:S02]  /*a270*/  VIADD R8, R6, 0x80 ;  /* 0x0000008006087836 */ /* 0x000fe40000000000 */
[----:B------:R-:W-:Y:S01]  /*a280*/  ISETP.NE.AND P2, PT, R16, 0x2, PT ;  /* 0x000000021000780c */ /* 0x000fe20003f45270 */
[----:B0-----:R-:W-:Y:S01]  /*a290*/  FADD.FTZ R2, R2, R13 ;  /* 0x0000000d02027221 */ /* 0x001fe20000010000 */
[----:B------:R-:W-:-:S02]  /*a2a0*/  IMAD.U32 R13, RZ, RZ, UR6 ;  /* 0x00000006ff0d7e24 */ /* 0x000fc4000f8e00ff */
[----:B------:R-:W-:-:S06]  /*a2b0*/  SEL R16, R16, RZ, P2 ;  /* 0x000000ff10107207 */ /* 0x000fcc0001000000 */
[----:B------:R-:W-:Y:S01]  /*a2c0*/  HGMMA.64x256x16.F32 R24, R208, gdesc[UR8].tnspB, R24, gsb0 ;  /* 0x43e00008d0187df0 */ /* 0x000fe20008000818 */
[----:B------:R-:W-:Y:S01]  /*a2d0*/  R2UR UR10, R8 ;  /* 0x00000000080a72ca */ /* 0x000fe200000e0000 */
[----:B------:R-:W-:Y:S01]  /*a2e0*/  VIADD R8, R6, 0x100 ;  /* 0x0000010006087836 */ /* 0x000fe20000000000 */
[----:B------:R-:W-:Y:S01]  /*a2f0*/  R2UR UR11, R9 ;  /* 0x00000000090b72ca */ /* 0x000fe200000e0000 */
[----:B------:R-:W-:Y:S02]  /*a300*/  IMAD.MOV.U32 R9, RZ, RZ, 0x40000040 ;  /* 0x40000040ff097424 */ /* 0x000fe400078e00ff */
[----:B--2---:R-:W-:Y:S01]  /*a310*/  VIADD R15, R15, 0x1 ;  /* 0x000000010f0f7836 */ /* 0x004fe20000000000 */
[----:B------:R-:W-:Y:S02]  /*a320*/  WARPGROUP.DEPBAR.LE gsb0, 0x0 ;  /* 0x00008000000079c5 */ /* 0x000fe40000010000 */
[----:B------:R-:W-:Y:S02]  /*a330*/  WARPGROUP.ARRIVE ;  /* 0x00000000000079c5 */ /* 0x000fe40000000000 */
[----:B------:R-:W-:-:S15]  /*a340*/  STL [R1+0x14], R15 ;  /* 0x0000140f01007387 */ /* 0x000fde0000100800 */
[----:B------:R-:W-:-:S02]  /*a350*/  NOP ;  /* 0x0000000000007918 */ /* 0x000fc40000000000 */
[----:B------:R-:W-:Y:S01]  /*a360*/  HGMMA.64x256x16.F32 R24, R204, gdesc[UR8].tnspB, R24, gsb0 ;  /* 0x43e00008cc187df0 */ /* 0x000fe20008000818 */
[----:B------:R-:W-:Y:S01]  /*a370*/  R2UR UR10, R8 ;  /* 0x00000000080a72ca */ /* 0x000fe200000e0000 */
[C---:B------:R-:W-:Y:S01]  /*a380*/  VIADD R8, R6.reuse, 0x180 ;  /* 0x0000018006087836 */ /* 0x040fe20000000000 */
[----:B------:R-:W-:Y:S01]  /*a390*/  R2UR UR11, R9 ;  /* 0x00000000090b72ca */ /* 0x000fe200000e0000 */
[----:B------:R-:W-:Y:S02]  /*a3a0*/  IMAD.MOV.U32 R9, RZ, RZ, 0x40000040 ;  /* 0x40000040ff097424 */ /* 0x000fe400078e00ff */
[----:B------:R-:W-:Y:S01]  /*a3b0*/  VIADD R6, R6, 0x200 ;  /* 0x0000020006067836 */ /* 0x000fe20000000000 */
[----:B------:R-:W-:Y:S02]  /*a3c0*/  WARPGROUP.DEPBAR.LE gsb0, 0x0 ;  /* 0x00008000000079c5 */ /* 0x000fe40000010000 */
[----:B------:R-:W-:-:S15]  /*a3d0*/  WARPGROUP.ARRIVE ;  /* 0x00000000000079c5 */ /* 0x000fde0000000000 */
[----:B------:R-:W-:-:S04]  /*a3e0*/  NOP ;  /* 0x0000000000007918 */ /* 0x000fc80000000000 */
[----:B------:R-:W-:Y:S01]  /*a3f0*/  HGMMA.64x256x16.F32 R24, R200, gdesc[UR8].tnspB, R24, gsb0 ;  /* 0x43e00008c8187df0 */ /* 0x000fe20008000818 */
[----:B------:R-:W-:Y:S02]  /*a400*/  R2UR UR10, R8 ;  /* 0x00000000080a72ca */ /* 0x000fe400000e0000 */
[----:B------:R-:W-:Y:S01]  /*a410*/  R2UR UR11, R9 ;  /* 0x00000000090b72ca */ /* 0x000fe200000e0000 */
[----:B------:R-:W-:Y:S02]  /*a420*/  WARPGROUP.DEPBAR.LE gsb0, 0x0 ;  /* 0x00008000000079c5 */ /* 0x000fe40000010000 */
[----:B------:R-:W-:-:S15]  /*a430*/  WARPGROUP.ARRIVE ;  /* 0x00000000000079c5 */ /* 0x000fde0000000000 */
[----:B------:R-:W-:-:S07]  /*a440*/  NOP ;  /* 0x0000000000007918 */ /* 0x000fce0000000000 */
[----:B------:R-:W-:Y:S01]  /*a450*/  HGMMA.64x256x16.F32 R24, R196, gdesc[UR8].tnspB, R24, gsb0 ;  /* 0x43e00008c4187df0 */ /* 0x000fe20008000818 */
[----:B------:R-:W-:Y:S02]  /*a460*/  R2UR UR10, R6 ;  /* 0x00000000060a72ca */ /* 0x000fe400000e0000 */
[----:B------:R-:W-:Y:S01]  /*a470*/  R2UR UR11, R7 ;  /* 0x00000000070b72ca */ /* 0x000fe200000e0000 */
[----:B-1----:R-:W-:Y:S02]  /*a480*/  FADD.FTZ R7, R5, R12 ;  /* 0x0000000c05077221 */ /* 0x002fe40000010000 */
[----:B------:R-:W0:Y:S04]  /*a490*/  SHFL.BFLY PT, R5, R2, 0x1, 0x1f ;  /* 0x0c201f0002057f89 */ /* 0x000e2800000e0000 */
[----:B------:R-:W1:Y:S01]  /*a4a0*/  SHFL.BFLY PT, R6, R7, 0x1, 0x1f ;  /* 0x0c201f0007067f89 */ /* 0x000e6200000e0000 */
[----:B0-----:R-:W-:Y:S01]  /*a4b0*/  FADD.FTZ R10, R2, R5 ;  /* 0x00000005020a7221 */ /* 0x001fe20000010000 */
[----:B------:R-:W-:Y:S01]  /*a4c0*/  IMAD.MOV.U32 R5, RZ, RZ, RZ ;  /* 0x000000ffff057224 */ /* 0x000fe200078e00ff */
[----:B------:R-:W-:Y:S01]  /*a4d0*/  SEL R2, RZ, 0x1, P2 ;  /* 0x00000001ff027807 */ /* 0x000fe20001000000 */
[----:B-1----:R-:W-:-:S02]  /*a4e0*/  FADD.FTZ R14, R7, R6 ;  /* 0x00000006070e7221 */ /* 0x002fc40000010000 */
[----:B------:R-:W-:Y:S01]  /*a4f0*/  FSETP.NE.FTZ.AND P0, PT, R10, RZ, PT ;  /* 0x000000ff0a00720b */ /* 0x000fe20003f15000 */
[----:B------:R-:W-:Y:S01]  /*a500*/  IMAD.MOV.U32 R6, RZ, RZ, RZ ;  /* 0x000000ffff067224 */ /* 0x000fe200078e00ff */
[----:B------:R-:W-:Y:S01]  /*a510*/  LOP3.LUT R17, R17, R2, RZ, 0x3c, !PT ;  /* 0x0000000211117212 */ /* 0x000fe200078e3cff */
[----:B------:R-:W-:Y:S01]  /*a520*/  IMAD.U32 R7, RZ, RZ, UR6 ;  /* 0x00000006ff077e24 */ /* 0x000fe2000f8e00ff */
[----:B------:R-:W-:Y:S01]  /*a530*/  FSETP.NE.FTZ.AND P3, PT, R14, RZ, PT ;  /* 0x000000ff0e00720b */ /* 0x000fe20003f75000 */
[----:B------:R-:W-:-:S08]  /*a540*/  IMAD.MOV.U32 R2, RZ, RZ, -0x800000 ;  /* 0xff800000ff027424 */ /* 0x000fd000078e00ff */
[----:B------:R-:W0:Y:S01]  /*a550*/  @P0 MUFU.LG2 R8, R10 ;  /* 0x0000000a00080308 */ /* 0x000e220000000c00 */
[----:B------:R-:W-:-:S03]  /*a560*/  @P0 FMUL.FTZ R7, R7, 0.69314718246459960938 ;  /* 0x3f31721807070820 */ /* 0x000fc60000410000 */
[----:B------:R-:W-:-:S04]  /*a570*/  @P3 FMUL.FTZ R13, R13, 0.69314718246459960938 ;  /* 0x3f3172180d0d3820 */ /* 0x000fc80000410000 */
[----:B------:R-:W1:Y:S08]  /*a580*/  @P3 MUFU.LG2 R9, R14 ;  /* 0x0000000e00093308 */ /* 0x000e700000000c00 */
[----:B------:R1:W2:Y:S01]  /*a590*/  @P0 MUFU.RCP R6, R10 ;  /* 0x0000000a00060308 */ /* 0x0002a20000001000 */
[----:B0-----:R-:W-:-:S04]  /*a5a0*/  @P0 FMUL.FTZ R8, R8, 0.69314718246459960938 ;  /* 0x3f31721808080820 */ /* 0x001fc80000410000 */
[----:B------:R-:W-:Y:S01]  /*a5b0*/  @P0 FFMA.FTZ R2, R7, R4, R8 ;  /* 0x0000000407020223 */ /* 0x000fe20000010008 */
[----:B------:R-:W-:Y:S02]  /*a5c0*/  PLOP3.LUT P0, PT, PT, PT, PT, 0x8, 0x0 ;  /* 0x000000000000781c */ /* 0x000fe40003f0e170 */
[----:B------:R-:W0:Y:S01]  /*a5d0*/  @P3 MUFU.RCP R5, R14 ;  /* 0x0000000e00053308 */ /* 0x000e220000001000 */
[----:B-1----:R-:W-:-:S04]  /*a5e0*/  @P3 FMUL.FTZ R10, R9, 0.69314718246459960938 ;  /* 0x3f317218090a3820 */ /* 0x002fc80000410000 */
[----:B------:R-:W-:Y:S01]  /*a5f0*/  @P3 FFMA.FTZ R0, R13, R3, R10 ;  /* 0x000000030d003223 */ /* 0x000fe2000001000a */
[----:B------:R-:W-:Y:S02]  /*a600*/  WARPGROUP.DEPBAR.LE gsb0, 0x0 ;  /* 0x00008000000079c5 */ /* 0x000fe40000010000 */
[----:B------:R-:W-:-:S06]  /*a610*/  WARPGROUP.ARRIVE ;  /* 0x00000000000079c5 */ /* 0x000fcc0000000000 */
[----:B------:R-:W-:Y:S03]  /*a620*/  HGMMA.64x256x16.F32 R24, R192, gdesc[UR8].tnspB, R24, gsb0 ;  /* 0x43e00008c0187df0 */ /* 0x000fe60008000818 */
[----:B------:R-:W-:Y:S02]  /*a630*/  WARPGROUP.DEPBAR.LE gsb0, 0x0 ;  /* 0x00008000000079c5 */ /* 0x000fe40000010000 */
[----:B------:R1:W-:Y:S01]  /*a640*/  @!P1 SYNCS.ARRIVE.TRANS64.RED.A1T0 RZ, [R11+URZ], RZ ;  /* 0x000000ff0bff99a7 */ /* 0x0003e2000810043f */
        /* <DEDUP_REMOVED lines=64> */
[-C--:B0-----:R-:W-:Y:S01]  /*aa50*/  FMUL.FTZ R26, R26, R5.reuse ;  /* 0x000000051a1a7220 */ /* 0x081fe20000410000 */
        /* <DEDUP_REMOVED lines=62> */
[----:B-1----:R-:W-:-:S07]  /*ae40*/  FMUL.FTZ R151, R151, R5 ;  /* 0x0000000597977220 */ /* 0x002fce0000410000 */
.L_x_186:
[----:B------:R-:W0:Y:S08]  /*ae50*/  S2UR UR4, SR_CgaCtaId ;  /* 0x00000000000479c3 */ /* 0x000e300000008800 */
[----:B------:R-:W-:Y:S06]  /*ae60*/  BAR.SYNC.DEFER_BLOCKING 0x5, 0x180 ;  /* 0x0146000000007b1d */ /* 0x000fec0000010000 */
[----:B------:R-:W-:Y:S01]  /*ae70*/  UMOV UR8, 0x400 ;  /* 0x0000040000087882 */ /* 0x000fe20000000000 */
[----:B------:R-:W-:Y:S01]  /*ae80*/  BSSY B0, `(.L_x_208) ;  /* 0x00004ba000007945 */ /* 0x000fe20003800000 */
[----:B0-----:R-:W-:-:S09]  /*ae90*/  ULEA UR8, UR4, UR8, 0x18 ;  /* 0x0000000804087291 */ /* 0x001fd2000f8ec03f */
[----:B------:R-:W0:Y:S02]  /*aea0*/  LDS.128 R4, [UR8+0x388d0] ;  /* 0x0388d008ff047984 */ /* 0x000e240008000c00 */
[----:B0-----:R-:W-:Y:S02]  /*aeb0*/  R2UR UR6, R5 ;  /* 0x00000000050672ca */ /* 0x001fe400000e0000 */
[----:B------:R-:W-:Y:S02]  /*aec0*/  R2UR UR5, R6 ;  /* 0x00000000060572ca */ /* 0x000fe400000e0000 */
[----:B------:R-:W-:Y:S01]  /*aed0*/  R2UR UR7, R7 ;  /* 0x00000000070772ca */ /* 0x000fe200000e0000 */
[----:B------:R-:W-:Y:S06]  /*aee0*/  BAR.ARV 0x4, 0x180 ;  /* 0x0106000000007b1d */ /* 0x000fec0000002000 */
[----:B------:R-:W-:Y:S08]  /*aef0*/  @P0 BRA `(.L_x_209) ;  /* 0x0000003800900947 */ /* 0x000ff00003800000 */
[----:B------:R-:W2:Y:S01]  /*af00*/  LDL.LU R9, [R1+0x10] ;  /* 0x0000100001097983 */ /* 0x000ea20000300800 */
[----:B------:R-:W0:Y:S01]  /*af10*/  S2UR UR4, SR_SWINHI ;  /* 0x00000000000479c3 */ /* 0x000e220000002f00 */
[----:B------:R-:W-:Y:S01]  /*af20*/  IMAD.MOV.U32 R12, RZ, RZ, 0x2 ;  /* 0x00000002ff0c7424 */ /* 0x000fe200078e00ff */
[----:B------:R-:W-:Y:S01]  /*af30*/  F2FP.F16.F32.PACK_AB R6, R29, R28 ;  /* 0x0000001c1d06723e */ /* 0x000fe200000000ff */
[----:B------:R-:W3:Y:S01]  /*af40*/  LDL.LU R8, [R1+0x18] ;  /* 0x0000180001087983 */ /* 0x000ee20000300800 */
[----:B------:R-:W-:Y:S01]  /*af50*/  F2FP.F16.F32.PACK_AB R7, R31, R30 ;  /* 0x0000001e1f07723e */ /* 0x000fe200000000ff */
[----:B------:R-:W-:Y:S01]  /*af60*/  ULDC.64 UR14, c[0x0][0xc00] ;  /* 0x00030000000e7ab9 */ /* 0x000fe20000000a00 */
[----:B------:R-:W-:Y:S01]  /*af70*/  R2UR UR22, R22 ;  /* 0x00000000161672ca */ /* 0x000fe200000e0000 */
[----:B------:R-:W4:Y:S01]  /*af80*/  LDL R3, [R1+0x68] ;  /* 0x0000680001037983 */ /* 0x000f220000100800 */
[----:B------:R-:W-:Y:S01]  /*af90*/  ULDC.64 UR26, c[0x0][0x208] ;  /* 0x00008200001a7ab9 */ /* 0x000fe20000000a00 */
[----:B------:R-:W-:-:S02]  /*afa0*/  ULDC UR20, c[0x0][0xbe8] ;  /* 0x0002fa0000147ab9 */ /* 0x000fc40000000800 */
[----:B------:R-:W5:Y:S01]  /*afb0*/  LDL R174, [R1+0xc] ;  /* 0x00000c0001ae7983 */ /* 0x000f620000100800 */
[----:B------:R-:W-:Y:S02]  /*afc0*/  R2UR UR21, R212 ;  /* 0x00000000d41572ca */ /* 0x000fe400000e0000 */
[----:B------:R-:W-:Y:S01]  /*afd0*/  R2UR UR24, R213 ;  /* 0x00000000d51872ca */ /* 0x000fe200000e0000 */
[----:B------:R-:W5:Y:S01]  /*afe0*/  LDL R175, [R1+0x64] ;  /* 0x0000640001af7983 */ /* 0x000f620000100800 */
[----:B------:R-:W-:Y:S01]  /*aff0*/  UMOV UR10, UR8 ;  /* 0x00000008000a7c82 */ /* 0x000fe20008000000 */
[----:B0-----:R-:W-:Y:S01]  /*b000*/  UMOV UR11, UR4 ;  /* 0x00000004000b7c82 */ /* 0x001fe20008000000 */
[----:B------:R-:W-:Y:S01]  /*b010*/  BAR.SYNC.DEFER_BLOCKING 0x1, 0x100 ;  /* 0x0044000000007b1d */ /* 0x000fe20000010000 */
[----:B--2---:R-:W-:Y:S02]  /*b020*/  R2UR UR19, R9 ;  /* 0x00000000091372ca */ /* 0x004fe400000e0000 */
[----:B---3--:R-:W-:Y:S01]  /*b030*/  R2UR UR17, R8 ;  /* 0x00000000081172ca */ /* 0x008fe200000e0000 */
[----:B----4-:R-:W-:Y:S01]  /*b040*/  IMAD.WIDE R12, R3, R12, UR10 ;  /* 0x0000000a030c7e25 */ /* 0x010fe2000f8e020c */
[----:B-----5:R-:W-:-:S02]  /*b050*/  R2UR UR18, R174 ;  /* 0x00000000ae1272ca */ /* 0x020fc400000e0000 */
[----:B------:R-:W-:-:S04]  /*b060*/  IADD3 R15, P1, R12, 0x20, RZ ;  /* 0x000000200c0f7810 */ /* 0x000fc80007f3e0ff */
[----:B------:R-:W-:-:S04]  /*b070*/  LOP3.LUT R14, R15, 0x380, RZ, 0xc0, !PT ;  /* 0x000003800f0e7812 */ /* 0x000fc800078ec0ff */
[----:B------:R-:W-:Y:S02]  /*b080*/  SHF.R.U64 R14, R14, 0x3, RZ ;  /* 0x000000030e0e7819 */ /* 0x000fe400000012ff */
[----:B------:R-:W-:Y:S02]  /*b090*/  IADD3 R157, P0, R12, 0x40, RZ ;  /* 0x000000400c9d7810 */ /* 0x000fe40007f1e0ff */
[----:B------:R-:W-:Y:S01]  /*b0a0*/  LOP3.LUT R14, R14, R15, RZ, 0x3c, !PT ;  /* 0x0000000f0e0e7212 */ /* 0x000fe200078e3cff */
[----:B------:R-:W-:Y:S01]  /*b0b0*/  IMAD.X R15, RZ, RZ, R13, P1 ;  /* 0x000000ffff0f7224 */ /* 0x000fe200008e060d */
[C---:B------:R-:W-:Y:S02]  /*b0c0*/  IADD3 R159, P4, R12.reuse, 0x60, RZ ;  /* 0x000000600c9f7810 */ /* 0x040fe40007f9e0ff */
[C---:B------:R-:W-:Y:S02]  /*b0d0*/  IADD3 R161, P3, R12.reuse, 0x4000, RZ ;  /* 0x000040000ca17810 */ /* 0x040fe40007f7e0ff */
[----:B------:R-:W-:-:S02]  /*b0e0*/  IADD3 R163, P6, R12, 0x4020, RZ ;  /* 0x000040200ca37810 */ /* 0x000fc40007fde0ff */
[C---:B------:R-:W-:Y:S02]  /*b0f0*/  IADD3 R165, P5, R12.reuse, 0x4040, RZ ;  /* 0x000040400ca57810 */ /* 0x040fe40007fbe0ff */
[C---:B------:R-:W-:Y:S02]  /*b100*/  IADD3 R167, P2, R12.reuse, 0x4060, RZ ;  /* 0x000040600ca77810 */ /* 0x040fe40007f5e0ff */
[C---:B------:R-:W-:Y:S02]  /*b110*/  IADD3 R169, P1, R12.reuse, 0x8000, RZ ;  /* 0x000080000ca97810 */ /* 0x040fe40007f3e0ff */
[----:B------:R-:W-:Y:S02]  /*b120*/  LOP3.LUT R5, R12, 0x380, RZ, 0xc0, !PT ;  /* 0x000003800c057812 */ /* 0x000fe400078ec0ff */
[----:B------:R-:W-:Y:S02]  /*b130*/  LOP3.LUT R156, R157, 0x380, RZ, 0xc0, !PT ;  /* 0x000003809d9c7812 */ /* 0x000fe400078ec0ff */
[----:B------:R-:W-:-:S02]  /*b140*/  LOP3.LUT R158, R159, 0x380, RZ, 0xc0, !PT ;  /* 0x000003809f9e7812 */ /* 0x000fc400078ec0ff */
[----:B------:R-:W-:Y:S02]  /*b150*/  LOP3.LUT R160, R161, 0x380, RZ, 0xc0, !PT ;  /* 0x00000380a1a07812 */ /* 0x000fe400078ec0ff */
[----:B------:R-:W-:Y:S02]  /*b160*/  LOP3.LUT R162, R163, 0x380, RZ, 0xc0, !PT ;  /* 0x00000380a3a27812 */ /* 0x000fe400078ec0ff */
[----:B------:R-:W-:Y:S02]  /*b170*/  LOP3.LUT R164, R165, 0x380, RZ, 0xc0, !PT ;  /* 0x00000380a5a47812 */ /* 0x000fe400078ec0ff */
[----:B------:R-:W-:Y:S02]  /*b180*/  LOP3.LUT R166, R167, 0x380, RZ, 0xc0, !PT ;  /* 0x00000380a7a67812 */ /* 0x000fe400078ec0ff */
[----:B------:R-:W-:Y:S02]  /*b190*/  LOP3.LUT R168, R169, 0x380, RZ, 0xc0, !PT ;  /* 0x00000380a9a87812 */ /* 0x000fe400078ec0ff */
[----:B------:R-:W-:-:S02]  /*b1a0*/  SHF.R.U64 R5, R5, 0x3, RZ ;  /* 0x0000000305057819 */ /* 0x000fc400000012ff */
[----:B------:R-:W-:Y:S02]  /*b1b0*/  SHF.R.U64 R156, R156, 0x3, RZ ;  /* 0x000000039c9c7819 */ /* 0x000fe400000012ff */
[----:B------:R-:W-:Y:S02]  /*b1c0*/  SHF.R.U64 R158, R158, 0x3, RZ ;  /* 0x000000039e9e7819 */ /* 0x000fe400000012ff */
[----:B------:R-:W-:Y:S02]  /*b1d0*/  SHF.R.U64 R160, R160, 0x3, RZ ;  /* 0x00000003a0a07819 */ /* 0x000fe400000012ff */
[----:B------:R-:W-:Y:S02]  /*b1e0*/  SHF.R.U64 R162, R162, 0x3, RZ ;  /* 0x00000003a2a27819 */ /* 0x000fe400000012ff */
[----:B------:R-:W-:Y:S02]  /*b1f0*/  SHF.R.U64 R164, R164, 0x3, RZ ;  /* 0x00000003a4a47819 */ /* 0x000fe400000012ff */
[----:B------:R-:W-:-:S02]  /*b200*/  SHF.R.U64 R166, R166, 0x3, RZ ;  /* 0x00000003a6a67819 */ /* 0x000fc400000012ff */
[----:B------:R-:W-:Y:S02]  /*b210*/  SHF.R.U64 R168, R168, 0x3, RZ ;  /* 0x00000003a8a87819 */ /* 0x000fe400000012ff */
[----:B------:R-:W-:Y:S01]  /*b220*/  LOP3.LUT R4, R5, R12, RZ, 0x3c, !PT ;  /* 0x0000000c05047212 */ /* 0x000fe200078e3cff */
[--C-:B------:R-:W-:Y:S01]  /*b230*/  IMAD.MOV.U32 R5, RZ, RZ, R13.reuse ;  /* 0x000000ffff057224 */ /* 0x100fe200078e000d */
[----:B------:R-:W-:Y:S01]  /*b240*/  LOP3.LUT R156, R156, R157, RZ, 0x3c, !PT ;  /* 0x0000009d9c9c7212 */ /* 0x000fe200078e3cff */
[--C-:B------:R-:W-:Y:S01]  /*b250*/  IMAD.X R157, RZ, RZ, R13.reuse, P0 ;  /* 0x000000ffff9d7224 */ /* 0x100fe200000e060d */
        /* <DEDUP_REMOVED lines=11> */
[----:B------:R-:W-:Y:S01]  /*b310*/  IMAD.X R169, RZ, RZ, R13, P1 ;  /* 0x000000ffffa97224 */ /* 0x000fe200008e060d */
[----:B------:R-:W-:-:S02]  /*b320*/  IADD3 R171, P0, R12, 0x8020, RZ ;  /* 0x000080200cab7810 */ /* 0x000fc40007f1e0ff */
[C---:B------:R-:W-:Y:S02]  /*b330*/  IADD3 R173, P4, R12.reuse, 0x8040, RZ ;  /* 0x000080400cad7810 */ /* 0x040fe40007f9e0ff */
[C---:B------:R-:W-:Y:S02]  /*b340*/  IADD3 R9, P3, R12.reuse, 0x8060, RZ ;  /* 0x000080600c097810 */ /* 0x040fe40007f7e0ff */
[C---:B------:R-:W-:Y:S02]  /*b350*/  IADD3 R11, P6, R12.reuse, 0xc000, RZ ;  /* 0x0000c0000c0b7810 */ /* 0x040fe40007fde0ff */
[C---:B------:R-:W-:Y:S02]  /*b360*/  IADD3 R153, P5, R12.reuse, 0xc020, RZ ;  /* 0x0000c0200c997810 */ /* 0x040fe40007fbe0ff */
[C---:B------:R-:W-:Y:S02]  /*b370*/  IADD3 R155, P2, R12.reuse, 0xc040, RZ ;  /* 0x0000c0400c9b7810 */ /* 0x040fe40007f5e0ff */
[----:B------:R-:W-:-:S02]  /*b380*/  IADD3 R21, P1, R12, 0xc060, RZ ;  /* 0x0000c0600c157810 */ /* 0x000fc40007f3e0ff */
[----:B------:R-:W-:Y:S02]  /*b390*/  MOV R3, R4 ;  /* 0x0000000400037202 */ /* 0x000fe40000000f00 */
[----:B------:R-:W-:Y:S02]  /*b3a0*/  F2FP.F16.F32.PACK_AB R4, R25, R24 ;  /* 0x000000181904723e */ /* 0x000fe400000000ff */
[----:B------:R-:W-:Y:S02]  /*b3b0*/  F2FP.F16.F32.PACK_AB R5, R27, R26 ;  /* 0x0000001a1b05723e */ /* 0x000fe400000000ff */
[----:B------:R-:W-:Y:S02]  /*b3c0*/  LOP3.LUT R170, R171, 0x380, RZ, 0xc0, !PT ;  /* 0x00000380abaa7812 */ /* 0x000fe400078ec0ff */
[----:B------:R-:W-:Y:S02]  /*b3d0*/  LOP3.LUT R172, R173, 0x380, RZ, 0xc0, !PT ;  /* 0x00000380adac7812 */ /* 0x000fe400078ec0ff */
[----:B------:R-:W-:-:S02]  /*b3e0*/  LOP3.LUT R8, R9, 0x380, RZ, 0xc0, !PT ;  /* 0x0000038009087812 */ /* 0x000fc400078ec0ff */
[----:B------:R-:W-:Y:S02]  /*b3f0*/  LOP3.LUT R10, R11, 0x380, RZ, 0xc0, !PT ;  /* 0x000003800b0a7812 */ /* 0x000fe400078ec0ff */
[----:B------:R-:W-:Y:S02]  /*b400*/  LOP3.LUT R152, R153, 0x380, RZ, 0xc0, !PT ;  /* 0x0000038099987812 */ /* 0x000fe400078ec0ff */
[----:B------:R-:W-:Y:S02]  /*b410*/  LOP3.LUT R154, R155, 0x380, RZ, 0xc0, !PT ;  /* 0x000003809b9a7812 */ /* 0x000fe400078ec0ff */
[----:B------:R-:W-:Y:S01]  /*b420*/  LOP3.LUT R20, R21, 0x380, RZ, 0xc0, !PT ;  /* 0x0000038015147812 */ /* 0x000fe200078ec0ff */
[----:B------:R0:W-:Y:S01]  /*b430*/  STSM.16.M88.4 [R3], R4 ;  /* 0x0000000403007844 */ /* 0x0001e20000000200 */
[----:B------:R-:W-:Y:S02]  /*b440*/  SHF.R.U64 R170, R170, 0x3, RZ ;  /* 0x00000003aaaa7819 */ /* 0x000fe400000012ff */
[----:B------:R-:W-:-:S02]  /*b450*/  SHF.R.U64 R172, R172, 0x3, RZ ;  /* 0x00000003acac7819 */ /* 0x000fc400000012ff */
[----:B------:R-:W-:Y:S02]  /*b460*/  SHF.R.U64 R8, R8, 0x3, RZ ;  /* 0x0000000308087819 */ /* 0x000fe400000012ff */
[----:B------:R-:W-:Y:S02]  /*b470*/  SHF.R.U64 R10, R10, 0x3, RZ ;  /* 0x000000030a0a7819 */ /* 0x000fe400000012ff */
[----:B------:R-:W-:Y:S02]  /*b480*/  SHF.R.U64 R152, R152, 0x3, RZ ;  /* 0x0000000398987819 */ /* 0x000fe400000012ff */
[----:B------:R-:W-:Y:S02]  /*b490*/  SHF.R.U64 R154, R154, 0x3, RZ ;  /* 0x000000039a9a7819 */ /* 0x000fe400000012ff */
[----:B------:R-:W-:Y:S02]  /*b4a0*/  SHF.R.U64 R20, R20, 0x3, RZ ;  /* 0x0000000314147819 */ /* 0x000fe400000012ff */
[----:B------:R-:W-:-:S02]  /*b4b0*/  MOV R14, R14 ;  /* 0x0000000e000e7202 */ /* 0x000fc40000000f00 */
[----:B0-----:R-:W-:Y:S02]  /*b4c0*/  F2FP.F16.F32.PACK_AB R4, R33, R32 ;  /* 0x000000202104723e */ /* 0x001fe400000000ff */
[----:B------:R-:W-:Y:S02]  /*b4d0*/  F2FP.F16.F32.PACK_AB R5, R35, R34 ;  /* 0x000000222305723e */ /* 0x000fe400000000ff */
[----:B------:R-:W-:Y:S02]  /*b4e0*/  F2FP.F16.F32.PACK_AB R6, R37, R36 ;  /* 0x000000242506723e */ /* 0x000fe400000000ff */
[----:B------:R-:W-:Y:S02]  /*b4f0*/  F2FP.F16.F32.PACK_AB R7, R39, R38 ;  /* 0x000000262707723e */ /* 0x000fe400000000ff */
        /* <DEDUP_REMOVED lines=14> */
[----:B------:R0:W-:Y:S01]  /*b5e0*/  STSM.16.M88.4 [R14], R4 ;  /* 0x000000040e007844 */ /* 0x0001e20000000200 */
[----:B------:R-:W-:-:S02]  /*b5f0*/  MOV R156, R156 ;  /* 0x0000009c009c7202 */ /* 0x000fc40000000f00 */
[----:B------:R-:W-:Y:S02]  /*b600*/  F2FP.F16.F32.PACK_AB R12, R41, R40 ;  /* 0x00000028290c723e */ /* 0x000fe400000000ff */
[----:B------:R-:W-:Y:S02]  /*b610*/  F2FP.F16.F32.PACK_AB R13, R43, R42 ;  /* 0x0000002a2b0d723e */ /* 0x000fe400000000ff */
[----:B------:R-:W-:Y:S02]  /*b620*/  F2FP.F16.F32.PACK_AB R15, R47, R46 ;  /* 0x0000002e2f0f723e */ /* 0x000fe400000000ff */
[----:B------:R-:W-:Y:S02]  /*b630*/  MOV R158, R158 ;  /* 0x0000009e009e7202 */ /* 0x000fe40000000f00 */
[----:B------:R-:W-:Y:S02]  /*b640*/  MOV R161, R160 ;  /* 0x000000a000a17202 */ /* 0x000fe40000000f00 */
[----:B0-----:R-:W-:-:S02]  /*b650*/  F2FP.F16.F32.PACK_AB R14, R45, R44 ;  /* 0x0000002c2d0e723e */ /* 0x001fc400000000ff */
[----:B------:R-:W-:Y:S02]  /*b660*/  F2FP.F16.F32.PACK_AB R4, R49, R48 ;  /* 0x000000303104723e */ /* 0x000fe400000000ff */
[----:B------:R-:W-:Y:S02]  /*b670*/  F2FP.F16.F32.PACK_AB R5, R51, R50 ;  /* 0x000000323305723e */ /* 0x000fe400000000ff */
[----:B------:R-:W-:Y:S02]  /*b680*/  F2FP.F16.F32.PACK_AB R6, R53, R52 ;  /* 0x000000343506723e */ /* 0x000fe400000000ff */
[----:B------:R-:W-:Y:S01]  /*b690*/  F2FP.F16.F32.PACK_AB R7, R55, R54 ;  /* 0x000000363707723e */ /* 0x000fe200000000ff */
[----:B------:R0:W-:Y:S01]  /*b6a0*/  STSM.16.M88.4 [R156], R12 ;  /* 0x0000000c9c007844 */ /* 0x0001e20000000200 */
[----:B------:R-:W-:Y:S02]  /*b6b0*/  MOV R160, R8 ;  /* 0x0000000800a07202 */ /* 0x000fe40000000f00 */
[----:B------:R-:W-:-:S02]  /*b6c0*/  MOV R3, R10 ;  /* 0x0000000a00037202 */ /* 0x000fc40000000f00 */
[----:B------:R-:W-:Y:S02]  /*b6d0*/  F2FP.F16.F32.PACK_AB R8, R57, R56 ;  /* 0x000000383908723e */ /* 0x000fe400000000ff */
[----:B------:R-:W-:Y:S02]  /*b6e0*/  F2FP.F16.F32.PACK_AB R9, R59, R58 ;  /* 0x0000003a3b09723e */ /* 0x000fe400000000ff */
[----:B------:R-:W-:Y:S02]  /*b6f0*/  F2FP.F16.F32.PACK_AB R10, R61, R60 ;  /* 0x0000003c3d0a723e */ /* 0x000fe400000000ff */
[----:B------:R-:W-:Y:S02]  /*b700*/  F2FP.F16.F32.PACK_AB R11, R63, R62 ;  /* 0x0000003e3f0b723e */ /* 0x000fe400000000ff */
[----:B------:R-:W-:Y:S01]  /*b710*/  MOV R162, R162 ;  /* 0x000000a200a27202 */ /* 0x000fe20000000f00 */
[----:B------:R1:W-:Y:S01]  /*b720*/  STSM.16.M88.4 [R158], R4 ;  /* 0x000000049e007844 */ /* 0x0003e20000000200 */
[----:B------:R-:W-:-:S02]  /*b730*/  MOV R18, R152 ;  /* 0x0000009800127202 */ /* 0x000fc40000000f00 */
[----:B0-----:R-:W-:Y:S02]  /*b740*/  F2FP.F16.F32.PACK_AB R12, R65, R64 ;  /* 0x00000040410c723e */ /* 0x001fe400000000ff */
[----:B------:R-:W-:Y:S02]  /*b750*/  F2FP.F16.F32.PACK_AB R13, R67, R66 ;  /* 0x00000042430d723e */ /* 0x000fe400000000ff */
[----:B------:R-:W-:Y:S02]  /*b760*/  F2FP.F16.F32.PACK_AB R14, R69, R68 ;  /* 0x00000044450e723e */ /* 0x000fe400000000ff */
[----:B------:R-:W-:Y:S02]  /*b770*/  F2FP.F16.F32.PACK_AB R15, R71, R70 ;  /* 0x00000046470f723e */ /* 0x000fe400000000ff */
[----:B------:R-:W-:Y:S02]  /*b780*/  MOV R22, R154 ;  /* 0x0000009a00167202 */ /* 0x000fe40000000f00 */
[----:B------:R-:W-:-:S02]  /*b790*/  MOV R164, R164 ;  /* 0x000000a400a47202 */ /* 0x000fc40000000f00 */
[----:B------:R-:W-:Y:S02]  /*b7a0*/  F2FP.F16.F32.PACK_AB R152, R73, R72 ;  /* 0x000000484998723e */ /* 0x000fe400000000ff */
[----:B------:R-:W-:Y:S02]  /*b7b0*/  F2FP.F16.F32.PACK_AB R153, R75, R74 ;  /* 0x0000004a4b99723e */ /* 0x000fe400000000ff */
[----:B------:R-:W-:Y:S02]  /*b7c0*/  F2FP.F16.F32.PACK_AB R154, R77, R76 ;  /* 0x0000004c4d9a723e */ /* 0x000fe400000000ff */
[----:B------:R-:W-:Y:S01]  /*b7d0*/  F2FP.F16.F32.PACK_AB R155, R79, R78 ;  /* 0x0000004e4f9b723e */ /* 0x000fe200000000ff */
[----:B------:R0:W-:Y:S01]  /*b7e0*/  STSM.16.M88.4 [R161], R8 ;  /* 0x00000008a1007844 */ /* 0x0001e20000000200 */
[----:B------:R-:W-:Y:S02]  /*b7f0*/  MOV R166, R166 ;  /* 0x000000a600a67202 */ /* 0x000fe40000000f00 */
[----:B------:R-:W-:-:S02]  /*b800*/  F2FP.F16.F32.PACK_AB R156, R81, R80 ;  /* 0x00000050519c723e */ /* 0x000fc400000000ff */
[----:B------:R-:W-:Y:S02]  /*b810*/  F2FP.F16.F32.PACK_AB R157, R83, R82 ;  /* 0x00000052539d723e */ /* 0x000fe400000000ff */
[----:B-1----:R-:W-:Y:S02]  /*b820*/  F2FP.F16.F32.PACK_AB R158, R85, R84 ;  /* 0x00000054559e723e */ /* 0x002fe400000000ff */
[----:B------:R-:W-:Y:S01]  /*b830*/  F2FP.F16.F32.PACK_AB R159, R87, R86 ;  /* 0x00000056579f723e */ /* 0x000fe200000000ff */
[----:B------:R1:W-:Y:S01]  /*b840*/  STSM.16.M88.4 [R162], R12 ;  /* 0x0000000ca2007844 */ /* 0x0003e20000000200 */
[----:B------:R-:W-:Y:S02]  /*b850*/  MOV R168, R168 ;  /* 0x000000a800a87202 */ /* 0x000fe40000000f00 */
[----:B------:R-:W-:Y:S02]  /*b860*/  F2FP.F16.F32.PACK_AB R4, R89, R88 ;  /* 0x000000585904723e */ /* 0x000fe400000000ff */
[----:B------:R-:W-:-:S02]  /*b870*/  F2FP.F16.F32.PACK_AB R5, R91, R90 ;  /* 0x0000005a5b05723e */ /* 0x000fc400000000ff */
[----:B------:R-:W-:Y:S02]  /*b880*/  F2FP.F16.F32.PACK_AB R6, R93, R92 ;  /* 0x0000005c5d06723e */ /* 0x000fe400000000ff */
[----:B------:R-:W-:Y:S02]  /*b890*/  F2FP.F16.F32.PACK_AB R7, R95, R94 ;  /* 0x0000005e5f07723e */ /* 0x000fe400000000ff */
[----:B------:R-:W-:Y:S02]  /*b8a0*/  MOV R170, R170 ;  /* 0x000000aa00aa7202 */ /* 0x000fe40000000f00 */
[----:B0-----:R-:W-:Y:S02]  /*b8b0*/  F2FP.F16.F32.PACK_AB R8, R97, R96 ;  /* 0x000000606108723e */ /* 0x001fe400000000ff */
[----:B------:R-:W-:Y:S02]  /*b8c0*/  F2FP.F16.F32.PACK_AB R9, R99, R98 ;  /* 0x000000626309723e */ /* 0x000fe400000000ff */
[----:B------:R-:W-:-:S02]  /*b8d0*/  F2FP.F16.F32.PACK_AB R10, R101, R100 ;  /* 0x00000064650a723e */ /* 0x000fc400000000ff */
[----:B------:R-:W-:Y:S01]  /*b8e0*/  F2FP.F16.F32.PACK_AB R11, R103, R102 ;  /* 0x00000066670b723e */ /* 0x000fe200000000ff */
[----:B------:R0:W-:Y:S01]  /*b8f0*/  STSM.16.M88.4 [R164], R152 ;  /* 0x00000098a4007844 */ /* 0x0001e20000000200 */
[----:B------:R-:W-:Y:S02]  /*b900*/  MOV R172, R172 ;  /* 0x000000ac00ac7202 */ /* 0x000fe40000000f00 */
[----:B-1----:R-:W-:Y:S02]  /*b910*/  F2FP.F16.F32.PACK_AB R12, R105, R104 ;  /* 0x00000068690c723e */ /* 0x002fe400000000ff */
[----:B------:R-:W-:Y:S02]  /*b920*/  F2FP.F16.F32.PACK_AB R13, R107, R106 ;  /* 0x0000006a6b0d723e */ /* 0x000fe400000000ff */
[----:B------:R-:W-:Y:S02]  /*b930*/  F2FP.F16.F32.PACK_AB R14, R109, R108 ;  /* 0x0000006c6d0e723e */ /* 0x000fe400000000ff */
[----:B------:R-:W-:Y:S01]  /*b940*/  F2FP.F16.F32.PACK_AB R15, R111, R110 ;  /* 0x0000006e6f0f723e */ /* 0x000fe200000000ff */
[----:B------:R1:W-:Y:S01]  /*b950*/  STSM.16.M88.4 [R166], R156 ;  /* 0x0000009ca6007844 */ /* 0x0003e20000000200 */
[----:B------:R-:W-:-:S03]  /*b960*/  MOV R161, R20 ;  /* 0x0000001400a17202 */ /* 0x000fc60000000f00 */
[----:B------:R2:W-:Y:S01]  /*b970*/  STSM.16.M88.4 [R168], R4 ;  /* 0x00000004a8007844 */ /* 0x0005e20000000200 */
[----:B0-----:R-:W-:Y:S02]  /*b980*/  F2FP.F16.F32.PACK_AB R152, R113, R112 ;  /* 0x000000707198723e */ /* 0x001fe400000000ff */
[----:B------:R-:W-:Y:S02]  /*b990*/  F2FP.F16.F32.PACK_AB R153, R115, R114 ;  /* 0x000000727399723e */ /* 0x000fe400000000ff */
[----:B------:R-:W-:Y:S02]  /*b9a0*/  F2FP.F16.F32.PACK_AB R154, R117, R116 ;  /* 0x00000074759a723e */ /* 0x000fe400000000ff */
[----:B------:R-:W-:Y:S01]  /*b9b0*/  F2FP.F16.F32.PACK_AB R155, R119, R118 ;  /* 0x00000076779b723e */ /* 0x000fe200000000ff */
[----:B------:R0:W-:Y:S01]  /*b9c0*/  STSM.16.M88.4 [R170], R8 ;  /* 0x00000008aa007844 */ /* 0x0001e20000000200 */
[----:B-1----:R-:W-:Y:S02]  /*b9d0*/  F2FP.F16.F32.PACK_AB R156, R121, R120 ;  /* 0x00000078799c723e */ /* 0x002fe400000000ff */
[----:B------:R-:W-:-:S02]  /*b9e0*/  F2FP.F16.F32.PACK_AB R157, R123, R122 ;  /* 0x0000007a7b9d723e */ /* 0x000fc400000000ff */
[----:B------:R-:W-:Y:S02]  /*b9f0*/  F2FP.F16.F32.PACK_AB R158, R125, R124 ;  /* 0x0000007c7d9e723e */ /* 0x000fe400000000ff */
[----:B------:R-:W-:Y:S01]  /*ba00*/  F2FP.F16.F32.PACK_AB R159, R127, R126 ;  /* 0x0000007e7f9f723e */ /* 0x000fe200000000ff */
[----:B------:R1:W-:Y:S01]  /*ba10*/  STSM.16.M88.4 [R172], R12 ;  /* 0x0000000cac007844 */ /* 0x0003e20000000200 */
[----:B--2---:R-:W-:Y:S02]  /*ba20*/  F2FP.F16.F32.PACK_AB R4, R129, R128 ;  /* 0x000000808104723e */ /* 0x004fe400000000ff */
[----:B------:R-:W-:Y:S02]  /*ba30*/  F2FP.F16.F32.PACK_AB R5, R131, R130 ;  /* 0x000000828305723e */ /* 0x000fe400000000ff */
[----:B------:R-:W-:Y:S02]  /*ba40*/  F2FP.F16.F32.PACK_AB R6, R133, R132 ;  /* 0x000000848506723e */ /* 0x000fe400000000ff */
[----:B------:R-:W-:-:S02]  /*ba50*/  F2FP.F16.F32.PACK_AB R7, R135, R134 ;  /* 0x000000868707723e */ /* 0x000fc400000000ff */
        /* <DEDUP_REMOVED lines=9> */
[----:B------:R-:W-:Y:S04]  /*baf0*/  STSM.16.M88.4 [R3], R156 ;  /* 0x0000009c03007844 */ /* 0x000fe80000000200 */
[----:B------:R1:W-:Y:S04]  /*bb00*/  STSM.16.M88.4 [R18], R4 ;  /* 0x0000000412007844 */ /* 0x0003e80000000200 */
[----:B------:R2:W-:Y:S04]  /*bb10*/  STSM.16.M88.4 [R22], R8 ;  /* 0x0000000816007844 */ /* 0x0005e80000000200 */
[----:B------:R3:W-:Y:S01]  /*bb20*/  STSM.16.M88.4 [R161], R12 ;  /* 0x0000000ca1007844 */ /* 0x0007e20000000200 */
[----:B------:R-:W-:Y:S01]  /*bb30*/  USHF.L.U32 UR4, UR19, 0x2, URZ ;  /* 0x0000000213047899 */ /* 0x000fe2000800063f */
[----:B------:R-:W-:Y:S01]  /*bb40*/  BAR.SYNC.DEFER_BLOCKING 0x1, 0x100 ;  /* 0x0044000000007b1d */ /* 0x000fe20000010000 */
[----:B------:R-:W-:Y:S01]  /*bb50*/  ISETP.NE.U32.AND P0, PT, RZ, UR14, PT ;  /* 0x0000000eff007c0c */ /* 0x000fe2000bf05070 */
[----:B------:R-:W-:-:S02]  /*bb60*/  USHF.L.U64.HI UR16, UR19, 0x2, UR17 ;  /* 0x0000000213107899 */ /* 0x000fc40008010211 */
[----:B------:R-:W-:Y:S01]  /*bb70*/  UIADD3 UR9, UP0, UR4, UR14, URZ ;  /* 0x0000000e04097290 */ /* 0x000fe2000ff1e03f */
[----:B------:R-:W-:-:S03]  /*bb80*/  ISETP.NE.AND.EX P0, PT, RZ, UR15, PT, P0 ;  /* 0x0000000fff007c0c */ /* 0x000fc6000bf05300 */
[----:B------:R-:W-:Y:S02]  /*bb90*/  UIADD3.X UR12, UR16, UR15, URZ, UP0, !UPT ;  /* 0x0000000f100c7290 */ /* 0x000fe400087fe43f */
[----:B------:R-:W-:-:S04]  /*bba0*/  IMAD.U32 R20, RZ, RZ, UR9 ;  /* 0x00000009ff147e24 */ /* 0x000fc8000f8e00ff */
[----:B------:R-:W-:Y:S01]  /*bbb0*/  IMAD.U32 R21, RZ, RZ, UR12 ;  /* 0x0000000cff157e24 */ /* 0x000fe2000f8e00ff */
[----:B------:R-:W-:-:S04]  /*bbc0*/  ULDC.64 UR12, c[0x0][0xc08] ;  /* 0x00030200000c7ab9 */ /* 0x000fc80000000a00 */
[----:B0-----:R-:W4:Y:S01]  /*bbd0*/  @P0 LDG.E R152, desc[UR26][R20.64] ;  /* 0x0000001a14980981 */ /* 0x001f22000c1e1900 */
[----:B------:R-:W-:-:S04]  /*bbe0*/  UISETP.NE.U32.AND UP0, UPT, UR12, URZ, UPT ;  /* 0x0000003f0c00728c */ /* 0x000fc8000bf05070 */
[----:B------:R-:W-:-:S06]  /*bbf0*/  UISETP.NE.AND.EX UP0, UPT, UR13, URZ, UPT, UP0 ;  /* 0x0000003f0d00728c */ /* 0x000fcc000bf05300 */
[----:B------:R-:W-:-:S05]  /*bc00*/  PLOP3.LUT P4, PT, PT, PT, UP0, 0x80, 0x0 ;  /* 0x000000000000781c */ /* 0x000fca0003f8f008 */
[----:B------:R-:W-:-:S03]  /*bc10*/  @UP0 UIADD3 UR12, UP1, UR4, UR12, URZ ;  /* 0x0000000c040c0290 */ /* 0x000fc6000ff3e03f */
[----:B------:R-:W-:Y:S01]  /*bc20*/  ULDC UR4, c[0x0][0xad4] ;  /* 0x0002b50000047ab9 */ /* 0x000fe20000000800 */
[----:B------:R-:W-:Y:S02]  /*bc30*/  @UP0 UIADD3.X UR13, UR16, UR13, URZ, UP1, !UPT ;  /* 0x0000000d100d0290 */ /* 0x000fe40008ffe43f */
[----:B-1----:R-:W-:-:S04]  /*bc40*/  IMAD.U32 R4, RZ, RZ, UR12 ;  /* 0x0000000cff047e24 */ /* 0x002fc8000f8e00ff */
[----:B------:R-:W-:-:S05]  /*bc50*/  IMAD.U32 R5, RZ, RZ, UR13 ;  /* 0x0000000dff057e24 */ /* 0x000fca000f8e00ff */
[----:B------:R0:W5:Y:S01]  /*bc60*/  @P4 LDG.E R3, desc[UR26][R4.64] ;  /* 0x0000001a04034981 */ /* 0x000162000c1e1900 */
[----:B------:R-:W-:Y:S02]  /*bc70*/  UISETP.NE.AND UP0, UPT, UR22, URZ, UPT ;  /* 0x0000003f1600728c */ /* 0x000fe4000bf05270 */
[----:B------:R-:W-:Y:S02]  /*bc80*/  UISETP.NE.AND UP1, UPT, UR20, 0x1, UPT ;  /* 0x000000011400788c */ /* 0x000fe4000bf25270 */
[----:B------:R-:W-:Y:S01]  /*bc90*/  USEL UR4, UR22, UR4, UP0 ;  /* 0x0000000416047287 */ /* 0x000fe20008000000 */
[----:B------:R-:W-:-:S03]  /*bca0*/  UMOV UR23, 0x9b8 ;  /* 0x000009b800177882 */ /* 0x000fc60000000000 */
[----:B------:R-:W-:Y:S01]  /*bcb0*/  UISETP.GT.AND UP2, UPT, UR4, 0x1, UPT ;  /* 0x000000010400788c */ /* 0x000fe2000bf44270 */
[----:B------:R-:W-:Y:S01]  /*bcc0*/  PLOP3.LUT P1, PT, PT, PT, UP1, 0x80, 0x0 ;  /* 0x000000000000781c */ /* 0x000fe20003f2f018 */
[----:B------:R-:W-:Y:S02]  /*bcd0*/  UISETP.NE.U32.AND UP0, UPT, UR14, URZ, UPT ;  /* 0x0000003f0e00728c */ /* 0x000fe4000bf05070 */
[----:B------:R-:W-:Y:S01]  /*bce0*/  USEL UR23, UR23, 0x978, UP2 ;  /* 0x0000097817177887 */ /* 0x000fe20009000000 */
[----:B--2---:R-:W-:Y:S01]  /*bcf0*/  IMAD.U32 R8, RZ, RZ, UR18 ;  /* 0x00000012ff087e24 */ /* 0x004fe2000f8e00ff */
[----:B------:R-:W-:Y:S01]  /*bd00*/  UISETP.NE.AND.EX UP0, UPT, UR15, URZ, UPT, UP0 ;  /* 0x0000003f0f00728c */ /* 0x000fe2000bf05300 */
[----:B------:R-:W-:Y:S02]  /*bd10*/  UMOV UR4, URZ ;  /* 0x0000003f00047c82 */ /* 0x000fe40008000000 */
[----:B------:R-:W-:Y:S01]  /*bd20*/  IMAD R8, R8, 0x80, R175 ;  /* 0x0000008008087824 */ /* 0x000fe200078e02af */
[----:B------:R-:W-:Y:S01]  /*bd30*/  USEL UR9, UR19, URZ, !UP0 ;  /* 0x0000003f13097287 */ /* 0x000fe2000c000000 */
[----:B------:R-:W-:Y:S01]  /*bd40*/  @UP1 ULDC UR25, c[0x0][0xbec] ;  /* 0x0002fb0000191ab9 */ /* 0x000fe20000000800 */
[----:B------:R-:W-:-:S02]  /*bd50*/  USEL UR22, UR17, URZ, !UP0 ;  /* 0x0000003f11167287 */ /* 0x000fc4000c000000 */
[----:B0-----:R-:W-:Y:S01]  /*bd60*/  @P1 IMAD.HI.U32 R4, R8, UR25, RZ ;  /* 0x0000001908041c27 */ /* 0x001fe2000f8e00ff */
[----:B------:R-:W-:Y:S01]  /*bd70*/  USEL UR21, UR21, URZ, UP2 ;  /* 0x0000003f15157287 */ /* 0x000fe20009000000 */
[----:B------:R-:W-:Y:S01]  /*bd80*/  ULDC.64 UR16, c[0x0][UR23+0x220] ;  /* 0x0000880017107abb */ /* 0x000fe20008000a00 */
[----:B------:R-:W-:Y:S01]  /*bd90*/  ULDC.64 UR14, c[0x0][UR23+0x218] ;  /* 0x00008600170e7abb */ /* 0x000fe20008000a00 */
[----:B------:R-:W-:Y:S01]  /*bda0*/  ULDC.64 UR18, c[0x0][UR23+0x228] ;  /* 0x00008a0017127abb */ /* 0x000fe20008000a00 */
[----:B------:R-:W-:Y:S02]  /*bdb0*/  UIMAD UR17, UR17, UR9, URZ ;  /* 0x00000009111172a4 */ /* 0x000fe4000f8e023f */
[----:B------:R-:W-:Y:S01]  /*bdc0*/  UIMAD.WIDE.U32 UR12, UR14, UR24, URZ ;  /* 0x000000180e0c72a5 */ /* 0x000fe2000f8e003f */
[----:B------:R-:W-:Y:S01]  /*bdd0*/  IMAD.MOV.U32 R5, RZ, RZ, R8 ;  /* 0x000000ffff057224 */ /* 0x000fe200078e0008 */
[----:B------:R-:W-:Y:S01]  /*bde0*/  @UP1 ULDC UR28, c[0x0][0xbf0] ;  /* 0x0002fc00001c1ab9 */ /* 0x000fe20000000800 */
[----:B------:R-:W-:-:S02]  /*bdf0*/  UIMAD UR24, UR15, UR24, URZ ;  /* 0x000000180f1872a4 */ /* 0x000fc4000f8e023f */
[----:B------:R-:W-:Y:S01]  /*be00*/  UIMAD.WIDE.U32 UR26, UR18, UR21, URZ ;  /* 0x00000015121a72a5 */ /* 0x000fe2000f8e003f */
[----:B------:R-:W-:Y:S01]  /*be10*/  @P1 SHF.R.U32.HI R5, RZ, UR28, R4 ;  /* 0x0000001cff051c19 */ /* 0x000fe20008011604 */
[----:B------:R-:W-:Y:S02]  /*be20*/  UIMAD.WIDE.U32 UR14, UR16, UR9, URZ ;  /* 0x00000009100e72a5 */ /* 0x000fe4000f8e003f */
[----:B------:R-:W-:Y:S02]  /*be30*/  UIMAD UR18, UR19, UR21, URZ ;  /* 0x00000015131272a4 */ /* 0x000fe4000f8e023f */
[----:B------:R-:W-:Y:S01]  /*be40*/  UIMAD UR17, UR16, UR22, UR17 ;  /* 0x00000016101172a4 */ /* 0x000fe2000f8e0211 */
[----:B------:R-:W-:Y:S01]  /*be50*/  IMAD.U32 R4, RZ, RZ, UR26 ;  /* 0x0000001aff047e24 */ /* 0x000fe2000f8e00ff */
[----:B------:R-:W-:Y:S01]  /*be60*/  UIADD3 UR18, UR27, UR18, URZ ;  /* 0x000000121b127290 */ /* 0x000fe2000fffe03f */
[----:B------:R-:W-:Y:S01]  /*be70*/  IMAD.MOV R7, RZ, RZ, -R5 ;  /* 0x000000ffff077224 */ /* 0x000fe200078e0a05 */
[----:B------:R-:W-:-:S02]  /*be80*/  UIADD3 UR24, UR13, UR24, URZ ;  /* 0x000000180d187290 */ /* 0x000fc4000fffe03f */
[----:B------:R-:W-:Y:S01]  /*be90*/  UIADD3 UR17, UR15, UR17, URZ ;  /* 0x000000110f117290 */ /* 0x000fe2000fffe03f */
[----:B------:R-:W-:Y:S02]  /*bea0*/  IMAD R7, R7, UR20, R8 ;  /* 0x0000001407077c24 */ /* 0x000fe4000f8e0208 */
[----:B------:R-:W-:-:S03]  /*beb0*/  IMAD.U32 R10, RZ, RZ, UR18 ;  /* 0x00000012ff0a7e24 */ /* 0x000fc6000f8e00ff */
[----:B------:R-:W-:Y:S02]  /*bec0*/  SHF.R.S32.HI R6, RZ, 0x1f, R7 ;  /* 0x0000001fff067819 */ /* 0x000fe40000011407 */
[----:B----4-:R-:W-:-:S13]  /*bed0*/  @P0 R2UR UR4, R152 ;  /* 0x00000000980402ca */ /* 0x010fda00000e0000 */
[----:B------:R-:W-:Y:S02]  /*bee0*/  UIADD3 UR12, UP0, UP3, UR14, UR12, UR4 ;  /* 0x0000000c0e0c7290 */ /* 0x000fe4000fb1e004 */
[----:B------:R-:W-:-:S04]  /*bef0*/  USHF.R.S32.HI UR16, URZ, 0x1f, UR4 ;  /* 0x0000001f3f107899 */ /* 0x000fc80008011404 */
[----:B------:R-:W-:Y:S01]  /*bf00*/  UIADD3.X UR14, UR17, UR24, UR16, UP0, UP3 ;  /* 0x00000018110e7290 */ /* 0x000fe200087e6410 */
[----:B------:R-:W-:Y:S02]  /*bf10*/  IADD3 R4, P2, P3, R5, UR12, R4 ;  /* 0x0000000c05047c10 */ /* 0x000fe4000fb5e004 */
[----:B------:R-:W-:Y:S01]  /*bf20*/  SHF.R.S32.HI R5, RZ, 0x1f, R5 ;  /* 0x0000001fff057819 */ /* 0x000fe20000011405 */
[----:B------:R-:W-:Y:S02]  /*bf30*/  ULDC.64 UR12, c[0x0][UR23+0x210] ;  /* 0x00008400170c7abb */ /* 0x000fe40008000a00 */
[----:B------:R-:W-:Y:S01]  /*bf40*/  IMAD R9, R7, UR13, RZ ;  /* 0x0000000d07097c24 */ /* 0x000fe2000f8e02ff */
[----:B------:R-:W-:Y:S01]  /*bf50*/  IADD3.X R5, R5, UR14, R10, P2, P3 ;  /* 0x0000000e05057c10 */ /* 0x000fe200097e640a */
[----:B------:R-:W-:Y:S01]  /*bf60*/  ULDC.64 UR14, c[0x0][0xba8] ;  /* 0x0002ea00000e7ab9 */ /* 0x000fe20000000a00 */
[----:B------:R-:W-:Y:S01]  /*bf70*/  @!UP2 ULDC UR14, c[0x0][0xb50] ;  /* 0x0002d400000eaab9 */ /* 0x000fe20000000800 */
[----:B------:R-:W-:Y:S01]  /*bf80*/  IMAD R9, R6, UR12, R9 ;  /* 0x0000000c06097c24 */ /* 0x000fe2000f8e0209 */
[----:B------:R-:W-:Y:S01]  /*bf90*/  @!UP2 ULDC UR15, c[0x0][0xb54] ;  /* 0x0002d500000faab9 */ /* 0x000fe20000000800 */
[----:B------:R-:W-:-:S04]  /*bfa0*/  IMAD.WIDE.U32 R4, R7, UR12, R4 ;  /* 0x0000000c07047c25 */ /* 0x000fc8000f8e0004 */
[----:B------:R-:W-:Y:S01]  /*bfb0*/  IMAD.IADD R5, R5, 0x1, R9 ;  /* 0x0000000105057824 */ /* 0x000fe200078e0209 */
[C---:B------:R-:W-:Y:S01]  /*bfc0*/  LEA R9, P2, R4.reuse, UR14, 0x2 ;  /* 0x0000000e04097c11 */ /* 0x040fe2000f8410ff */
[----:B------:R-:W-:Y:S01]  /*bfd0*/  ULDC UR12, c[0x0][0xa88] ;  /* 0x0002a200000c7ab9 */ /* 0x000fe20000000800 */
[----:B-----5:R-:W-:Y:S02]  /*bfe0*/  @P4 R2UR UR12, R3 ;  /* 0x00000000030c42ca */ /* 0x020fe400000e0000 */
[----:B------:R-:W-:Y:S01]  /*bff0*/  LEA.HI.X R11, R4, UR15, R5, 0x2, P2 ;  /* 0x0000000f040b7c11 */ /* 0x000fe200090f1405 */
[----:B---3--:R-:W-:-:S12]  /*c000*/  @P4 BRA `(.L_x_210) ;  /* 0x00000000001c4947 */ /* 0x008fd80003800000 */
[----:B------:R-:W-:Y:S05]  /*c010*/  @!P0 BRA `(.L_x_210) ;  /* 0x0000000000188947 */ /* 0x000fea0003800000 */
[----:B------:R-:W-:Y:S02]  /*c020*/  ULDC.64 UR12, c[0x0][0x208] ;  /* 0x00008200000c7ab9 */ /* 0x000fe40000000a00 */
[----:B------:R-:W2:Y:S04]  /*c030*/  LDG.E R4, desc[UR12][R20.64] ;  /* 0x0000000c14047981 */ /* 0x000ea8000c1e1900 */
[----:B------:R-:W3:Y:S01]  /*c040*/  LDG.E R3, desc[UR12][R20.64+0x4] ;  /* 0x0000040c14037981 */ /* 0x000ee2000c1e1900 */
[----:B--2---:R-:W-:Y:S02]  /*c050*/  R2UR UR13, R4 ;  /* 0x00000000040d72ca */ /* 0x004fe400000e0000 */
[----:B---3--:R-:W-:-:S13]  /*c060*/  R2UR UR12, R3 ;  /* 0x00000000030c72ca */ /* 0x008fda00000e0000 */
[----:B------:R-:W-:-:S12]  /*c070*/  UIADD3 UR12, -UR13, UR12, URZ ;  /* 0x0000000c0d0c7290 */ /* 0x000fd8000fffe13f */
.L_x_210:
[----:B------:R-:W2:Y:S04]  /*c080*/  LDL R10, [R1+0x60] ;  /* 0x00006000010a7983 */ /* 0x000ea80000100800 */
[----:B------:R-:W3:Y:S01]  /*c090*/  LDL R3, [R1+0x1c] ;  /* 0x00001c0001037983 */ /* 0x000ee20000100800 */
[----:B------:R-:W-:Y:S01]  /*c0a0*/  R2UR UR13, R174 ;  /* 0x00000000ae0d72ca */ /* 0x000fe200000e0000 */
[----:B------:R-:W-:Y:S02]  /*c0b0*/  UIMAD UR12, UR12, UR20, URZ ;  /* 0x000000140c0c72a4 */ /* 0x000fe4000f8e023f */
[----:B------:R-:W-:Y:S01]  /*c0c0*/  SHFL.IDX PT, R4, R9, RZ, 0x1c1f ;  /* 0x001c1fff09047589 */ /* 0x000fe200000e0000 */
[----:B------:R-:W-:-:S03]  /*c0d0*/  ULDC.64 UR14, c[0x0][0x208] ;  /* 0x00008200000e7ab9 */ /* 0x000fc60000000a00 */
[----:B------:R-:W0:Y:S04]  /*c0e0*/  SHFL.IDX PT, R5, R11, RZ, 0x1c1f ;  /* 0x001c1fff0b057589 */ /* 0x000e2800000e0000 */
[----:B------:R-:W-:Y:S02]  /*c0f0*/  SHFL.IDX PT, R6, R9, 0x1, 0x1c1f ;  /* 0x003c1f0009067f89 */ /* 0x000fe400000e0000 */
[----:B------:R-:W-:Y:S02]  /*c100*/  IMAD.U32 R12, RZ, RZ, UR13 ;  /* 0x0000000dff0c7e24 */ /* 0x000fe4000f8e00ff */
[----:B------:R-:W1:Y:S02]  /*c110*/  SHFL.IDX PT, R7, R11, 0x1, 0x1c1f ;  /* 0x003c1f000b077f89 */ /* 0x000e6400000e0000 */
[----:B--2---:R-:W-:Y:S01]  /*c120*/  IMAD R12, R12, 0x80, R10 ;  /* 0x000000800c0c7824 */ /* 0x004fe200078e020a */
[----:B---3--:R-:W-:-:S03]  /*c130*/  LOP3.LUT P0, RZ, R3, 0x3, RZ, 0xc0, !PT ;  /* 0x0000000303ff7812 */ /* 0x008fc6000780c0ff */
[C---:B------:R-:W-:Y:S01]  /*c140*/  VIADD R10, R12.reuse, 0x8 ;  /* 0x000000080c0a7836 */ /* 0x040fe20000000000 */
[----:B------:R-:W-:-:S04]  /*c150*/  ISETP.GE.OR P2, PT, R12, UR12, P0 ;  /* 0x0000000c0c007c0c */ /* 0x000fc80008746670 */
[----:B------:R-:W-:-:S09]  /*c160*/  ISETP.GE.OR P0, PT, R10, UR12, P0 ;  /* 0x0000000c0a007c0c */ /* 0x000fd20008706670 */
[----:B0-----:R0:W-:Y:S04]  /*c170*/  @!P2 ST.E desc[UR14][R4.64], R2 ;  /* 0x000000020400a985 */ /* 0x0011e8000c10190e */
[----:B-1----:R0:W-:Y:S01]  /*c180*/  @!P0 ST.E desc[UR14][R6.64], R0 ;  /* 0x0000000006008985 */ /* 0x0021e2000c10190e */
[----:B------:R-:W-:-:S13]  /*c190*/  PLOP3.LUT P0, PT, PT, PT, UP2, 0x80, 0x0 ;  /* 0x000000000000781c */ /* 0x000fda0003f0f028 */
[----:B0-----:R-:W-:Y:S05]  /*c1a0*/  @P0 BRA `(.L_x_211) ;  /* 0x0000001000300947 */ /* 0x001fea0003800000 */
[----:B------:R-:W0:Y:S01]  /*c1b0*/  S2R R0, SR_TID.X ;  /* 0x0000000000007919 */ /* 0x000e220000002100 */
[----:B------:R-:W-:Y:S01]  /*c1c0*/  ULDC.64 UR14, c[0x0][0x208] ;  /* 0x00008200000e7ab9 */ /* 0x000fe20000000a00 */
[----:B------:R-:W-:Y:S02]  /*c1d0*/  R2UR UR18, R213 ;  /* 0x00000000d51272ca */ /* 0x000fe400000e0000 */
[----:B------:R-:W-:Y:S01]  /*c1e0*/  R2UR UR17, R174 ;  /* 0x00000000ae1172ca */ /* 0x000fe200000e0000 */
[----:B0-----:R-:W-:-:S05]  /*c1f0*/  VIADD R0, R0, 0xffffff80 ;  /* 0xffffff8000007836 */ /* 0x001fca0000000000 */
[----:B------:R-:W-:-:S04]  /*c200*/  SHF.R.S32.HI R3, RZ, 0x1f, R0 ;  /* 0x0000001fff037819 */ /* 0x000fc80000011400 */
[----:B------:R-:W-:-:S04]  /*c210*/  LEA.HI R3, R3, R0, RZ, 0x3 ;  /* 0x0000000003037211 */ /* 0x000fc800078f18ff */
[----:B------:R-:W-:Y:S02]  /*c220*/  LOP3.LUT R5, R3, 0xfffffff8, RZ, 0xc0, !PT ;  /* 0xfffffff803057812 */ /* 0x000fe400078ec0ff */
[----:B------:R-:W-:Y:S01]  /*c230*/  SHF.R.S32.HI R79, RZ, 0x3, R3 ;  /* 0x00000003ff4f7819 */ /* 0x000fe20000011403 */
[----:B------:R-:W-:Y:S02]  /*c240*/  IMAD.MOV.U32 R3, RZ, RZ, 0x2 ;  /* 0x00000002ff037424 */ /* 0x000fe400078e00ff */
[----:B------:R-:W-:-:S04]  /*c250*/  IMAD.IADD R18, R0, 0x1, -R5 ;  /* 0x0000000100127824 */ /* 0x000fc800078e0a05 */
[----:B------:R-:W-:-:S04]  /*c260*/  IMAD.SHL.U32 R0, R18, 0x8, RZ ;  /* 0x0000000812007824 */ /* 0x000fc800078e00ff */
[----:B------:R-:W-:-:S04]  /*c270*/  IMAD R2, R79, 0x40, R0 ;  /* 0x000000404f027824 */ /* 0x000fc800078e0200 */
[----:B------:R-:W-:-:S03]  /*c280*/  IMAD.WIDE R2, R2, R3, UR10 ;  /* 0x0000000a02027e25 */ /* 0x000fc6000f8e0203 */
[C---:B------:R-:W-:Y:S02]  /*c290*/  IADD3 R9, P4, R2.reuse, 0x1000, RZ ;  /* 0x0000100002097810 */ /* 0x040fe40007f9e0ff */
[C---:B------:R-:W-:Y:S02]  /*c2a0*/  IADD3 R13, P3, R2.reuse, 0x2000, RZ ;  /* 0x00002000020d7810 */ /* 0x040fe40007f7e0ff */
[----:B------:R-:W-:Y:S02]  /*c2b0*/  IADD3 R25, P2, R2, 0x3000, RZ ;  /* 0x0000300002197810 */ /* 0x000fe40007f5e0ff */
[----:B------:R-:W-:Y:S02]  /*c2c0*/  LOP3.LUT R8, R9, 0x380, RZ, 0xc0, !PT ;  /* 0x0000038009087812 */ /* 0x000fe400078ec0ff */
[----:B------:R-:W-:Y:S02]  /*c2d0*/  LOP3.LUT R12, R13, 0x380, RZ, 0xc0, !PT ;  /* 0x000003800d0c7812 */ /* 0x000fe400078ec0ff */
[----:B------:R-:W-:-:S02]  /*c2e0*/  LOP3.LUT R24, R25, 0x380, RZ, 0xc0, !PT ;  /* 0x0000038019187812 */ /* 0x000fc400078ec0ff */
[----:B------:R-:W-:Y:S02]  /*c2f0*/  SHF.R.U64 R8, R8, 0x3, RZ ;  /* 0x0000000308087819 */ /* 0x000fe400000012ff */
[----:B------:R-:W-:Y:S02]  /*c300*/  SHF.R.U64 R12, R12, 0x3, RZ ;  /* 0x000000030c0c7819 */ /* 0x000fe400000012ff */
[----:B------:R-:W-:Y:S02]  /*c310*/  SHF.R.U64 R24, R24, 0x3, RZ ;  /* 0x0000000318187819 */ /* 0x000fe400000012ff */
[----:B------:R-:W-:Y:S01]  /*c320*/  LOP3.LUT R8, R8, R9, RZ, 0x3c, !PT ;  /* 0x0000000908087212 */ /* 0x000fe200078e3cff */
[--C-:B------:R-:W-:Y:S01]  /*c330*/  IMAD.X R9, RZ, RZ, R3.reuse, P4 ;  /* 0x000000ffff097224 */ /* 0x100fe200020e0603 */
[----:B------:R-:W-:Y:S01]  /*c340*/  LOP3.LUT R12, R12, R13, RZ, 0x3c, !PT ;  /* 0x0000000d0c0c7212 */ /* 0x000fe200078e3cff */
[--C-:B------:R-:W-:Y:S01]  /*c350*/  IMAD.X R13, RZ, RZ, R3.reuse, P3 ;  /* 0x000000ffff0d7224 */ /* 0x100fe200018e0603 */
[----:B------:R-:W-:Y:S01]  /*c360*/  LOP3.LUT R24, R24, R25, RZ, 0x3c, !PT ;  /* 0x0000001918187212 */ /* 0x000fe200078e3cff */
[----:B------:R-:W-:Y:S01]  /*c370*/  IMAD.X R25, RZ, RZ, R3, P2 ;  /* 0x000000ffff197224 */ /* 0x000fe200010e0603 */
[C---:B------:R-:W-:Y:S01]  /*c380*/  IADD3 R29, P0, R2.reuse, 0x4000, RZ ;  /* 0x00004000021d7810 */ /* 0x040fe20007f1e0ff */
[----:B------:R-:W5:Y:S01]  /*c390*/  LD.E.128 R8, desc[UR14][R8.64] ;  /* 0x0000000e08087980 */ /* 0x000f62000c101d00 */
[----:B------:R-:W-:-:S02]  /*c3a0*/  IADD3 R33, P6, R2, 0x5000, RZ ;  /* 0x0000500002217810 */ /* 0x000fc40007fde0ff */
[C---:B------:R-:W-:Y:S01]  /*c3b0*/  IADD3 R37, P5, R2.reuse, 0x6000, RZ ;  /* 0x0000600002257810 */ /* 0x040fe20007fbe0ff */
[----:B------:R-:W5:Y:S01]  /*c3c0*/  LD.E.128 R12, desc[UR14][R12.64] ;  /* 0x0000000e0c0c7980 */ /* 0x000f62000c101d00 */
[C---:B------:R-:W-:Y:S02]  /*c3d0*/  IADD3 R41, P4, R2.reuse, 0x7000, RZ ;  /* 0x0000700002297810 */ /* 0x040fe40007f9e0ff */
[C---:B------:R-:W-:Y:S01]  /*c3e0*/  IADD3 R45, P3, R2.reuse, 0x8000, RZ ;  /* 0x00008000022d7810 */ /* 0x040fe20007f7e0ff */
[----:B------:R-:W5:Y:S01]  /*c3f0*/  LD.E.128 R24, desc[UR14][R24.64] ;  /* 0x0000000e18187980 */ /* 0x000f62000c101d00 */
[----:B------:R-:W-:Y:S02]  /*c400*/  IADD3 R49, P2, R2, 0x9000, RZ ;  /* 0x0000900002317810 */ /* 0x000fe40007f5e0ff */
[----:B------:R-:W-:Y:S02]  /*c410*/  LOP3.LUT R28, R29, 0x380, RZ, 0xc0, !PT ;  /* 0x000003801d1c7812 */ /* 0x000fe400078ec0ff */
[----:B------:R-:W-:-:S02]  /*c420*/  LOP3.LUT R32, R33, 0x380, RZ, 0xc0, !PT ;  /* 0x0000038021207812 */ /* 0x000fc400078ec0ff */
[----:B------:R-:W-:Y:S02]  /*c430*/  LOP3.LUT R36, R37, 0x380, RZ, 0xc0, !PT ;  /* 0x0000038025247812 */ /* 0x000fe400078ec0ff */
[----:B------:R-:W-:Y:S02]  /*c440*/  LOP3.LUT R40, R41, 0x380, RZ, 0xc0, !PT ;  /* 0x0000038029287812 */ /* 0x000fe400078ec0ff */
[----:B------:R-:W-:Y:S02]  /*c450*/  LOP3.LUT R44, R45, 0x380, RZ, 0xc0, !PT ;  /* 0x000003802d2c7812 */ /* 0x000fe400078ec0ff */
[----:B------:R-:W-:Y:S02]  /*c460*/  LOP3.LUT R48, R49, 0x380, RZ, 0xc0, !PT ;  /* 0x0000038031307812 */ /* 0x000fe400078ec0ff */
[----:B------:R-:W-:Y:S02]  /*c470*/  SHF.R.U64 R28, R28, 0x3, RZ ;  /* 0x000000031c1c7819 */ /* 0x000fe400000012ff */
[----:B------:R-:W-:-:S02]  /*c480*/  SHF.R.U64 R32, R32, 0x3, RZ ;  /* 0x0000000320207819 */ /* 0x000fc400000012ff */
[----:B------:R-:W-:Y:S02]  /*c490*/  SHF.R.U64 R36, R36, 0x3, RZ ;  /* 0x0000000324247819 */ /* 0x000fe400000012ff */
        /* <DEDUP_REMOVED lines=24> */
[----:B------:R-:W-:Y:S01]  /*c620*/  LOP3.LUT R52, R53, 0x380, RZ, 0xc0, !PT ;  /* 0x0000038035347812 */ /* 0x000fe200078ec0ff */
[----:B------:R-:W5:Y:S01]  /*c630*/  LD.E.128 R40, desc[UR14][R40.64] ;  /* 0x0000000e28287980 */ /* 0x000f62000c101d00 */
[----:B------:R-:W-:Y:S01]  /*c640*/  LOP3.LUT R56, R57, 0x380, RZ, 0xc0, !PT ;  /* 0x0000038039387812 */ /* 0x000fe200078ec0ff */
[----:B------:R-:W-:Y:S01]  /*c650*/  IMAD.X R73, RZ, RZ, R3, P2 ;  /* 0x000000ffff497224 */ /* 0x000fe200010e0603 */
[----:B------:R-:W-:Y:S01]  /*c660*/  LOP3.LUT R60, R61, 0x380, RZ, 0xc0, !PT ;  /* 0x000003803d3c7812 */ /* 0x000fe200078ec0ff */
[----:B------:R-:W5:Y:S01]  /*c670*/  LD.E.128 R44, desc[UR14][R44.64] ;  /* 0x0000000e2c2c7980 */ /* 0x000f62000c101d00 */
[----:B------:R-:W-:-:S02]  /*c680*/  LOP3.LUT R64, R65, 0x380, RZ, 0xc0, !PT ;  /* 0x0000038041407812 */ /* 0x000fc400078ec0ff */
[----:B------:R-:W-:Y:S01]  /*c690*/  LOP3.LUT R68, R69, 0x380, RZ, 0xc0, !PT ;  /* 0x0000038045447812 */ /* 0x000fe200078ec0ff */
[----:B------:R-:W5:Y:S01]  /*c6a0*/  LD.E.128 R48, desc[UR14][R48.64] ;  /* 0x0000000e30307980 */ /* 0x000f62000c101d00 */
[----:B------:R-:W-:Y:S02]  /*c6b0*/  LOP3.LUT R4, R5, 0x380, RZ, 0xc0, !PT ;  /* 0x0000038005047812 */ /* 0x000fe400078ec0ff */
[----:B------:R-:W-:Y:S02]  /*c6c0*/  LOP3.LUT R7, R2, 0x380, RZ, 0xc0, !PT ;  /* 0x0000038002077812 */ /* 0x000fe400078ec0ff */
[----:B------:R-:W-:Y:S02]  /*c6d0*/  SHF.R.U64 R52, R52, 0x3, RZ ;  /* 0x0000000334347819 */ /* 0x000fe400000012ff */
        /* <DEDUP_REMOVED lines=16> */
[----:B------:R-:W-:Y:S01]  /*c7e0*/  LOP3.LUT R72, R4, R5, RZ, 0x3c, !PT ;  /* 0x0000000504487212 */ /* 0x000fe200078e3cff */
[----:B------:R-:W5:Y:S01]  /*c7f0*/  LD.E.128 R52, desc[UR14][R52.64] ;  /* 0x0000000e34347980 */ /* 0x000f62000c101d00 */
[----:B------:R-:W-:-:S03]  /*c800*/  LOP3.LUT R2, R7, R2, RZ, 0x3c, !PT ;  /* 0x0000000207027212 */ /* 0x000fc600078e3cff */
[----:B------:R-:W5:Y:S04]  /*c810*/  LD.E.128 R56, desc[UR14][R56.64] ;  /* 0x0000000e38387980 */ /* 0x000f68000c101d00 */
[----:B------:R0:W5:Y:S04]  /*c820*/  LD.E.128 R4, desc[UR14][R2.64] ;  /* 0x0000000e02047980 */ /* 0x000168000c101d00 */
[----:B------:R-:W5:Y:S04]  /*c830*/  LD.E.128 R60, desc[UR14][R60.64] ;  /* 0x0000000e3c3c7980 */ /* 0x000f68000c101d00 */
[----:B------:R-:W5:Y:S04]  /*c840*/  LD.E.128 R64, desc[UR14][R64.64] ;  /* 0x0000000e40407980 */ /* 0x000f68000c101d00 */
[----:B------:R-:W5:Y:S04]  /*c850*/  LD.E.128 R68, desc[UR14][R68.64] ;  /* 0x0000000e44447980 */ /* 0x000f68000c101d00 */
[----:B------:R-:W5:Y:S01]  /*c860*/  LD.E.128 R72, desc[UR14][R72.64] ;  /* 0x0000000e48487980 */ /* 0x000f62000c101d00 */
[----:B------:R-:W-:-:S02]  /*c870*/  ULDC.64 UR14, c[0x0][0xaa0] ;  /* 0x0002a800000e7ab9 */ /* 0x000fc40000000a00 */
[----:B------:R-:W-:Y:S01]  /*c880*/  UIMAD UR13, UR16, UR14, URZ ;  /* 0x0000000e100d72a4 */ /* 0x000fe2000f8e023f */
[----:B0-----:R-:W-:Y:S01]  /*c890*/  IMAD.U32 R3, RZ, RZ, UR17 ;  /* 0x00000011ff037e24 */ /* 0x001fe2000f8e00ff */
[----:B------:R-:W-:Y:S01]  /*c8a0*/  UIMAD.WIDE.U32 UR10, UR4, UR14, URZ ;  /* 0x0000000e040a72a5 */ /* 0x000fe2000f8e003f */
[----:B------:R-:W-:Y:S01]  /*c8b0*/  IMAD R2, R18, 0x20, R79 ;  /* 0x0000002012027824 */ /* 0x000fe200078e024f */
[----:B------:R-:W-:Y:S01]  /*c8c0*/  UIMAD UR13, UR4, UR15, UR13 ;  /* 0x0000000f040d72a4 */ /* 0x000fe2000f8e020d */
[----:B------:R-:W-:Y:S01]  /*c8d0*/  IMAD.U32 R80, RZ, RZ, UR17 ;  /* 0x00000011ff507e24 */ /* 0x000fe2000f8e00ff */
[----:B------:R-:W-:Y:S01]  /*c8e0*/  @!PT LDS RZ, [RZ] ;  /* 0x00000000fffff984 */ /* 0x000fe20000000800 */
[----:B------:R-:W-:Y:S01]  /*c8f0*/  @!PT LDS RZ, [RZ] ;  /* 0x00000000fffff984 */ /* 0x000fe20000000800 */
[----:B------:R-:W-:Y:S01]  /*c900*/  @!PT LDS RZ, [RZ] ;  /* 0x00000000fffff984 */ /* 0x000fe20000000800 */
[----:B------:R-:W-:Y:S01]  /*c910*/  @!PT LDS RZ, [RZ] ;  /* 0x00000000fffff984 */ /* 0x000fe20000000800 */
[----:B------:R0:W-:Y:S06]  /*c920*/  MEMBAR.ALL.CTA ;  /* 0x0000000000007992 */ /* 0x0001ec0000008000 */
[----:B0-----:R-:W0:Y:S01]  /*c930*/  FENCE.VIEW.ASYNC.S ;  /* 0x00000000000073c6 */ /* 0x001e220000000000 */
[----:B------:R-:W-:Y:S01]  /*c940*/  ULDC.64 UR14, c[0x0][0xae8] ;  /* 0x0002ba00000e7ab9 */ /* 0x000fe20000000a00 */
[----:B------:R-:W-:-:S02]  /*c950*/  UIADD3 UR11, UR11, UR13, URZ ;  /* 0x0000000d0b0b7290 */ /* 0x000fc4000fffe03f */
[----:B------:R-:W-:Y:S02]  /*c960*/  USHF.R.S32.HI UR4, URZ, 0x1f, UR9 ;  /* 0x0000001f3f047899 */ /* 0x000fe40008011409 */
[----:B------:R-:W-:Y:S01]  /*c970*/  UIMAD.WIDE.U32 UR10, UR18, UR14, UR10 ;  /* 0x0000000e120a72a5 */ /* 0x000fe2000f8e000a */
[----:B------:R-:W-:Y:S01]  /*c980*/  IMAD R20, R3, 0x80, R2 ;  /* 0x0000008003147824 */ /* 0x000fe200078e0202 */
[----:B------:R-:W-:Y:S02]  /*c990*/  @UP1 ULDC UR13, c[0x0][0xbec] ;  /* 0x0002fb00000d1ab9 */ /* 0x000fe40000000800 */
[----:B------:R-:W-:-:S03]  /*c9a0*/  UIMAD UR11, UR18, UR15, UR11 ;  /* 0x0000000f120b72a4 */ /* 0x000fc6000f8e020b */
[----:B------:R-:W-:Y:S02]  /*c9b0*/  ULDC.64 UR14, c[0x0][0xaf0] ;  /* 0x0002bc00000e7ab9 */ /* 0x000fe40000000a00 */
[----:B------:R-:W-:Y:S01]  /*c9c0*/  UIMAD UR4, UR4, UR14, URZ ;  /* 0x0000000e040472a4 */ /* 0x000fe2000f8e023f */
[----:B------:R-:W-:Y:S01]  /*c9d0*/  @P1 IMAD.HI.U32 R2, R20, UR13, RZ ;  /* 0x0000000d14021c27 */ /* 0x000fe2000f8e00ff */
[----:B------:R-:W-:Y:S02]  /*c9e0*/  UIMAD.WIDE.U32 UR10, UR9, UR14, UR10 ;  /* 0x0000000e090a72a5 */ /* 0x000fe4000f8e000a */
[----:B------:R-:W-:Y:S01]  /*c9f0*/  UIMAD UR4, UR9, UR15, UR4 ;  /* 0x0000000f090472a4 */ /* 0x000fe2000f8e0204 */
[----:B------:R-:W-:Y:S02]  /*ca00*/  IMAD.MOV.U32 R21, RZ, RZ, R20 ;  /* 0x000000ffff157224 */ /* 0x000fe400078e0014 */
[----:B------:R-:W-:Y:S02]  /*ca10*/  @UP1 ULDC UR9, c[0x0][0xbf0] ;  /* 0x0002fc0000091ab9 */ /* 0x000fe40000000800 */
[----:B------:R-:W-:Y:S01]  /*ca20*/  @P1 SHF.R.U32.HI R21, RZ, UR9, R2 ;  /* 0x00000009ff151c19 */ /* 0x000fe20008011602 */
[----:B------:R-:W-:Y:S01]  /*ca30*/  UIADD3 UR4, UR11, UR4, URZ ;  /* 0x000000040b047290 */ /* 0x000fe2000fffe03f */
[----:B------:R-:W-:-:S02]  /*ca40*/  IMAD.U32 R2, RZ, RZ, UR10 ;  /* 0x0000000aff027e24 */ /* 0x000fc4000f8e00ff */
[--C-:B------:R-:W-:Y:S01]  /*ca50*/  SHF.R.S32.HI R18, RZ, 0x1f, R21.reuse ;  /* 0x0000001fff127819 */ /* 0x100fe20000011415 */
[----:B------:R-:W-:Y:S02]  /*ca60*/  IMAD.MOV R77, RZ, RZ, -R21 ;  /* 0x000000ffff4d7224 */ /* 0x000fe400078e0a15 */
[----:B------:R-:W-:Y:S01]  /*ca70*/  IMAD.U32 R3, RZ, RZ, UR11 ;  /* 0x0000000bff037e24 */ /* 0x000fe2000f8e00ff */
[----:B------:R-:W-:Y:S01]  /*ca80*/  ULDC.64 UR10, c[0x0][0xae0] ;  /* 0x0002b800000a7ab9 */ /* 0x000fe20000000a00 */
[----:B------:R-:W-:Y:S02]  /*ca90*/  IMAD.U32 R3, RZ, RZ, UR4 ;  /* 0x00000004ff037e24 */ /* 0x000fe4000f8e00ff */
[----:B------:R-:W-:Y:S02]  /*caa0*/  IMAD R18, R18, UR10, RZ ;  /* 0x0000000a12127c24 */ /* 0x000fe4000f8e02ff */
[----:B------:R-:W-:Y:S02]  /*cab0*/  IMAD R77, R77, UR20, R20 ;  /* 0x000000144d4d7c24 */ /* 0x000fe4000f8e0214 */
[----:B------:R-:W-:-:S04]  /*cac0*/  IMAD.WIDE.U32 R2, R21, UR10, R2 ;  /* 0x0000000a15027c25 */ /* 0x000fc8000f8e0002 */
[----:B------:R-:W-:Y:S01]  /*cad0*/  IMAD R21, R21, UR11, R18 ;  /* 0x0000000b15157c24 */ /* 0x000fe2000f8e0212 */
[----:B------:R-:W-:Y:S01]  /*cae0*/  SHF.R.S32.HI R18, RZ, 0x1f, R77 ;  /* 0x0000001fff127819 */ /* 0x000fe2000001144d */
[----:B------:R-:W-:Y:S02]  /*caf0*/  ULDC.64 UR10, c[0x0][0xad8] ;  /* 0x0002b600000a7ab9 */ /* 0x000fe40000000a00 */
[----:B------:R-:W-:Y:S02]  /*cb00*/  IMAD.IADD R3, R3, 0x1, R21 ;  /* 0x0000000103037824 */ /* 0x000fe400078e0215 */
[----:B------:R-:W-:Y:S02]  /*cb10*/  IMAD R18, R18, UR10, RZ ;  /* 0x0000000a12127c24 */ /* 0x000fe4000f8e02ff */
[----:B------:R-:W-:Y:S02]  /*cb20*/  IMAD R80, R80, 0x80, R79 ;  /* 0x0000008050507824 */ /* 0x000fe400078e024f */
[----:B------:R-:W-:-:S02]  /*cb30*/  IMAD R21, R77, UR11, R18 ;  /* 0x0000000b4d157c24 */ /* 0x000fc4000f8e0212 */
[----:B------:R-:W-:Y:S01]  /*cb40*/  IMAD.WIDE.U32 R2, R77, UR10, R2 ;  /* 0x0000000a4d027c25 */ /* 0x000fe2000f8e0002 */
[----:B------:R-:W-:-:S03]  /*cb50*/  ULDC.64 UR10, c[0x0][0xa80] ;  /* 0x0002a000000a7ab9 */ /* 0x000fc60000000a00 */
[----:B------:R-:W-:Y:S01]  /*cb60*/  VIADD R22, R80, 0x40 ;  /* 0x0000004050167836 */ /* 0x000fe20000000000 */
[----:B------:R-:W-:Y:S01]  /*cb70*/  LEA R18, P2, R2, UR10, 0x1 ;  /* 0x0000000a02127c11 */ /* 0x000fe2000f8408ff */
[----:B------:R-:W-:Y:S01]  /*cb80*/  IMAD.IADD R3, R3, 0x1, R21 ;  /* 0x0000000103037824 */ /* 0x000fe200078e0215 */
[----:B------:R-:W-:Y:S02]  /*cb90*/  UIADD3 UR8, UR8, 0x38820, URZ ;  /* 0x0003882008087890 */ /* 0x000fe4000fffe03f */
[----:B------:R-:W-:Y:S02]  /*cba0*/  ISETP.GE.AND P0, PT, R22, UR12, PT ;  /* 0x0000000c16007c0c */ /* 0x000fe4000bf06270 */
[----:B------:R-:W-:Y:S02]  /*cbb0*/  LEA.HI.X R22, R2, UR11, R3, 0x1, P2 ;  /* 0x0000000b02167c11 */ /* 0x000fe400090f0c03 */
[C---:B------:R-:W-:Y:S01]  /*cbc0*/  ISETP.GE.AND P2, PT, R80.reuse, UR12, PT ;  /* 0x0000000c50007c0c */ /* 0x040fe2000bf46270 */
[----:B------:R-:W-:Y:S01]  /*cbd0*/  UPRMT UR8, URZ, 0x654, UR8 ;  /* 0x000006543f087896 */ /* 0x000fe20008000008 */
[----:B------:R-:W-:-:S02]  /*cbe0*/  VIADD R20, R80, 0x20 ;  /* 0x0000002050147836 */ /* 0x000fc40000000000 */
[C---:B------:R-:W-:Y:S02]  /*cbf0*/  VIADD R84, R0.reuse, 0x80 ;  /* 0x0000008000547836 */ /* 0x040fe40000000000 */
[C---:B------:R-:W-:Y:S02]  /*cc00*/  VIADD R86, R0.reuse, 0xc0 ;  /* 0x000000c000567836 */ /* 0x040fe40000000000 */
[----:B------:R-:W-:Y:S01]  /*cc10*/  VIADD R82, R0, 0x40 ;  /* 0x0000004000527836 */ /* 0x000fe20000000000 */
[----:B0-----:R0:W1:Y:S01]  /*cc20*/  SHFL.IDX PT, R81, R18, RZ, 0x181f ;  /* 0x00181fff12517589 */ /* 0x00106200000e0000 */
[----:B------:R-:W-:Y:S01]  /*cc30*/  SYNCS.ARRIVE.TRANS64.RED.A1T0 RZ, [UR8], RZ ;  /* 0x000000ffffff79a7 */ /* 0x000fe20008100408 */
[----:B------:R-:W-:Y:S02]  /*cc40*/  BSSY B1, `(.L_x_212) ;  /* 0x000001a000017945 */ /* 0x000fe40003800000 */
[----:B------:R0:W2:Y:S01]  /*cc50*/  SHFL.IDX PT, R79, R22, RZ, 0x181f ;  /* 0x00181fff164f7589 */ /* 0x0000a200000e0000 */
[----:B------:R-:W-:-:S02]  /*cc60*/  ISETP.GE.AND P1, PT, R20, UR12, PT ;  /* 0x0000000c14007c0c */ /* 0x000fc4000bf26270 */
[----:B------:R-:W-:Y:S02]  /*cc70*/  SHF.R.S32.HI R88, RZ, 0x1f, R0 ;  /* 0x0000001fff587819 */ /* 0x000fe40000011400 */
[----:B------:R-:W-:Y:S02]  /*cc80*/  SHF.R.S32.HI R83, RZ, 0x1f, R84 ;  /* 0x0000001fff537819 */ /* 0x000fe40000011454 */
[----:B------:R-:W-:Y:S02]  /*cc90*/  SHF.R.S32.HI R85, RZ, 0x1f, R86 ;  /* 0x0000001fff557819 */ /* 0x000fe40000011456 */
[----:B------:R-:W-:Y:S01]  /*cca0*/  SHF.R.S32.HI R87, RZ, 0x1f, R82 ;  /* 0x0000001fff577819 */ /* 0x000fe20000011452 */
[----:B0-----:R-:W-:Y:S06]  /*ccb0*/  @P2 BRA `(.L_x_213) ;  /* 0x0000000000482947 */ /* 0x001fec0003800000 */
[----:B------:R-:W-:Y:S01]  /*ccc0*/  ULDC UR4, c[0x0][0xac8] ;  /* 0x0002b20000047ab9 */ /* 0x000fe20000000800 */
[----:B------:R-:W-:Y:S01]  /*ccd0*/  ULDC.64 UR8, c[0x0][0x208] ;  /* 0x0000820000087ab9 */ /* 0x000fe20000000a00 */
[----:B------:R-:W-:Y:S02]  /*cce0*/  ISETP.GE.AND P5, PT, R0, UR4, PT ;  /* 0x0000000400007c0c */ /* 0x000fe4000bfa6270 */
[----:B------:R-:W-:Y:S02]  /*ccf0*/  ISETP.GE.AND P4, PT, R82, UR4, PT ;  /* 0x0000000452007c0c */ /* 0x000fe4000bf86270 */
[----:B------:R-:W-:Y:S02]  /*cd00*/  ISETP.GE.AND P3, PT, R84, UR4, PT ;  /* 0x0000000454007c0c */ /* 0x000fe4000bf66270 */
[----:B------:R-:W-:-:S07]  /*cd10*/  ISETP.GE.AND P2, PT, R86, UR4, PT ;  /* 0x0000000456007c0c */ /* 0x000fce000bf46270 */
[----:B-1----:R-:W-:-:S04]  /*cd20*/  @!P5 LEA R2, P6, R0, R81, 0x1 ;  /* 0x000000510002d211 */ /* 0x002fc800078c08ff */
[----:B--2---:R-:W-:Y:S02]  /*cd30*/  @!P5 LEA.HI.X R3, R0, R79, R88, 0x1, P6 ;  /* 0x0000004f0003d211 */ /* 0x004fe400030f0c58 */
[----:B------:R-:W-:-:S03]  /*cd40*/  @!P4 LEA R20, P6, R82, R81, 0x1 ;  /* 0x000000515214c211 */ /* 0x000fc600078c08ff */
[----:B-----5:R0:W-:Y:S01]  /*cd50*/  @!P5 ST.E.128 desc[UR8][R2.64], R4 ;  /* 0x000000040200d985 */ /* 0x0201e2000c101d08 */
[----:B------:R-:W-:Y:S02]  /*cd60*/  @!P4 LEA.HI.X R21, R82, R79, R87, 0x1, P6 ;  /* 0x0000004f5215c211 */ /* 0x000fe400030f0c57 */
[----:B------:R-:W-:-:S03]  /*cd70*/  @!P3 LEA R76, P6, R84, R81, 0x1 ;  /* 0x00000051544cb211 */ /* 0x000fc600078c08ff */
[----:B------:R0:W-:Y:S01]  /*cd80*/  @!P4 ST.E.128 desc[UR8][R20.64], R28 ;  /* 0x0000001c1400c985 */ /* 0x0001e2000c101d08 */
[----:B------:R-:W-:Y:S02]  /*cd90*/  @!P3 LEA.HI.X R77, R84, R79, R83, 0x1, P6 ;  /* 0x0000004f544db211 */ /* 0x000fe400030f0c53 */
[----:B------:R-:W-:-:S03]  /*cda0*/  @!P2 LEA R78, P6, R86, R81, 0x1 ;  /* 0x00000051564ea211 */ /* 0x000fc600078c08ff */
[----:B------:R0:W-:Y:S01]  /*cdb0*/  @!P3 ST.E.128 desc[UR8][R76.64], R44 ;  /* 0x0000002c4c00b985 */ /* 0x0001e2000c101d08 */
[----:B------:R-:W-:-:S05]  /*cdc0*/  @!P2 LEA.HI.X R79, R86, R79, R85, 0x1, P6 ;  /* 0x0000004f564fa211 */ /* 0x000fca00030f0c55 */
[----:B------:R0:W-:Y:S04]  /*cdd0*/  @!P2 ST.E.128 desc[UR8][R78.64], R60 ;  /* 0x0000003c4e00a985 */ /* 0x0001e8000c101d08 */
.L_x_213:
[----:B------:R-:W-:Y:S05]  /*cde0*/  BSYNC B1 ;  /* 0x0000000000017941 */ /* 0x000fea0003800000 */
.L_x_212:
[----:B0-----:R0:W3:Y:S01]  /*cdf0*/  SHFL.IDX PT, R21, R22, 0x1, 0x181f ;  /* 0x00381f0016157f89 */ /* 0x0010e200000e0000 */
[----:B------:R-:W-:Y:S03]  /*ce00*/  BSSY B1, `(.L_x_214) ;  /* 0x0000015000017945 */ /* 0x000fe60003800000 */
[----:B-----5:R0:W4:Y:S01]  /*ce10*/  SHFL.IDX PT, R7, R18, 0x1, 0x181f ;  /* 0x00381f0012077f89 */ /* 0x02012200000e0000 */
[----:B------:R-:W-:Y:S05]  /*ce20*/  @P1 BRA `(.L_x_215) ;  /* 0x0000000000481947 */ /* 0x000fea0003800000 */
[----:B------:R-:W-:Y:S01]  /*ce30*/  ULDC UR4, c[0x0][0xac8] ;  /* 0x0002b20000047ab9 */ /* 0x000fe20000000800 */
[----:B------:R-:W-:Y:S01]  /*ce40*/  ULDC.64 UR8, c[0x0][0x208] ;  /* 0x0000820000087ab9 */ /* 0x000fe20000000a00 */
[----:B------:R-:W-:Y:S02]  /*ce50*/  ISETP.GE.AND P4, PT, R0, UR4, PT ;  /* 0x0000000400007c0c */ /* 0x000fe4000bf86270 */
[----:B------:R-:W-:Y:S02]  /*ce60*/  ISETP.GE.AND P3, PT, R82, UR4, PT ;  /* 0x0000000452007c0c */ /* 0x000fe4000bf66270 */
[----:B------:R-:W-:Y:S02]  /*ce70*/  ISETP.GE.AND P2, PT, R84, UR4, PT ;  /* 0x0000000454007c0c */ /* 0x000fe4000bf46270 */
[----:B------:R-:W-:-:S07]  /*ce80*/  ISETP.GE.AND P1, PT, R86, UR4, PT ;  /* 0x0000000456007c0c */ /* 0x000fce000bf26270 */
[-C--:B----4-:R-:W-:Y:S02]  /*ce90*/  @!P4 LEA R2, P6, R0, R7.reuse, 0x1 ;  /* 0x000000070002c211 */ /* 0x090fe400078c08ff */
[----:B------:R-:W-:Y:S02]  /*cea0*/  @!P3 LEA R4, P5, R82, R7, 0x1 ;  /* 0x000000075204b211 */ /* 0x000fe400078a08ff */
[----:B---3--:R-:W-:Y:S02]  /*ceb0*/  @!P4 LEA.HI.X R3, R0, R21, R88, 0x1, P6 ;  /* 0x000000150003c211 */ /* 0x008fe400030f0c58 */
[----:B------:R-:W-:Y:S02]  /*cec0*/  @!P2 LEA R6, P6, R84, R7, 0x1 ;  /* 0x000000075406a211 */ /* 0x000fe400078c08ff */
[----:B------:R-:W-:Y:S01]  /*ced0*/  @!P3 LEA.HI.X R5, R82, R21, R87, 0x1, P5 ;  /* 0x000000155205b211 */ /* 0x000fe200028f0c57 */
[----:B------:R3:W-:Y:S01]  /*cee0*/  @!P4 ST.E.128 desc[UR8][R2.64], R8 ;  /* 0x000000080200c985 */ /* 0x0007e2000c101d08 */
[----:B------:R-:W-:-:S02]  /*cef0*/  @!P1 LEA R20, P5, R86, R7, 0x1 ;  /* 0x0000000756149211 */ /* 0x000fc400078a08ff */
[-C--:B------:R-:W-:Y:S01]  /*cf00*/  @!P2 LEA.HI.X R7, R84, R21.reuse, R83, 0x1, P6 ;  /* 0x000000155407a211 */ /* 0x080fe200030f0c53 */
[----:B------:R3:W-:Y:S01]  /*cf10*/  @!P3 ST.E.128 desc[UR8][R4.64], R32 ;  /* 0x000000200400b985 */ /* 0x0007e2000c101d08 */
[----:B------:R-:W-:-:S03]  /*cf20*/  @!P1 LEA.HI.X R21, R86, R21, R85, 0x1, P5 ;  /* 0x0000001556159211 */ /* 0x000fc600028f0c55 */
[----:B------:R3:W-:Y:S04]  /*cf30*/  @!P2 ST.E.128 desc[UR8][R6.64], R48 ;  /* 0x000000300600a985 */ /* 0x0007e8000c101d08 */
[----:B------:R3:W-:Y:S02]  /*cf40*/  @!P1 ST.E.128 desc[UR8][R20.64], R64 ;  /* 0x0000004014009985 */ /* 0x0007e4000c101d08 */
.L_x_215:
[----:B------:R-:W-:Y:S05]  /*cf50*/  BSYNC B1 ;  /* 0x0000000000017941 */ /* 0x000fea0003800000 */
.L_x_214:
[----:B---3--:R3:W0:Y:S01]  /*cf60*/  SHFL.IDX PT, R9, R22, 0x2, 0x181f ;  /* 0x00581f0016097f89 */ /* 0x00862200000e0000 */
[----:B------:R-:W-:Y:S03]  /*cf70*/  BSSY B1, `(.L_x_216) ;  /* 0x0000015000017945 */ /* 0x000fe60003800000 */
[----:B------:R3:W0:Y:S01]  /*cf80*/  SHFL.IDX PT, R5, R18, 0x2, 0x181f ;  /* 0x00581f0012057f89 */ /* 0x00062200000e0000 */
[----:B------:R-:W-:Y:S05]  /*cf90*/  @P0 BRA `(.L_x_217) ;  /* 0x0000000000480947 */ /* 0x000fea0003800000 */
[----:B------:R-:W-:Y:S01]  /*cfa0*/  ULDC UR4, c[0x0][0xac8] ;  /* 0x0002b20000047ab9 */ /* 0x000fe20000000800 */
[----:B------:R-:W-:Y:S01]  /*cfb0*/  ULDC.64 UR8, c[0x0][0x208] ;  /* 0x0000820000087ab9 */ /* 0x000fe20000000a00 */
[----:B------:R-:W-:Y:S02]  /*cfc0*/  ISETP.GE.AND P3, PT, R0, UR4, PT ;  /* 0x0000000400007c0c */ /* 0x000fe4000bf66270 */
[----:B------:R-:W-:Y:S02]  /*cfd0*/  ISETP.GE.AND P2, PT, R82, UR4, PT ;  /* 0x0000000452007c0c */ /* 0x000fe4000bf46270 */
[----:B------:R-:W-:Y:S02]  /*cfe0*/  ISETP.GE.AND P1, PT, R84, UR4, PT ;  /* 0x0000000454007c0c */ /* 0x000fe4000bf26270 */
[----:B------:R-:W-:-:S07]  /*cff0*/  ISETP.GE.AND P0, PT, R86, UR4, PT ;  /* 0x0000000456007c0c */ /* 0x000fce000bf06270 */
[-C--:B0-----:R-:W-:Y:S02]  /*d000*/  @!P3 LEA R2, P6, R0, R5.reuse, 0x1 ;  /* 0x000000050002b211 */ /* 0x081fe400078c08ff */
[-C--:B------:R-:W-:Y:S02]  /*d010*/  @!P2 LEA R4, P5, R82, R5.reuse, 0x1 ;  /* 0x000000055204a211 */ /* 0x080fe400078a08ff */
[----:B------:R-:W-:Y:S02]  /*d020*/  @!P1 LEA R6, P4, R84, R5, 0x1 ;  /* 0x0000000554069211 */ /* 0x000fe400078808ff */
[----:B------:R-:W-:Y:S02]  /*d030*/  @!P3 LEA.HI.X R3, R0, R9, R88, 0x1, P6 ;  /* 0x000000090003b211 */ /* 0x000fe400030f0c58 */
[----:B------:R-:W-:Y:S02]  /*d040*/  @!P0 LEA R8, P6, R86, R5, 0x1 ;  /* 0x0000000556088211 */ /* 0x000fe400078c08ff */
[-C--:B------:R-:W-:Y:S01]  /*d050*/  @!P2 LEA.HI.X R5, R82, R9.reuse, R87, 0x1, P5 ;  /* 0x000000095205a211 */ /* 0x080fe200028f0c57 */
[----:B------:R0:W-:Y:S01]  /*d060*/  @!P3 ST.E.128 desc[UR8][R2.64], R12 ;  /* 0x0000000c0200b985 */ /* 0x0001e2000c101d08 */
[----:B----4-:R-:W-:-:S02]  /*d070*/  @!P1 LEA.HI.X R7, R84, R9, R83, 0x1, P4 ;  /* 0x0000000954079211 */ /* 0x010fc400020f0c53 */
[----:B------:R-:W-:Y:S01]  /*d080*/  @!P0 LEA.HI.X R9, R86, R9, R85, 0x1, P6 ;  /* 0x0000000956098211 */ /* 0x000fe200030f0c55 */
[----:B------:R0:W-:Y:S04]  /*d090*/  @!P2 ST.E.128 desc[UR8][R4.64], R36 ;  /* 0x000000240400a985 */ /* 0x0001e8000c101d08 */
[----:B------:R0:W-:Y:S04]  /*d0a0*/  @!P1 ST.E.128 desc[UR8][R6.64], R52 ;  /* 0x0000003406009985 */ /* 0x0001e8000c101d08 */
[----:B------:R0:W-:Y:S02]  /*d0b0*/  @!P0 ST.E.128 desc[UR8][R8.64], R68 ;  /* 0x0000004408008985 */ /* 0x0001e4000c101d08 */
.L_x_217:
[----:B------:R-:W-:Y:S05]  /*d0c0*/  BSYNC B1 ;  /* 0x0000000000017941 */ /* 0x000fea0003800000 */
.L_x_216:
[----:B0-----:R-:W-:Y:S01]  /*d0d0*/  VIADD R2, R80, 0x60 ;  /* 0x0000006050027836 */ /* 0x001fe20000000000 */
[----:B------:R0:W0:Y:S04]  /*d0e0*/  SHFL.IDX PT, R9, R22, 0x3, 0x181f ;  /* 0x00781f0016097f89 */ /* 0x00002800000e0000 */
[----:B------:R-:W-:Y:S01]  /*d0f0*/  ISETP.GE.AND P0, PT, R2, UR12, PT ;  /* 0x0000000c02007c0c */ /* 0x000fe2000bf06270 */
[----:B------:R0:W0:-:S12]  /*d100*/  SHFL.IDX PT, R11, R18, 0x3, 0x181f ;  /* 0x00781f00120b7f89 */ /* 0x00001800000e0000 */
[----:B------:R-:W-:Y:S05]  /*d110*/  @P0 BRA `(.L_x_218) ;  /* 0x0000002800400947 */ /* 0x000fea0003800000 */
[----:B------:R-:W-:Y:S01]  /*d120*/  ULDC UR4, c[0x0][0xac8] ;  /* 0x0002b20000047ab9 */ /* 0x000fe20000000800 */
[----:B------:R-:W-:Y:S01]  /*d130*/  ULDC.64 UR8, c[0x0][0x208] ;  /* 0x0000820000087ab9 */ /* 0x000fe20000000a00 */
[----:B------:R-:W-:Y:S02]  /*d140*/  ISETP.GE.AND P3, PT, R0, UR4, PT ;  /* 0x0000000400007c0c */ /* 0x000fe4000bf66270 */
[----:B------:R-:W-:Y:S02]  /*d150*/  ISETP.GE.AND P4, PT, R82, UR4, PT ;  /* 0x0000000452007c0c */ /* 0x000fe4000bf86270 */
[----:B------:R-:W-:-:S09]  /*d160*/  ISETP.GE.AND P5, PT, R84, UR4, PT ;  /* 0x0000000454007c0c */ /* 0x000fd2000bfa6270 */
[-C--:B0-----:R-:W-:Y:S02]  /*d170*/  @!P3 LEA R2, P0, R0, R11.reuse, 0x1 ;  /* 0x0000000b0002b211 */ /* 0x081fe400078008ff */
[----:B------:R-:W-:Y:S02]  /*d180*/  @!P4 LEA R4, P1, R82, R11, 0x1 ;  /* 0x0000000b5204c211 */ /* 0x000fe400078208ff */
[----:B------:R-:W-:Y:S02]  /*d190*/  @!P3 LEA.HI.X R3, R0, R9, R88, 0x1, P0 ;  /* 0x000000090003b211 */ /* 0x000fe400000f0c58 */
[----:B------:R-:W-:Y:S02]  /*d1a0*/  ISETP.GE.AND P0, PT, R86, UR4, PT ;  /* 0x0000000456007c0c */ /* 0x000fe4000bf06270 */
[----:B------:R-:W-:Y:S01]  /*d1b0*/  @!P5 LEA R6, P2, R84, R11, 0x1 ;  /* 0x0000000b5406d211 */ /* 0x000fe200078408ff */
[----:B------:R0:W-:Y:S01]  /*d1c0*/  @!P3 ST.E.128 desc[UR8][R2.64], R24 ;  /* 0x000000180200b985 */ /* 0x0001e2000c101d08 */
[----:B------:R-:W-:-:S02]  /*d1d0*/  @!P4 LEA.HI.X R5, R82, R9, R87, 0x1, P1 ;  /* 0x000000095205c211 */ /* 0x000fc400008f0c57 */
[----:B----4-:R-:W-:-:S03]  /*d1e0*/  @!P5 LEA.HI.X R7, R84, R9, R83, 0x1, P2 ;  /* 0x000000095407d211 */ /* 0x010fc600010f0c53 */
[----:B------:R0:W-:Y:S04]  /*d1f0*/  @!P4 ST.E.128 desc[UR8][R4.64], R40 ;  /* 0x000000280400c985 */ /* 0x0001e8000c101d08 */
[----:B------:R0:W-:Y:S01]  /*d200*/  @!P5 ST.E.128 desc[UR8][R6.64], R56 ;  /* 0x000000380600d985 */ /* 0x0001e2000c101d08 */
[----:B------:R-:W-:Y:S05]  /*d210*/  @P0 BRA `(.L_x_218) ;  /* 0x0000002800000947 */ /* 0x000fea0003800000 */
[----:B0-----:R-:W-:Y:S01]  /*d220*/  LEA R2, P0, R86, R11, 0x1 ;  /* 0x0000000b56027211 */ /* 0x001fe200078008ff */
[----:B------:R-:W-:-:S03]  /*d230*/  ULDC.64 UR8, c[0x0][0x208] ;  /* 0x0000820000087ab9 */ /* 0x000fc60000000a00 */
[----:B------:R-:W-:-:S05]  /*d240*/  LEA.HI.X R3, R86, R9, R85, 0x1, P0 ;  /* 0x0000000956037211 */ /* 0x000fca00000f0c55 */
[----:B------:R0:W-:Y:S01]  /*d250*/  ST.E.128 desc[UR8][R2.64], R72 ;  /* 0x0000004802007985 */ /* 0x0001e2000c101d08 */
[----:B------:R-:W-:Y:S05]  /*d260*/  BRA `(.L_x_218) ;  /* 0x0000002400ec7947 */ /* 0x000fea0003800000 */
.L_x_211:
[----:B------:R-:W-:Y:S01]  /*d270*/  ULDC.64 UR14, c[0x0][0xb08] ;  /* 0x0002c200000e7ab9 */ /* 0x000fe20000000a00 */
[----:B------:R-:W-:Y:S01]  /*d280*/  R2UR UR19, R213 ;  /* 0x00000000d51372ca */ /* 0x000fe200000e0000 */
[----:B------:R-:W-:Y:S01]  /*d290*/  UIMAD UR13, UR16, UR14, URZ ;  /* 0x0000000e100d72a4 */ /* 0x000fe2000f8e023f */
[----:B------:R-:W-:Y:S01]  /*d2a0*/  R2UR UR18, R212 ;  /* 0x00000000d41272ca */ /* 0x000fe200000e0000 */
[----:B------:R-:W-:Y:S01]  /*d2b0*/  UIMAD.WIDE.U32 UR10, UR4, UR14, URZ ;  /* 0x0000000e040a72a5 */ /* 0x000fe2000f8e003f */
[----:B------:R-:W-:Y:S01]  /*d2c0*/  IMAD.MOV.U32 R5, RZ, RZ, R8 ;  /* 0x000000ffff057224 */ /* 0x000fe200078e0008 */
[----:B------:R-:W-:Y:S01]  /*d2d0*/  UIMAD UR13, UR4, UR15, UR13 ;  /* 0x0000000f040d72a4 */ /* 0x000fe2000f8e020d */
[----:B------:R-:W-:Y:S01]  /*d2e0*/  ISETP.GE.AND P0, PT, R12, UR12, PT ;  /* 0x0000000c0c007c0c */ /* 0x000fe2000bf06270 */
[----:B------:R-:W-:Y:S01]  /*d2f0*/  USHF.R.S32.HI UR4, URZ, 0x1f, UR9 ;  /* 0x0000001f3f047899 */ /* 0x000fe20008011409 */
[C---:B------:R-:W-:Y:S01]  /*d300*/  VIADD R176, R19.reuse, 0x18 ;  /* 0x0000001813b07836 */ /* 0x040fe20000000000 */
[----:B------:R-:W-:Y:S01]  /*d310*/  UIADD3 UR11, UR11, UR13, URZ ;  /* 0x0000000d0b0b7290 */ /* 0x000fe2000fffe03f */
[C---:B------:R-:W-:Y:S01]  /*d320*/  VIADD R178, R19.reuse, 0x10 ;  /* 0x0000001013b27836 */ /* 0x040fe20000000000 */
[----:B------:R-:W-:Y:S01]  /*d330*/  ULDC.64 UR14, c[0x0][0xb38] ;  /* 0x0002ce00000e7ab9 */ /* 0x000fe20000000a00 */
[----:B------:R-:W-:Y:S01]  /*d340*/  ULDC.64 UR16, c[0x0][0xb40] ;  /* 0x0002d00000107ab9 */ /* 0x000fe20000000a00 */
[----:B------:R-:W-:Y:S01]  /*d350*/  UIMAD.WIDE.U32 UR10, UR19, UR14, UR10 ;  /* 0x0000000e130a72a5 */ /* 0x000fe2000f8e000a */
[----:B------:R-:W-:Y:S01]  /*d360*/  VIADD R180, R19, 0x8 ;  /* 0x0000000813b47836 */ /* 0x000fe20000000000 */
[----:B------:R-:W-:Y:S01]  /*d370*/  UIMAD UR4, UR4, UR16, URZ ;  /* 0x00000010040472a4 */ /* 0x000fe2000f8e023f */
[----:B------:R-:W-:Y:S01]  /*d380*/  BSSY B1, `(.L_x_219) ;  /* 0x00000cc000017945 */ /* 0x000fe20003800000 */
[----:B------:R-:W-:Y:S01]  /*d390*/  UIMAD UR11, UR19, UR15, UR11 ;  /* 0x0000000f130b72a4 */ /* 0x000fe2000f8e020b */
[----:B------:R-:W-:Y:S01]  /*d3a0*/  SHF.R.S32.HI R22, RZ, 0x1f, R214 ;  /* 0x0000001fff167819 */ /* 0x000fe200000114d6 */
[----:B------:R-:W-:Y:S01]  /*d3b0*/  UIMAD UR4, UR9, UR17, UR4 ;  /* 0x00000011090472a4 */ /* 0x000fe2000f8e0204 */
[----:B------:R-:W-:Y:S01]  /*d3c0*/  SHF.R.S32.HI R152, RZ, 0x1f, R215 ;  /* 0x0000001fff987819 */ /* 0x000fe200000114d7 */
[----:B------:R-:W-:Y:S01]  /*d3d0*/  UIMAD.WIDE.U32 UR10, UR9, UR16, UR10 ;  /* 0x00000010090a72a5 */ /* 0x000fe2000f8e000a */
[----:B------:R-:W-:Y:S01]  /*d3e0*/  SHF.R.S32.HI R153, RZ, 0x1f, R216 ;  /* 0x0000001fff997819 */ /* 0x000fe200000114d8 */
[----:B------:R-:W-:Y:S01]  /*d3f0*/  ULDC.64 UR14, c[0x0][0xb48] ;  /* 0x0002d200000e7ab9 */ /* 0x000fe20000000a00 */
[----:B------:R-:W-:Y:S01]  /*d400*/  @UP1 ULDC UR9, c[0x0][0xbec] ;  /* 0x0002fb0000091ab9 */ /* 0x000fe20000000800 */
[----:B------:R-:W-:Y:S01]  /*d410*/  UIADD3 UR11, UR11, UR4, URZ ;  /* 0x000000040b0b7290 */ /* 0x000fe2000fffe03f */
[----:B------:R-:W-:Y:S01]  /*d420*/  @P1 IMAD.HI.U32 R0, R8, UR9, RZ ;  /* 0x0000000908001c27 */ /* 0x000fe2000f8e00ff */
[----:B------:R-:W-:Y:S01]  /*d430*/  UIADD3 UR8, UR8, 0x38820, URZ ;  /* 0x0003882008087890 */ /* 0x000fe2000fffe03f */
[----:B------:R-:W-:Y:S01]  /*d440*/  SHF.R.S32.HI R154, RZ, 0x1f, R217 ;  /* 0x0000001fff9a7819 */ /* 0x000fe200000114d9 */
[----:B------:R-:W-:Y:S01]  /*d450*/  @UP1 ULDC UR4, c[0x0][0xbf0] ;  /* 0x0002fc0000041ab9 */ /* 0x000fe20000000800 */
[----:B------:R-:W-:Y:S01]  /*d460*/  UIMAD.WIDE.U32 UR10, UR18, UR14, UR10 ;  /* 0x0000000e120a72a5 */ /* 0x000fe2000f8e000a */
[----:B------:R-:W-:Y:S01]  /*d470*/  @P1 SHF.R.U32.HI R5, RZ, UR4, R0 ;  /* 0x00000004ff051c19 */ /* 0x000fe20008011600 */
[----:B------:R-:W-:Y:S01]  /*d480*/  UPRMT UR8, URZ, 0x654, UR8 ;  /* 0x000006543f087896 */ /* 0x000fe20008000008 */
[----:B------:R-:W-:Y:S01]  /*d490*/  SHF.R.S32.HI R155, RZ, 0x1f, R218 ;  /* 0x0000001fff9b7819 */ /* 0x000fe200000114da */
[----:B------:R-:W-:Y:S01]  /*d4a0*/  UIMAD UR4, UR18, UR15, UR11 ;  /* 0x0000000f120472a4 */ /* 0x000fe2000f8e020b */
[--C-:B------:R-:W-:Y:S01]  /*d4b0*/  SHF.R.S32.HI R0, RZ, 0x1f, R5.reuse ;  /* 0x0000001fff007819 */ /* 0x100fe20000011405 */
[----:B------:R-:W-:Y:S01]  /*d4c0*/  IMAD.MOV R7, RZ, RZ, -R5 ;  /* 0x000000ffff077224 */ /* 0x000fe200078e0a05 */
[----:B------:R-:W-:Y:S01]  /*d4d0*/  ULDC.64 UR14, c[0x0][0xb30] ;  /* 0x0002cc00000e7ab9 */ /* 0x000fe20000000a00 */
[----:B------:R-:W-:Y:S01]  /*d4e0*/  IMAD.U32 R3, RZ, RZ, UR11 ;  /* 0x0000000bff037e24 */ /* 0x000fe2000f8e00ff */
[----:B------:R-:W-:Y:S01]  /*d4f0*/  SHF.R.S32.HI R156, RZ, 0x1f, R219 ;  /* 0x0000001fff9c7819 */ /* 0x000fe200000114db */
[----:B------:R-:W-:Y:S01]  /*d500*/  IMAD R7, R7, UR20, R8 ;  /* 0x0000001407077c24 */ /* 0x000fe2000f8e0208 */
[----:B------:R-:W-:Y:S01]  /*d510*/  SYNCS.ARRIVE.TRANS64.RED.A1T0 RZ, [UR8], RZ ;  /* 0x000000ffffff79a7 */ /* 0x000fe20008100408 */
[----:B------:R-:W-:Y:S01]  /*d520*/  IMAD R0, R0, UR14, RZ ;  /* 0x0000000e00007c24 */ /* 0x000fe2000f8e02ff */
[----:B------:R-:W-:Y:S01]  /*d530*/  SHF.R.S32.HI R157, RZ, 0x1f, R220 ;  /* 0x0000001fff9d7819 */ /* 0x000fe200000114dc */
[----:B------:R-:W-:Y:S01]  /*d540*/  IMAD.U32 R2, RZ, RZ, UR10 ;  /* 0x0000000aff027e24 */ /* 0x000fe2000f8e00ff */
[----:B------:R-:W-:Y:S01]  /*d550*/  ULDC.64 UR10, c[0x0][0xb28] ;  /* 0x0002ca00000a7ab9 */ /* 0x000fe20000000a00 */
[----:B------:R-:W-:Y:S01]  /*d560*/  IMAD.U32 R3, RZ, RZ, UR4 ;  /* 0x00000004ff037e24 */ /* 0x000fe2000f8e00ff */
[----:B------:R-:W-:Y:S01]  /*d570*/  SHF.R.S32.HI R158, RZ, 0x1f, R221 ;  /* 0x0000001fff9e7819 */ /* 0x000fe200000114dd */
[C---:B------:R-:W-:Y:S01]  /*d580*/  IMAD R9, R5.reuse, UR15, R0 ;  /* 0x0000000f05097c24 */ /* 0x040fe2000f8e0200 */
[----:B------:R-:W-:Y:S01]  /*d590*/  SHF.R.S32.HI R0, RZ, 0x1f, R7 ;  /* 0x0000001fff007819 */ /* 0x000fe20000011407 */
[----:B------:R-:W-:Y:S01]  /*d5a0*/  IMAD.WIDE.U32 R2, R5, UR14, R2 ;  /* 0x0000000e05027c25 */ /* 0x000fe2000f8e0002 */
[----:B------:R-:W-:-:S02]  /*d5b0*/  SHF.R.S32.HI R159, RZ, 0x1f, R222 ;  /* 0x0000001fff9f7819 */ /* 0x000fc400000114de */
[----:B------:R-:W-:Y:S01]  /*d5c0*/  SHF.R.S32.HI R160, RZ, 0x1f, R223 ;  /* 0x0000001fffa07819 */ /* 0x000fe200000114df */
[----:B------:R-:W-:Y:S01]  /*d5d0*/  IMAD R0, R0, UR10, RZ ;  /* 0x0000000a00007c24 */ /* 0x000fe2000f8e02ff */
[----:B------:R-:W-:Y:S01]  /*d5e0*/  SHF.R.S32.HI R161, RZ, 0x1f, R224 ;  /* 0x0000001fffa17819 */ /* 0x000fe200000114e0 */
[----:B------:R-:W-:Y:S01]  /*d5f0*/  IMAD.IADD R3, R3, 0x1, R9 ;  /* 0x0000000103037824 */ /* 0x000fe200078e0209 */
[----:B------:R-:W-:Y:S01]  /*d600*/  SHF.R.S32.HI R162, RZ, 0x1f, R225 ;  /* 0x0000001fffa27819 */ /* 0x000fe200000114e1 */
[C---:B------:R-:W-:Y:S01]  /*d610*/  IMAD R11, R7.reuse, UR11, R0 ;  /* 0x0000000b070b7c24 */ /* 0x040fe2000f8e0200 */
[----:B------:R-:W-:Y:S01]  /*d620*/  SHF.R.S32.HI R163, RZ, 0x1f, R226 ;  /* 0x0000001fffa37819 */ /* 0x000fe200000114e2 */
[----:B------:R-:W-:Y:S01]  /*d630*/  IMAD.WIDE.U32 R2, R7, UR10, R2 ;  /* 0x0000000a07027c25 */ /* 0x000fe2000f8e0002 */
[----:B------:R-:W-:Y:S01]  /*d640*/  ULDC.64 UR10, c[0x0][0xb00] ;  /* 0x0002c000000a7ab9 */ /* 0x000fe20000000a00 */
[----:B------:R-:W-:Y:S02]  /*d650*/  SHF.R.S32.HI R164, RZ, 0x1f, R227 ;  /* 0x0000001fffa47819 */ /* 0x000fe400000114e3 */
[----:B------:R-:W-:Y:S01]  /*d660*/  IMAD.IADD R11, R3, 0x1, R11 ;  /* 0x00000001030b7824 */ /* 0x000fe200078e020b */
[C---:B------:R-:W-:Y:S01]  /*d670*/  LEA R0, P1, R2.reuse, UR10, 0x2 ;  /* 0x0000000a02007c11 */ /* 0x040fe2000f8210ff */
[C---:B------:R-:W-:Y:S01]  /*d680*/  VIADD R175, R19.reuse, 0x18 ;  /* 0x0000001813af7836 */ /* 0x040fe20000000000 */
[----:B------:R-:W-:Y:S01]  /*d690*/  SHF.R.S32.HI R165, RZ, 0x1f, R228 ;  /* 0x0000001fffa57819 */ /* 0x000fe200000114e4 */
[C---:B------:R-:W-:Y:S01]  /*d6a0*/  VIADD R177, R19.reuse, 0x10 ;  /* 0x0000001013b17836 */ /* 0x040fe20000000000 */
[----:B------:R-:W-:Y:S01]  /*d6b0*/  LEA.HI.X R11, R2, UR11, R11, 0x2, P1 ;  /* 0x0000000b020b7c11 */ /* 0x000fe200088f140b */
[----:B------:R-:W-:Y:S01]  /*d6c0*/  VIADD R179, R19, 0x8 ;  /* 0x0000000813b37836 */ /* 0x000fe20000000000 */
[----:B------:R0:W1:Y:S01]  /*d6d0*/  SHFL.IDX PT, R2, R0, RZ, 0x1c1f ;  /* 0x001c1fff00027589 */ /* 0x00006200000e0000 */
[----:B------:R-:W-:-:S02]  /*d6e0*/  SHF.R.S32.HI R166, RZ, 0x1f, R229 ;  /* 0x0000001fffa67819 */ /* 0x000fc400000114e5 */
[----:B------:R-:W-:Y:S01]  /*d6f0*/  SHF.R.S32.HI R167, RZ, 0x1f, R230 ;  /* 0x0000001fffa77819 */ /* 0x000fe200000114e6 */
[----:B------:R0:W2:Y:S01]  /*d700*/  SHFL.IDX PT, R3, R11, RZ, 0x1c1f ;  /* 0x001c1fff0b037589 */ /* 0x0000a200000e0000 */
[----:B------:R-:W-:Y:S02]  /*d710*/  SHF.R.S32.HI R168, RZ, 0x1f, R231 ;  /* 0x0000001fffa87819 */ /* 0x000fe400000114e7 */
[----:B------:R-:W-:Y:S02]  /*d720*/  SHF.R.S32.HI R169, RZ, 0x1f, R232 ;  /* 0x0000001fffa97819 */ /* 0x000fe400000114e8 */
[----:B------:R-:W-:Y:S02]  /*d730*/  SHF.R.S32.HI R170, RZ, 0x1f, R233 ;  /* 0x0000001fffaa7819 */ /* 0x000fe400000114e9 */
[----:B------:R-:W-:Y:S02]  /*d740*/  SHF.R.S32.HI R171, RZ, 0x1f, R234 ;  /* 0x0000001fffab7819 */ /* 0x000fe400000114ea */
[----:B------:R-:W-:-:S02]  /*d750*/  SHF.R.S32.HI R172, RZ, 0x1f, R235 ;  /* 0x0000001fffac7819 */ /* 0x000fc400000114eb */
[----:B------:R-:W-:Y:S02]  /*d760*/  SHF.R.S32.HI R173, RZ, 0x1f, R236 ;  /* 0x0000001fffad7819 */ /* 0x000fe400000114ec */
[----:B------:R-:W-:Y:S02]  /*d770*/  SHF.R.S32.HI R174, RZ, 0x1f, R237 ;  /* 0x0000001fffae7819 */ /* 0x000fe400000114ed */
[----:B------:R-:W-:Y:S02]  /*d780*/  SHF.R.S32.HI R176, RZ, 0x1f, R176 ;  /* 0x0000001fffb07819 */ /* 0x000fe400000114b0 */
[----:B------:R-:W-:Y:S02]  /*d790*/  SHF.R.S32.HI R178, RZ, 0x1f, R178 ;  /* 0x0000001fffb27819 */ /* 0x000fe400000114b2 */
[----:B------:R-:W-:Y:S01]  /*d7a0*/  SHF.R.S32.HI R180, RZ, 0x1f, R180 ;  /* 0x0000001fffb47819 */ /* 0x000fe200000114b4 */
[----:B01----:R-:W-:Y:S06]  /*d7b0*/  @P0 BRA `(.L_x_220) ;  /* 0x0000000800200947 */ /* 0x003fec0003800000 */
[----:B------:R-:W-:Y:S01]  /*d7c0*/  ULDC UR4, c[0x0][0xac8] ;  /* 0x0002b20000047ab9 */ /* 0x000fe20000000800 */
[----:B------:R-:W-:Y:S01]  /*d7d0*/  ULDC.64 UR8, c[0x0][0x208] ;  /* 0x0000820000087ab9 */ /* 0x000fe20000000a00 */
[----:B------:R-:W-:Y:S02]  /*d7e0*/  ISETP.GE.AND P4, PT, R179, UR4, PT ;  /* 0x00000004b3007c0c */ /* 0x000fe4000bf86270 */
[----:B------:R-:W-:Y:S02]  /*d7f0*/  ISETP.GE.AND P3, PT, R177, UR4, PT ;  /* 0x00000004b1007c0c */ /* 0x000fe4000bf66270 */
[----:B------:R-:W-:Y:S02]  /*d800*/  ISETP.GE.AND P5, PT, R19, UR4, PT ;  /* 0x0000000413007c0c */ /* 0x000fe4000bfa6270 */
[----:B------:R-:W-:Y:S02]  /*d810*/  ISETP.GE.AND P1, PT, R237, UR4, PT ;  /* 0x00000004ed007c0c */ /* 0x000fe4000bf26270 */
[----:B------:R-:W-:-:S05]  /*d820*/  ISETP.GE.AND P0, PT, R175, UR4, PT ;  /* 0x00000004af007c0c */ /* 0x000fca000bf06270 */
[-C--:B------:R-:W-:Y:S02]  /*d830*/  @!P4 LEA R4, P2, R179, R2.reuse, 0x2 ;  /* 0x00000002b304c211 */ /* 0x080fe400078410ff */
[----:B------:R-:W-:Y:S02]  /*d840*/  @!P3 LEA R6, P6, R177, R2, 0x2 ;  /* 0x00000002b106b211 */ /* 0x000fe400078c10ff */
[----:B--2---:R-:W-:Y:S01]  /*d850*/  @!P5 IMAD.WIDE R8, R19, 0x4, R2 ;  /* 0x000000041308d825 */ /* 0x004fe200078e0202 */
[-C--:B------:R-:W-:Y:S02]  /*d860*/  @!P4 LEA.HI.X R5, R179, R3.reuse, R180, 0x2, P2 ;  /* 0x00000003b305c211 */ /* 0x080fe400010f14b4 */
[----:B------:R-:W-:Y:S02]  /*d870*/  ISETP.GE.AND P2, PT, R236, UR4, PT ;  /* 0x00000004ec007c0c */ /* 0x000fe4000bf46270 */
[----:B------:R-:W-:Y:S01]  /*d880*/  @!P3 LEA.HI.X R7, R177, R3, R178, 0x2, P6 ;  /* 0x00000003b107b211 */ /* 0x000fe200030f14b2 */
[----:B------:R-:W-:Y:S04]  /*d890*/  @!P5 ST.E.64 desc[UR8][R8.64], R24 ;  /* 0x000000180800d985 */ /* 0x000fe8000c101b08 */
[----:B------:R0:W-:Y:S01]  /*d8a0*/  @!P4 ST.E.64 desc[UR8][R4.64], R28 ;  /* 0x0000001c0400c985 */ /* 0x0001e2000c101b08 */
[----:B------:R-:W-:-:S03]  /*d8b0*/  ISETP.GE.AND P4, PT, R234, UR4, PT ;  /* 0x00000004ea007c0c */ /* 0x000fc6000bf86270 */
[----:B------:R1:W-:Y:S01]  /*d8c0*/  @!P3 ST.E.64 desc[UR8][R6.64], R32 ;  /* 0x000000200600b985 */ /* 0x0003e2000c101b08 */
[----:B------:R-:W-:Y:S02]  /*d8d0*/  ISETP.GE.AND P3, PT, R235, UR4, PT ;  /* 0x00000004eb007c0c */ /* 0x000fe4000bf66270 */
[-C--:B0-----:R-:W-:Y:S02]  /*d8e0*/  @!P0 LEA R4, P6, R175, R2.reuse, 0x2 ;  /* 0x00000002af048211 */ /* 0x081fe400078c10ff */
[-C--:B-1----:R-:W-:Y:S01]  /*d8f0*/  @!P1 LEA R6, P5, R237, R2.reuse, 0x2 ;  /* 0x00000002ed069211 */ /* 0x082fe200078a10ff */
[----:B------:R-:W-:Y:S01]  /*d900*/  VIADD R33, R19, 0xe8 ;  /* 0x000000e813217836 */ /* 0x000fe20000000000 */
[-C--:B------:R-:W-:Y:S02]  /*d910*/  @!P0 LEA.HI.X R5, R175, R3.reuse, R176, 0x2, P6 ;  /* 0x00000003af058211 */ /* 0x080fe400030f14b0 */
[----:B------:R-:W-:Y:S02]  /*d920*/  @!P1 LEA.HI.X R7, R237, R3, R174, 0x2, P5 ;  /* 0x00000003ed079211 */ /* 0x000fe400028f14ae */
[----:B------:R-:W-:Y:S01]  /*d930*/  ISETP.GE.AND P5, PT, R233, UR4, PT ;  /* 0x00000004e9007c0c */ /* 0x000fe2000bfa6270 */
[----:B------:R0:W-:Y:S01]  /*d940*/  @!P0 ST.E.64 desc[UR8][R4.64], R36 ;  /* 0x0000002404008985 */ /* 0x0001e2000c101b08 */
[----:B------:R-:W-:-:S02]  /*d950*/  @!P2 LEA R8, P6, R236, R2, 0x2 ;  /* 0x00000002ec08a211 */ /* 0x000fc400078c10ff */
[----:B------:R-:W-:Y:S01]  /*d960*/  ISETP.GE.AND P0, PT, R232, UR4, PT ;  /* 0x00000004e8007c0c */ /* 0x000fe2000bf06270 */
[----:B------:R1:W-:Y:S01]  /*d970*/  @!P1 ST.E.64 desc[UR8][R6.64], R40 ;  /* 0x0000002806009985 */ /* 0x0003e2000c101b08 */
[----:B------:R-:W-:Y:S02]  /*d980*/  @!P2 LEA.HI.X R9, R236, R3, R173, 0x2, P6 ;  /* 0x00000003ec09a211 */ /* 0x000fe400030f14ad */
[----:B------:R-:W-:-:S03]  /*d990*/  ISETP.GE.AND P1, PT, R231, UR4, PT ;  /* 0x00000004e7007c0c */ /* 0x000fc6000bf26270 */
[----:B------:R2:W-:Y:S01]  /*d9a0*/  @!P2 ST.E.64 desc[UR8][R8.64], R44 ;  /* 0x0000002c0800a985 */ /* 0x0005e2000c101b08 */
[CC--:B0-----:R-:W-:Y:S02]  /*d9b0*/  @!P3 LEA R4, P6, R235.reuse, R2.reuse, 0x2 ;  /* 0x00000002eb04b211 */ /* 0x0c1fe400078c10ff */
[CC--:B-1----:R-:W-:Y:S02]  /*d9c0*/  @!P4 LEA R6, P2, R234.reuse, R2.reuse, 0x2 ;  /* 0x00000002ea06c211 */ /* 0x0c2fe400078410ff */
[-C--:B------:R-:W-:Y:S02]  /*d9d0*/  @!P3 LEA.HI.X R5, R235, R3.reuse, R172, 0x2, P6 ;  /* 0x00000003eb05b211 */ /* 0x080fe400030f14ac */
[----:B------:R-:W-:Y:S02]  /*d9e0*/  @!P4 LEA.HI.X R7, R234, R3, R171, 0x2, P2 ;  /* 0x00000003ea07c211 */ /* 0x000fe400010f14ab */
[----:B--2---:R-:W-:Y:S01]  /*d9f0*/  @!P5 LEA R8, P6, R233, R2, 0x2 ;  /* 0x00000002e908d211 */ /* 0x004fe200078c10ff */
[----:B------:R0:W-:Y:S01]  /*da00*/  @!P3 ST.E.64 desc[UR8][R4.64], R48 ;  /* 0x000000300400b985 */ /* 0x0001e2000c101b08 */
[----:B------:R-:W-:-:S02]  /*da10*/  ISETP.GE.AND P2, PT, R230, UR4, PT ;  /* 0x00000004e6007c0c */ /* 0x000fc4000bf46270 */
[----:B------:R-:W-:Y:S01]  /*da20*/  @!P5 LEA.HI.X R9, R233, R3, R170, 0x2, P6 ;  /* 0x00000003e909d211 */ /* 0x000fe200030f14aa */
[----:B------:R1:W-:Y:S01]  /*da30*/  @!P4 ST.E.64 desc[UR8][R6.64], R52 ;  /* 0x000000340600c985 */ /* 0x0003e2000c101b08 */
[----:B------:R-:W-:-:S03]  /*da40*/  ISETP.GE.AND P3, PT, R229, UR4, PT ;  /* 0x00000004e5007c0c */ /* 0x000fc6000bf66270 */
[----:B------:R2:W-:Y:S01]  /*da50*/  @!P5 ST.E.64 desc[UR8][R8.64], R56 ;  /* 0x000000380800d985 */ /* 0x0005e2000c101b08 */
[CC--:B0-----:R-:W-:Y:S02]  /*da60*/  @!P0 LEA R4, P4, R232.reuse, R2.reuse, 0x2 ;  /* 0x00000002e8048211 */ /* 0x0c1fe400078810ff */
[C---:B-1----:R-:W-:Y:S02]  /*da70*/  @!P1 LEA R6, P5, R231.reuse, R2, 0x2 ;  /* 0x00000002e7069211 */ /* 0x042fe400078a10ff */
[-C--:B------:R-:W-:Y:S02]  /*da80*/  @!P0 LEA.HI.X R5, R232, R3.reuse, R169, 0x2, P4 ;  /* 0x00000003e8058211 */ /* 0x080fe400020f14a9 */
[----:B------:R-:W-:Y:S02]  /*da90*/  ISETP.GE.AND P4, PT, R228, UR4, PT ;  /* 0x00000004e4007c0c */ /* 0x000fe4000bf86270 */
[----:B------:R-:W-:Y:S01]  /*daa0*/  @!P1 LEA.HI.X R7, R231, R3, R168, 0x2, P5 ;  /* 0x00000003e7079211 */ /* 0x000fe200028f14a8 */
[----:B------:R0:W-:Y:S01]  /*dab0*/  @!P0 ST.E.64 desc[UR8][R4.64], R60 ;  /* 0x0000003c04008985 */ /* 0x0001e2000c101b08 */
[----:B------:R-:W-:-:S02]  /*dac0*/  ISETP.GE.AND P5, PT, R227, UR4, PT ;  /* 0x00000004e3007c0c */ /* 0x000fc4000bfa6270 */
[C---:B--2---:R-:W-:Y:S01]  /*dad0*/  @!P2 LEA R8, P6, R230.reuse, R2, 0x2 ;  /* 0x00000002e608a211 */ /* 0x044fe200078c10ff */
[----:B------:R1:W-:Y:S01]  /*dae0*/  @!P1 ST.E.64 desc[UR8][R6.64], R64 ;  /* 0x0000004006009985 */ /* 0x0003e2000c101b08 */
[----:B------:R-:W-:Y:S02]  /*daf0*/  ISETP.GE.AND P1, PT, R225, UR4, PT ;  /* 0x00000004e1007c0c */ /* 0x000fe4000bf26270 */
[----:B------:R-:W-:Y:S02]  /*db00*/  @!P2 LEA.HI.X R9, R230, R3, R167, 0x2, P6 ;  /* 0x00000003e609a211 */ /* 0x000fe400030f14a7 */
[----:B------:R-:W-:-:S03]  /*db10*/  ISETP.GE.AND P0, PT, R226, UR4, PT ;  /* 0x00000004e2007c0c */ /* 0x000fc6000bf06270 */
[----:B------:R2:W-:Y:S01]  /*db20*/  @!P2 ST.E.64 desc[UR8][R8.64], R68 ;  /* 0x000000440800a985 */ /* 0x0005e2000c101b08 */
[CC--:B0-----:R-:W-:Y:S02]  /*db30*/  @!P3 LEA R4, P6, R229.reuse, R2.reuse, 0x2 ;  /* 0x00000002e504b211 */ /* 0x0c1fe400078c10ff */
[CC--:B-1----:R-:W-:Y:S02]  /*db40*/  @!P4 LEA R6, P2, R228.reuse, R2.reuse, 0x2 ;  /* 0x00000002e406c211 */ /* 0x0c2fe400078410ff */
[-C--:B------:R-:W-:Y:S02]  /*db50*/  @!P3 LEA.HI.X R5, R229, R3.reuse, R166, 0x2, P6 ;  /* 0x00000003e505b211 */ /* 0x080fe400030f14a6 */
[----:B------:R-:W-:Y:S02]  /*db60*/  @!P4 LEA.HI.X R7, R228, R3, R165, 0x2, P2 ;  /* 0x00000003e407c211 */ /* 0x000fe400010f14a5 */
[----:B------:R-:W-:Y:S01]  /*db70*/  ISETP.GE.AND P2, PT, R224, UR4, PT ;  /* 0x00000004e0007c0c */ /* 0x000fe2000bf46270 */
[----:B------:R0:W-:Y:S01]  /*db80*/  @!P3 ST.E.64 desc[UR8][R4.64], R72 ;  /* 0x000000480400b985 */ /* 0x0001e2000c101b08 */
[----:B--2---:R-:W-:-:S03]  /*db90*/  @!P5 LEA R8, P6, R227, R2, 0x2 ;  /* 0x00000002e308d211 */ /* 0x004fc600078c10ff */
[----:B------:R1:W-:Y:S01]  /*dba0*/  @!P4 ST.E.64 desc[UR8][R6.64], R76 ;  /* 0x0000004c0600c985 */ /* 0x0003e2000c101b08 */
[----:B------:R-:W-:Y:S02]  /*dbb0*/  @!P5 LEA.HI.X R9, R227, R3, R164, 0x2, P6 ;  /* 0x00000003e309d211 */ /* 0x000fe400030f14a4 */
[----:B------:R-:W-:-:S03]  /*dbc0*/  ISETP.GE.AND P4, PT, R222, UR4, PT ;  /* 0x00000004de007c0c */ /* 0x000fc6000bf86270 */
[----:B------:R2:W-:Y:S01]  /*dbd0*/  @!P5 ST.E.64 desc[UR8][R8.64], R80 ;  /* 0x000000500800d985 */ /* 0x0005e2000c101b08 */
[----:B------:R-:W-:Y:S02]  /*dbe0*/  ISETP.GE.AND P5, PT, R223, UR4, PT ;  /* 0x00000004df007c0c */ /* 0x000fe4000bfa6270 */
        /* <DEDUP_REMOVED lines=8> */
[----:B------:R-:W-:-:S05]  /*dc70*/  @!P2 LEA.HI.X R9, R224, R3, R161, 0x2, P6 ;  /* 0x00000003e009a211 */ /* 0x000fca00030f14a1 */
[----:B------:R2:W-:Y:S01]  /*dc80*/  @!P2 ST.E.64 desc[UR8][R8.64], R92 ;  /* 0x0000005c0800a985 */ /* 0x0005e2000c101b08 */
[----:B------:R-:W-:Y:S02]  /*dc90*/  ISETP.GE.AND P2, PT, R220, UR4, PT ;  /* 0x00000004dc007c0c */ /* 0x000fe4000bf46270 */
[CC--:B0-----:R-:W-:Y:S02]  /*dca0*/  @!P5 LEA R4, P1, R223.reuse, R2.reuse, 0x2 ;  /* 0x00000002df04d211 */ /* 0x0c1fe400078210ff */
[CC--:B-1----:R-:W-:Y:S02]  /*dcb0*/  @!P4 LEA R6, P0, R222.reuse, R2.reuse, 0x2 ;  /* 0x00000002de06c211 */ /* 0x0c2fe400078010ff */
[-C--:B------:R-:W-:Y:S02]  /*dcc0*/  @!P5 LEA.HI.X R5, R223, R3.reuse, R160, 0x2, P1 ;  /* 0x00000003df05d211 */ /* 0x080fe400008f14a0 */
[----:B------:R-:W-:Y:S02]  /*dcd0*/  ISETP.GE.AND P1, PT, R219, UR4, PT ;  /* 0x00000004db007c0c */ /* 0x000fe4000bf26270 */
[----:B--2---:R-:W-:Y:S01]  /*dce0*/  @!P3 LEA R8, P6, R221, R2, 0x2 ;  /* 0x00000002dd08b211 */ /* 0x004fe200078c10ff */
[----:B------:R-:W-:Y:S01]  /*dcf0*/  @!P5 ST.E.64 desc[UR8][R4.64], R96 ;  /* 0x000000600400d985 */ /* 0x000fe2000c101b08 */
[----:B------:R-:W-:-:S02]  /*dd00*/  @!P4 LEA.HI.X R7, R222, R3, R159, 0x2, P0 ;  /* 0x00000003de07c211 */ /* 0x000fc400000f149f */
[----:B------:R-:W-:Y:S02]  /*dd10*/  @!P3 LEA.HI.X R9, R221, R3, R158, 0x2, P6 ;  /* 0x00000003dd09b211 */ /* 0x000fe400030f149e */
[----:B------:R-:W-:Y:S01]  /*dd20*/  ISETP.GE.AND P0, PT, R218, UR4, PT ;  /* 0x00000004da007c0c */ /* 0x000fe2000bf06270 */
[----:B------:R-:W-:Y:S01]  /*dd30*/  @!P4 ST.E.64 desc[UR8][R6.64], R100 ;  /* 0x000000640600c985 */ /* 0x000fe2000c101b08 */
[-C--:B------:R-:W-:Y:S02]  /*dd40*/  @!P2 LEA R12, P6, R220, R2.reuse, 0x2 ;  /* 0x00000002dc0ca211 */ /* 0x080fe400078c10ff */
[----:B------:R-:W-:Y:S01]  /*dd50*/  ISETP.GE.AND P4, PT, R216, UR4, PT ;  /* 0x00000004d8007c0c */ /* 0x000fe2000bf86270 */
[----:B------:R0:W-:Y:S01]  /*dd60*/  @!P3 ST.E.64 desc[UR8][R8.64], R104 ;  /* 0x000000680800b985 */ /* 0x0001e2000c101b08 */
[----:B------:R-:W-:Y:S02]  /*dd70*/  ISETP.GE.AND P3, PT, R217, UR4, PT ;  /* 0x00000004d9007c0c */ /* 0x000fe4000bf66270 */
[----:B------:R-:W-:-:S02]  /*dd80*/  @!P1 LEA R14, P5, R219, R2, 0x2 ;  /* 0x00000002db0e9211 */ /* 0x000fc400078a10ff */
[-C--:B------:R-:W-:Y:S02]  /*dd90*/  @!P2 LEA.HI.X R13, R220, R3.reuse, R157, 0x2, P6 ;  /* 0x00000003dc0da211 */ /* 0x080fe400030f149d */
[-C--:B------:R-:W-:Y:S02]  /*dda0*/  @!P1 LEA.HI.X R15, R219, R3.reuse, R156, 0x2, P5 ;  /* 0x00000003db0f9211 */ /* 0x080fe400028f149c */
[CC--:B------:R-:W-:Y:S01]  /*ddb0*/  @!P0 LEA R20, P6, R218.reuse, R2.reuse, 0x2 ;  /* 0x00000002da148211 */ /* 0x0c0fe200078c10ff */
[----:B------:R-:W-:Y:S01]  /*ddc0*/  @!P2 ST.E.64 desc[UR8][R12.64], R108 ;  /* 0x0000006c0c00a985 */ /* 0x000fe2000c101b08 */
[----:B------:R-:W-:Y:S02]  /*ddd0*/  ISETP.GE.AND P2, PT, R215, UR4, PT ;  /* 0x00000004d7007c0c */ /* 0x000fe4000bf46270 */
[----:B------:R-:W-:Y:S01]  /*dde0*/  @!P0 LEA.HI.X R21, R218, R3, R155, 0x2, P6 ;  /* 0x00000003da158211 */ /* 0x000fe200030f149b */
[----:B------:R1:W-:Y:S01]  /*ddf0*/  @!P1 ST.E.64 desc[UR8][R14.64], R112 ;  /* 0x000000700e009985 */ /* 0x0003e2000c101b08 */
[----:B------:R-:W-:-:S02]  /*de00*/  @!P3 LEA R24, P1, R217, R2, 0x2 ;  /* 0x00000002d918b211 */ /* 0x000fc400078210ff */
[-C--:B------:R-:W-:Y:S01]  /*de10*/  @!P4 LEA R28, P5, R216, R2.reuse, 0x2 ;  /* 0x00000002d81cc211 */ /* 0x080fe200078a10ff */
[----:B------:R2:W-:Y:S01]  /*de20*/  @!P0 ST.E.64 desc[UR8][R20.64], R116 ;  /* 0x0000007414008985 */ /* 0x0005e2000c101b08 */
[-C--:B------:R-:W-:Y:S02]  /*de30*/  @!P3 LEA.HI.X R25, R217, R3.reuse, R154, 0x2, P1 ;  /* 0x00000003d919b211 */ /* 0x080fe400008f149a */
[----:B------:R-:W-:Y:S02]  /*de40*/  ISETP.GE.AND P1, PT, R214, UR4, PT ;  /* 0x00000004d6007c0c */ /* 0x000fe4000bf26270 */
[-C--:B------:R-:W-:Y:S01]  /*de50*/  @!P4 LEA.HI.X R29, R216, R3.reuse, R153, 0x2, P5 ;  /* 0x00000003d81dc211 */ /* 0x080fe200028f1499 */
[----:B------:R3:W-:Y:S01]  /*de60*/  @!P3 ST.E.64 desc[UR8][R24.64], R120 ;  /* 0x000000781800b985 */ /* 0x0007e2000c101b08 */
[----:B------:R-:W-:Y:S02]  /*de70*/  ISETP.GE.AND P0, PT, R23, UR4, PT ;  /* 0x0000000417007c0c */ /* 0x000fe4000bf06270 */
[----:B0-----:R-:W-:Y:S01]  /*de80*/  @!P2 LEA R8, P5, R215, R2, 0x2 ;  /* 0x00000002d708a211 */ /* 0x001fe200078a10ff */
[----:B------:R3:W-:Y:S01]  /*de90*/  @!P4 ST.E.64 desc[UR8][R28.64], R124 ;  /* 0x0000007c1c00c985 */ /* 0x0007e2000c101b08 */
[----:B------:R-:W-:Y:S01]  /*dea0*/  ISETP.GE.AND P4, PT, R33, UR4, PT ;  /* 0x0000000421007c0c */ /* 0x000fe2000bf86270 */
[----:B-1----:R-:W-:Y:S01]  /*deb0*/  VIADD R15, R19, 0xf0 ;  /* 0x000000f0130f7836 */ /* 0x002fe20000000000 */
[----:B------:R-:W-:Y:S01]  /*dec0*/  @!P2 LEA.HI.X R9, R215, R3, R152, 0x2, P5 ;  /* 0x00000003d709a211 */ /* 0x000fe200028f1498 */
[----:B--2---:R-:W-:Y:S01]  /*ded0*/  VIADD R21, R19, 0xf8 ;  /* 0x000000f813157836 */ /* 0x004fe20000000000 */
[----:B------:R-:W-:-:S02]  /*dee0*/  SHF.R.S32.HI R5, RZ, 0x1f, R23 ;  /* 0x0000001fff057819 */ /* 0x000fc40000011417 */
[CC--:B------:R-:W-:Y:S01]  /*def0*/  @!P1 LEA R6, P6, R214.reuse, R2.reuse, 0x2 ;  /* 0x00000002d6069211 */ /* 0x0c0fe200078c10ff */
[----:B------:R3:W-:Y:S01]  /*df00*/  @!P2 ST.E.64 desc[UR8][R8.64], R128 ;  /* 0x000000800800a985 */ /* 0x0007e2000c101b08 */
[----:B------:R-:W-:Y:S02]  /*df10*/  ISETP.GE.AND P3, PT, R15, UR4, PT ;  /* 0x000000040f007c0c */ /* 0x000fe4000bf66270 */
[----:B------:R-:W-:Y:S02]  /*df20*/  @!P0 LEA R4, P5, R23, R2, 0x2 ;  /* 0x0000000217048211 */ /* 0x000fe400078a10ff */
[-C--:B------:R-:W-:Y:S02]  /*df30*/  @!P1 LEA.HI.X R7, R214, R3.reuse, R22, 0x2, P6 ;  /* 0x00000003d6079211 */ /* 0x080fe400030f1416 */
[----:B------:R-:W-:Y:S02]  /*df40*/  ISETP.GE.AND P6, PT, R21, UR4, PT ;  /* 0x0000000415007c0c */ /* 0x000fe4000bfc6270 */
[----:B------:R-:W-:Y:S01]  /*df50*/  @!P0 LEA.HI.X R5, R23, R3, R5, 0x2, P5 ;  /* 0x0000000317058211 */ /* 0x000fe200028f1405 */
[----:B------:R3:W-:Y:S01]  /*df60*/  @!P1 ST.E.64 desc[UR8][R6.64], R132 ;  /* 0x0000008406009985 */ /* 0x0007e2000c101b08 */
[----:B------:R-:W-:-:S02]  /*df70*/  SHF.R.S32.HI R13, RZ, 0x1f, R33 ;  /* 0x0000001fff0d7819 */ /* 0x000fc40000011421 */
[CC--:B------:R-:W-:Y:S01]  /*df80*/  @!P4 LEA R12, P5, R33.reuse, R2.reuse, 0x2 ;  /* 0x00000002210cc211 */ /* 0x0c0fe200078a10ff */
[----:B------:R3:W-:Y:S01]  /*df90*/  @!P0 ST.E.64 desc[UR8][R4.64], R136 ;  /* 0x0000008804008985 */ /* 0x0007e2000c101b08 */
[----:B------:R-:W-:Y:S02]  /*dfa0*/  SHF.R.S32.HI R18, RZ, 0x1f, R15 ;  /* 0x0000001fff127819 */ /* 0x000fe4000001140f */
[----:B------:R-:W-:Y:S02]  /*dfb0*/  @!P4 LEA.HI.X R13, R33, R3, R13, 0x2, P5 ;  /* 0x00000003210dc211 */ /* 0x000fe400028f140d */
[----:B------:R-:W-:-:S03]  /*dfc0*/  @!P3 LEA R14, P5, R15, R2, 0x2 ;  /* 0x000000020f0eb211 */ /* 0x000fc600078a10ff */
[----:B------:R3:W-:Y:S01]  /*dfd0*/  @!P4 ST.E.64 desc[UR8][R12.64], R140 ;  /* 0x0000008c0c00c985 */ /* 0x0007e2000c101b08 */
[-C--:B------:R-:W-:Y:S02]  /*dfe0*/  @!P3 LEA.HI.X R15, R15, R3.reuse, R18, 0x2, P5 ;  /* 0x000000030f0fb211 */ /* 0x080fe400028f1412 */
[----:B------:R-:W-:Y:S02]  /*dff0*/  SHF.R.S32.HI R18, RZ, 0x1f, R21 ;  /* 0x0000001fff127819 */ /* 0x000fe40000011415 */
[C---:B------:R-:W-:Y:S01]  /*e000*/  @!P6 LEA R2, P5, R21.reuse, R2, 0x2 ;  /* 0x000000021502e211 */ /* 0x040fe200078a10ff */
[----:B------:R3:W-:Y:S03]  /*e010*/  @!P3 ST.E.64 desc[UR8][R14.64], R144 ;  /* 0x000000900e00b985 */ /* 0x0007e6000c101b08 */
[----:B------:R-:W-:-:S05]  /*e020*/  @!P6 LEA.HI.X R3, R21, R3, R18, 0x2, P5 ;  /* 0x000000031503e211 */ /* 0x000fca00028f1412 */
[----:B------:R3:W-:Y:S04]  /*e030*/  @!P6 ST.E.64 desc[UR8][R2.64], R148 ;  /* 0x000000940200e985 */ /* 0x0007e8000c101b08 */
.L_x_220:
[----:B------:R-:W-:Y:S05]  /*e040*/  BSYNC B1 ;  /* 0x0000000000017941 */ /* 0x000fea0003800000 */
.L_x_219:
[----:B------:R-:W-:Y:S01]  /*e050*/  ISETP.GE.AND P0, PT, R10, UR12, PT ;  /* 0x0000000c0a007c0c */ /* 0x000fe2000bf06270 */
[----:B--23--:R0:W1:Y:S04]  /*e060*/  SHFL.IDX PT, R3, R11, 0x1, 0x1c1f ;  /* 0x003c1f000b037f89 */ /* 0x00c06800000e0000 */
[----:B------:R0:W2:Y:S08]  /*e070*/  SHFL.IDX PT, R2, R0, 0x1, 0x1c1f ;  /* 0x003c1f0000027f89 */ /* 0x0000b000000e0000 */
[----:B0-----:R-:W-:Y:S05]  /*e080*/  @P0 BRA `(.L_x_218) ;  /* 0x0000001800640947 */ /* 0x001fea0003800000 */
[----:B------:R-:W-:Y:S01]  /*e090*/  ULDC UR4, c[0x0][0xac8] ;  /* 0x0002b20000047ab9 */ /* 0x000fe20000000800 */
[----:B------:R-:W-:Y:S01]  /*e0a0*/  ULDC.64 UR8, c[0x0][0x208] ;  /* 0x0000820000087ab9 */ /* 0x000fe20000000a00 */
[----:B------:R-:W-:Y:S01]  /*e0b0*/  ISETP.GE.AND P5, PT, R179, UR4, PT ;  /* 0x00000004b3007c0c */ /* 0x000fe2000bfa6270 */
[C---:B------:R-:W-:Y:S01]  /*e0c0*/  VIADD R21, R19.reuse, 0xe8 ;  /* 0x000000e813157836 */ /* 0x040fe20000000000 */
[C---:B------:R-:W-:Y:S01]  /*e0d0*/  ISETP.GE.AND P4, PT, R19.reuse, UR4, PT ;  /* 0x0000000413007c0c */ /* 0x040fe2000bf86270 */
[----:B------:R-:W-:Y:S01]  /*e0e0*/  VIADD R25, R19, 0xf0 ;  /* 0x000000f013197836 */ /* 0x000fe20000000000 */
[----:B------:R-:W-:Y:S02]  /*e0f0*/  ISETP.GE.AND P2, PT, R177, UR4, PT ;  /* 0x00000004b1007c0c */ /* 0x000fe4000bf46270 */
[----:B------:R-:W-:Y:S02]  /*e100*/  ISETP.GE.AND P1, PT, R175, UR4, PT ;  /* 0x00000004af007c0c */ /* 0x000fe4000bf26270 */
[----:B------:R-:W-:-:S02]  /*e110*/  ISETP.GE.AND P0, PT, R237, UR4, PT ;  /* 0x00000004ed007c0c */ /* 0x000fc4000bf06270 */
[----:B------:R-:W-:Y:S02]  /*e120*/  SHF.R.S32.HI R0, RZ, 0x1f, R21 ;  /* 0x0000001fff007819 */ /* 0x000fe40000011415 */
[----:B------:R-:W-:Y:S02]  /*e130*/  SHF.R.S32.HI R18, RZ, 0x1f, R23 ;  /* 0x0000001fff127819 */ /* 0x000fe40000011417 */
[-C--:B--2---:R-:W-:Y:S01]  /*e140*/  @!P5 LEA R6, P3, R179, R2.reuse, 0x2 ;  /* 0x00000002b306d211 */ /* 0x084fe200078610ff */
[----:B-1----:R-:W-:Y:S02]  /*e150*/  @!P4 IMAD.WIDE R4, R19, 0x4, R2 ;  /* 0x000000041304c825 */ /* 0x002fe400078e0202 */
[----:B------:R-:W-:Y:S02]  /*e160*/  @!P2 LEA R8, P6, R177, R2, 0x2 ;  /* 0x00000002b108a211 */ /* 0x000fe400078c10ff */
[----:B------:R-:W-:Y:S01]  /*e170*/  @!P5 LEA.HI.X R7, R179, R3, R180, 0x2, P3 ;  /* 0x00000003b307d211 */ /* 0x000fe200018f14b4 */
[----:B------:R0:W-:Y:S01]  /*e180*/  @!P4 ST.E.64 desc[UR8][R4.64], R26 ;  /* 0x0000001a0400c985 */ /* 0x0001e2000c101b08 */
[----:B------:R-:W-:-:S02]  /*e190*/  ISETP.GE.AND P3, PT, R236, UR4, PT ;  /* 0x00000004ec007c0c */ /* 0x000fc4000bf66270 */
[-C--:B------:R-:W-:Y:S01]  /*e1a0*/  @!P2 LEA.HI.X R9, R177, R3.reuse, R178, 0x2, P6 ;  /* 0x00000003b109a211 */ /* 0x080fe200030f14b2 */
[----:B------:R1:W-:Y:S01]  /*e1b0*/  @!P5 ST.E.64 desc[UR8][R6.64], R30 ;  /* 0x0000001e0600d985 */ /* 0x0003e2000c101b08 */
[-C--:B------:R-:W-:Y:S02]  /*e1c0*/  @!P1 LEA R10, P5, R175, R2.reuse, 0x2 ;  /* 0x00000002af0a9211 */ /* 0x080fe400078a10ff */
[----:B------:R-:W-:Y:S01]  /*e1d0*/  ISETP.GE.AND P4, PT, R235, UR4, PT ;  /* 0x00000004eb007c0c */ /* 0x000fe2000bf86270 */
[----:B------:R2:W-:Y:S01]  /*e1e0*/  @!P2 ST.E.64 desc[UR8][R8.64], R34 ;  /* 0x000000220800a985 */ /* 0x0005e2000c101b08 */
[----:B------:R-:W-:Y:S02]  /*e1f0*/  @!P0 LEA R12, P6, R237, R2, 0x2 ;  /* 0x00000002ed0c8211 */ /* 0x000fe400078c10ff */
[----:B------:R-:W-:Y:S02]  /*e200*/  @!P1 LEA.HI.X R11, R175, R3, R176, 0x2, P5 ;  /* 0x00000003af0b9211 */ /* 0x000fe400028f14b0 */
[----:B------:R-:W-:-:S02]  /*e210*/  ISETP.GE.AND P5, PT, R234, UR4, PT ;  /* 0x00000004ea007c0c */ /* 0x000fc4000bfa6270 */
[-C--:B------:R-:W-:Y:S01]  /*e220*/  @!P0 LEA.HI.X R13, R237, R3.reuse, R174, 0x2, P6 ;  /* 0x00000003ed0d8211 */ /* 0x080fe200030f14ae */
[----:B------:R3:W-:Y:S01]  /*e230*/  @!P1 ST.E.64 desc[UR8][R10.64], R38 ;  /* 0x000000260a009985 */ /* 0x0007e2000c101b08 */
[-C--:B0-----:R-:W-:Y:S02]  /*e240*/  @!P3 LEA R4, P6, R236, R2.reuse, 0x2 ;  /* 0x00000002ec04b211 */ /* 0x081fe400078c10ff */
[----:B------:R-:W-:Y:S01]  /*e250*/  ISETP.GE.AND P1, PT, R232, UR4, PT ;  /* 0x00000004e8007c0c */ /* 0x000fe2000bf26270 */
[----:B------:R0:W-:Y:S01]  /*e260*/  @!P0 ST.E.64 desc[UR8][R12.64], R42 ;  /* 0x0000002a0c008985 */ /* 0x0001e2000c101b08 */
[----:B------:R-:W-:Y:S02]  /*e270*/  ISETP.GE.AND P0, PT, R233, UR4, PT ;  /* 0x00000004e9007c0c */ /* 0x000fe4000bf06270 */
[----:B-1----:R-:W-:Y:S02]  /*e280*/  @!P4 LEA R6, P2, R235, R2, 0x2 ;  /* 0x00000002eb06c211 */ /* 0x002fe400078410ff */
[----:B------:R-:W-:-:S02]  /*e290*/  @!P3 LEA.HI.X R5, R236, R3, R173, 0x2, P6 ;  /* 0x00000003ec05b211 */ /* 0x000fc400030f14ad */
[CC--:B------:R-:W-:Y:S02]  /*e2a0*/  @!P5 LEA R14, P6, R234.reuse, R2.reuse, 0x2 ;  /* 0x00000002ea0ed211 */ /* 0x0c0fe400078c10ff */
[-C--:B------:R-:W-:Y:S01]  /*e2b0*/  @!P4 LEA.HI.X R7, R235, R3.reuse, R172, 0x2, P2 ;  /* 0x00000003eb07c211 */ /* 0x080fe200010f14ac */
[----:B------:R1:W-:Y:S01]  /*e2c0*/  @!P3 ST.E.64 desc[UR8][R4.64], R46 ;  /* 0x0000002e0400b985 */ /* 0x0003e2000c101b08 */
[----:B------:R-:W-:Y:S02]  /*e2d0*/  ISETP.GE.AND P2, PT, R231, UR4, PT ;  /* 0x00000004e7007c0c */ /* 0x000fe4000bf46270 */
[----:B------:R-:W-:Y:S01]  /*e2e0*/  @!P5 LEA.HI.X R15, R234, R3, R171, 0x2, P6 ;  /* 0x00000003ea0fd211 */ /* 0x000fe200030f14ab */
[----:B------:R4:W-:Y:S01]  /*e2f0*/  @!P4 ST.E.64 desc[UR8][R6.64], R50 ;  /* 0x000000320600c985 */ /* 0x0009e2000c101b08 */
[-C--:B--2---:R-:W-:Y:S02]  /*e300*/  @!P0 LEA R8, P4, R233, R2.reuse, 0x2 ;  /* 0x00000002e9088211 */ /* 0x084fe400078810ff */
[----:B------:R-:W-:Y:S01]  /*e310*/  ISETP.GE.AND P3, PT, R230, UR4, PT ;  /* 0x00000004e6007c0c */ /* 0x000fe2000bf66270 */
[----:B------:R2:W-:Y:S01]  /*e320*/  @!P5 ST.E.64 desc[UR8][R14.64], R54 ;  /* 0x000000360e00d985 */ /* 0x0005e2000c101b08 */
[----:B---3--:R-:W-:-:S02]  /*e330*/  @!P1 LEA R10, P5, R232, R2, 0x2 ;  /* 0x00000002e80a9211 */ /* 0x008fc400078a10ff */
[-C--:B------:R-:W-:Y:S02]  /*e340*/  @!P0 LEA.HI.X R9, R233, R3.reuse, R170, 0x2, P4 ;  /* 0x00000003e9098211 */ /* 0x080fe400020f14aa */
[----:B------:R-:W-:Y:S02]  /*e350*/  ISETP.GE.AND P4, PT, R229, UR4, PT ;  /* 0x00000004e5007c0c */ /* 0x000fe4000bf86270 */
[CC--:B0-----:R-:W-:Y:S01]  /*e360*/  @!P2 LEA R12, P6, R231.reuse, R2.reuse, 0x2 ;  /* 0x00000002e70ca211 */ /* 0x0c1fe200078c10ff */
[----:B------:R0:W-:Y:S01]  /*e370*/  @!P0 ST.E.64 desc[UR8][R8.64], R58 ;  /* 0x0000003a08008985 */ /* 0x0001e2000c101b08 */
[-C--:B------:R-:W-:Y:S02]  /*e380*/  @!P1 LEA.HI.X R11, R232, R3.reuse, R169, 0x2, P5 ;  /* 0x00000003e80b9211 */ /* 0x080fe400028f14a9 */
[----:B------:R-:W-:Y:S02]  /*e390*/  ISETP.GE.AND P5, PT, R228, UR4, PT ;  /* 0x00000004e4007c0c */ /* 0x000fe4000bfa6270 */
[----:B------:R-:W-:Y:S01]  /*e3a0*/  @!P2 LEA.HI.X R13, R231, R3, R168, 0x2, P6 ;  /* 0x00000003e70da211 */ /* 0x000fe200030f14a8 */
[----:B------:R3:W-:Y:S01]  /*e3b0*/  @!P1 ST.E.64 desc[UR8][R10.64], R62 ;  /* 0x0000003e0a009985 */ /* 0x0007e2000c101b08 */
[----:B-1----:R-:W-:-:S02]  /*e3c0*/  @!P3 LEA R4, P6, R230, R2, 0x2 ;  /* 0x00000002e604b211 */ /* 0x002fc400078c10ff */
[----:B------:R-:W-:Y:S01]  /*e3d0*/  ISETP.GE.AND P1, PT, R226, UR4, PT ;  /* 0x00000004e2007c0c */ /* 0x000fe2000bf26270 */
[----:B------:R1:W-:Y:S01]  /*e3e0*/  @!P2 ST.E.64 desc[UR8][R12.64], R66 ;  /* 0x000000420c00a985 */ /* 0x0003e2000c101b08 */
[----:B------:R-:W-:Y:S02]  /*e3f0*/  ISETP.GE.AND P2, PT, R227, UR4, PT ;  /* 0x00000004e3007c0c */ /* 0x000fe4000bf46270 */
[CC--:B----4-:R-:W-:Y:S02]  /*e400*/  @!P4 LEA R6, P0, R229.reuse, R2.reuse, 0x2 ;  /* 0x00000002e506c211 */ /* 0x0d0fe400078010ff */
[-C--:B------:R-:W-:Y:S02]  /*e410*/  @!P3 LEA.HI.X R5, R230, R3.reuse, R167, 0x2, P6 ;  /* 0x00000003e605b211 */ /* 0x080fe400030f14a7 */
[----:B--2---:R-:W-:Y:S02]  /*e420*/  @!P5 LEA R14, P6, R228, R2, 0x2 ;  /* 0x00000002e40ed211 */ /* 0x004fe400078c10ff */
[----:B------:R-:W-:Y:S01]  /*e430*/  @!P4 LEA.HI.X R7, R229, R3, R166, 0x2, P0 ;  /* 0x00000003e507c211 */ /* 0x000fe200000f14a6 */
[----:B------:R2:W-:Y:S01]  /*e440*/  @!P3 ST.E.64 desc[UR8][R4.64], R70 ;  /* 0x000000460400b985 */ /* 0x0005e2000c101b08 */
[----:B------:R-:W-:-:S02]  /*e450*/  ISETP.GE.AND P0, PT, R225, UR4, PT ;  /* 0x00000004e1007c0c */ /* 0x000fc4000bf06270 */
[-C--:B------:R-:W-:Y:S01]  /*e460*/  @!P5 LEA.HI.X R15, R228, R3.reuse, R165, 0x2, P6 ;  /* 0x00000003e40fd211 */ /* 0x080fe200030f14a5 */
[----:B------:R4:W-:Y:S01]  /*e470*/  @!P4 ST.E.64 desc[UR8][R6.64], R74 ;  /* 0x0000004a0600c985 */ /* 0x0009e2000c101b08 */
[-C--:B0-----:R-:W-:Y:S02]  /*e480*/  @!P2 LEA R8, P6, R227, R2.reuse, 0x2 ;  /* 0x00000002e308a211 */ /* 0x081fe400078c10ff */
[----:B------:R-:W-:Y:S01]  /*e490*/  ISETP.GE.AND P4, PT, R223, UR4, PT ;  /* 0x00000004df007c0c */ /* 0x000fe2000bf86270 */
[----:B------:R0:W-:Y:S01]  /*e4a0*/  @!P5 ST.E.64 desc[UR8][R14.64], R78 ;  /* 0x0000004e0e00d985 */ /* 0x0001e2000c101b08 */
[----:B------:R-:W-:Y:S02]  /*e4b0*/  ISETP.GE.AND P5, PT, R224, UR4, PT ;  /* 0x00000004e0007c0c */ /* 0x000fe4000bfa6270 */
[----:B---3--:R-:W-:Y:S02]  /*e4c0*/  @!P1 LEA R10, P3, R226, R2, 0x2 ;  /* 0x00000002e20a9211 */ /* 0x008fe400078610ff */
[----:B------:R-:W-:-:S02]  /*e4d0*/  @!P2 LEA.HI.X R9, R227, R3, R164, 0x2, P6 ;  /* 0x00000003e309a211 */ /* 0x000fc400030f14a4 */
[CC--:B-1----:R-:W-:Y:S02]  /*e4e0*/  @!P0 LEA R12, P6, R225.reuse, R2.reuse, 0x2 ;  /* 0x00000002e10c8211 */ /* 0x0c2fe400078c10ff */
[-C--:B------:R-:W-:Y:S01]  /*e4f0*/  @!P1 LEA.HI.X R11, R226, R3.reuse, R163, 0x2, P3 ;  /* 0x00000003e20b9211 */ /* 0x080fe200018f14a3 */
[----:B------:R1:W-:Y:S01]  /*e500*/  @!P2 ST.E.64 desc[UR8][R8.64], R82 ;  /* 0x000000520800a985 */ /* 0x0003e2000c101b08 */
[----:B------:R-:W-:Y:S02]  /*e510*/  @!P0 LEA.HI.X R13, R225, R3, R162, 0x2, P6 ;  /* 0x00000003e10d8211 */ /* 0x000fe400030f14a2 */
[----:B------:R-:W-:Y:S01]  /*e520*/  ISETP.GE.AND P3, PT, R222, UR4, PT ;  /* 0x00000004de007c0c */ /* 0x000fe2000bf66270 */
[----:B------:R3:W-:Y:S01]  /*e530*/  @!P1 ST.E.64 desc[UR8][R10.64], R86 ;  /* 0x000000560a009985 */ /* 0x0007e2000c101b08 */
[-C--:B--2---:R-:W-:Y:S02]  /*e540*/  @!P5 LEA R4, P2, R224, R2.reuse, 0x2 ;  /* 0x00000002e004d211 */ /* 0x084fe400078410ff */
[----:B----4-:R-:W-:Y:S01]  /*e550*/  @!P4 LEA R6, P1, R223, R2, 0x2 ;  /* 0x00000002df06c211 */ /* 0x010fe200078210ff */
[----:B------:R2:W-:Y:S01]  /*e560*/  @!P0 ST.E.64 desc[UR8][R12.64], R90 ;  /* 0x0000005a0c008985 */ /* 0x0005e2000c101b08 */
[----:B------:R-:W-:-:S02]  /*e570*/  ISETP.GE.AND P0, PT, R221, UR4, PT ;  /* 0x00000004dd007c0c */ /* 0x000fc4000bf06270 */
[-C--:B------:R-:W-:Y:S02]  /*e580*/  @!P5 LEA.HI.X R5, R224, R3.reuse, R161, 0x2, P2 ;  /* 0x00000003e005d211 */ /* 0x080fe400010f14a1 */
[----:B------:R-:W-:Y:S02]  /*e590*/  @!P4 LEA.HI.X R7, R223, R3, R160, 0x2, P1 ;  /* 0x00000003df07c211 */ /* 0x000fe400008f14a0 */
[----:B------:R-:W-:Y:S01]  /*e5a0*/  ISETP.GE.AND P2, PT, R220, UR4, PT ;  /* 0x00000004dc007c0c */ /* 0x000fe2000bf46270 */
[----:B------:R4:W-:Y:S01]  /*e5b0*/  @!P5 ST.E.64 desc[UR8][R4.64], R94 ;  /* 0x0000005e0400d985 */ /* 0x0009e2000c101b08 */
[----:B0-----:R-:W-:Y:S02]  /*e5c0*/  @!P3 LEA R14, P6, R222, R2, 0x2 ;  /* 0x00000002de0eb211 */ /* 0x001fe400078c10ff */
[----:B------:R-:W-:Y:S01]  /*e5d0*/  ISETP.GE.AND P1, PT, R219, UR4, PT ;  /* 0x00000004db007c0c */ /* 0x000fe2000bf26270 */
[----:B------:R0:W-:Y:S01]  /*e5e0*/  @!P4 ST.E.64 desc[UR8][R6.64], R98 ;  /* 0x000000620600c985 */ /* 0x0001e2000c101b08 */
[----:B------:R-:W-:-:S02]  /*e5f0*/  ISETP.GE.AND P4, PT, R218, UR4, PT ;  /* 0x00000004da007c0c */ /* 0x000fc4000bf86270 */
[-C--:B------:R-:W-:Y:S02]  /*e600*/  @!P3 LEA.HI.X R15, R222, R3.reuse, R159, 0x2, P6 ;  /* 0x00000003de0fb211 */ /* 0x080fe400030f149f */
[-C--:B-1----:R-:W-:Y:S02]  /*e610*/  @!P0 LEA R8, P6, R221, R2.reuse, 0x2 ;  /* 0x00000002dd088211 */ /* 0x082fe400078c10ff */
[----:B------:R-:W-:Y:S01]  /*e620*/  ISETP.GE.AND P5, PT, R217, UR4, PT ;  /* 0x00000004d9007c0c */ /* 0x000fe2000bfa6270 */
[----:B------:R1:W-:Y:S01]  /*e630*/  @!P3 ST.E.64 desc[UR8][R14.64], R102 ;  /* 0x000000660e00b985 */ /* 0x0003e2000c101b08 */
[-C--:B------:R-:W-:Y:S02]  /*e640*/  @!P0 LEA.HI.X R9, R221, R3.reuse, R158, 0x2, P6 ;  /* 0x00000003dd098211 */ /* 0x080fe400030f149e */
[CC--:B---3--:R-:W-:Y:S02]  /*e650*/  @!P2 LEA R10, P3, R220.reuse, R2.reuse, 0x2 ;  /* 0x00000002dc0aa211 */ /* 0x0c8fe400078610ff */
[----:B--2---:R-:W-:Y:S01]  /*e660*/  @!P1 LEA R12, P6, R219, R2, 0x2 ;  /* 0x00000002db0c9211 */ /* 0x004fe200078c10ff */
[----:B------:R2:W-:Y:S01]  /*e670*/  @!P0 ST.E.64 desc[UR8][R8.64], R106 ;  /* 0x0000006a08008985 */ /* 0x0005e2000c101b08 */
[----:B------:R-:W-:-:S02]  /*e680*/  @!P2 LEA.HI.X R11, R220, R3, R157, 0x2, P3 ;  /* 0x00000003dc0ba211 */ /* 0x000fc400018f149d */
[----:B------:R-:W-:Y:S02]  /*e690*/  ISETP.GE.AND P3, PT, R216, UR4, PT ;  /* 0x00000004d8007c0c */ /* 0x000fe4000bf66270 */
[CC--:B----4-:R-:W-:Y:S01]  /*e6a0*/  @!P4 LEA R4, P0, R218.reuse, R2.reuse, 0x2 ;  /* 0x00000002da04c211 */ /* 0x0d0fe200078010ff */
[----:B------:R3:W-:Y:S01]  /*e6b0*/  @!P2 ST.E.64 desc[UR8][R10.64], R110 ;  /* 0x0000006e0a00a985 */ /* 0x0007e2000c101b08 */
[-C--:B------:R-:W-:Y:S02]  /*e6c0*/  @!P1 LEA.HI.X R13, R219, R3.reuse, R156, 0x2, P6 ;  /* 0x00000003db0d9211 */ /* 0x080fe400030f149c */
[----:B------:R-:W-:Y:S02]  /*e6d0*/  @!P4 LEA.HI.X R5, R218, R3, R155, 0x2, P0 ;  /* 0x00000003da05c211 */ /* 0x000fe400000f149b */
[----:B------:R-:W-:Y:S01]  /*e6e0*/  ISETP.GE.AND P0, PT, R215, UR4, PT ;  /* 0x00000004d7007c0c */ /* 0x000fe2000bf06270 */
[----:B------:R-:W-:Y:S01]  /*e6f0*/  @!P1 ST.E.64 desc[UR8][R12.64], R114 ;  /* 0x000000720c009985 */ /* 0x000fe2000c101b08 */
[----:B0-----:R-:W-:-:S02]  /*e700*/  @!P5 LEA R6, P6, R217, R2, 0x2 ;  /* 0x00000002d906d211 */ /* 0x001fc400078c10ff */
[----:B------:R-:W-:Y:S01]  /*e710*/  ISETP.GE.AND P1, PT, R21, UR4, PT ;  /* 0x0000000415007c0c */ /* 0x000fe2000bf26270 */
[----:B------:R0:W-:Y:S01]  /*e720*/  @!P4 ST.E.64 desc[UR8][R4.64], R118 ;  /* 0x000000760400c985 */ /* 0x0001e2000c101b08 */
[-C--:B------:R-:W-:Y:S02]  /*e730*/  @!P5 LEA.HI.X R7, R217, R3.reuse, R154, 0x2, P6 ;  /* 0x00000003d907d211 */ /* 0x080fe400030f149a */
[----:B-1----:R-:W-:Y:S02]  /*e740*/  @!P3 LEA R14, P2, R216, R2, 0x2 ;  /* 0x00000002d80eb211 */ /* 0x002fe400078410ff */
[----:B------:R-:W-:Y:S01]  /*e750*/  ISETP.GE.AND P4, PT, R214, UR4, PT ;  /* 0x00000004d6007c0c */ /* 0x000fe2000bf86270 */
[----:B------:R1:W-:Y:S01]  /*e760*/  @!P5 ST.E.64 desc[UR8][R6.64], R122 ;  /* 0x0000007a0600d985 */ /* 0x0003e2000c101b08 */
[----:B------:R-:W-:Y:S02]  /*e770*/  ISETP.GE.AND P5, PT, R23, UR4, PT ;  /* 0x0000000417007c0c */ /* 0x000fe4000bfa6270 */
[----:B------:R-:W-:-:S02]  /*e780*/  @!P3 LEA.HI.X R15, R216, R3, R153, 0x2, P2 ;  /* 0x00000003d80fb211 */ /* 0x000fc400010f1499 */
[----:B------:R-:W-:Y:S02]  /*e790*/  ISETP.GE.AND P2, PT, R25, UR4, PT ;  /* 0x0000000419007c0c */ /* 0x000fe4000bf46270 */
[-C--:B--2---:R-:W-:Y:S01]  /*e7a0*/  @!P0 LEA R8, P6, R215, R2.reuse, 0x2 ;  /* 0x00000002d7088211 */ /* 0x084fe200078c10ff */
[----:B------:R2:W-:Y:S01]  /*e7b0*/  @!P3 ST.E.64 desc[UR8][R14.64], R126 ;  /* 0x0000007e0e00b985 */ /* 0x0005e2000c101b08 */
[-C--:B---3--:R-:W-:Y:S02]  /*e7c0*/  @!P1 LEA R10, P3, R21, R2.reuse, 0x2 ;  /* 0x00000002150a9211 */ /* 0x088fe400078610ff */
[-C--:B------:R-:W-:Y:S02]  /*e7d0*/  @!P0 LEA.HI.X R9, R215, R3.reuse, R152, 0x2, P6 ;  /* 0x00000003d7098211 */ /* 0x080fe400030f1498 */
[-C--:B0-----:R-:W-:Y:S02]  /*e7e0*/  @!P4 LEA R4, P6, R214, R2.reuse, 0x2 ;  /* 0x00000002d604c211 */ /* 0x081fe400078c10ff */
[----:B------:R-:W-:Y:S01]  /*e7f0*/  @!P1 LEA.HI.X R11, R21, R3, R0, 0x2, P3 ;  /* 0x00000003150b9211 */ /* 0x000fe200018f1400 */
[----:B------:R0:W-:Y:S01]  /*e800*/  @!P0 ST.E.64 desc[UR8][R8.64], R130 ;  /* 0x0000008208008985 */ /* 0x0001e2000c101b08 */
[----:B-1----:R-:W-:-:S02]  /*e810*/  @!P5 LEA R6, P3, R23, R2, 0x2 ;  /* 0x000000021706d211 */ /* 0x002fc400078610ff */
[-C--:B------:R-:W-:Y:S02]  /*e820*/  @!P4 LEA.HI.X R5, R214, R3.reuse, R22, 0x2, P6 ;  /* 0x00000003d605c211 */ /* 0x080fe400030f1416 */
[----:B------:R-:W-:Y:S01]  /*e830*/  SHF.R.S32.HI R0, RZ, 0x1f, R25 ;  /* 0x0000001fff007819 */ /* 0x000fe20000011419 */
[----:B--2---:R-:W-:Y:S01]  /*e840*/  VIADD R15, R19, 0xf8 ;  /* 0x000000f8130f7836 */ /* 0x004fe20000000000 */
[----:B------:R-:W-:Y:S01]  /*e850*/  @!P2 LEA R12, P6, R25, R2, 0x2 ;  /* 0x00000002190ca211 */ /* 0x000fe200078c10ff */
[----:B------:R0:W-:Y:S01]  /*e860*/  @!P4 ST.E.64 desc[UR8][R4.64], R134 ;  /* 0x000000860400c985 */ /* 0x0001e2000c101b08 */
[-C--:B------:R-:W-:Y:S02]  /*e870*/  @!P5 LEA.HI.X R7, R23, R3.reuse, R18, 0x2, P3 ;  /* 0x000000031707d211 */ /* 0x080fe400018f1412 */
[----:B------:R-:W-:Y:S02]  /*e880*/  ISETP.GE.AND P0, PT, R15, UR4, PT ;  /* 0x000000040f007c0c */ /* 0x000fe4000bf06270 */
[----:B------:R-:W-:Y:S01]  /*e890*/  @!P2 LEA.HI.X R13, R25, R3, R0, 0x2, P6 ;  /* 0x00000003190da211 */ /* 0x000fe200030f1400 */
[----:B------:R0:W-:Y:S04]  /*e8a0*/  @!P5 ST.E.64 desc[UR8][R6.64], R138 ;  /* 0x0000008a0600d985 */ /* 0x0001e8000c101b08 */
[----:B------:R0:W-:Y:S04]  /*e8b0*/  @!P1 ST.E.64 desc[UR8][R10.64], R142 ;  /* 0x0000008e0a009985 */ /* 0x0001e8000c101b08 */
[----:B------:R0:W-:Y:S02]  /*e8c0*/  @!P2 ST.E.64 desc[UR8][R12.64], R146 ;  /* 0x000000920c00a985 */ /* 0x0001e4000c101b08 */
[----:B------:R-:W-:Y:S05]  /*e8d0*/  @P0 BRA `(.L_x_218) ;  /* 0x0000001000500947 */ /* 0x000fea0003800000 */
[----:B------:R-:W-:Y:S01]  /*e8e0*/  LEA R2, P0, R15, R2, 0x2 ;  /* 0x000000020f027211 */ /* 0x000fe200078010ff */
[----:B------:R-:W-:Y:S01]  /*e8f0*/  ULDC.64 UR8, c[0x0][0x208] ;  /* 0x0000820000087ab9 */ /* 0x000fe20000000a00 */
[----:B------:R-:W-:-:S04]  /*e900*/  SHF.R.S32.HI R0, RZ, 0x1f, R15 ;  /* 0x0000001fff007819 */ /* 0x000fc8000001140f */
[----:B------:R-:W-:-:S05]  /*e910*/  LEA.HI.X R3, R15, R3, R0, 0x2, P0 ;  /* 0x000000030f037211 */ /* 0x000fca00000f1400 */
[----:B------:R3:W-:Y:S01]  /*e920*/  ST.E.64 desc[UR8][R2.64], R150 ;  /* 0x0000009602007985 */ /* 0x0007e2000c101b08 */
[----:B------:R-:W-:Y:S05]  /*e930*/  BRA `(.L_x_218) ;  /* 0x0000001000387947 */ /* 0x000fea0003800000 */
.L_x_209:
[----:B------:R-:W2:Y:S01]  /*e940*/  LDL R8, [R1+0x10] ;  /* 0x0000100001087983 */ /* 0x000ea20000100800 */
[----:B------:R-:W-:Y:S01]  /*e950*/  ULDC.64 UR8, c[0x0][0xc00] ;  /* 0x0003000000087ab9 */ /* 0x000fe20000000a00 */
[----:B------:R-:W-:Y:S01]  /*e960*/  ULDC.64 UR12, c[0x0][0x208] ;  /* 0x00008200000c7ab9 */ /* 0x000fe20000000a00 */
[----:B------:R-:W-:Y:S01]  /*e970*/  UISETP.NE.U32.AND UP0, UPT, UR8, URZ, UPT ;  /* 0x0000003f0800728c */ /* 0x000fe2000bf05070 */
[----:B------:R-:W-:-:S03]  /*e980*/  R2UR UR10, R22 ;  /* 0x00000000160a72ca */ /* 0x000fc600000e0000 */
[----:B------:R-:W-:-:S03]  /*e990*/  UISETP.NE.AND.EX UP0, UPT, UR9, URZ, UPT, UP0 ;  /* 0x0000003f0900728c */ /* 0x000fc6000bf05300 */
[----:B------:R-:W-:-:S03]  /*e9a0*/  ULDC.64 UR8, c[0x0][0xc00] ;  /* 0x0003000000087ab9 */ /* 0x000fc60000000a00 */
[----:B------:R-:W-:Y:S02]  /*e9b0*/  PLOP3.LUT P1, PT, PT, PT, UP0, 0x80, 0x0 ;  /* 0x000000000000781c */ /* 0x000fe40003f2f008 */
[----:B--2---:R-:W-:-:S13]  /*e9c0*/  R2UR UR4, R8 ;  /* 0x00000000080472ca */ /* 0x004fda00000e0000 */
[----:B------:R-:W-:-:S06]  /*e9d0*/  UIMAD.WIDE UR8, UR4, 0x4, UR8 ;  /* 0x00000004040878a5 */ /* 0x000fcc000f8e0208 */
[----:B------:R-:W-:Y:S02]  /*e9e0*/  IMAD.U32 R2, RZ, RZ, UR8 ;  /* 0x00000008ff027e24 */ /* 0x000fe4000f8e00ff */
[----:B------:R-:W-:Y:S01]  /*e9f0*/  IMAD.U32 R3, RZ, RZ, UR9 ;  /* 0x00000009ff037e24 */ /* 0x000fe2000f8e00ff */
[----:B------:R-:W-:-:S04]  /*ea00*/  ULDC.64 UR8, c[0x0][0xc08] ;  /* 0x0003020000087ab9 */ /* 0x000fc80000000a00 */
[----:B------:R-:W2:Y:S01]  /*ea10*/  @P1 LDG.E R7, desc[UR12][R2.64] ;  /* 0x0000000c02071981 */ /* 0x000ea2000c1e1900 */
[----:B------:R-:W-:Y:S01]  /*ea20*/  UISETP.NE.U32.AND UP1, UPT, UR8, URZ, UPT ;  /* 0x0000003f0800728c */ /* 0x000fe2000bf25070 */
[----:B------:R-:W0:Y:S03]  /*ea30*/  S2R R6, SR_TID.X ;  /* 0x0000000000067919 */ /* 0x000e260000002100 */
[----:B------:R-:W-:-:S06]  /*ea40*/  UISETP.NE.AND.EX UP1, UPT, UR9, URZ, UPT, UP1 ;  /* 0x0000003f0900728c */ /* 0x000fcc000bf25310 */
[----:B------:R-:W-:-:S05]  /*ea50*/  PLOP3.LUT P2, PT, PT, PT, UP1, 0x80, 0x0 ;  /* 0x000000000000781c */ /* 0x000fca0003f4f018 */
[----:B------:R-:W-:Y:S02]  /*ea60*/  @UP1 ULDC.64 UR8, c[0x0][0xc08] ;  /* 0x0003020000081ab9 */ /* 0x000fe40000000a00 */
[----:B------:R-:W-:-:S03]  /*ea70*/  @UP1 UIMAD.WIDE UR8, UR4, 0x4, UR8 ;  /* 0x00000004040818a5 */ /* 0x000fc6000f8e0208 */
[----:B------:R-:W-:Y:S02]  /*ea80*/  ULDC UR4, c[0x0][0xa88] ;  /* 0x0002a20000047ab9 */ /* 0x000fe40000000800 */
[----:B------:R-:W-:Y:S01]  /*ea90*/  IMAD.U32 R0, RZ, RZ, UR4 ;  /* 0x00000004ff007e24 */ /* 0x000fe2000f8e00ff */
[----:B------:R-:W-:Y:S01]  /*eaa0*/  UMOV UR4, URZ ;  /* 0x0000003f00047c82 */ /* 0x000fe20008000000 */
[----:B------:R-:W-:Y:S01]  /*eab0*/  UISETP.NE.AND UP1, UPT, UR10, URZ, UPT ;  /* 0x0000003f0a00728c */ /* 0x000fe2000bf25270 */
[----:B------:R-:W-:Y:S02]  /*eac0*/  IMAD.U32 R4, RZ, RZ, UR8 ;  /* 0x00000008ff047e24 */ /* 0x000fe4000f8e00ff */
[----:B------:R-:W-:-:S05]  /*ead0*/  IMAD.U32 R5, RZ, RZ, UR9 ;  /* 0x00000009ff057e24 */ /* 0x000fca000f8e00ff */
[----:B------:R1:W5:Y:S01]  /*eae0*/  @P2 LDG.E R0, desc[UR12][R4.64] ;  /* 0x0000000c04002981 */ /* 0x000362000c1e1900 */
[----:B0-----:R-:W-:Y:S02]  /*eaf0*/  VIADD R6, R6, 0xffffff80 ;  /* 0xffffff8006067836 */ /* 0x001fe40000000000 */
[----:B------:R-:W-:Y:S02]  /*eb00*/  @!UP1 ULDC UR10, c[0x0][0xad4] ;  /* 0x0002b500000a9ab9 */ /* 0x000fe40000000800 */
[----:B------:R-:W-:Y:S01]  /*eb10*/  IMAD.U32 R22, RZ, RZ, UR10 ;  /* 0x0000000aff167e24 */ /* 0x000fe2000f8e00ff */
[----:B------:R-:W-:Y:S02]  /*eb20*/  ISETP.GT.AND P0, PT, R6, 0x7f, PT ;  /* 0x0000007f0600780c */ /* 0x000fe40003f04270 */
[----:B--2---:R-:W-:-:S13]  /*eb30*/  @P1 R2UR UR4, R7 ;  /* 0x00000000070412ca */ /* 0x004fda00000e0000 */
[----:B------:R-:W-:Y:S01]  /*eb40*/  USHF.R.S32.HI UR21, URZ, 0x1f, UR4 ;  /* 0x0000001f3f157899 */ /* 0x000fe20008011404 */
[----:B-1----:R-:W-:Y:S11]  /*eb50*/  @P2 BRA `(.L_x_221) ;  /* 0x0000000000142947 */ /* 0x002ff60003800000 */
[----:B------:R-:W-:Y:S05]  /*eb60*/  @!P1 BRA `(.L_x_221) ;  /* 0x0000000000109947 */ /* 0x000fea0003800000 */
[----:B------:R-:W-:Y:S02]  /*eb70*/  ULDC.64 UR8, c[0x0][0x208] ;  /* 0x0000820000087ab9 */ /* 0x000fe40000000a00 */
[----:B------:R-:W2:Y:S04]  /*eb80*/  LDG.E R5, desc[UR8][R2.64] ;  /* 0x0000000802057981 */ /* 0x000ea8000c1e1900 */
[----:B-----5:R-:W2:Y:S02]  /*eb90*/  LDG.E R0, desc[UR8][R2.64+0x4] ;  /* 0x0000040802007981 */ /* 0x020ea4000c1e1900 */
[----:B--2---:R-:W-:-:S07]  /*eba0*/  IMAD.IADD R0, R0, 0x1, -R5 ;  /* 0x0000000100007824 */ /* 0x004fce00078e0a05 */
.L_x_221:
[----:B------:R-:W2:Y:S01]  /*ebb0*/  LDL.LU R2, [R1+0x18] ;  /* 0x0000180001027983 */ /* 0x000ea20000300800 */
[----:B------:R-:W-:Y:S01]  /*ebc0*/  R2UR UR8, R8 ;  /* 0x00000000080872ca */ /* 0x000fe200000e0000 */
[----:B------:R-:W-:-:S12]  /*ebd0*/  BSSY B1, `(.L_x_222) ;  /* 0x0000041000017945 */ /* 0x000fd80003800000 */
[----:B------:R-:W-:Y:S01]  /*ebe0*/  USEL UR8, UR8, URZ, !UP0 ;  /* 0x0000003f08087287 */ /* 0x000fe2000c000000 */
[----:B--2---:R-:W-:-:S13]  /*ebf0*/  R2UR UR9, R2 ;  /* 0x00000000020972ca */ /* 0x004fda00000e0000 */
[----:B------:R-:W-:Y:S01]  /*ec00*/  USEL UR9, UR9, URZ, !UP0 ;  /* 0x0000003f09097287 */ /* 0x000fe2000c000000 */
[----:B------:R-:W-:Y:S11]  /*ec10*/  @P0 BRA `(.L_x_223) ;  /* 0x0000000000f00947 */ /* 0x000ff60003800000 */
[----:B------:R-:W2:Y:S01]  /*ec20*/  LDL R2, [R1+0xc] ;  /* 0x00000c0001027983 */ /* 0x000ea20000100800 */
[----:B------:R-:W0:Y:S01]  /*ec30*/  LDC R9, c[0x0][0xbe8] ;  /* 0x0002fa00ff097b82 */ /* 0x000e220000000800 */
[----:B--2---:R-:W-:Y:S02]  /*ec40*/  R2UR UR10, R2 ;  /* 0x00000000020a72ca */ /* 0x004fe400000e0000 */
[----:B------:R-:W1:Y:S11]  /*ec50*/  S2R R2, SR_TID.X ;  /* 0x0000000000027919 */ /* 0x000e760000002100 */
[----:B------:R-:W-:-:S04]  /*ec60*/  IMAD.U32 R3, RZ, RZ, UR10 ;  /* 0x0000000aff037e24 */ /* 0x000fc8000f8e00ff */
[----:B-1----:R-:W-:Y:S02]  /*ec70*/  IMAD R2, R3, 0x80, R2 ;  /* 0x0000008003027824 */ /* 0x002fe400078e0202 */
[----:B0----5:R-:W-:Y:S02]  /*ec80*/  IMAD R3, R0, R9, RZ ;  /* 0x0000000900037224 */ /* 0x021fe400078e02ff */
[----:B------:R-:W-:-:S05]  /*ec90*/  VIADD R4, R2, 0xffffff80 ;  /* 0xffffff8002047836 */ /* 0x000fca0000000000 */
[----:B------:R-:W-:-:S13]  /*eca0*/  ISETP.GE.AND P0, PT, R4, R3, PT ;  /* 0x000000030400720c */ /* 0x000fda0003f06270 */
[----:B------:R-:W-:Y:S05]  /*ecb0*/  @P0 BRA `(.L_x_223) ;  /* 0x0000000000c80947 */ /* 0x000fea0003800000 */
[----:B------:R-:W-:Y:S01]  /*ecc0*/  ISETP.NE.AND P0, PT, R9, 0x1, PT ;  /* 0x000000010900780c */ /* 0x000fe20003f05270 */
[----:B------:R-:W-:Y:S01]  /*ecd0*/  UMOV UR19, 0x9b8 ;  /* 0x000009b800137882 */ /* 0x000fe20000000000 */
[----:B------:R-:W-:Y:S01]  /*ece0*/  R2UR UR11, R22 ;  /* 0x00000000160b72ca */ /* 0x000fe200000e0000 */
[----:B------:R-:W-:Y:S01]  /*ecf0*/  IMAD.MOV.U32 R5, RZ, RZ, R4 ;  /* 0x000000ffff057224 */ /* 0x000fe200078e0004 */
[----:B------:R-:W-:Y:S01]  /*ed00*/  R2UR UR10, R212 ;  /* 0x00000000d40a72ca */ /* 0x000fe200000e0000 */
[----:B------:R-:W-:Y:S01]  /*ed10*/  ULDC.64 UR24, c[0x0][0x208] ;  /* 0x0000820000187ab9 */ /* 0x000fe20000000a00 */
[----:B------:R-:W-:-:S07]  /*ed20*/  R2UR UR20, R213 ;  /* 0x00000000d51472ca */ /* 0x000fce00000e0000 */
[----:B------:R-:W0:Y:S02]  /*ed30*/  @P0 LDC R3, c[0x0][0xbec] ;  /* 0x0002fb00ff030b82 */ /* 0x000e240000000800 */
[----:B------:R-:W-:-:S04]  /*ed40*/  UISETP.GT.AND UP0, UPT, UR11, 0x1, UPT ;  /* 0x000000010b00788c */ /* 0x000fc8000bf04270 */
[----:B------:R-:W-:Y:S02]  /*ed50*/  USEL UR19, UR19, 0x978, UP0 ;  /* 0x0000097813137887 */ /* 0x000fe40008000000 */
[----:B------:R-:W1:Y:S01]  /*ed60*/  @P0 LDC R7, c[0x0][0xbf0] ;  /* 0x0002fc00ff070b82 */ /* 0x000e620000000800 */
[----:B------:R-:W-:-:S09]  /*ed70*/  USEL UR18, UR10, URZ, UP0 ;  /* 0x0000003f0a127287 */ /* 0x000fd20008000000 */
[----:B------:R-:W-:Y:S01]  /*ed80*/  ULDC.64 UR12, c[0x0][UR19+0x220] ;  /* 0x00008800130c7abb */ /* 0x000fe20008000a00 */
[----:B------:R-:W-:Y:S01]  /*ed90*/  ULDC.64 UR10, c[0x0][UR19+0x218] ;  /* 0x00008600130a7abb */ /* 0x000fe20008000a00 */
[----:B------:R-:W-:Y:S01]  /*eda0*/  ULDC.64 UR14, c[0x0][UR19+0x228] ;  /* 0x00008a00130e7abb */ /* 0x000fe20008000a00 */
[----:B------:R-:W-:Y:S02]  /*edb0*/  UIMAD UR13, UR13, UR8, URZ ;  /* 0x000000080d0d72a4 */ /* 0x000fe4000f8e023f */
[----:B------:R-:W-:Y:S01]  /*edc0*/  UIMAD.WIDE.U32 UR16, UR10, UR20, URZ ;  /* 0x000000140a1072a5 */ /* 0x000fe2000f8e003f */
[----:B0-----:R-:W-:Y:S01]  /*edd0*/  @P0 IMAD.HI.U32 R2, R4, R3, RZ ;  /* 0x0000000304020227 */ /* 0x001fe200078e00ff */
[----:B------:R-:W-:Y:S02]  /*ede0*/  UIMAD UR20, UR11, UR20, URZ ;  /* 0x000000140b1472a4 */ /* 0x000fe4000f8e023f */
[----:B------:R-:W-:Y:S02]  /*edf0*/  UIMAD.WIDE.U32 UR22, UR14, UR18, URZ ;  /* 0x000000120e1672a5 */ /* 0x000fe4000f8e003f */
[----:B------:R-:W-:-:S02]  /*ee00*/  UIMAD.WIDE.U32 UR10, UR12, UR8, URZ ;  /* 0x000000080c0a72a5 */ /* 0x000fc4000f8e003f */
[----:B------:R-:W-:Y:S01]  /*ee10*/  UIMAD UR14, UR15, UR18, URZ ;  /* 0x000000120f0e72a4 */ /* 0x000fe2000f8e023f */
[----:B-1----:R-:W-:Y:S01]  /*ee20*/  @P0 SHF.R.U32.HI R5, RZ, R7, R2 ;  /* 0x00000007ff050219 */ /* 0x002fe20000011602 */
[----:B------:R-:W-:Y:S01]  /*ee30*/  UIMAD UR13, UR12, UR9, UR13 ;  /* 0x000000090c0d72a4 */ /* 0x000fe2000f8e020d */
[----:B------:R-:W-:Y:S01]  /*ee40*/  IMAD.U32 R2, RZ, RZ, UR22 ;  /* 0x00000016ff027e24 */ /* 0x000fe2000f8e00ff */
[----:B------:R-:W-:Y:S01]  /*ee50*/  UIADD3 UR16, UP1, UP2, UR10, UR16, UR4 ;  /* 0x000000100a107290 */ /* 0x000fe2000fa3e004 */
[----:B------:R-:W-:Y:S01]  /*ee60*/  IMAD.U32 R3, RZ, RZ, UR23 ;  /* 0x00000017ff037e24 */ /* 0x000fe2000f8e00ff */
[----:B------:R-:W-:Y:S01]  /*ee70*/  UIADD3 UR14, UR23, UR14, URZ ;  /* 0x0000000e170e7290 */ /* 0x000fe2000fffe03f */
[--C-:B------:R-:W-:Y:S01]  /*ee80*/  IMAD.MOV R7, RZ, RZ, -R5.reuse ;  /* 0x000000ffff077224 */ /* 0x100fe200078e0a05 */
[----:B------:R-:W-:Y:S02]  /*ee90*/  UIADD3 UR20, UR17, UR20, URZ ;  /* 0x0000001411147290 */ /* 0x000fe4000fffe03f */
[----:B------:R-:W-:Y:S01]  /*eea0*/  UIADD3 UR12, UR11, UR13, URZ ;  /* 0x0000000d0b0c7290 */ /* 0x000fe2000fffe03f */
[----:B------:R-:W-:Y:S01]  /*eeb0*/  IMAD R7, R9, R7, R4 ;  /* 0x0000000709077224 */ /* 0x000fe200078e0204 */
[----:B------:R-:W-:Y:S01]  /*eec0*/  IADD3 R2, P0, P1, R5, UR16, R2 ;  /* 0x0000001005027c10 */ /* 0x000fe2000f91e002 */
[----:B------:R-:W-:Y:S01]  /*eed0*/  IMAD.U32 R8, RZ, RZ, UR14 ;  /* 0x0000000eff087e24 */ /* 0x000fe2000f8e00ff */
[----:B------:R-:W-:Y:S01]  /*eee0*/  UIADD3.X UR12, UR12, UR20, UR21, UP1, UP2 ;  /* 0x000000140c0c7290 */ /* 0x000fe20008fe4415 */
[----:B------:R-:W-:Y:S01]  /*eef0*/  SHF.R.S32.HI R5, RZ, 0x1f, R5 ;  /* 0x0000001fff057819 */ /* 0x000fe20000011405 */
[----:B------:R-:W-:Y:S01]  /*ef00*/  ULDC.64 UR10, c[0x0][UR19+0x210] ;  /* 0x00008400130a7abb */ /* 0x000fe20008000a00 */
[----:B------:R-:W-:Y:S01]  /*ef10*/  SHF.R.S32.HI R4, RZ, 0x1f, R7 ;  /* 0x0000001fff047819 */ /* 0x000fe20000011407 */
[----:B------:R-:W-:-:S02]  /*ef20*/  IMAD R9, R7, UR11, RZ ;  /* 0x0000000b07097c24 */ /* 0x000fc4000f8e02ff */
[----:B------:R-:W-:Y:S01]  /*ef30*/  IADD3.X R3, R5, UR12, R8, P0, P1 ;  /* 0x0000000c05037c10 */ /* 0x000fe200087e2408 */
[----:B------:R-:W-:Y:S01]  /*ef40*/  ULDC.64 UR12, c[0x0][0xba8] ;  /* 0x0002ea00000c7ab9 */ /* 0x000fe20000000a00 */
[----:B------:R-:W-:Y:S01]  /*ef50*/  IMAD R9, R4, UR10, R9 ;  /* 0x0000000a04097c24 */ /* 0x000fe2000f8e0209 */
[----:B------:R-:W-:Y:S01]  /*ef60*/  @!UP0 ULDC UR12, c[0x0][0xb50] ;  /* 0x0002d400000c8ab9 */ /* 0x000fe20000000800 */
[----:B------:R-:W-:Y:S01]  /*ef70*/  @!UP0 ULDC UR13, c[0x0][0xb54] ;  /* 0x0002d500000d8ab9 */ /* 0x000fe20000000800 */
[----:B------:R-:W-:-:S04]  /*ef80*/  IMAD.WIDE.U32 R2, R7, UR10, R2 ;  /* 0x0000000a07027c25 */ /* 0x000fc8000f8e0002 */
[----:B------:R-:W-:Y:S01]  /*ef90*/  IMAD.IADD R3, R3, 0x1, R9 ;  /* 0x0000000103037824 */ /* 0x000fe200078e0209 */
[----:B------:R-:W-:-:S04]  /*efa0*/  LEA R4, P0, R2, UR12, 0x2 ;  /* 0x0000000c02047c11 */ /* 0x000fc8000f8010ff */
[----:B------:R-:W-:Y:S01]  /*efb0*/  LEA.HI.X R5, R2, UR13, R3, 0x2, P0 ;  /* 0x0000000d02057c11 */ /* 0x000fe200080f1403 */
[----:B------:R-:W-:-:S05]  /*efc0*/  IMAD.MOV.U32 R3, RZ, RZ, -0x800000 ;  /* 0xff800000ff037424 */ /* 0x000fca00078e00ff */
[----:B------:R0:W-:Y:S03]  /*efd0*/  STG.E desc[UR24][R4.64], R3 ;  /* 0x0000000304007986 */ /* 0x0001e6000c101918 */
.L_x_223:
[----:B------:R-:W-:Y:S05]  /*efe0*/  BSYNC B1 ;  /* 0x0000000000017941 */ /* 0x000fea0003800000 */
.L_x_222:
[----:B------:R-:W-:-:S13]  /*eff0*/  R2UR UR10, R22 ;  /* 0x00000000160a72ca */ /* 0x000fda00000e0000 */
[----:B------:R-:W-:-:S06]  /*f000*/  UISETP.GT.AND UP0, UPT, UR10, 0x1, UPT ;  /* 0x000000010a00788c */ /* 0x000fcc000bf04270 */
[----:B------:R-:W-:-:S13]  /*f010*/  PLOP3.LUT P0, PT, PT, PT, UP0, 0x80, 0x0 ;  /* 0x000000000000781c */ /* 0x000fda0003f0f008 */
[----:B------:R-:W-:Y:S05]  /*f020*/  @P0 BRA `(.L_x_218) ;  /* 0x00000008007c0947 */ /* 0x000fea0003800000 */
[----:B------:R-:W2:Y:S01]  /*f030*/  LDL.LU R2, [R1+0xc] ;  /* 0x00000c0001027983 */ /* 0x000ea20000300800 */
[----:B------:R-:W1:Y:S01]  /*f040*/  LDC R11, c[0x0][0xbe8] ;  /* 0x0002fa00ff0b7b82 */ /* 0x000e620000000800 */
[----:B0-----:R-:W-:Y:S01]  /*f050*/  SHF.R.S32.HI R3, RZ, 0x1f, R6 ;  /* 0x0000001fff037819 */ /* 0x001fe20000011406 */
[----:B------:R-:W-:Y:S01]  /*f060*/  ULDC.64 UR12, c[0x0][0xaa0] ;  /* 0x0002a800000c7ab9 */ /* 0x000fe20000000a00 */
[----:B------:R-:W-:Y:S01]  /*f070*/  R2UR UR15, R213 ;  /* 0x00000000d50f72ca */ /* 0x000fe200000e0000 */
[----:B------:R-:W-:Y:S01]  /*f080*/  UIMAD.WIDE.U32 UR10, UR4, UR12, URZ ;  /* 0x0000000c040a72a5 */ /* 0x000fe2000f8e003f */
[----:B------:R-:W-:Y:S01]  /*f090*/  BSSY B1, `(.L_x_224) ;  /* 0x0000053000017945 */ /* 0x000fe20003800000 */
[----:B------:R-:W-:-:S04]  /*f0a0*/  UIMAD UR12, UR21, UR12, URZ ;  /* 0x0000000c150c72a4 */ /* 0x000fc8000f8e023f */
[----:B------:R-:W-:-:S04]  /*f0b0*/  UIMAD UR12, UR4, UR13, UR12 ;  /* 0x0000000d040c72a4 */ /* 0x000fc8000f8e020c */
[----:B------:R-:W-:-:S03]  /*f0c0*/  UIADD3 UR11, UR11, UR12, URZ ;  /* 0x0000000c0b0b7290 */ /* 0x000fc6000fffe03f */
[----:B------:R-:W-:Y:S02]  /*f0d0*/  ULDC.64 UR12, c[0x0][0xae8] ;  /* 0x0002ba00000c7ab9 */ /* 0x000fe40000000a00 */
[----:B------:R-:W-:-:S04]  /*f0e0*/  UIMAD.WIDE.U32 UR10, UR15, UR12, UR10 ;  /* 0x0000000c0f0a72a5 */ /* 0x000fc8000f8e000a */
[----:B------:R-:W-:Y:S01]  /*f0f0*/  UIMAD UR11, UR15, UR13, UR11 ;  /* 0x0000000d0f0b72a4 */ /* 0x000fe2000f8e020b */
[----:B-1----:R-:W-:Y:S02]  /*f100*/  ISETP.NE.AND P0, PT, R11, 0x1, PT ;  /* 0x000000010b00780c */ /* 0x002fe40003f05270 */
[----:B------:R-:W-:Y:S02]  /*f110*/  ULDC.64 UR12, c[0x0][0xaf0] ;  /* 0x0002bc00000c7ab9 */ /* 0x000fe40000000a00 */
[----:B------:R-:W-:-:S04]  /*f120*/  UIMAD UR9, UR9, UR12, URZ ;  /* 0x0000000c090972a4 */ /* 0x000fc8000f8e023f */
[----:B------:R-:W-:Y:S02]  /*f130*/  UIMAD UR4, UR8, UR13, UR9 ;  /* 0x0000000d080472a4 */ /* 0x000fe4000f8e0209 */
[----:B------:R-:W-:-:S03]  /*f140*/  UIMAD.WIDE.U32 UR8, UR8, UR12, UR10 ;  /* 0x0000000c080872a5 */ /* 0x000fc6000f8e000a */
[----:B------:R-:W0:Y:S01]  /*f150*/  @P0 LDC R7, c[0x0][0xbf0] ;  /* 0x0002fc00ff070b82 */ /* 0x000e220000000800 */
[----:B------:R-:W-:Y:S01]  /*f160*/  UIADD3 UR4, UR9, UR4, URZ ;  /* 0x0000000409047290 */ /* 0x000fe2000fffe03f */
[----:B------:R-:W-:Y:S01]  /*f170*/  ULDC.64 UR10, c[0x0][0xae0] ;  /* 0x0002b800000a7ab9 */ /* 0x000fe20000000a00 */
[----:B--2---:R-:W-:Y:S02]  /*f180*/  R2UR UR14, R2 ;  /* 0x00000000020e72ca */ /* 0x004fe400000e0000 */
[----:B------:R-:W-:-:S03]  /*f190*/  LEA.HI R2, R3, R6, RZ, 0x3 ;  /* 0x0000000603027211 */ /* 0x000fc600078f18ff */
[----:B------:R-:W1:Y:S01]  /*f1a0*/  @P0 LDC R3, c[0x0][0xbec] ;  /* 0x0002fb00ff030b82 */ /* 0x000e620000000800 */
[----:B------:R-:W-:Y:S02]  /*f1b0*/  LOP3.LUT R5, R2, 0xfffffff8, RZ, 0xc0, !PT ;  /* 0xfffffff802057812 */ /* 0x000fe400078ec0ff */
[----:B------:R-:W-:-:S03]  /*f1c0*/  SHF.R.S32.HI R13, RZ, 0x3, R2 ;  /* 0x00000003ff0d7819 */ /* 0x000fc60000011402 */
[----:B------:R-:W-:Y:S02]  /*f1d0*/  IMAD.IADD R8, R6, 0x1, -R5 ;  /* 0x0000000106087824 */ /* 0x000fe400078e0a05 */
[----:B------:R-:W-:Y:S02]  /*f1e0*/  IMAD.U32 R5, RZ, RZ, UR14 ;  /* 0x0000000eff057e24 */ /* 0x000fe4000f8e00ff */
[----:B------:R-:W-:-:S04]  /*f1f0*/  IMAD R2, R8, 0x20, R13 ;  /* 0x0000002008027824 */ /* 0x000fc800078e020d */
[----:B------:R-:W-:-:S04]  /*f200*/  IMAD R6, R5, 0x80, R2 ;  /* 0x0000008005067824 */ /* 0x000fc800078e0202 */
[----:B------:R-:W-:Y:S02]  /*f210*/  IMAD.MOV.U32 R5, RZ, RZ, R6 ;  /* 0x000000ffff057224 */ /* 0x000fe400078e0006 */
[----:B-1----:R-:W-:-:S04]  /*f220*/  @P0 IMAD.HI.U32 R2, R6, R3, RZ ;  /* 0x0000000306020227 */ /* 0x002fc800078e00ff */
[----:B------:R-:W-:Y:S01]  /*f230*/  IMAD.U32 R3, RZ, RZ, UR9 ;  /* 0x00000009ff037e24 */ /* 0x000fe2000f8e00ff */
[----:B0-----:R-:W-:Y:S01]  /*f240*/  @P0 SHF.R.U32.HI R5, RZ, R7, R2 ;  /* 0x00000007ff050219 */ /* 0x001fe20000011602 */
[----:B------:R-:W-:Y:S01]  /*f250*/  IMAD.U32 R2, RZ, RZ, UR8 ;  /* 0x00000008ff027e24 */ /* 0x000fe2000f8e00ff */
[----:B------:R-:W-:Y:S01]  /*f260*/  ULDC.64 UR8, c[0x0][0xad8] ;  /* 0x0002b60000087ab9 */ /* 0x000fe20000000a00 */
[----:B------:R-:W-:Y:S01]  /*f270*/  IMAD.U32 R3, RZ, RZ, UR4 ;  /* 0x00000004ff037e24 */ /* 0x000fe2000f8e00ff */
[--C-:B------:R-:W-:Y:S01]  /*f280*/  SHF.R.S32.HI R4, RZ, 0x1f, R5.reuse ;  /* 0x0000001fff047819 */ /* 0x100fe20000011405 */
[----:B------:R-:W-:Y:S02]  /*f290*/  IMAD.MOV R7, RZ, RZ, -R5 ;  /* 0x000000ffff077224 */ /* 0x000fe400078e0a05 */
[----:B------:R-:W-:-:S04]  /*f2a0*/  IMAD.WIDE.U32 R2, R5, UR10, R2 ;  /* 0x0000000a05027c25 */ /* 0x000fc8000f8e0002 */
[----:B------:R-:W-:Y:S02]  /*f2b0*/  IMAD R7, R11, R7, R6 ;  /* 0x000000070b077224 */ /* 0x000fe400078e0206 */
[----:B------:R-:W-:Y:S02]  /*f2c0*/  IMAD R4, R4, UR10, RZ ;  /* 0x0000000a04047c24 */ /* 0x000fe4000f8e02ff */
[----:B------:R-:W-:Y:S02]  /*f2d0*/  IMAD.U32 R6, RZ, RZ, UR14 ;  /* 0x0000000eff067e24 */ /* 0x000fe4000f8e00ff */
[----:B------:R-:W-:Y:S01]  /*f2e0*/  IMAD R9, R5, UR11, R4 ;  /* 0x0000000b05097c24 */ /* 0x000fe2000f8e0204 */
[----:B------:R-:W-:Y:S01]  /*f2f0*/  SHF.R.S32.HI R4, RZ, 0x1f, R7 ;  /* 0x0000001fff047819 */ /* 0x000fe20000011407 */
[----:B------:R-:W-:Y:S02]  /*f300*/  IMAD R6, R6, 0x80, R13 ;  /* 0x0000008006067824 */ /* 0x000fe400078e020d */
[----:B------:R-:W-:-:S02]  /*f310*/  IMAD.IADD R3, R3, 0x1, R9 ;  /* 0x0000000103037824 */ /* 0x000fc400078e0209 */
[----:B------:R-:W-:Y:S02]  /*f320*/  IMAD R4, R4, UR8, RZ ;  /* 0x0000000804047c24 */ /* 0x000fe4000f8e02ff */
[----:B------:R-:W-:-:S04]  /*f330*/  IMAD.WIDE.U32 R2, R7, UR8, R2 ;  /* 0x0000000807027c25 */ /* 0x000fc8000f8e0002 */
[----:B------:R-:W-:Y:S01]  /*f340*/  IMAD R5, R7, UR9, R4 ;  /* 0x0000000907057c24 */ /* 0x000fe2000f8e0204 */
[----:B------:R-:W-:Y:S01]  /*f350*/  ULDC.64 UR8, c[0x0][0xa80] ;  /* 0x0002a00000087ab9 */ /* 0x000fe20000000a00 */
[----:B-----5:R-:W-:Y:S02]  /*f360*/  IMAD R11, R0, R11, RZ ;  /* 0x0000000b000b7224 */ /* 0x020fe400078e02ff */
[----:B------:R-:W-:Y:S02]  /*f370*/  VIADD R4, R6, 0x40 ;  /* 0x0000004006047836 */ /* 0x000fe40000000000 */
[----:B------:R-:W-:Y:S01]  /*f380*/  IMAD.IADD R3, R3, 0x1, R5 ;  /* 0x0000000103037824 */ /* 0x000fe200078e0205 */
[----:B------:R-:W-:Y:S01]  /*f390*/  LEA R5, P2, R2, UR8, 0x1 ;  /* 0x0000000802057c11 */ /* 0x000fe2000f8408ff */
[----:B------:R-:W-:Y:S01]  /*f3a0*/  VIADD R0, R6, 0x20 ;  /* 0x0000002006007836 */ /* 0x000fe20000000000 */
[----:B------:R-:W-:Y:S01]  /*f3b0*/  ISETP.GE.AND P0, PT, R4, R11, PT ;  /* 0x0000000b0400720c */ /* 0x000fe20003f06270 */
[----:B------:R-:W-:Y:S01]  /*f3c0*/  IMAD.SHL.U32 R7, R8, 0x8, RZ ;  /* 0x0000000808077824 */ /* 0x000fe200078e00ff */
[----:B------:R-:W-:-:S02]  /*f3d0*/  LEA.HI.X R4, R2, UR9, R3, 0x1, P2 ;  /* 0x0000000902047c11 */ /* 0x000fc400090f0c03 */
[-C--:B------:R-:W-:Y:S01]  /*f3e0*/  ISETP.GE.AND P2, PT, R6, R11.reuse, PT ;  /* 0x0000000b0600720c */ /* 0x080fe20003f46270 */
[C---:B------:R-:W-:Y:S01]  /*f3f0*/  VIADD R9, R7.reuse, 0x80 ;  /* 0x0000008007097836 */ /* 0x040fe20000000000 */
[----:B------:R-:W-:Y:S01]  /*f400*/  ISETP.GE.AND P1, PT, R0, R11, PT ;  /* 0x0000000b0000720c */ /* 0x000fe20003f26270 */
[C---:B------:R-:W-:Y:S01]  /*f410*/  VIADD R13, R7.reuse, 0xc0 ;  /* 0x000000c0070d7836 */ /* 0x040fe20000000000 */
[----:B------:R0:W1:Y:S01]  /*f420*/  SHFL.IDX PT, R2, R5, RZ, 0x181f ;  /* 0x00181fff05027589 */ /* 0x00006200000e0000 */
[----:B------:R-:W-:Y:S01]  /*f430*/  VIADD R15, R7, 0x40 ;  /* 0x00000040070f7836 */ /* 0x000fe20000000000 */
[----:B------:R-:W-:Y:S02]  /*f440*/  SHF.R.S32.HI R12, RZ, 0x1f, R7 ;  /* 0x0000001fff0c7819 */ /* 0x000fe40000011407 */
[----:B------:R0:W2:Y:S01]  /*f450*/  SHFL.IDX PT, R0, R4, RZ, 0x181f ;  /* 0x00181fff04007589 */ /* 0x0000a200000e0000 */
[----:B------:R-:W-:Y:S02]  /*f460*/  SHF.R.S32.HI R8, RZ, 0x1f, R9 ;  /* 0x0000001fff087819 */ /* 0x000fe40000011409 */
[----:B------:R-:W-:-:S02]  /*f470*/  SHF.R.S32.HI R10, RZ, 0x1f, R13 ;  /* 0x0000001fff0a7819 */ /* 0x000fc4000001140d */
[----:B------:R-:W-:Y:S01]  /*f480*/  SHF.R.S32.HI R14, RZ, 0x1f, R15 ;  /* 0x0000001fff0e7819 */ /* 0x000fe2000001140f */
[----:B------:R-:W-:Y:S06]  /*f490*/  @P2 BRA `(.L_x_225) ;  /* 0x0000000000482947 */ /* 0x000fec0003800000 */
        /* <DEDUP_REMOVED lines=9> */
[----:B------:R3:W-:Y:S01]  /*f530*/  @!P5 ST.E.128 desc[UR8][R20.64], RZ ;  /* 0x000000ff1400d985 */ /* 0x0007e2000c101d08 */
[----:B------:R-:W-:Y:S02]  /*f540*/  @!P4 LEA.HI.X R25, R15, R0, R14, 0x1, P6 ;  /* 0x000000000f19c211 */ /* 0x000fe400030f0c0e */
[----:B------:R-:W-:-:S03]  /*f550*/  @!P3 LEA R26, P6, R9, R2, 0x1 ;  /* 0x00000002091ab211 */ /* 0x000fc600078c08ff */
[----:B------:R3:W-:Y:S01]  /*f560*/  @!P4 ST.E.128 desc[UR8][R24.64], RZ ;  /* 0x000000ff1800c985 */ /* 0x0007e2000c101d08 */
[----:B------:R-:W-:Y:S02]  /*f570*/  @!P3 LEA.HI.X R27, R9, R0, R8, 0x1, P6 ;  /* 0x00000000091bb211 */ /* 0x000fe400030f0c08 */
[----:B------:R-:W-:-:S03]  /*f580*/  @!P2 LEA R2, P6, R13, R2, 0x1 ;  /* 0x000000020d02a211 */ /* 0x000fc600078c08ff */
[----:B------:R3:W-:Y:S01]  /*f590*/  @!P3 ST.E.128 desc[UR8][R26.64], RZ ;  /* 0x000000ff1a00b985 */ /* 0x0007e2000c101d08 */
[----:B------:R-:W-:-:S05]  /*f5a0*/  @!P2 LEA.HI.X R3, R13, R0, R10, 0x1, P6 ;  /* 0x000000000d03a211 */ /* 0x000fca00030f0c0a */
[----:B------:R3:W-:Y:S04]  /*f5b0*/  @!P2 ST.E.128 desc[UR8][R2.64], RZ ;  /* 0x000000ff0200a985 */ /* 0x0007e8000c101d08 */
.L_x_225:
[----:B------:R-:W-:Y:S05]  /*f5c0*/  BSYNC B1 ;  /* 0x0000000000017941 */ /* 0x000fea0003800000 */
.L_x_224:
[----:B--2---:R2:W4:Y:S01]  /*f5d0*/  SHFL.IDX PT, R0, R4, 0x1, 0x181f ;  /* 0x00381f0004007f89 */ /* 0x00452200000e0000 */
[----:B------:R-:W-:Y:S03]  /*f5e0*/  BSSY B1, `(.L_x_226) ;  /* 0x0000015000017945 */ /* 0x000fe60003800000 */
[----:B-1-3--:R2:W1:Y:S01]  /*f5f0*/  SHFL.IDX PT, R2, R5, 0x1, 0x181f ;  /* 0x00381f0005027f89 */ /* 0x00a46200000e0000 */
[----:B------:R-:W-:Y:S05]  /*f600*/  @P1 BRA `(.L_x_227) ;  /* 0x0000000000481947 */ /* 0x000fea0003800000 */
[----:B------:R-:W-:Y:S01]  /*f610*/  ULDC UR4, c[0x0][0xac8] ;  /* 0x0002b20000047ab9 */ /* 0x000fe20000000800 */
[----:B------:R-:W-:Y:S01]  /*f620*/  ULDC.64 UR8, c[0x0][0x208] ;  /* 0x0000820000087ab9 */ /* 0x000fe20000000a00 */
[----:B------:R-:W-:Y:S02]  /*f630*/  ISETP.GE.AND P4, PT, R7, UR4, PT ;  /* 0x0000000407007c0c */ /* 0x000fe4000bf86270 */
[----:B------:R-:W-:Y:S02]  /*f640*/  ISETP.GE.AND P3, PT, R15, UR4, PT ;  /* 0x000000040f007c0c */ /* 0x000fe4000bf66270 */
[----:B------:R-:W-:Y:S02]  /*f650*/  ISETP.GE.AND P2, PT, R9, UR4, PT ;  /* 0x0000000409007c0c */ /* 0x000fe4000bf46270 */
[----:B------:R-:W-:-:S07]  /*f660*/  ISETP.GE.AND P1, PT, R13, UR4, PT ;  /* 0x000000040d007c0c */ /* 0x000fce000bf26270 */
[-C--:B-1----:R-:W-:Y:S02]  /*f670*/  @!P4 LEA R20, P6, R7, R2.reuse, 0x1 ;  /* 0x000000020714c211 */ /* 0x082fe400078c08ff */
[----:B------:R-:W-:Y:S02]  /*f680*/  @!P3 LEA R24, P5, R15, R2, 0x1 ;  /* 0x000000020f18b211 */ /* 0x000fe400078a08ff */
[----:B----4-:R-:W-:Y:S02]  /*f690*/  @!P4 LEA.HI.X R21, R7, R0, R12, 0x1, P6 ;  /* 0x000000000715c211 */ /* 0x010fe400030f0c0c */
[----:B------:R-:W-:Y:S02]  /*f6a0*/  @!P2 LEA R26, P6, R9, R2, 0x1 ;  /* 0x00000002091aa211 */ /* 0x000fe400078c08ff */
[----:B------:R-:W-:Y:S01]  /*f6b0*/  @!P3 LEA.HI.X R25, R15, R0, R14, 0x1, P5 ;  /* 0x000000000f19b211 */ /* 0x000fe200028f0c0e */
[----:B------:R3:W-:Y:S01]  /*f6c0*/  @!P4 ST.E.128 desc[UR8][R20.64], RZ ;  /* 0x000000ff1400c985 */ /* 0x0007e2000c101d08 */
[----:B------:R-:W-:-:S02]  /*f6d0*/  @!P1 LEA R2, P5, R13, R2, 0x1 ;  /* 0x000000020d029211 */ /* 0x000fc400078a08ff */
[-C--:B------:R-:W-:Y:S01]  /*f6e0*/  @!P2 LEA.HI.X R27, R9, R0.reuse, R8, 0x1, P6 ;  /* 0x00000000091ba211 */ /* 0x080fe200030f0c08 */
[----:B------:R3:W-:Y:S01]  /*f6f0*/  @!P3 ST.E.128 desc[UR8][R24.64], RZ ;  /* 0x000000ff1800b985 */ /* 0x0007e2000c101d08 */
[----:B------:R-:W-:-:S03]  /*f700*/  @!P1 LEA.HI.X R3, R13, R0, R10, 0x1, P5 ;  /* 0x000000000d039211 */ /* 0x000fc600028f0c0a */
[----:B------:R3:W-:Y:S04]  /*f710*/  @!P2 ST.E.128 desc[UR8][R26.64], RZ ;  /* 0x000000ff1a00a985 */ /* 0x0007e8000c101d08 */
[----:B------:R3:W-:Y:S02]  /*f720*/  @!P1 ST.E.128 desc[UR8][R2.64], RZ ;  /* 0x000000ff02009985 */ /* 0x0007e4000c101d08 */
.L_x_227:
[----:B------:R-:W-:Y:S05]  /*f730*/  BSYNC B1 ;  /* 0x0000000000017941 */ /* 0x000fea0003800000 */
.L_x_226:
[----:B----4-:R4:W0:Y:S01]  /*f740*/  SHFL.IDX PT, R0, R4, 0x2, 0x181f ;  /* 0x00581f0004007f89 */ /* 0x01082200000e0000 */
        /* <DEDUP_REMOVED lines=10> */
[-C--:B------:R-:W-:Y:S02]  /*f7f0*/  @!P2 LEA R24, P5, R15, R2.reuse, 0x1 ;  /* 0x000000020f18a211 */ /* 0x080fe400078a08ff */
[----:B------:R-:W-:Y:S02]  /*f800*/  @!P1 LEA R26, P4, R9, R2, 0x1 ;  /* 0x00000002091a9211 */ /* 0x000fe400078808ff */
[----:B0-----:R-:W-:Y:S02]  /*f810*/  @!P3 LEA.HI.X R21, R7, R0, R12, 0x1, P6 ;  /* 0x000000000715b211 */ /* 0x001fe400030f0c0c */
[----:B------:R-:W-:Y:S02]  /*f820*/  @!P0 LEA R2, P6, R13, R2, 0x1 ;  /* 0x000000020d028211 */ /* 0x000fe400078c08ff */
[-C--:B------:R-:W-:Y:S01]  /*f830*/  @!P2 LEA.HI.X R25, R15, R0.reuse, R14, 0x1, P5 ;  /* 0x000000000f19a211 */ /* 0x080fe200028f0c0e */
[----:B------:R3:W-:Y:S01]  /*f840*/  @!P3 ST.E.128 desc[UR8][R20.64], RZ ;  /* 0x000000ff1400b985 */ /* 0x0007e2000c101d08 */
[----:B------:R-:W-:-:S02]  /*f850*/  @!P1 LEA.HI.X R27, R9, R0, R8, 0x1, P4 ;  /* 0x00000000091b9211 */ /* 0x000fc400020f0c08 */
[----:B------:R-:W-:Y:S01]  /*f860*/  @!P0 LEA.HI.X R3, R13, R0, R10, 0x1, P6 ;  /* 0x000000000d038211 */ /* 0x000fe200030f0c0a */
[----:B------:R3:W-:Y:S04]  /*f870*/  @!P2 ST.E.128 desc[UR8][R24.64], RZ ;  /* 0x000000ff1800a985 */ /* 0x0007e8000c101d08 */
[----:B------:R3:W-:Y:S04]  /*f880*/  @!P1 ST.E.128 desc[UR8][R26.64], RZ ;  /* 0x000000ff1a009985 */ /* 0x0007e8000c101d08 */
[----:B------:R3:W-:Y:S02]  /*f890*/  @!P0 ST.E.128 desc[UR8][R2.64], RZ ;  /* 0x000000ff02008985 */ /* 0x0007e4000c101d08 */
.L_x_229:
[----:B------:R-:W-:Y:S05]  /*f8a0*/  BSYNC B1 ;  /* 0x0000000000017941 */ /* 0x000fea0003800000 */
.L_x_228:
[----:B0-----:R-:W-:Y:S01]  /*f8b0*/  VIADD R0, R6, 0x60 ;  /* 0x0000006006007836 */ /* 0x001fe20000000000 */
[----:B--2-4-:R-:W0:Y:S04]  /*f8c0*/  SHFL.IDX PT, R4, R4, 0x3, 0x181f ;  /* 0x00781f0004047f89 */ /* 0x014e2800000e0000 */
[----:B------:R-:W-:Y:S01]  /*f8d0*/  ISETP.GE.AND P0, PT, R0, R11, PT ;  /* 0x0000000b0000720c */ /* 0x000fe20003f06270 */
[----:B-1-3--:R1:W2:-:S12]  /*f8e0*/  SHFL.IDX PT, R2, R5, 0x3, 0x181f ;  /* 0x00781f0005027f89 */ /* 0x00a29800000e0000 */
[----:B-1----:R-:W-:Y:S05]  /*f8f0*/  @P0 BRA `(.L_x_218) ;  /* 0x0000000000480947 */ /* 0x002fea0003800000 */
[----:B------:R-:W-:Y:S01]  /*f900*/  ULDC UR4, c[0x0][0xac8] ;  /* 0x0002b20000047ab9 */ /* 0x000fe20000000800 */
[----:B------:R-:W-:Y:S01]  /*f910*/  ULDC.64 UR8, c[0x0][0x208] ;  /* 0x0000820000087ab9 */ /* 0x000fe20000000a00 */
[----:B------:R-:W-:Y:S02]  /*f920*/  ISETP.GE.AND P3, PT, R7, UR4, PT ;  /* 0x0000000407007c0c */ /* 0x000fe4000bf66270 */
[----:B------:R-:W-:Y:S02]  /*f930*/  ISETP.GE.AND P2, PT, R15, UR4, PT ;  /* 0x000000040f007c0c */ /* 0x000fe4000bf46270 */
[----:B------:R-:W-:Y:S02]  /*f940*/  ISETP.GE.AND P1, PT, R9, UR4, PT ;  /* 0x0000000409007c0c */ /* 0x000fe4000bf26270 */
[----:B------:R-:W-:-:S07]  /*f950*/  ISETP.GE.AND P0, PT, R13, UR4, PT ;  /* 0x000000040d007c0c */ /* 0x000fce000bf06270 */
[----:B--2---:R-:W-:-:S04]  /*f960*/  @!P3 LEA R6, P4, R7, R2, 0x1 ;  /* 0x000000020706b211 */ /* 0x004fc800078808ff */
[----:B0-----:R-:W-:Y:S02]  /*f970*/  @!P3 LEA.HI.X R7, R7, R4, R12, 0x1, P4 ;  /* 0x000000040707b211 */ /* 0x001fe400020f0c0c */
[-C--:B------:R-:W-:Y:S02]  /*f980*/  @!P2 LEA R20, P4, R15, R2.reuse, 0x1 ;  /* 0x000000020f14a211 */ /* 0x080fe400078808ff */
[-C--:B------:R-:W-:Y:S01]  /*f990*/  @!P1 LEA R24, P5, R9, R2.reuse, 0x1 ;  /* 0x0000000209189211 */ /* 0x080fe200078a08ff */
[----:B------:R0:W-:Y:S01]  /*f9a0*/  @!P3 ST.E.128 desc[UR8][R6.64], RZ ;  /* 0x000000ff0600b985 */ /* 0x0001e2000c101d08 */
[----:B------:R-:W-:Y:S02]  /*f9b0*/  @!P0 LEA R2, P6, R13, R2, 0x1 ;  /* 0x000000020d028211 */ /* 0x000fe400078c08ff */
[-C--:B------:R-:W-:Y:S02]  /*f9c0*/  @!P2 LEA.HI.X R21, R15, R4.reuse, R14, 0x1, P4 ;  /* 0x000000040f15a211 */ /* 0x080fe400020f0c0e */
[----:B------:R-:W-:-:S02]  /*f9d0*/  @!P1 LEA.HI.X R25, R9, R4, R8, 0x1, P5 ;  /* 0x0000000409199211 */ /* 0x000fc400028f0c08 */
[----:B------:R-:W-:Y:S01]  /*f9e0*/  @!P0 LEA.HI.X R3, R13, R4, R10, 0x1, P6 ;  /* 0x000000040d038211 */ /* 0x000fe200030f0c0a */
[----:B------:R0:W-:Y:S04]  /*f9f0*/  @!P2 ST.E.128 desc[UR8][R20.64], RZ ;  /* 0x000000ff1400a985 */ /* 0x0001e8000c101d08 */
[----:B------:R0:W-:Y:S04]  /*fa00*/  @!P1 ST.E.128 desc[UR8][R24.64], RZ ;  /* 0x000000ff18009985 */ /* 0x0001e8000c101d08 */
[----:B------:R0:W-:Y:S02]  /*fa10*/  @!P0 ST.E.128 desc[UR8][R2.64], RZ ;  /* 0x000000ff02008985 */ /* 0x0001e4000c101d08 */
.L_x_218:
[----:B------:R-:W-:Y:S05]  /*fa20*/  BSYNC B0 ;  /* 0x0000000000007941 */ /* 0x000fea0003800000 */
.L_x_208:
[----:B------:R-:W-:Y:S02]  /*fa30*/  ULDC UR4, c[0x0][0xc3c] ;  /* 0x00030f0000047ab9 */ /* 0x000fe40000000800 */
[----:B------:R-:W-:-:S06]  /*fa40*/  UISETP.GE.AND UP0, UPT, UR7, UR4, UPT ;  /* 0x000000040700728c */ /* 0x000fcc000bf06270 */
[----:B------:R-:W-:-:S13]  /*fa50*/  PLOP3.LUT P0, PT, PT, PT, UP0, 0x80, 0x0 ;  /* 0x000000000000781c */ /* 0x000fda0003f0f008 */
[----:B------:R-:W-:Y:S05]  /*fa60*/  @!P0 BRA `(.L_x_230) ;  /* 0xffffff1400b88947 */ /* 0x000fea000383ffff */
[----:B------:R-:W-:Y:S05]  /*fa70*/  EXIT ;  /* 0x000000000000794d */ /* 0x000fea0003800000 */
.L_x_182:
[----:B------:R-:W-:-:S08]  /*fa80*/  NOP ;  /* 0x0000000000007918 */ /* 0x000fd00000000000 */
[----:B0-----:R-:W0:-:S00]  /*fa90*/  USETMAXREG.DEALLOC.CTAPOOL 0x18 ;  /* 0x00000018000079c8 */ /* 0x001e0000080e0500 */
[----:B0-----:R-:W-:Y:S01]  /*faa0*/  LOP3.LUT R0, R0, 0x3, RZ, 0xc0, !PT ;  /* 0x0000000300007812 */ /* 0x001fe200078ec0ff */
[----:B------:R-:W-:-:S05]  /*fab0*/  IMAD.MOV.U32 R7, RZ, RZ, RZ ;  /* 0x000000ffff077224 */ /* 0x000fca00078e00ff */
[----:B------:R-:W0:Y:S02]  /*fac0*/  SHFL.IDX PT, R0, R0, RZ, 0x1f ;  /* 0x00001fff00007589 */ /* 0x000e2400000e0000 */
[----:B0-----:R-:W-:-:S04]  /*fad0*/  ISETP.NE.AND P0, PT, R0, RZ, PT ;  /* 0x000000ff0000720c */ /* 0x001fc80003f05270 */
[----:B------:R-:W-:-:S05]  /*fae0*/  P2R R0, PR, RZ, 0x1 ;  /* 0x00000001ff007803 */ /* 0x000fca0000000000 */
[----:B------:R0:W-:Y:S04]  /*faf0*/  STL [R1+0x5c], R0 ;  /* 0x00005c0001007387 */ /* 0x0001e80000100800 */
[----:B------:R-:W-:Y:S05]  /*fb00*/  @!P0 BRA `(.L_x_231) ;  /* 0x0000000000248947 */ /* 0x000fea0003800000 */
[----:B------:R-:W1:Y:S08]  /*fb10*/  S2UR UR5, SR_CgaCtaId ;  /* 0x00000000000579c3 */ /* 0x000e700000008800 */
[----:B------:R-:W-:Y:S06]  /*fb20*/  BAR.SYNC.DEFER_BLOCKING 0x5, 0x180 ;  /* 0x0146000000007b1d */ /* 0x000fec0000010000 */
[----:B------:R-:W-:-:S02]  /*fb30*/  UMOV UR4, 0x400 ;  /* 0x0000040000047882 */ /* 0x000fc40000000000 */
[----:B-1----:R-:W-:-:S09]  /*fb40*/  ULEA UR4, UR5, UR4, 0x18 ;  /* 0x0000000405047291 */ /* 0x002fd2000f8ec03f */
[----:B------:R-:W1:Y:S04]  /*fb50*/  LDS.128 R8, [UR4+0x388d0] ;  /* 0x0388d004ff087984 */ /* 0x000e680008000c00 */
[----:B-1----:R2:W-:Y:S04]  /*fb60*/  STL.64 [R1], R8 ;  /* 0x0000000801007387 */ /* 0x0025e80000100a00 */
[----:B------:R2:W-:Y:S01]  /*fb70*/  STL.64 [R1+0x8], R10 ;  /* 0x0000080a01007387 */ /* 0x0005e20000100a00 */
[----:B------:R-:W-:Y:S06]  /*fb80*/  BAR.ARV 0x4, 0x180 ;  /* 0x0106000000007b1d */ /* 0x000fec0000002000 */
[----:B------:R-:W-:Y:S05]  /*fb90*/  BRA `(.L_x_232) ;  /* 0x0000000800ac7947 */ /* 0x000fea0003800000 */
.L_x_231:
[----:B0-----:R-:W-:Y:S01]  /*fba0*/  LOP3.LUT R0, R6, 0x1f, RZ, 0xc0, !PT ;  /* 0x0000001f06007812 */ /* 0x001fe200078ec0ff */
[----:B------:R-:W-:Y:S01]  /*fbb0*/  ULDC UR4, c[0x0][0xc3c] ;  /* 0x00030f0000047ab9 */ /* 0x000fe20000000800 */
[----:B------:R-:W-:Y:S01]  /*fbc0*/  ULDC.64 UR6, c[0x0][0x208] ;  /* 0x0000820000067ab9 */ /* 0x000fe20000000a00 */
[----:B------:R-:W-:Y:S01]  /*fbd0*/  IMAD.MOV.U32 R10, RZ, RZ, RZ ;  /* 0x000000ffff0a7224 */ /* 0x000fe200078e00ff */
[----:B------:R-:W-:Y:S01]  /*fbe0*/  ISETP.NE.AND P0, PT, R0, 0x1f, PT ;  /* 0x0000001f0000780c */ /* 0x000fe20003f05270 */
[----:B------:R-:W-:-:S03]  /*fbf0*/  ULDC UR5, c[0x0][0xc38] ;  /* 0x00030e0000057ab9 */ /* 0x000fc60000000800 */
[----:B------:R-:W-:-:S13]  /*fc00*/  ISETP.GE.OR P1, PT, R0, UR4, !P0 ;  /* 0x0000000400007c0c */ /* 0x000fda000c726670 */
[----:B------:R-:W0:Y:S08]  /*fc10*/  @!P1 LDC.64 R2, c[0x0][0xc80] ;  /* 0x00032000ff029b82 */ /* 0x000e300000000a00 */
[----:B------:R-:W1:Y:S01]  /*fc20*/  @!P1 LDC.64 R4, c[0x0][0xc78] ;  /* 0x00031e00ff049b82 */ /* 0x000e620000000a00 */
[----:B0-----:R-:W-:-:S05]  /*fc30*/  @!P1 IMAD.WIDE.U32 R2, R0, 0x4, R2 ;  /* 0x0000000400029825 */ /* 0x001fca00078e0002 */
[----:B------:R1:W2:Y:S02]  /*fc40*/  @!P1 LDG.E R7, desc[UR6][R2.64] ;  /* 0x0000000602079981 */ /* 0x0002a4000c1e1900 */
[----:B-1----:R-:W-:-:S05]  /*fc50*/  @!P1 IMAD.WIDE.U32 R2, R0, 0x4, R4 ;  /* 0x0000000400029825 */ /* 0x002fca00078e0004 */
[----:B------:R-:W2:Y:S01]  /*fc60*/  @!P1 LDG.E R10, desc[UR6][R2.64] ;  /* 0x00000006020a9981 */ /* 0x000ea2000c1e1900 */
[C---:B------:R-:W-:Y:S01]  /*fc70*/  ISETP.NE.AND P1, PT, R0.reuse, RZ, PT ;  /* 0x000000ff0000720c */ /* 0x040fe20003f25270 */
[----:B------:R-:W0:Y:S01]  /*fc80*/  S2UR UR6, SR_CTAID.X ;  /* 0x00000000000679c3 */ /* 0x000e220000002500 */
[C---:B------:R-:W-:Y:S01]  /*fc90*/  ISETP.GE.U32.AND P2, PT, R0.reuse, 0x2, PT ;  /* 0x000000020000780c */ /* 0x040fe20003f46070 */
[----:B------:R-:W-:Y:S01]  /*fca0*/  UMOV UR4, URZ ;  /* 0x0000003f00047c82 */ /* 0x000fe20008000000 */
[C---:B------:R-:W-:Y:S02]  /*fcb0*/  ISETP.GE.U32.AND P3, PT, R0.reuse, 0x4, PT ;  /* 0x000000040000780c */ /* 0x040fe40003f66070 */
[C---:B------:R-:W-:Y:S02]  /*fcc0*/  ISETP.GE.U32.AND P4, PT, R0.reuse, 0x8, PT ;  /* 0x000000080000780c */ /* 0x040fe40003f86070 */
[----:B------:R-:W-:Y:S01]  /*fcd0*/  ISETP.GE.U32.AND P5, PT, R0, 0x10, PT ;  /* 0x000000100000780c */ /* 0x000fe20003fa6070 */
[----:B--2---:R-:W-:-:S05]  /*fce0*/  IMAD R4, R7, R10, RZ ;  /* 0x0000000a07047224 */ /* 0x004fca00078e02ff */
[----:B------:R-:W1:Y:S02]  /*fcf0*/  SHFL.UP PT, R5, R4, 0x1, RZ ;  /* 0x0420000004057989 */ /* 0x000e6400000e00ff */
[----:B-1----:R-:W-:-:S05]  /*fd00*/  SEL R5, R5, RZ, P1 ;  /* 0x000000ff05057207 */ /* 0x002fca0000800000 */
[----:B------:R-:W-:-:S05]  /*fd10*/  IMAD.IADD R5, R4, 0x1, R5 ;  /* 0x0000000104057824 */ /* 0x000fca00078e0205 */
        /* <DEDUP_REMOVED lines=12> */
[----:B------:R-:W1:Y:S02]  /*fde0*/  SHFL.IDX PT, R8, R2, 0x1f, 0x1f ;  /* 0x03e01f0002087f89 */ /* 0x000e6400000e0000 */
[----:B-1----:R-:W-:-:S04]  /*fdf0*/  IMAD R8, R8, UR5, RZ ;  /* 0x0000000508087c24 */ /* 0x002fc8000f8e02ff */
[----:B------:R-:W-:Y:S01]  /*fe00*/  IMAD.MOV.U32 R11, RZ, RZ, R8 ;  /* 0x000000ffff0b7224 */ /* 0x000fe200078e0008 */
[----:B0-----:R-:W-:-:S13]  /*fe10*/  ISETP.GT.AND P6, PT, R8, UR6, PT ;  /* 0x0000000608007c0c */ /* 0x001fda000bfc4270 */
[----:B------:R-:W-:Y:S05]  /*fe20*/  @P6 BRA `(.L_x_233) ;  /* 0x0000000000a86947 */ /* 0x000fea0003800000 */
[----:B------:R-:W-:Y:S01]  /*fe30*/  IMAD.MOV.U32 R8, RZ, RZ, R11 ;  /* 0x000000ffff087224 */ /* 0x000fe200078e000b */
[----:B------:R-:W-:Y:S01]  /*fe40*/  UMOV UR4, URZ ;  /* 0x0000003f00047c82 */ /* 0x000fe20008000000 */
[----:B------:R-:W-:-:S05]  /*fe50*/  ULDC UR5, c[0x0][0xc38] ;  /* 0x00030e0000057ab9 */ /* 0x000fca0000000800 */
.L_x_235:
[----:B------:R-:W0:Y:S01]  /*fe60*/  LDC R2, c[0x0][0xc3c] ;  /* 0x00030f00ff027b82 */ /* 0x000e220000000800 */
[----:B------:R-:W-:Y:S01]  /*fe70*/  ULDC UR7, c[0x0][0xc3c] ;  /* 0x00030f0000077ab9 */ /* 0x000fe20000000800 */
[----:B------:R-:W-:Y:S01]  /*fe80*/  UIADD3 UR4, UR4, 0x1f, URZ ;  /* 0x0000001f04047890 */ /* 0x000fe2000fffe03f */
[----:B------:R-:W-:-:S05]  /*fe90*/  IMAD.U32 R3, RZ, RZ, UR7 ;  /* 0x00000007ff037e24 */ /* 0x000fca000f8e00ff */
[----:B------:R1:W-:Y:S01]  /*fea0*/  STL [R1+0xc], R3 ;  /* 0x00000c0301007387 */ /* 0x0003e20000100800 */
[----:B0-----:R-:W-:-:S13]  /*feb0*/  ISETP.LE.AND P6, PT, R2, UR4, PT ;  /* 0x0000000402007c0c */ /* 0x001fda000bfc3270 */
[----:B-1----:R-:W-:Y:S05]  /*fec0*/  @P6 BRA `(.L_x_234) ;  /* 0x0000000400a86947 */ /* 0x002fea0003800000 */
[----:B------:R-:W-:Y:S01]  /*fed0*/  VIADD R9, R0, UR4 ;  /* 0x0000000400097c36 */ /* 0x000fe20008000000 */
[----:B------:R-:W-:Y:S01]  /*fee0*/  ULDC.64 UR8, c[0x0][0x208] ;  /* 0x0000820000087ab9 */ /* 0x000fe20000000a00 */
[----:B------:R-:W-:-:S03]  /*fef0*/  IMAD.MOV.U32 R7, RZ, RZ, RZ ;  /* 0x000000ffff077224 */ /* 0x000fc600078e00ff */
[----:B------:R-:W-:-:S13]  /*ff00*/  ISETP.GE.OR P6, PT, R9, R2, !P0 ;  /* 0x000000020900720c */ /* 0x000fda00047c6670 */
[----:B------:R-:W0:Y:S08]  /*ff10*/  @!P6 LDC.64 R2, c[0x0][0xc80] ;  /* 0x00032000ff02eb82 */ /* 0x000e300000000a00 */
[----:B------:R-:W1:Y:S01]  /*ff20*/  @!P6 LDC.64 R4, c[0x0][0xc78] ;  /* 0x00031e00ff04eb82 */ /* 0x000e620000000a00 */
[----:B------:R-:W-:Y:S02]  /*ff30*/  IMAD.MOV.U32 R10, RZ, RZ, RZ ;  /* 0x000000ffff0a7224 */ /* 0x000fe400078e00ff */
[----:B0-----:R-:W-:-:S05]  /*ff40*/  @!P6 IMAD.WIDE R2, R9, 0x4, R2 ;  /* 0x000000040902e825 */ /* 0x001fca00078e0202 */
[----:B------:R1:W2:Y:S02]  /*ff50*/  @!P6 LDG.E R7, desc[UR8][R2.64] ;  /* 0x000000080207e981 */ /* 0x0002a4000c1e1900 */
[----:B-1----:R-:W-:-:S05]  /*ff60*/  @!P6 IMAD.WIDE R2, R9, 0x4, R4 ;  /* 0x000000040902e825 */ /* 0x002fca00078e0204 */
[----:B------:R-:W2:Y:S02]  /*ff70*/  @!P6 LDG.E R10, desc[UR8][R2.64] ;  /* 0x00000008020ae981 */ /* 0x000ea4000c1e1900 */
[----:B--2---:R-:W-:-:S05]  /*ff80*/  IMAD R11, R7, R10, RZ ;  /* 0x0000000a070b7224 */ /* 0x004fca00078e02ff */
[----:B------:R-:W0:Y:S02]  /*ff90*/  SHFL.UP PT, R4, R11, 0x1, RZ ;  /* 0x042000000b047989 */ /* 0x000e2400000e00ff */
[----:B0-----:R-:W-:-:S05]  /*ffa0*/  SEL R4, R4, RZ, P1 ;  /* 0x000000ff04047207 */ /* 0x001fca0000800000 */
[----:B------:R-:W-:-:S05]  /*ffb0*/  IMAD.IADD R4, R11, 0x1, R4 ;  /* 0x000000010b047824 */ /* 0x000fca00078e0204 */
        /* <DEDUP_REMOVED lines=12> */
[----:B------:R-:W0:Y:S02]  /*10080*/  SHFL.IDX PT, R4, R2, 0x1f, 0x1f ;  /* 0x03e01f0002047f89 */ /* 0x000e2400000e0000 */
[----:B0-----:R-:W-:-:S04]  /*10090*/  IMAD R11, R4, UR5, RZ ;  /* 0x00000005040b7c24 */ /* 0x001fc8000f8e02ff */
[----:B------:R-:W-:-:S05]  /*100a0*/  IMAD.IADD R8, R11, 0x1, R8 ;  /* 0x000000010b087824 */ /* 0x000fca00078e0208 */
[----:B------:R-:W-:-:S13]  /*100b0*/  ISETP.GT.AND P6, PT, R8, UR6, PT ;  /* 0x0000000608007c0c */ /* 0x000fda000bfc4270 */
[----:B------:R-:W-:Y:S05]  /*100c0*/  @!P6 BRA `(.L_x_235) ;  /* 0xfffffffc0064e947 */ /* 0x000fea000383ffff */
.L_x_233:
[----:B------:R-:W-:Y:S02]  /*100d0*/  IMAD.IADD R11, R8, 0x1, -R11 ;  /* 0x00000001080b7824 */ /* 0x000fe400078e0a0b */
[----:B------:R-:W-:Y:S02]  /*100e0*/  IMAD.MOV.U32 R14, RZ, RZ, RZ ;  /* 0x000000ffff0e7224 */ /* 0x000fe400078e00ff */
[----:B------:R-:W-:-:S05]  /*100f0*/  IMAD R3, R2, UR5, R11 ;  /* 0x0000000502037c24 */ /* 0x000fca000f8e020b */
[----:B------:R-:W-:-:S13]  /*10100*/  ISETP.GT.AND P0, PT, R3, UR6, PT ;  /* 0x0000000603007c0c */ /* 0x000fda000bf04270 */
[----:B------:R-:W-:-:S04]  /*10110*/  VOTE.ANY R12, PT, !P0 ;  /* 0x00000000000c7806 */ /* 0x000fc800040e0100 */
[----:B------:R-:W0:Y:S01]  /*10120*/  POPC R4, R12 ;  /* 0x0000000c00047309 */ /* 0x000e220000000000 */
[----:B------:R-:W-:Y:S01]  /*10130*/  ISETP.NE.AND P0, PT, R12, RZ, PT ;  /* 0x000000ff0c00720c */ /* 0x000fe20003f05270 */
[----:B0-----:R-:W0:Y:S04]  /*10140*/  SHFL.IDX PT, R7, R7, R4, 0x1f ;  /* 0x00001f0407077589 */ /* 0x001e2800000e0000 */
[----:B------:R-:W1:Y:S01]  /*10150*/  SHFL.IDX PT, R9, R10, R4, 0x1f ;  /* 0x00001f040a097589 */ /* 0x000e6200000e0000 */
[----:B0-----:R-:W-:-:S04]  /*10160*/  IABS R5, R7 ;  /* 0x0000000700057213 */ /* 0x001fc80000000000 */
[----:B------:R-:W0:Y:S01]  /*10170*/  I2F.RP R13, R5 ;  /* 0x00000005000d7306 */ /* 0x000e220000209400 */
[----:B-1----:R-:W-:-:S07]  /*10180*/  IABS R8, R9 ;  /* 0x0000000900087213 */ /* 0x002fce0000000000 */
[----:B------:R-:W-:Y:S08]  /*10190*/  I2F.RP R12, R8 ;  /* 0x00000008000c7306 */ /* 0x000ff00000209400 */
[----:B0-----:R-:W0:Y:S02]  /*101a0*/  MUFU.RCP R13, R13 ;  /* 0x0000000d000d7308 */ /* 0x001e240000001000 */
[----:B0-----:R-:W-:-:S06]  /*101b0*/  VIADD R3, R13, 0xffffffe ;  /* 0x0ffffffe0d037836 */ /* 0x001fcc0000000000 */
[----:B------:R-:W0:Y:S02]  /*101c0*/  F2I.FTZ.U32.TRUNC.NTZ R3, R3 ;  /* 0x0000000300037305 */ /* 0x000e24000021f000 */
[----:B0-----:R-:W-:Y:S01]  /*101d0*/  IMAD.MOV R16, RZ, RZ, -R3 ;  /* 0x000000ffff107224 */ /* 0x001fe200078e0a03 */
[----:B------:R-:W-:Y:S06]  /*101e0*/  @!P0 BRA `(.L_x_236) ;  /* 0x0000000000088947 */ /* 0x000fec0003800000 */
[----:B------:R-:W-:-:S05]  /*101f0*/  VIADD R13, R4, 0xffffffff ;  /* 0xffffffff040d7836 */ /* 0x000fca0000000000 */
[----:B------:R0:W1:Y:S02]  /*10200*/  SHFL.IDX PT, R14, R2, R13, 0x1f ;  /* 0x00001f0d020e7589 */ /* 0x00006400000e0000 */
.L_x_236:
[----:B-1----:R-:W-:Y:S01]  /*10210*/  IMAD R10, R14, UR5, R11 ;  /* 0x000000050e0a7c24 */ /* 0x002fe2000f8e020b */
[----:B------:R-:W1:Y:S01]  /*10220*/  MUFU.RCP R12, R12 ;  /* 0x0000000c000c7308 */ /* 0x000e620000001000 */
[----:B------:R-:W-:Y:S02]  /*10230*/  IMAD R11, R16, R5, RZ ;  /* 0x00000005100b7224 */ /* 0x000fe400078e02ff */
[----:B0-----:R-:W-:Y:S01]  /*10240*/  IMAD.MOV.U32 R2, RZ, RZ, RZ ;  /* 0x000000ffff027224 */ /* 0x001fe200078e00ff */
[----:B------:R0:W-:Y:S03]  /*10250*/  STL [R1], R10 ;  /* 0x0000000a01007387 */ /* 0x0001e60000100800 */
[----:B------:R-:W-:Y:S01]  /*10260*/  IMAD.HI.U32 R2, R3, R11, R2 ;  /* 0x0000000b03027227 */ /* 0x000fe200078e0002 */
[----:B------:R-:W-:-:S05]  /*10270*/  IABS R11, R7 ;  /* 0x00000007000b7213 */ /* 0x000fca0000000000 */
[----:B------:R-:W-:Y:S01]  /*10280*/  IMAD.MOV R14, RZ, RZ, -R11 ;  /* 0x000000ffff0e7224 */ /* 0x000fe200078e0a0b */
[----:B0-----:R-:W-:-:S04]  /*10290*/  IADD3 R10, -R10, UR6, RZ ;  /* 0x000000060a0a7c10 */ /* 0x001fc8000fffe1ff */
[----:B------:R-:W-:-:S05]  /*102a0*/  IABS R3, R10 ;  /* 0x0000000a00037213 */ /* 0x000fca0000000000 */
[----:B------:R-:W-:-:S04]  /*102b0*/  IMAD.HI.U32 R11, R2, R3, RZ ;  /* 0x00000003020b7227 */ /* 0x000fc800078e00ff */
[----:B------:R-:W-:Y:S02]  /*102c0*/  IMAD R2, R11, R14, R3 ;  /* 0x0000000e0b027224 */ /* 0x000fe400078e0203 */
[----:B-1----:R-:W-:-:S03]  /*102d0*/  VIADD R3, R12, 0xffffffe ;  /* 0x0ffffffe0c037836 */ /* 0x002fc60000000000 */
[----:B------:R-:W-:-:S03]  /*102e0*/  ISETP.GT.U32.AND P1, PT, R5, R2, PT ;  /* 0x000000020500720c */ /* 0x000fc60003f24070 */
[----:B------:R-:W0:Y:S10]  /*102f0*/  F2I.FTZ.U32.TRUNC.NTZ R3, R3 ;  /* 0x0000000300037305 */ /* 0x000e34000021f000 */
[----:B------:R-:W-:-:S02]  /*10300*/  @!P1 IMAD.IADD R2, R2, 0x1, -R5 ;  /* 0x0000000102029824 */ /* 0x000fc400078e0a05 */
[----:B------:R-:W-:Y:S01]  /*10310*/  @!P1 VIADD R11, R11, 0x1 ;  /* 0x000000010b0b9836 */ /* 0x000fe20000000000 */
[----:B------:R-:W-:Y:S02]  /*10320*/  ISETP.NE.AND P1, PT, R7, RZ, PT ;  /* 0x000000ff0700720c */ /* 0x000fe40003f25270 */
[----:B------:R-:W-:Y:S01]  /*10330*/  ISETP.GE.U32.AND P0, PT, R2, R5, PT ;  /* 0x000000050200720c */ /* 0x000fe20003f06070 */
[----:B0-----:R-:W-:Y:S02]  /*10340*/  IMAD.MOV R5, RZ, RZ, -R3 ;  /* 0x000000ffff057224 */ /* 0x001fe400078e0a03 */
[----:B------:R-:W-:Y:S02]  /*10350*/  IMAD.MOV.U32 R2, RZ, RZ, RZ ;  /* 0x000000ffff027224 */ /* 0x000fe400078e00ff */
[----:B------:R-:W-:-:S04]  /*10360*/  IMAD R5, R5, R8, RZ ;  /* 0x0000000805057224 */ /* 0x000fc800078e02ff */
[----:B------:R-:W-:Y:S01]  /*10370*/  IMAD.HI.U32 R5, R3, R5, R2 ;  /* 0x0000000503057227 */ /* 0x000fe200078e0002 */
[----:B------:R-:W-:Y:S02]  /*10380*/  LOP3.LUT R2, R10, R7, RZ, 0x3c, !PT ;  /* 0x000000070a027212 */ /* 0x000fe400078e3cff */
[----:B------:R-:W-:Y:S01]  /*10390*/  IABS R3, R9 ;  /* 0x0000000900037213 */ /* 0x000fe20000000000 */
[----:B------:R-:W-:Y:S01]  /*103a0*/  @P0 VIADD R11, R11, 0x1 ;  /* 0x000000010b0b0836 */ /* 0x000fe20000000000 */
[----:B------:R-:W-:-:S03]  /*103b0*/  ISETP.GE.AND P2, PT, R2, RZ, PT ;  /* 0x000000ff0200720c */ /* 0x000fc60003f46270 */
[----:B------:R-:W-:-:S10]  /*103c0*/  IMAD.MOV R3, RZ, RZ, -R3 ;  /* 0x000000ffff037224 */ /* 0x000fd400078e0a03 */
[----:B------:R-:W-:Y:S01]  /*103d0*/  @!P2 IMAD.MOV R11, RZ, RZ, -R11 ;  /* 0x000000ffff0ba224 */ /* 0x000fe200078e0a0b */
[----:B------:R-:W-:-:S04]  /*103e0*/  @!P1 LOP3.LUT R11, RZ, R7, RZ, 0x33, !PT ;  /* 0x00000007ff0b9212 */ /* 0x000fc800078e33ff */
[-C--:B------:R-:W-:Y:S01]  /*103f0*/  IABS R2, R11.reuse ;  /* 0x0000000b00027213 */ /* 0x080fe20000000000 */
[----:B------:R-:W-:-:S04]  /*10400*/  IMAD R7, R7, R11, RZ ;  /* 0x0000000b07077224 */ /* 0x000fc800078e02ff */
[----:B------:R-:W-:-:S04]  /*10410*/  IMAD.HI.U32 R5, R5, R2, RZ ;  /* 0x0000000205057227 */ /* 0x000fc800078e00ff */
[----:B------:R-:W-:Y:S01]  /*10420*/  IMAD R3, R5, R3, R2 ;  /* 0x0000000305037224 */ /* 0x000fe200078e0202 */
[----:B------:R-:W-:-:S04]  /*10430*/  LOP3.LUT R2, R11, R9, RZ, 0x3c, !PT ;  /* 0x000000090b027212 */ /* 0x000fc800078e3cff */
[----:B------:R-:W-:Y:S02]  /*10440*/  ISETP.GT.U32.AND P1, PT, R8, R3, PT ;  /* 0x000000030800720c */ /* 0x000fe40003f24070 */
[----:B------:R-:W-:-:S11]  /*10450*/  ISETP.GE.AND P2, PT, R2, RZ, PT ;  /* 0x000000ff0200720c */ /* 0x000fd60003f46270 */
[----:B------:R-:W-:Y:S02]  /*10460*/  @!P1 IMAD.IADD R3, R3, 0x1, -R8 ;  /* 0x0000000103039824 */ /* 0x000fe400078e0a08 */
[----:B------:R-:W-:Y:S01]  /*10470*/  @!P1 VIADD R5, R5, 0x1 ;  /* 0x0000000105059836 */ /* 0x000fe20000000000 */
[----:B------:R-:W-:Y:S02]  /*10480*/  ISETP.NE.AND P1, PT, R9, RZ, PT ;  /* 0x000000ff0900720c */ /* 0x000fe40003f25270 */
[----:B------:R-:W-:-:S13]  /*10490*/  ISETP.GE.U32.AND P0, PT, R3, R8, PT ;  /* 0x000000080300720c */ /* 0x000fda0003f06070 */
[----:B------:R-:W-:-:S04]  /*104a0*/  @P0 VIADD R5, R5, 0x1 ;  /* 0x0000000105050836 */ /* 0x000fc80000000000 */
[----:B------:R-:W-:Y:S01]  /*104b0*/  @!P2 IMAD.MOV R5, RZ, RZ, -R5 ;  /* 0x000000ffff05a224 */ /* 0x000fe200078e0a05 */
[----:B------:R-:W-:-:S05]  /*104c0*/  @!P1 LOP3.LUT R5, RZ, R9, RZ, 0x33, !PT ;  /* 0x00000009ff059212 */ /* 0x000fca00078e33ff */
[----:B------:R-:W-:-:S04]  /*104d0*/  IMAD.MOV R2, RZ, RZ, -R5 ;  /* 0x000000ffff027224 */ /* 0x000fc800078e0a05 */
[C---:B------:R-:W-:Y:S02]  /*104e0*/  IMAD R11, R9.reuse, R2, R11 ;  /* 0x00000002090b7224 */ /* 0x040fe400078e020b */
[----:B------:R-:W-:Y:S02]  /*104f0*/  IMAD R2, R9, 0x1000000, R5 ;  /* 0x0100000009027824 */ /* 0x000fe400078e0205 */
[----:B------:R-:W-:Y:S02]  /*10500*/  IMAD.IADD R5, R10, 0x1, -R7 ;  /* 0x000000010a057824 */ /* 0x000fe400078e0a07 */
[----:B------:R-:W-:Y:S02]  /*10510*/  IMAD R3, R11, 0x10000, R2 ;  /* 0x000100000b037824 */ /* 0x000fe400078e0202 */
[----:B------:R-:W-:Y:S01]  /*10520*/  VIADD R2, R4, UR4 ;  /* 0x0000000404027c36 */ /* 0x000fe20008000000 */
[----:B------:R1:W-:Y:S04]  /*10530*/  STL [R1+0x4], R5 ;  /* 0x0000040501007387 */ /* 0x0003e80000100800 */
[----:B------:R1:W-:Y:S04]  /*10540*/  STL [R1+0xc], R2 ;  /* 0x00000c0201007387 */ /* 0x0003e80000100800 */
[----:B------:R1:W-:Y:S01]  /*10550*/  STL [R1+0x8], R3 ;  /* 0x0000080301007387 */ /* 0x0003e20000100800 */
[----:B------:R-:W-:Y:S05]  /*10560*/  BRA `(.L_x_237) ;  /* 0x0000000000107947 */ /* 0x000fea0003800000 */
.L_x_234:
[----:B------:R-:W-:Y:S01]  /*10570*/  IMAD.U32 R2, RZ, RZ, UR6 ;  /* 0x00000006ff027e24 */ /* 0x000fe2000f8e00ff */
[----:B------:R0:W-:Y:S04]  /*10580*/  STL [R1+0x4], RZ ;  /* 0x000004ff01007387 */ /* 0x0001e80000100800 */
[----:B------:R0:W-:Y:S04]  /*10590*/  STL [R1+0x8], RZ ;  /* 0x000008ff01007387 */ /* 0x0001e80000100800 */
[----:B------:R0:W-:Y:S02]  /*105a0*/  STL [R1], R2 ;  /* 0x0000000201007387 */ /* 0x0001e40000100800 */
.L_x_237:
[----:B------:R-:W2:Y:S04]  /*105b0*/  LDL R8, [R1] ;  /* 0x0000000001087983 */ /* 0x000ea80000100800 */
[----:B------:R-:W2:Y:S04]  /*105c0*/  LDL R9, [R1+0x4] ;  /* 0x0000040001097983 */ /* 0x000ea80000100800 */
[----:B------:R-:W2:Y:S04]  /*105d0*/  LDL R10, [R1+0x8] ;  /* 0x00000800010a7983 */ /* 0x000ea80000100800 */
[----:B------:R-:W2:Y:S01]  /*105e0*/  LDL R11, [R1+0xc] ;  /* 0x00000c00010b7983 */ /* 0x000ea20000100800 */
[----:B------:R-:W-:-:S13]  /*105f0*/  ISETP.NE.AND P0, PT, R0, RZ, PT ;  /* 0x000000ff0000720c */ /* 0x000fda0003f05270 */
[----:B-1----:R-:W1:Y:S01]  /*10600*/  @!P0 S2R R3, SR_CgaCtaId ;  /* 0x0000000000038919 */ /* 0x002e620000008800 */
[----:B------:R-:W-:-:S04]  /*10610*/  @!P0 MOV R0, 0x400 ;  /* 0x0000040000008802 */ /* 0x000fc80000000f00 */
[----:B-1----:R-:W-:-:S05]  /*10620*/  @!P0 LEA R0, R3, R0, 0x18 ;  /* 0x0000000003008211 */ /* 0x002fca00078ec0ff */
[----:B--2---:R1:W-:Y:S01]  /*10630*/  @!P0 STS.128 [R0+0x388d0], R8 ;  /* 0x0388d00800008388 */ /* 0x0043e20000000c00 */
[----:B------:R-:W-:Y:S06]  /*10640*/  BAR.ARV 0x5, 0x180 ;  /* 0x0146000000007b1d */ /* 0x000fec0000002000 */
.L_x_232:
[----:B01----:R-:W3:Y:S01]  /*10650*/  LDL R0, [R1+0xc] ;  /* 0x00000c0001007983 */ /* 0x003ee20000100800 */
[----:B------:R-:W-:Y:S01]  /*10660*/  ULDC UR4, c[0x0][0xc3c] ;  /* 0x00030f0000047ab9 */ /* 0x000fe20000000800 */
[----:B------:R-:W-:Y:S02]  /*10670*/  IMAD.MOV.U32 R19, RZ, RZ, RZ ;  /* 0x000000ffff137224 */ /* 0x000fe400078e00ff */
[----:B------:R0:W-:Y:S01]  /*10680*/  STL [R1+0x48], RZ ;  /* 0x000048ff01007387 */ /* 0x0001e20000100800 */
[----:B---3--:R-:W-:Y:S01]  /*10690*/  ISETP.GE.AND P0, PT, R0, UR4, PT ;  /* 0x0000000400007c0c */ /* 0x008fe2000bf06270 */
[----:B------:R-:W-:-:S05]  /*106a0*/  IMAD.MOV.U32 R0, RZ, RZ, 0x1 ;  /* 0x00000001ff007424 */ /* 0x000fca00078e00ff */
[----:B------:R0:W-:Y:S07]  /*106b0*/  STL [R1+0x14], R0 ;  /* 0x0000140001007387 */ /* 0x0001ee0000100800 */
[----:B------:R-:W-:Y:S05]  /*106c0*/  @P0 BRA `(.L_x_238) ;  /* 0x0000006400100947 */ /* 0x000fea0003800000 */
[----:B------:R-:W1:Y:S01]  /*106d0*/  S2UR UR5, SR_CgaCtaId ;  /* 0x00000000000579c3 */ /* 0x000e620000008800 */
[C---:B0-----:R-:W-:Y:S01]  /*106e0*/  IMAD.SHL.U32 R0, R6.reuse, 0x8, RZ ;  /* 0x0000000806007824 */ /* 0x041fe200078e00ff */
[----:B------:R-:W-:Y:S01]  /*106f0*/  LOP3.LUT R4, R6, 0x7f, RZ, 0xc0, !PT ;  /* 0x0000007f06047812 */ /* 0x000fe200078ec0ff */
[----:B------:R-:W-:Y:S01]  /*10700*/  UMOV UR4, 0x400 ;  /* 0x0000040000047882 */ /* 0x000fe20000000000 */
[----:B------:R-:W-:Y:S01]  /*10710*/  BSSY B8, `(.L_x_238) ;  /* 0x000063f000087945 */ /* 0x000fe20003800000 */
[----:B------:R-:W-:Y:S01]  /*10720*/  IMAD.MOV.U32 R19, RZ, RZ, RZ ;  /* 0x000000ffff137224 */ /* 0x000fe200078e00ff */
[----:B------:R-:W-:Y:S01]  /*10730*/  LOP3.LUT R3, R0, 0x1f8, RZ, 0xc0, !PT ;  /* 0x000001f800037812 */ /* 0x000fe200078ec0ff */
[----:B------:R-:W-:Y:S01]  /*10740*/  IMAD.SHL.U32 R2, R4, 0x8, RZ ;  /* 0x0000000804027824 */ /* 0x000fe200078e00ff */
[----:B------:R-:W-:Y:S01]  /*10750*/  LOP3.LUT R0, R0, 0x38, RZ, 0xc0, !PT ;  /* 0x0000003800007812 */ /* 0x000fe200078ec0ff */
[----:B------:R-:W-:Y:S01]  /*10760*/  ULDC UR38, c[0x0][0xc] ;  /* 0x0000030000267ab9 */ /* 0x000fe20000000800 */
[----:B------:R-:W-:Y:S01]  /*10770*/  LOP3.LUT R3, R3, 0x38, R6, 0x78, !PT ;  /* 0x0000003803037812 */ /* 0x000fe200078e7806 */
[----:B------:R-:W-:Y:S01]  /*10780*/  IMAD.SHL.U32 R6, R6, 0x10, RZ ;  /* 0x0000001006067824 */ /* 0x000fe200078e00ff */
[----:B------:R-:W-:-:S02]  /*10790*/  ULDC.64 UR36, c[0x0][0x198] ;  /* 0x0000660000247ab9 */ /* 0x000fc40000000a00 */
[----:B------:R-:W-:Y:S02]  /*107a0*/  LOP3.LUT R3, R3, 0x200, R2, 0xf8, !PT ;  /* 0x0000020003037812 */ /* 0x000fe400078ef802 */
[----:B------:R-:W-:-:S04]  /*107b0*/  SHF.R.U32.HI R2, RZ, 0x3, R4 ;  /* 0x00000003ff027819 */ /* 0x000fc80000011604 */
[----:B------:R-:W-:Y:S01]  /*107c0*/  LOP3.LUT R4, R2, 0x70, R6, 0xf8, !PT ;  /* 0x0000007002047812 */ /* 0x000fe200078ef806 */
[----:B------:R-:W-:Y:S01]  /*107d0*/  IMAD.MOV.U32 R2, RZ, RZ, 0x1 ;  /* 0x00000001ff027424 */ /* 0x000fe200078e00ff */
[----:B-1----:R-:W-:-:S06]  /*107e0*/  ULEA UR4, UR5, UR4, 0x18 ;  /* 0x0000000405047291 */ /* 0x002fcc000f8ec03f */
[----:B------:R-:W-:-:S04]  /*107f0*/  IMAD.U32 R18, RZ, RZ, UR4 ;  /* 0x00000004ff127e24 */ /* 0x000fc8000f8e00ff */
[----:B------:R-:W-:-:S05]  /*10800*/  IMAD R3, R3, 0x2, R18 ;  /* 0x0000000203037824 */ /* 0x000fca00078e0212 */
[----:B------:R0:W-:Y:S04]  /*10810*/  STL [R1+0x24], R3 ;  /* 0x0000240301007387 */ /* 0x0001e80000100800 */
[----:B------:R1:W-:Y:S04]  /*10820*/  STL [R1+0x14], R2 ;  /* 0x0000140201007387 */ /* 0x0003e80000100800 */
[----:B------:R3:W-:Y:S01]  /*10830*/  STL [R1+0x48], RZ ;  /* 0x000048ff01007387 */ /* 0x0007e20000100800 */
[C---:B0-----:R-:W-:Y:S02]  /*10840*/  LOP3.LUT R3, R0.reuse, 0x40, RZ, 0xfc, !PT ;  /* 0x0000004000037812 */ /* 0x041fe400078efcff */
[----:B-1----:R-:W-:-:S02]  /*10850*/  LOP3.LUT R2, R0, 0x80, RZ, 0xfc, !PT ;  /* 0x0000008000027812 */ /* 0x002fc400078efcff */
[----:B---3--:R-:W-:-:S07]  /*10860*/  LOP3.LUT R0, R0, 0xc0, RZ, 0xfc, !PT ;  /* 0x000000c000007812 */ /* 0x008fce00078efcff */
.L_x_351:
[----:B------:R-:W3:Y:S01]  /*10870*/  LDL R0, [R1+0xc] ;  /* 0x00000c0001007983 */ /* 0x000ee20000100800 */
[----:B------:R-:W3:Y:S01]  /*10880*/  LDC.64 R2, c[0x0][0xc88] ;  /* 0x00032200ff027b82 */ /* 0x000ee20000000a00 */
[----:B------:R-:W-:Y:S01]  /*10890*/  ULDC.64 UR4, c[0x0][0x208] ;  /* 0x0000820000047ab9 */ /* 0x000fe20000000a00 */
[----:B---3--:R-:W-:-:S05]  /*108a0*/  IMAD.WIDE R2, R0, 0x4, R2 ;  /* 0x0000000400027825 */ /* 0x008fca00078e0202 */
[----:B--2---:R-:W2:Y:S01]  /*108b0*/  LDG.E R10, desc[UR4][R2.64] ;  /* 0x00000004020a7981 */ /* 0x004ea2000c1e1900 */
[----:B------:R-:W-:Y:S05]  /*108c0*/  YIELD ;  /* 0x0000000000007946 */ /* 0x000fea0003800000 */
[----:B------:R-:W-:Y:S01]  /*108d0*/  ULDC.64 UR4, c[0x0][0xa28] ;  /* 0x00028a0000047ab9 */ /* 0x000fe20000000a00 */
[----:B------:R-:W-:Y:S01]  /*108e0*/  IMAD.MOV.U32 R0, RZ, RZ, RZ ;  /* 0x000000ffff007224 */ /* 0x000fe200078e00ff */
[----:B------:R-:W-:Y:S01]  /*108f0*/  ISETP.NE.U32.AND P0, PT, RZ, UR4, PT ;  /* 0x00000004ff007c0c */ /* 0x000fe2000bf05070 */
[----:B------:R-:W-:Y:S01]  /*10900*/  ULDC.64 UR10, c[0x0][0x208] ;  /* 0x00008200000a7ab9 */ /* 0x000fe20000000a00 */
[----:B-1----:R-:W-:Y:S01]  /*10910*/  IMAD.MOV.U32 R6, RZ, RZ, RZ ;  /* 0x000000ffff067224 */ /* 0x002fe200078e00ff */
[----:B------:R-:W-:Y:S01]  /*10920*/  ULDC.64 UR6, c[0x0][0xa18] ;  /* 0x0002860000067ab9 */ /* 0x000fe20000000a00 */
[----:B------:R-:W-:Y:S01]  /*10930*/  ISETP.NE.AND.EX P0, PT, RZ, UR5, PT, P0 ;  /* 0x00000005ff007c0c */ /* 0x000fe2000bf05300 */
[----:B------:R-:W-:Y:S01]  /*10940*/  ULDC.64 UR8, c[0x0][0xa08] ;  /* 0x0002820000087ab9 */ /* 0x000fe20000000a00 */
[----:B--2---:R-:W-:Y:S01]  /*10950*/  SHF.R.S32.HI R4, RZ, 0x1f, R10 ;  /* 0x0000001fff047819 */ /* 0x004fe2000001140a */
[----:B------:R-:W-:-:S10]  /*10960*/  IMAD.SHL.U32 R17, R10, 0x4, RZ ;  /* 0x000000040a117824 */ /* 0x000fd400078e00ff */
[C---:B------:R-:W-:Y:S01]  /*10970*/  @P0 LEA R2, P1, R10.reuse, UR4, 0x2 ;  /* 0x000000040a020c11 */ /* 0x040fe2000f8210ff */
[----:B------:R-:W-:Y:S03]  /*10980*/  STL [R1+0x2c], R10 ;  /* 0x00002c0a01007387 */ /* 0x000fe60000100800 */
[C-C-:B------:R-:W-:Y:S01]  /*10990*/  @P0 LEA.HI.X R3, R10.reuse, UR5, R4.reuse, 0x2, P1 ;  /* 0x000000050a030c11 */ /* 0x140fe200088f1404 */
[----:B------:R-:W-:Y:S01]  /*109a0*/  ULDC.64 UR4, c[0x0][0xa00] ;  /* 0x0002800000047ab9 */ /* 0x000fe20000000a00 */
[----:B------:R-:W-:Y:S01]  /*109b0*/  SHF.L.U64.HI R9, R10, 0x2, R4 ;  /* 0x000000020a097819 */ /* 0x000fe20000010204 */
[----:B0-----:R0:W-:Y:S01]  /*109c0*/  STL [R1+0x3c], R4 ;  /* 0x00003c0401007387 */ /* 0x0011e20000100800 */
[----:B------:R-:W-:-:S03]  /*109d0*/  ISETP.NE.U32.AND P1, PT, RZ, UR4, PT ;  /* 0x00000004ff007c0c */ /* 0x000fc6000bf25070 */
[----:B------:R1:W5:Y:S01]  /*109e0*/  @P0 LDG.E R0, desc[UR10][R2.64] ;  /* 0x0000000a02000981 */ /* 0x000362000c1e1900 */
[----:B------:R-:W-:Y:S01]  /*109f0*/  ISETP.NE.AND.EX P1, PT, RZ, UR5, PT, P1 ;  /* 0x00000005ff007c0c */ /* 0x000fe2000bf25310 */
[----:B------:R-:W-:Y:S01]  /*10a00*/  IMAD.MOV.U32 R8, RZ, RZ, RZ ;  /* 0x000000ffff087224 */ /* 0x000fe200078e00ff */
[----:B------:R-:W-:Y:S01]  /*10a10*/  ISETP.NE.U32.AND P2, PT, RZ, UR6, PT ;  /* 0x00000006ff007c0c */ /* 0x000fe2000bf45070 */
[----:B------:R-:W-:Y:S01]  /*10a20*/  STL [R1+0x1c], R9 ;  /* 0x00001c0901007387 */ /* 0x000fe20000100800 */
[----:B------:R-:W-:Y:S02]  /*10a30*/  ISETP.NE.U32.AND P0, PT, RZ, UR8, PT ;  /* 0x00000008ff007c0c */ /* 0x000fe4000bf05070 */
[C---:B0-----:R-:W-:Y:S02]  /*10a40*/  IADD3 R4, P4, R17.reuse, UR8, RZ ;  /* 0x0000000811047c10 */ /* 0x041fe4000ff9e0ff */
[----:B-1----:R-:W-:Y:S02]  /*10a50*/  IADD3 R2, P3, R17, UR4, RZ ;  /* 0x0000000411027c10 */ /* 0x002fe4000ff7e0ff */
[----:B------:R-:W-:-:S02]  /*10a60*/  ISETP.NE.AND.EX P2, PT, RZ, UR7, PT, P2 ;  /* 0x00000007ff007c0c */ /* 0x000fc4000bf45320 */
[C---:B------:R-:W-:Y:S02]  /*10a70*/  IADD3.X R3, R9.reuse, UR5, RZ, P3, !PT ;  /* 0x0000000509037c10 */ /* 0x040fe40009ffe4ff */
[----:B------:R-:W-:Y:S02]  /*10a80*/  ISETP.NE.AND.EX P0, PT, RZ, UR9, PT, P0 ;  /* 0x00000009ff007c0c */ /* 0x000fe4000bf05300 */
[----:B------:R-:W-:Y:S01]  /*10a90*/  IADD3.X R5, R9, UR9, RZ, P4, !PT ;  /* 0x0000000909057c10 */ /* 0x000fe2000a7fe4ff */
[----:B------:R-:W2:Y:S01]  /*10aa0*/  @P1 LDG.E R6, desc[UR10][R2.64] ;  /* 0x0000000a02061981 */ /* 0x000ea2000c1e1900 */
[----:B------:R-:W-:Y:S02]  /*10ab0*/  ULDC UR4, c[0x0][0x288] ;  /* 0x0000a20000047ab9 */ /* 0x000fe40000000800 */
[----:B------:R-:W-:Y:S01]  /*10ac0*/  IMAD.U32 R11, RZ, RZ, UR4 ;  /* 0x00000004ff0b7e24 */ /* 0x000fe2000f8e00ff */
[----:B------:R-:W-:-:S06]  /*10ad0*/  ULDC.64 UR4, c[0x0][0x418] ;  /* 0x0001060000047ab9 */ /* 0x000fcc0000000a00 */
[----:B------:R-:W5:Y:S04]  /*10ae0*/  @P0 LDG.E R8, desc[UR10][R4.64] ;  /* 0x0000000a04080981 */ /* 0x000f68000c1e1900 */
[----:B--2---:R0:W-:Y:S02]  /*10af0*/  STL [R1+0x30], R6 ;  /* 0x0000300601007387 */ /* 0x0041e40000100800 */
[----:B0-----:R-:W-:-:S04]  /*10b00*/  @P2 IADD3 R6, P3, R17, UR6, RZ ;  /* 0x0000000611062c10 */ /* 0x001fc8000ff7e0ff */
[----:B------:R-:W-:-:S05]  /*10b10*/  @P2 IADD3.X R7, R9, UR7, RZ, P3, !PT ;  /* 0x0000000709072c10 */ /* 0x000fca0009ffe4ff */
[----:B------:R0:W2:Y:S01]  /*10b20*/  @P2 LDG.E R11, desc[UR10][R6.64] ;  /* 0x0000000a060b2981 */ /* 0x0000a2000c1e1900 */
[----:B------:R-:W-:-:S03]  /*10b30*/  UISETP.NE.U32.AND UP0, UPT, UR4, URZ, UPT ;  /* 0x0000003f0400728c */ /* 0x000fc6000bf05070 */
[----:B------:R-:W-:Y:S01]  /*10b40*/  ULDC UR4, c[0x0][0x424] ;  /* 0x0001090000047ab9 */ /* 0x000fe20000000800 */
[----:B------:R-:W-:-:S03]  /*10b50*/  UISETP.NE.AND.EX UP0, UPT, UR5, URZ, UPT, UP0 ;  /* 0x0000003f0500728c */ /* 0x000fc6000bf05300 */
[----:B------:R-:W-:Y:S01]  /*10b60*/  ULDC UR5, c[0x0][0x2f0] ;  /* 0x0000bc0000057ab9 */ /* 0x000fe20000000800 */
[----:B------:R-:W-:-:S04]  /*10b70*/  USEL UR4, UR4, 0x1, UP0 ;  /* 0x0000000104047887 */ /* 0x000fc80008000000 */
[----:B------:R-:W-:-:S06]  /*10b80*/  UIMAD UR4, UR4, UR5, URZ ;  /* 0x00000005040472a4 */ /* 0x000fcc000f8e023f */
[----:B0-----:R-:W-:Y:S01]  /*10b90*/  IMAD.U32 R6, RZ, RZ, UR4 ;  /* 0x00000004ff067e24 */ /* 0x001fe2000f8e00ff */
[----:B--2---:R0:W-:Y:S01]  /*10ba0*/  STL [R1+0x40], R11 ;  /* 0x0000400b01007387 */ /* 0x0041e20000100800 */
[----:B------:R-:W-:Y:S05]  /*10bb0*/  @P2 BRA `(.L_x_239) ;  /* 0x0000000000182947 */ /* 0x000fea0003800000 */
[----:B------:R-:W-:Y:S05]  /*10bc0*/  @!P1 BRA `(.L_x_239) ;  /* 0x0000000000149947 */ /* 0x000fea0003800000 */
[----:B------:R-:W-:Y:S02]  /*10bd0*/  ULDC.64 UR4, c[0x0][0x208] ;  /* 0x0000820000047ab9 */ /* 0x000fe40000000a00 */
[----:B------:R-:W2:Y:S04]  /*10be0*/  LDG.E R7, desc[UR4][R2.64] ;  /* 0x0000000402077981 */ /* 0x000ea8000c1e1900 */
[----:B------:R-:W2:Y:S02]  /*10bf0*/  LDG.E R2, desc[UR4][R2.64+0x4] ;  /* 0x0000040402027981 */ /* 0x000ea4000c1e1900 */
[----:B--2---:R-:W-:-:S05]  /*10c00*/  IMAD.IADD R2, R2, 0x1, -R7 ;  /* 0x0000000102027824 */ /* 0x004fca00078e0a07 */
[----:B------:R1:W-:Y:S02]  /*10c10*/  STL [R1+0x40], R2 ;  /* 0x0000400201007387 */ /* 0x0003e40000100800 */
.L_x_239:
[----:B------:R-:W1:Y:S01]  /*10c20*/  LDL.LU R7, [R1+0x8] ;  /* 0x0000080001077983 */ /* 0x000e620000300800 */
[----:B------:R-:W-:Y:S02]  /*10c30*/  ULDC.64 UR4, c[0x0][0xa20] ;  /* 0x0002880000047ab9 */ /* 0x000fe40000000a00 */
[----:B------:R-:W-:-:S04]  /*10c40*/  ISETP.NE.U32.AND P1, PT, RZ, UR4, PT ;  /* 0x00000004ff007c0c */ /* 0x000fc8000bf25070 */
[----:B------:R-:W-:Y:S02]  /*10c50*/  ISETP.NE.AND.EX P1, PT, RZ, UR5, PT, P1 ;  /* 0x00000005ff007c0c */ /* 0x000fe4000bf25310 */
[C---:B-1----:R-:W-:Y:S02]  /*10c60*/  LOP3.LUT R2, R7.reuse, 0xff000000, RZ, 0xc0, !PT ;  /* 0xff00000007027812 */ /* 0x042fe400078ec0ff */
[C---:B------:R-:W-:Y:S02]  /*10c70*/  LOP3.LUT R3, R7.reuse, 0xff0000, RZ, 0xc0, !PT ;  /* 0x00ff000007037812 */ /* 0x040fe400078ec0ff */
[----:B------:R-:W-:Y:S02]  /*10c80*/  SHF.R.U32.HI R2, RZ, 0x8, R2 ;  /* 0x00000008ff027819 */ /* 0x000fe40000011602 */
[----:B------:R-:W-:Y:S01]  /*10c90*/  LOP3.LUT R16, R7, 0xffff, RZ, 0xc0, !PT ;  /* 0x0000ffff07107812 */ /* 0x000fe200078ec0ff */
[----:B-----5:R-:W-:Y:S01]  /*10ca0*/  IMAD.IADD R7, R8, 0x1, R0 ;  /* 0x0000000108077824 */ /* 0x020fe200078e0200 */
[----:B------:R-:W-:Y:S01]  /*10cb0*/  LEA.HI R2, R3, R2, RZ, 0x10 ;  /* 0x0000000203027211 */ /* 0x000fe200078f80ff */
[----:B------:R-:W-:-:S05]  /*10cc0*/  IMAD.MOV.U32 R3, RZ, RZ, R10 ;  /* 0x000000ffff037224 */ /* 0x000fca00078e000a */
[----:B------:R1:W-:Y:S04]  /*10cd0*/  STL [R1+0x10], R3 ;  /* 0x0000100301007387 */ /* 0x0003e80000100800 */
[----:B------:R1:W-:Y:S01]  /*10ce0*/  STL [R1+0x18], R7 ;  /* 0x0000180701007387 */ /* 0x0003e20000100800 */
[----:B------:R-:W-:Y:S05]  /*10cf0*/  @!P1 BRA `(.L_x_240) ;  /* 0x0000000000149947 */ /* 0x000fea0003800000 */
[----:B------:R-:W-:Y:S01]  /*10d00*/  IADD3 R6, P0, R17, UR4, RZ ;  /* 0x0000000411067c10 */ /* 0x000fe2000ff1e0ff */
[----:B------:R-:W-:-:S03]  /*10d10*/  ULDC.64 UR6, c[0x0][0x208] ;  /* 0x0000820000067ab9 */ /* 0x000fc60000000a00 */
[----:B-1----:R-:W-:-:S05]  /*10d20*/  IADD3.X R7, R9, UR5, RZ, P0, !PT ;  /* 0x0000000509077c10 */ /* 0x002fca00087fe4ff */
[----:B------:R2:W5:Y:S01]  /*10d30*/  LDG.E R6, desc[UR6][R6.64] ;  /* 0x0000000606067981 */ /* 0x000562000c1e1900 */
[----:B------:R-:W-:Y:S05]  /*10d40*/  BRA `(.L_x_241) ;  /* 0x0000000000147947 */ /* 0x000fea0003800000 */
.L_x_240:
[----:B------:R-:W-:Y:S05]  /*10d50*/  @!P0 BRA `(.L_x_241) ;  /* 0x0000000000108947 */ /* 0x000fea0003800000 */
[----:B------:R-:W-:Y:S02]  /*10d60*/  ULDC.64 UR4, c[0x0][0x208] ;  /* 0x0000820000047ab9 */ /* 0x000fe40000000a00 */
[----:B------:R-:W2:Y:S04]  /*10d70*/  LDG.E R6, desc[UR4][R4.64] ;  /* 0x0000000404067981 */ /* 0x000ea8000c1e1900 */
[----:B------:R-:W2:Y:S02]  /*10d80*/  LDG.E R4, desc[UR4][R4.64+0x4] ;  /* 0x0000040404047981 */ /* 0x000ea4000c1e1900 */
[----:B--2---:R-:W-:-:S07]  /*10d90*/  IMAD.IADD R6, R4, 0x1, -R6 ;  /* 0x0000000104067824 */ /* 0x004fce00078e0a06 */
.L_x_241:
[----:B-----5:R-:W-:Y:S01]  /*10da0*/  IMAD.IADD R6, R6, 0x1, -R0 ;  /* 0x0000000106067824 */ /* 0x020fe200078e0a00 */
[----:B------:R-:W-:Y:S01]  /*10db0*/  LOP3.LUT R9, R2, 0xff, RZ, 0xc0, !PT ;  /* 0x000000ff02097812 */ /* 0x000fe200078ec0ff */
[----:B------:R-:W-:Y:S01]  /*10dc0*/  IMAD.MOV.U32 R4, RZ, RZ, RZ ;  /* 0x000000ffff047224 */ /* 0x000fe200078e00ff */
[----:B------:R-:W-:Y:S01]  /*10dd0*/  BSSY B0, `(.L_x_242) ;  /* 0x000002a000007945 */ /* 0x000fe20003800000 */
[C---:B------:R-:W-:Y:S01]  /*10de0*/  VIADD R0, R6.reuse, 0x4f ;  /* 0x0000004f06007836 */ /* 0x040fe20000000000 */
[----:B------:R-:W-:Y:S01]  /*10df0*/  ISETP.GE.AND P0, PT, R6, 0x1, PT ;  /* 0x000000010600780c */ /* 0x000fe20003f06270 */
[----:B------:R-:W-:Y:S01]  /*10e00*/  IMAD.MOV.U32 R10, RZ, RZ, R4 ;  /* 0x000000ffff0a7224 */ /* 0x000fe200078e0004 */
[----:B------:R3:W-:Y:S01]  /*10e10*/  STL [R1+0x34], R4 ;  /* 0x0000340401007387 */ /* 0x0007e20000100800 */
[----:B------:R-:W-:-:S05]  /*10e20*/  IMAD.HI R0, R0, 0x66666667, RZ ;  /* 0x6666666700007827 */ /* 0x000fca00078e02ff */
[----:B-1----:R-:W-:-:S04]  /*10e30*/  SHF.R.U32.HI R3, RZ, 0x1f, R0 ;  /* 0x0000001fff037819 */ /* 0x002fc80000011600 */
[----:B------:R-:W-:-:S05]  /*10e40*/  LEA.HI.SX32 R8, R0, R3, 0x1b ;  /* 0x0000000300087211 */ /* 0x000fca00078fdaff */
[----:B------:R3:W-:Y:S04]  /*10e50*/  STL [R1+0x44], R8 ;  /* 0x0000440801007387 */ /* 0x0007e80000100800 */
[----:B------:R3:W-:Y:S01]  /*10e60*/  STL [R1+0x58], R9 ;  /* 0x0000580901007387 */ /* 0x0007e20000100800 */
[----:B------:R-:W-:Y:S05]  /*10e70*/  @!P0 BRA `(.L_x_243) ;  /* 0x00000000007c8947 */ /* 0x000fea0003800000 */
[----:B------:R-:W-:-:S04]  /*10e80*/  SHF.R.U32.HI R0, RZ, 0x10, R2 ;  /* 0x00000010ff007819 */ /* 0x000fc80000011602 */
[----:B------:R-:W-:-:S13]  /*10e90*/  ISETP.NE.AND P0, PT, R0, RZ, PT ;  /* 0x000000ff0000720c */ /* 0x000fda0003f05270 */
[----:B------:R-:W3:Y:S02]  /*10ea0*/  @!P0 LDC R0, c[0x0][0x9f0] ;  /* 0x00027c00ff008b82 */ /* 0x000ee40000000800 */
[----:B---3--:R-:W-:-:S04]  /*10eb0*/  IABS R4, R0 ;  /* 0x0000000000047213 */ /* 0x008fc80000000000 */
[----:B------:R-:W1:Y:S08]  /*10ec0*/  I2F.RP R2, R4 ;  /* 0x0000000400027306 */ /* 0x000e700000209400 */
[----:B-1----:R-:W1:Y:S02]  /*10ed0*/  MUFU.RCP R2, R2 ;  /* 0x0000000200027308 */ /* 0x002e640000001000 */
[----:B-1----:R-:W-:-:S06]  /*10ee0*/  VIADD R2, R2, 0xffffffe ;  /* 0x0ffffffe02027836 */ /* 0x002fcc0000000000 */
[----:B------:R-:W1:Y:S02]  /*10ef0*/  F2I.FTZ.U32.TRUNC.NTZ R3, R2 ;  /* 0x0000000200037305 */ /* 0x000e64000021f000 */
[----:B-1----:R-:W-:-:S04]  /*10f00*/  IMAD.MOV R2, RZ, RZ, -R3 ;  /* 0x000000ffff027224 */ /* 0x002fc800078e0a03 */
[----:B------:R-:W-:Y:S02]  /*10f10*/  IMAD R5, R2, R4, RZ ;  /* 0x0000000402057224 */ /* 0x000fe400078e02ff */
[----:B------:R-:W-:-:S04]  /*10f20*/  IMAD.MOV.U32 R2, RZ, RZ, RZ ;  /* 0x000000ffff027224 */ /* 0x000fc800078e00ff */
[----:B--2---:R-:W-:Y:S01]  /*10f30*/  IMAD.HI.U32 R7, R3, R5, R2 ;  /* 0x0000000503077227 */ /* 0x004fe200078e0002 */
[----:B------:R-:W-:Y:S02]  /*10f40*/  IABS R2, R0 ;  /* 0x0000000000027213 */ /* 0x000fe40000000000 */
[----:B------:R-:W-:-:S03]  /*10f50*/  IADD3 R5, R0, -0x1, R8 ;  /* 0xffffffff00057810 */ /* 0x000fc60007ffe008 */
[----:B------:R-:W-:Y:S01]  /*10f60*/  IMAD.MOV R2, RZ, RZ, -R2 ;  /* 0x000000ffff027224 */ /* 0x000fe200078e0a02 */
[----:B------:R-:W-:Y:S02]  /*10f70*/  IABS R3, R5 ;  /* 0x0000000500037213 */ /* 0x000fe40000000000 */
[----:B------:R-:W-:Y:S01]  /*10f80*/  LOP3.LUT R5, R5, R0, RZ, 0x3c, !PT ;  /* 0x0000000005057212 */ /* 0x000fe200078e3cff */
[----:B------:R-:W-:Y:S02]  /*10f90*/  IMAD.MOV.U32 R6, RZ, RZ, R2 ;  /* 0x000000ffff067224 */ /* 0x000fe400078e0002 */
[----:B------:R-:W-:Y:S01]  /*10fa0*/  IMAD.HI.U32 R2, R7, R3, RZ ;  /* 0x0000000307027227 */ /* 0x000fe200078e00ff */
[----:B------:R-:W-:-:S03]  /*10fb0*/  ISETP.GE.AND P2, PT, R5, RZ, PT ;  /* 0x000000ff0500720c */ /* 0x000fc60003f46270 */
[----:B------:R-:W-:-:S05]  /*10fc0*/  IMAD R3, R2, R6, R3 ;  /* 0x0000000602037224 */ /* 0x000fca00078e0203 */
[----:B------:R-:W-:-:S13]  /*10fd0*/  ISETP.GT.U32.AND P1, PT, R4, R3, PT ;  /* 0x000000030400720c */ /* 0x000fda0003f24070 */
[----:B------:R-:W-:Y:S02]  /*10fe0*/  @!P1 IMAD.IADD R3, R3, 0x1, -R4 ;  /* 0x0000000103039824 */ /* 0x000fe400078e0a04 */
[----:B------:R-:W-:Y:S01]  /*10ff0*/  @!P1 VIADD R2, R2, 0x1 ;  /* 0x0000000102029836 */ /* 0x000fe20000000000 */
[----:B------:R-:W-:Y:S02]  /*11000*/  ISETP.NE.AND P1, PT, R0, RZ, PT ;  /* 0x000000ff0000720c */ /* 0x000fe40003f25270 */
[----:B------:R-:W-:-:S13]  /*11010*/  ISETP.GE.U32.AND P0, PT, R3, R4, PT ;  /* 0x000000040300720c */ /* 0x000fda0003f06070 */
[----:B------:R-:W-:-:S04]  /*11020*/  @P0 VIADD R2, R2, 0x1 ;  /* 0x0000000102020836 */ /* 0x000fc80000000000 */
[----:B------:R-:W-:Y:S01]  /*11030*/  @!P2 IMAD.MOV R2, RZ, RZ, -R2 ;  /* 0x000000ffff02a224 */ /* 0x000fe200078e0a02 */
[----:B------:R-:W-:-:S05]  /*11040*/  @!P1 LOP3.LUT R2, RZ, R0, RZ, 0x33, !PT ;  /* 0x00000000ff029212 */ /* 0x000fca00078e33ff */
[----:B------:R-:W-:-:S05]  /*11050*/  IMAD.MOV.U32 R10, RZ, RZ, R2 ;  /* 0x000000ffff0a7224 */ /* 0x000fca00078e0002 */
[----:B------:R1:W-:Y:S02]  /*11060*/  STL [R1+0x34], R10 ;  /* 0x0000340a01007387 */ /* 0x0003e40000100800 */
.L_x_243:
[----:B------:R-:W-:Y:S05]  /*11070*/  BSYNC B0 ;  /* 0x0000000000007941 */ /* 0x000fea0003800000 */
.L_x_242:
[----:B------:R-:W-:Y:S01]  /*11080*/  IMAD.MOV.U32 R0, RZ, RZ, R10 ;  /* 0x000000ffff007224 */ /* 0x000fe200078e000a */
[----:B------:R-:W-:Y:S03]  /*11090*/  BSSY B7, `(.L_x_244) ;  /* 0x00004ca000077945 */ /* 0x000fe60003800000 */
[----:B------:R-:W-:-:S05]  /*110a0*/  IMAD R2, R9, R0, RZ ;  /* 0x0000000009027224 */ /* 0x000fca00078e02ff */
[----:B------:R-:W-:Y:S01]  /*110b0*/  VIADDMNMX R0, R2, R0, R8, PT ;  /* 0x0000000002007246 */ /* 0x000fe20003800108 */
[----:B------:R4:W-:Y:S03]  /*110c0*/  STL [R1+0x28], R2 ;  /* 0x0000280201007387 */ /* 0x0009e60000100800 */
[----:B------:R-:W-:Y:S01]  /*110d0*/  ISETP.GT.AND P0, PT, R0, R2, PT ;  /* 0x000000020000720c */ /* 0x000fe20003f04270 */
[----:B------:R4:W-:-:S12]  /*110e0*/  STL [R1+0x38], R0 ;  /* 0x0000380001007387 */ /* 0x0009d80000100800 */
[----:B----4-:R-:W-:Y:S05]  /*110f0*/  @P0 BRA `(.L_x_245) ;  /* 0x00000000004c0947 */ /* 0x010fea0003800000 */
[----:B------:R-:W4:Y:S02]  /*11100*/  S2R R0, SR_TID.X ;  /* 0x0000000000007919 */ /* 0x000f240000002100 */
[----:B----4-:R-:W-:-:S04]  /*11110*/  LOP3.LUT R0, R0, 0x7f, RZ, 0xc0, !PT ;  /* 0x0000007f00007812 */ /* 0x010fc800078ec0ff */
[----:B------:R-:W-:-:S13]  /*11120*/  ISETP.NE.AND P0, PT, R0, RZ, PT ;  /* 0x000000ff0000720c */ /* 0x000fda0003f05270 */
[----:B------:R-:W-:Y:S05]  /*11130*/  @P0 BRA `(.L_x_246) ;  /* 0x0000004800fc0947 */ /* 0x000fea0003800000 */
[----:B------:R-:W4:Y:S01]  /*11140*/  S2R R3, SR_LANEID ;  /* 0x0000000000037919 */ /* 0x000f220000000000 */
[----:B------:R-:W-:Y:S01]  /*11150*/  VOTEU.ANY UR4, UPT, PT ;  /* 0x0000000000047886 */ /* 0x000fe200038e0100 */
[----:B------:R-:W-:Y:S01]  /*11160*/  ULDC.64 UR6, c[0x0][0x208] ;  /* 0x0000820000067ab9 */ /* 0x000fe20000000a00 */
[----:B------:R-:W4:Y:S08]  /*11170*/  FLO.U32 R0, UR4 ;  /* 0x0000000400007d00 */ /* 0x000f3000080e0000 */
[----:B------:R-:W5:Y:S01]  /*11180*/  POPC R5, UR4 ;  /* 0x0000000400057d09 */ /* 0x000f620008000000 */
[----:B----4-:R-:W-:-:S02]  /*11190*/  ISETP.EQ.U32.AND P0, PT, R0, R3, PT ;  /* 0x000000030000720c */ /* 0x010fc40003f02070 */
[----:B------:R-:W5:Y:S11]  /*111a0*/  LDC.64 R2, c[0x0][0xc60] ;  /* 0x00031800ff027b82 */ /* 0x000f760000000a00 */
[----:B-----5:R-:W4:Y:S01]  /*111b0*/  @P0 ATOMG.E.ADD.STRONG.GPU PT, R3, desc[UR6][R2.64], R5 ;  /* 0x00000005020309a8 */ /* 0x020f2200081ee1c6 */
[----:B---3--:R-:W3:Y:S02]  /*111c0*/  S2R R4, SR_LTMASK ;  /* 0x0000000000047919 */ /* 0x008ee40000003900 */
[----:B---3--:R-:W-:-:S04]  /*111d0*/  LOP3.LUT R4, R4, UR4, RZ, 0xc0, !PT ;  /* 0x0000000404047c12 */ /* 0x008fc8000f8ec0ff */
[----:B--2---:R-:W2:Y:S01]  /*111e0*/  POPC R7, R4 ;  /* 0x0000000400077309 */ /* 0x004ea20000000000 */
[----:B----4-:R-:W2:Y:S02]  /*111f0*/  SHFL.IDX PT, R0, R3, R0, 0x1f ;  /* 0x00001f0003007589 */ /* 0x010ea400000e0000 */
[----:B--2---:R-:W-:-:S05]  /*11200*/  IADD3 R0, R0, UR38, R7 ;  /* 0x0000002600007c10 */ /* 0x004fca000fffe007 */
[----:B------:R4:W-:Y:S01]  /*11210*/  STL [R1], R0 ;  /* 0x0000000001007387 */ /* 0x0009e20000100800 */
[----:B------:R-:W-:Y:S05]  /*11220*/  BRA `(.L_x_246) ;  /* 0x0000004800c07947 */ /* 0x000fea0003800000 */
.L_x_245:
[----:B------:R-:W-:Y:S01]  /*11230*/  VIADD R0, R18, 0x24400 ;  /* 0x0002440012007836 */ /* 0x000fe20000000000 */
[----:B------:R-:W-:Y:S04]  /*11240*/  BSSY B6, `(.L_x_247) ;  /* 0x0000013000067945 */ /* 0x000fe80003800000 */
[----:B------:R-:W-:-:S13]  /*11250*/  LOP3.LUT P0, RZ, R0, 0x3ff, RZ, 0xc0, !PT ;  /* 0x000003ff00ff7812 */ /* 0x000fda000780c0ff */
[----:B------:R-:W-:Y:S05]  /*11260*/  @!P0 BRA `(.L_x_248) ;  /* 0x0000000000408947 */ /* 0x000fea0003800000 */
[----:B------:R-:W-:Y:S01]  /*11270*/  MOV R2, 0x0 ;  /* 0x0000000000027802 */ /* 0x000fe20000000f00 */
[----:B------:R-:W-:Y:S01]  /*11280*/  ULDC.64 UR6, c[0x4][0xa8] ;  /* 0x01002a0000067ab9 */ /* 0x000fe20000000a00 */
[----:B------:R-:W-:Y:S01]  /*11290*/  ULDC.64 UR8, c[0x4][0xb0] ;  /* 0x01002c0000087ab9 */ /* 0x000fe20000000a00 */
[----:B------:R-:W-:Y:S01]  /*112a0*/  ULDC.64 UR4, c[0x4][0x8] ;  /* 0x0100020000047ab9 */ /* 0x000fe20000000a00 */
[----:B---3--:R-:W-:Y:S02]  /*112b0*/  IMAD.U32 R4, RZ, RZ, UR6 ;  /* 0x00000006ff047e24 */ /* 0x008fe4000f8e00ff */
[----:B------:R-:W3:Y:S01]  /*112c0*/  LDC.64 R2, c[0x4][R2] ;  /* 0x0100000002027b82 */ /* 0x000ee20000000a00 */
[----:B------:R-:W-:Y:S02]  /*112d0*/  IMAD.U32 R5, RZ, RZ, UR7 ;  /* 0x00000007ff057e24 */ /* 0x000fe4000f8e00ff */
[----:B------:R-:W-:Y:S02]  /*112e0*/  IMAD.U32 R6, RZ, RZ, UR8 ;  /* 0x00000008ff067e24 */ /* 0x000fe4000f8e00ff */
[----:B--2---:R-:W-:-:S02]  /*112f0*/  IMAD.U32 R7, RZ, RZ, UR9 ;  /* 0x00000009ff077e24 */ /* 0x004fc4000f8e00ff */
[----:B-1----:R-:W-:Y:S02]  /*11300*/  IMAD.U32 R10, RZ, RZ, UR4 ;  /* 0x00000004ff0a7e24 */ /* 0x002fe4000f8e00ff */
[----:B0-----:R-:W-:Y:S02]  /*11310*/  IMAD.U32 R11, RZ, RZ, UR5 ;  /* 0x00000005ff0b7e24 */ /* 0x001fe4000f8e00ff */
[----:B------:R-:W-:Y:S02]  /*11320*/  IMAD.MOV.U32 R8, RZ, RZ, 0x70 ;  /* 0x00000070ff087424 */ /* 0x000fe400078e00ff */
[----:B------:R-:W-:Y:S02]  /*11330*/  IMAD.MOV.U32 R12, RZ, RZ, 0x1 ;  /* 0x00000001ff0c7424 */ /* 0x000fe400078e00ff */
[----:B------:R-:W-:-:S07]  /*11340*/  IMAD.MOV.U32 R13, RZ, RZ, RZ ;  /* 0x000000ffff0d7224 */ /* 0x000fce00078e00ff */
[----:B------:R-:W-:-:S07]  /*11350*/  LEPC R20, `(.L_x_248) ;  /* 0x000000001014794e */ /* 0x000fce0000000000 */
[----:B---3--:R-:W-:Y:S05]  /*11360*/  CALL.ABS.NOINC R2 ;  /* 0x0000000002007343 */ /* 0x008fea0003c00000 */
.L_x_248:
[----:B------:R-:W-:Y:S05]  /*11370*/  BSYNC B6 ;  /* 0x0000000000067941 */ /* 0x000fea0003800000 */
.L_x_247:
        /* <DEDUP_REMOVED lines=8> */
[----:B------:R4:W4:Y:S01]  /*11400*/  LDC.64 R2, c[0x4][R0] ;  /* 0x0100000000027b82 */ /* 0x0009220000000a00 */
[----:B---3--:R-:W-:Y:S02]  /*11410*/  IMAD.U32 R4, RZ, RZ, UR6 ;  /* 0x00000006ff047e24 */ /* 0x008fe4000f8e00ff */
        /* <DEDUP_REMOVED lines=9> */
[----:B----4-:R-:W-:Y:S05]  /*114b0*/  CALL.ABS.NOINC R2 ;  /* 0x0000000002007343 */ /* 0x010fea0003c00000 */
.L_x_251:
[----:B------:R-:W-:Y:S01]  /*114c0*/  MOV R2, 0x0 ;  /* 0x0000000000027802 */ /* 0x000fe20000000f00 */
[----:B------:R-:W-:Y:S01]  /*114d0*/  ULDC.64 UR6, c[0x4][0xa8] ;  /* 0x01002a0000067ab9 */ /* 0x000fe20000000a00 */
[----:B------:R-:W-:Y:S01]  /*114e0*/  ULDC.64 UR8, c[0x4][0xb0] ;  /* 0x01002c0000087ab9 */ /* 0x000fe20000000a00 */
[----:B------:R-:W-:Y:S01]  /*114f0*/  ULDC.64 UR4, c[0x4][0x18] ;  /* 0x0100060000047ab9 */ /* 0x000fe20000000a00 */
[----:B------:R-:W-:Y:S02]  /*11500*/  IMAD.U32 R4, RZ, RZ, UR6 ;  /* 0x00000006ff047e24 */ /* 0x000fe4000f8e00ff */
[----:B------:R-:W0:Y:S01]  /*11510*/  LDC.64 R2, c[0x4][R2] ;  /* 0x0100000002027b82 */ /* 0x000e220000000a00 */
[----:B------:R-:W-:Y:S02]  /*11520*/  IMAD.U32 R5, RZ, RZ, UR7 ;  /* 0x00000007ff057e24 */ /* 0x000fe4000f8e00ff */
[----:B------:R-:W-:Y:S02]  /*11530*/  IMAD.U32 R6, RZ, RZ, UR8 ;  /* 0x00000008ff067e24 */ /* 0x000fe4000f8e00ff */
[----:B------:R-:W-:-:S02]  /*11540*/  IMAD.U32 R7, RZ, RZ, UR9 ;  /* 0x00000009ff077e24 */ /* 0x000fc4000f8e00ff */
[----:B------:R-:W-:Y:S02]  /*11550*/  IMAD.U32 R10, RZ, RZ, UR4 ;  /* 0x00000004ff0a7e24 */ /* 0x000fe4000f8e00ff */
[----:B------:R-:W-:Y:S02]  /*11560*/  IMAD.U32 R11, RZ, RZ, UR5 ;  /* 0x00000005ff0b7e24 */ /* 0x000fe4000f8e00ff */
[----:B------:R-:W-:Y:S02]  /*11570*/  IMAD.MOV.U32 R8, RZ, RZ, 0x70 ;  /* 0x00000070ff087424 */ /* 0x000fe400078e00ff */
[----:B------:R-:W-:Y:S02]  /*11580*/  IMAD.MOV.U32 R12, RZ, RZ, 0x1 ;  /* 0x00000001ff0c7424 */ /* 0x000fe400078e00ff */
[----:B------:R-:W-:-:S07]  /*11590*/  IMAD.MOV.U32 R13, RZ, RZ, RZ ;  /* 0x000000ffff0d7224 */ /* 0x000fce00078e00ff */
[----:B------:R-:W-:-:S07]  /*115a0*/  LEPC R20, `(.L_x_250) ;  /* 0x000000001014794e */ /* 0x000fce0000000000 */
[----:B0-----:R-:W-:Y:S05]  /*115b0*/  CALL.ABS.NOINC R2 ;  /* 0x0000000002007343 */ /* 0x001fea0003c00000 */
.L_x_250:
[----:B------:R-:W-:Y:S05]  /*115c0*/  BSYNC B6 ;  /* 0x0000000000067941 */ /* 0x000fea0003800000 */
.L_x_249:
[----:B---3--:R-:W3:Y:S01]  /*115d0*/  LDL.LU R4, [R1+0x1c] ;  /* 0x00001c0001047983 */ /* 0x008ee20000300800 */
[----:B------:R-:W-:-:S03]  /*115e0*/  ULDC.64 UR4, c[0x0][0x9f8] ;  /* 0x00027e0000047ab9 */ /* 0x000fc60000000a00 */
[----:B--2---:R-:W2:Y:S01]  /*115f0*/  LDL R7, [R1+0x10] ;  /* 0x0000100001077983 */ /* 0x004ea20000100800 */
[----:B------:R-:W-:Y:S01]  /*11600*/  ISETP.NE.U32.AND P0, PT, RZ, UR4, PT ;  /* 0x00000004ff007c0c */ /* 0x000fe2000bf05070 */
[----:B------:R-:W-:Y:S02]  /*11610*/  ULDC.64 UR6, c[0x0][0x208] ;  /* 0x0000820000067ab9 */ /* 0x000fe40000000a00 */
[----:B------:R-:W4:Y:S01]  /*11620*/  LDL R0, [R1+0x38] ;  /* 0x0000380001007983 */ /* 0x000f220000100800 */
[----:B------:R-:W-:-:S13]  /*11630*/  ISETP.NE.AND.EX P0, PT, RZ, UR5, PT, P0 ;  /* 0x00000005ff007c0c */ /* 0x000fda000bf05300 */
[----:B------:R-:W-:-:S04]  /*11640*/  @P0 IADD3 R2, P1, R17, UR4, RZ ;  /* 0x0000000411020c10 */ /* 0x000fc8000ff3e0ff */
[----:B---3--:R-:W-:Y:S01]  /*11650*/  @P0 IADD3.X R3, R4, UR5, RZ, P1, !PT ;  /* 0x0000000504030c10 */ /* 0x008fe20008ffe4ff */
[----:B------:R-:W-:-:S04]  /*11660*/  ULDC.64 UR4, c[0x0][0xa08] ;  /* 0x0002820000047ab9 */ /* 0x000fc80000000a00 */
[----:B--2---:R2:W3:Y:S02]  /*11670*/  @P0 LDG.E R7, desc[UR6][R2.64] ;  /* 0x0000000602070981 */ /* 0x0044e4000c1e1900 */
[----:B--2---:R-:W2:Y:S01]  /*11680*/  LDC.64 R2, c[0x0][0x418] ;  /* 0x00010600ff027b82 */ /* 0x004ea20000000a00 */
[----:B----4-:R-:W-:Y:S01]  /*11690*/  VIADD R0, R0, 0xffffffff ;  /* 0xffffffff00007836 */ /* 0x010fe20000000000 */
[----:B---3--:R-:W-:Y:S01]  /*116a0*/  SHF.R.S32.HI R8, RZ, 0x1f, R7 ;  /* 0x0000001fff087819 */ /* 0x008fe20000011407 */
[----:B------:R3:W-:Y:S04]  /*116b0*/  @P0 STL [R1+0x10], R7 ;  /* 0x0000100701000387 */ /* 0x0007e80000100800 */
[----:B------:R3:W-:Y:S01]  /*116c0*/  STL [R1+0x1c], R8 ;  /* 0x00001c0801007387 */ /* 0x0007e20000100800 */
[----:B--2---:R-:W-:Y:S01]  /*116d0*/  LOP3.LUT P0, RZ, R2, UR4, RZ, 0xfc, !PT ;  /* 0x0000000402ff7c12 */ /* 0x004fe2000f80fcff */
[----:B------:R-:W-:-:S03]  /*116e0*/  UMOV UR4, 0xffffffff ;  /* 0xffffffff00047882 */ /* 0x000fc60000000000 */
[----:B------:R-:W-:-:S04]  /*116f0*/  LOP3.LUT P0, RZ, R3, UR5, RZ, 0xfc, P0 ;  /* 0x0000000503ff7c12 */ /* 0x000fc8000800fcff */
[----:B------:R-:W-:Y:S01]  /*11700*/  SEL R17, R7, RZ, !P0 ;  /* 0x000000ff07117207 */ /* 0x000fe20004000000 */
[----:B---3--:R-:W-:Y:S08]  /*11710*/  BRA.DIV UR4, `(.L_x_252) ;  /* 0x0000005a04587947 */ /* 0x008ff0000b800000 */
[----:B------:R-:W2:Y:S02]  /*11720*/  S2R R4, SR_TID.X ;  /* 0x0000000000047919 */ /* 0x000ea40000002100 */
[----:B--2---:R-:W-:-:S04]  /*11730*/  SHF.R.U32.HI R4, RZ, 0x5, R4 ;  /* 0x00000005ff047819 */ /* 0x004fc80000011604 */
[----:B------:R-:W-:-:S05]  /*11740*/  LOP3.LUT R4, R4, 0x3, RZ, 0xc0, !PT ;  /* 0x0000000304047812 */ /* 0x000fca00078ec0ff */
[----:B------:R2:W3:Y:S02]  /*11750*/  SHFL.IDX PT, R14, R4, RZ, 0x1f ;  /* 0x00001fff040e7589 */ /* 0x0004e400000e0000 */
.L_x_367:
[----:B------:R-:W-:Y:S01]  /*11760*/  PLOP3.LUT P1, PT, PT, PT, PT, 0x8, 0x0 ;  /* 0x000000000000781c */ /* 0x000fe20003f2e170 */
[----:B------:R4:W-:Y:S01]  /*11770*/  STL [R1+0x8], R0 ;  /* 0x0000080001007387 */ /* 0x0009e20000100800 */
[----:B---3--:R-:W-:Y:S02]  /*11780*/  ISETP.NE.AND P0, PT, R14, RZ, PT ;  /* 0x000000ff0e00720c */ /* 0x008fe40003f05270 */
[----:B--2---:R-:W-:-:S05]  /*11790*/  P2R R4, PR, RZ, 0x2 ;  /* 0x00000002ff047803 */ /* 0x004fca0000000000 */
[----:B------:R4:W-:Y:S06]  /*117a0*/  STL [R1+0x20], R4 ;  /* 0x0000200401007387 */ /* 0x0009ec0000100800 */
[----:B------:R-:W-:Y:S05]  /*117b0*/  @P0 BRA `(.L_x_253) ;  /* 0x0000000400440947 */ /* 0x000fea0003800000 */
[----:B------:R-:W-:-:S03]  /*117c0*/  UMOV UR4, 0xffffffff ;  /* 0xffffffff00047882 */ /* 0x000fc60000000000 */
[----:B------:R-:W-:Y:S05]  /*117d0*/  BRA.DIV UR4, `(.L_x_254) ;  /* 0x0000005a045c7947 */ /* 0x000fea000b800000 */
[----:B------:R-:W-:-:S13]  /*117e0*/  ELECT P6, URZ, PT ;  /* 0x00000000003f782f */ /* 0x000fda00038c0000 */
.L_x_370:
[----:B------:R-:W-:Y:S05]  /*117f0*/  @!P6 BRA `(.L_x_253) ;  /* 0x000000040034e947 */ /* 0x000fea0003800000 */
[----:B------:R-:W-:-:S04]  /*11800*/  ISETP.NE.U32.AND P0, PT, R2, RZ, PT ;  /* 0x000000ff0200720c */ /* 0x000fc80003f05070 */
[----:B------:R-:W-:-:S13]  /*11810*/  ISETP.NE.AND.EX P0, PT, R3, RZ, PT, P0 ;  /* 0x000000ff0300720c */ /* 0x000fda0003f05300 */
[----:B------:R-:W-:Y:S05]  /*11820*/  @!P0 BRA `(.L_x_255) ;  /* 0x0000000000548947 */ /* 0x000fea0003800000 */
[----:B------:R-:W2:Y:S01]  /*11830*/  LDC R6, c[0x0][0x43c] ;  /* 0x00010f00ff067b82 */ /* 0x000ea20000000800 */
[----:B------:R-:W-:Y:S01]  /*11840*/  IMAD.MOV.U32 R9, RZ, RZ, R0 ;  /* 0x000000ffff097224 */ /* 0x000fe200078e0000 */
[----:B------:R-:W-:Y:S01]  /*11850*/  ULDC.64 UR4, c[0x0][0x428] ;  /* 0x00010a0000047ab9 */ /* 0x000fe20000000a00 */
[----:B------:R-:W-:Y:S02]  /*11860*/  ULDC.64 UR6, c[0x0][0x208] ;  /* 0x0000820000067ab9 */ /* 0x000fe40000000a00 */
[----:B----4-:R-:W-:Y:S01]  /*11870*/  IMAD.MOV.U32 R0, RZ, RZ, R9 ;  /* 0x000000ffff007224 */ /* 0x010fe200078e0009 */
[----:B--2---:R-:W-:-:S13]  /*11880*/  ISETP.NE.AND P0, PT, R6, 0x1, PT ;  /* 0x000000010600780c */ /* 0x004fda0003f05270 */
[----:B------:R-:W2:Y:S02]  /*11890*/  @P0 LDC.64 R4, c[0x0][0x440] ;  /* 0x00011000ff040b82 */ /* 0x000ea40000000a00 */
[----:B--2---:R-:W-:-:S05]  /*118a0*/  @P0 IMAD.HI.U32 R4, R9, R4, RZ ;  /* 0x0000000409040227 */ /* 0x004fca00078e00ff */
[----:B------:R-:W-:-:S04]  /*118b0*/  @P0 SHF.R.U32.HI R0, RZ, R5, R4 ;  /* 0x00000005ff000219 */ /* 0x000fc80000011604 */
[--C-:B------:R-:W-:Y:S01]  /*118c0*/  SHF.R.S32.HI R5, RZ, 0x1f, R0.reuse ;  /* 0x0000001fff057819 */ /* 0x100fe20000011400 */
[----:B------:R-:W-:-:S04]  /*118d0*/  IMAD.MOV R4, RZ, RZ, -R0 ;  /* 0x000000ffff047224 */ /* 0x000fc800078e0a00 */
[----:B------:R-:W-:Y:S02]  /*118e0*/  IMAD R9, R6, R4, R9 ;  /* 0x0000000406097224 */ /* 0x000fe400078e0209 */
[----:B------:R-:W-:Y:S02]  /*118f0*/  IMAD R6, R8, UR4, RZ ;  /* 0x0000000408067c24 */ /* 0x000fe4000f8e02ff */
[----:B------:R-:W-:Y:S01]  /*11900*/  IMAD.MOV.U32 R4, RZ, RZ, R0 ;  /* 0x000000ffff047224 */ /* 0x000fe200078e0000 */
[----:B------:R2:W-:Y:S01]  /*11910*/  STL [R1+0x8], R9 ;  /* 0x0000080901007387 */ /* 0x0005e20000100800 */
[C---:B------:R-:W-:Y:S02]  /*11920*/  IMAD R0, R7.reuse, UR5, R6 ;  /* 0x0000000507007c24 */ /* 0x040fe4000f8e0206 */
[----:B------:R-:W-:-:S04]  /*11930*/  IMAD.WIDE.U32 R4, R7, UR4, R4 ;  /* 0x0000000407047c25 */ /* 0x000fc8000f8e0004 */
[----:B------:R-:W-:Y:S01]  /*11940*/  IMAD.IADD R0, R5, 0x1, R0 ;  /* 0x0000000105007824 */ /* 0x000fe200078e0200 */
[----:B------:R-:W-:-:S04]  /*11950*/  LEA R2, P0, R4, R2, 0x2 ;  /* 0x0000000204027211 */ /* 0x000fc800078010ff */
[----:B------:R-:W-:-:S05]  /*11960*/  LEA.HI.X R3, R4, R3, R0, 0x2, P0 ;  /* 0x0000000304037211 */ /* 0x000fca00000f1400 */
[----:B------:R2:W5:Y:S04]  /*11970*/  LDG.E R17, desc[UR6][R2.64] ;  /* 0x0000000602117981 */ /* 0x000568000c1e1900 */
.L_x_255:
[----:B--2---:R-:W2:Y:S01]  /*11980*/  LDL R2, [R1+0x14] ;  /* 0x0000140001027983 */ /* 0x004ea20000100800 */
[----:B----4-:R-:W-:Y:S01]  /*11990*/  IMAD R0, R19, 0x8, R18 ;  /* 0x0000000813007824 */ /* 0x010fe200078e0212 */
[----:B--2---:R-:W-:-:S04]  /*119a0*/  SHF.L.U32 R2, R2, 0x1f, RZ ;  /* 0x0000001f02027819 */ /* 0x004fc800000006ff */
[----:B------:R-:W2:Y:S02]  /*119b0*/  SYNCS.PHASECHK.TRANS64.TRYWAIT P0, [R0+URZ+0x38840], R2 ;  /* 0x03884002000075a7 */ /* 0x000ea4000800017f */
[----:B--2---:R-:W-:Y:S05]  /*119c0*/  @!P0 BRA `(.L_x_256) ;  /* 0x0000005800008947 */ /* 0x004fea0003800000 */
.L_x_371:
[----:B------:R-:W3:Y:S02]  /*119d0*/  S2R R3, SR_TID.X ;  /* 0x0000000000037919 */ /* 0x000ee40000002100 */
[----:B---3--:R-:W-:-:S04]  /*119e0*/  LOP3.LUT R3, R3, 0x7f, RZ, 0xc0, !PT ;  /* 0x0000007f03037812 */ /* 0x008fc800078ec0ff */
[----:B------:R-:W-:-:S13]  /*119f0*/  ISETP.NE.AND P0, PT, R3, RZ, PT ;  /* 0x000000ff0300720c */ /* 0x000fda0003f05270 */
[----:B------:R-:W-:Y:S05]  /*11a00*/  @P0 BRA `(.L_x_257) ;  /* 0x00000000001c0947 */ /* 0x000fea0003800000 */
[----:B------:R-:W3:Y:S01]  /*11a10*/  S2R R3, SR_TID.X ;  /* 0x0000000000037919 */ /* 0x000ee20000002100 */
[----:B--2---:R-:W-:-:S04]  /*11a20*/  IMAD.MOV.U32 R2, RZ, RZ, 0xa000 ;  /* 0x0000a000ff027424 */ /* 0x004fc800078e00ff */
[----:B------:R4:W-:Y:S01]  /*11a30*/  SYNCS.ARRIVE.TRANS64 RZ, [R0+URZ+0x38830], R2 ;  /* 0x0388300200ff79a7 */ /* 0x0009e2000800003f */
[----:B---3--:R-:W-:-:S04]  /*11a40*/  LOP3.LUT R3, R3, 0x1f, RZ, 0xc0, !PT ;  /* 0x0000001f03037812 */ /* 0x008fc800078ec0ff */
[----:B------:R-:W-:-:S13]  /*11a50*/  ISETP.NE.AND P0, PT, R3, RZ, PT ;  /* 0x000000ff0300720c */ /* 0x000fda0003f05270 */
[----:B----4-:R-:W-:Y:S05]  /*11a60*/  @!P0 BRA `(.L_x_257) ;  /* 0x0000000000048947 */ /* 0x010fea0003800000 */
[----:B------:R-:W-:Y:S01]  /*11a70*/  BPT.TRAP 0x1 ;  /* 0x000000040000795c */ /* 0x000fe20000300000 */
.L_x_257:
[----:B------:R-:W3:Y:S04]  /*11a80*/  LDL R3, [R1+0x8] ;  /* 0x0000080001037983 */ /* 0x000ee80000100800 */
[----:B--2---:R-:W2:Y:S01]  /*11a90*/  LDL R2, [R1+0x18] ;  /* 0x0000180001027983 */ /* 0x004ea20000100800 */
[----:B------:R-:W-:Y:S01]  /*11aa0*/  R2UR UR9, R0 ;  /* 0x00000000000972ca */ /* 0x000fe200000e0000 */
[----:B------:R-:W-:Y:S01]  /*11ab0*/  IMAD R0, R19, 0xa000, R18 ;  /* 0x0000a00013007824 */ /* 0x000fe200078e0212 */
[----:B------:R-:W-:Y:S01]  /*11ac0*/  UIADD3 UR4, UP0, UR36, 0x370, URZ ;  /* 0x0000037024047890 */ /* 0x000fe2000ff1e03f */
[----:B------:R-:W-:Y:S01]  /*11ad0*/  R2UR UR12, R16 ;  /* 0x00000000100c72ca */ /* 0x000fe200000e0000 */
[----:B------:R-:W-:Y:S01]  /*11ae0*/  UMOV UR10, URZ ;  /* 0x0000003f000a7c82 */ /* 0x000fe20008000000 */
[----:B-----5:R-:W-:Y:S01]  /*11af0*/  R2UR UR13, R17 ;  /* 0x00000000110d72ca */ /* 0x020fe200000e0000 */
[----:B------:R-:W-:Y:S01]  /*11b00*/  UMOV UR6, 0x0 ;  /* 0x0000000000067882 */ /* 0x000fe20000000000 */
[----:B------:R-:W-:Y:S01]  /*11b10*/  R2UR UR14, R0 ;  /* 0x00000000000e72ca */ /* 0x000fe200000e0000 */
[----:B------:R-:W-:Y:S01]  /*11b20*/  UMOV UR7, 0x14f00000 ;  /* 0x14f0000000077882 */ /* 0x000fe20000000000 */
[----:B------:R-:W-:Y:S01]  /*11b30*/  UMOV UR16, 0x40 ;  /* 0x0000004000107882 */ /* 0x000fe20000000000 */
[----:B------:R-:W-:-:S03]  /*11b40*/  PLOP3.LUT P0, PT, PT, PT, PT, 0x80, 0x0 ;  /* 0x000000000000781c */ /* 0x000fc60003f0f070 */
[----:B------:R-:W-:Y:S01]  /*11b50*/  UIADD3 UR9, UR9, 0x38830, URZ ;  /* 0x0003883009097890 */ /* 0x000fe2000fffe03f */
[----:B------:R-:W-:-:S05]  /*11b60*/  P2R R0, PR, RZ, 0x1 ;  /* 0x00000001ff007803 */ /* 0x000fca0000000000 */
[----:B------:R4:W-:Y:S01]  /*11b70*/  STL [R1+0x20], R0 ;  /* 0x0000200001007387 */ /* 0x0009e20000100800 */
[----:B------:R-:W-:Y:S02]  /*11b80*/  UIADD3 UR8, UR14, 0x24400, URZ ;  /* 0x000244000e087890 */ /* 0x000fe4000fffe03f */
[----:B------:R-:W-:Y:S02]  /*11b90*/  UIADD3 UR15, UR14, 0x26c00, URZ ;  /* 0x00026c000e0f7890 */ /* 0x000fe4000fffe03f */
[----:B------:R-:W-:Y:S02]  /*11ba0*/  UIADD3 UR17, UR14, 0x29400, URZ ;  /* 0x000294000e117890 */ /* 0x000fe4000fffe03f */
[----:B------:R-:W-:-:S03]  /*11bb0*/  UIADD3 UR18, UR14, 0x2bc00, URZ ;  /* 0x0002bc000e127890 */ /* 0x000fc6000fffe03f */
[----:B------:R-:W-:Y:S01]  /*11bc0*/  UMOV UR14, 0x80 ;  /* 0x00000080000e7882 */ /* 0x000fe20000000000 */
[----:B---3--:R-:W-:Y:S02]  /*11bd0*/  R2UR UR11, R3 ;  /* 0x00000000030b72ca */ /* 0x008fe400000e0000 */
[----:B--2---:R-:W-:-:S13]  /*11be0*/  R2UR UR5, R2 ;  /* 0x00000000020572ca */ /* 0x004fda00000e0000 */
[----:B------:R-:W-:Y:S02]  /*11bf0*/  UIMAD UR11, UR11, 0x50, UR5 ;  /* 0x000000500b0b78a4 */ /* 0x000fe4000f8e0205 */
[----:B------:R-:W-:-:S09]  /*11c00*/  UIADD3.X UR5, URZ, UR37, URZ, UP0, !UPT ;  /* 0x000000253f057290 */ /* 0x000fd200087fe43f */
[----:B------:R2:W-:Y:S02]  /*11c10*/  UTMALDG.4D [UR8], [UR4], desc[UR6] ;  /* 0x00000608040075b4 */ /* 0x0005e40008019000 */
[----:B--2---:R-:W-:Y:S01]  /*11c20*/  UMOV UR8, UR15 ;  /* 0x0000000f00087c82 */ /* 0x004fe20008000000 */
[----:B------:R-:W-:Y:S02]  /*11c30*/  UMOV UR10, UR16 ;  /* 0x00000010000a7c82 */ /* 0x000fe40008000000 */
[----:B------:R2:W-:Y:S02]  /*11c40*/  UTMALDG.4D [UR8], [UR4], desc[UR6] ;  /* 0x00000608040075b4 */ /* 0x0005e40008019000 */
[----:B--2---:R-:W-:Y:S01]  /*11c50*/  UMOV UR8, UR17 ;  /* 0x0000001100087c82 */ /* 0x004fe20008000000 */
[----:B------:R-:W-:Y:S01]  /*11c60*/  UMOV UR10, UR14 ;  /* 0x0000000e000a7c82 */ /* 0x000fe20008000000 */
[----:B------:R-:W-:Y:S01]  /*11c70*/  UMOV UR14, 0xc0 ;  /* 0x000000c0000e7882 */ /* 0x000fe20000000000 */
[----:B------:R2:W-:Y:S02]  /*11c80*/  UTMALDG.4D [UR8], [UR4], desc[UR6] ;  /* 0x00000608040075b4 */ /* 0x0005e40008019000 */
[----:B--2---:R-:W-:Y:S01]  /*11c90*/  UMOV UR8, UR18 ;  /* 0x0000001200087c82 */ /* 0x004fe20008000000 */
[----:B------:R-:W-:-:S02]  /*11ca0*/  UMOV UR10, UR14 ;  /* 0x0000000e000a7c82 */ /* 0x000fc40008000000 */
[----:B------:R4:W-:Y:S02]  /*11cb0*/  UTMALDG.4D [UR8], [UR4], desc[UR6] ;  /* 0x00000608040075b4 */ /* 0x0009e40008019000 */
[----:B----4-:R-:W-:Y:S01]  /*11cc0*/  NOP ;  /* 0x0000000000007918 */ /* 0x010fe20000000000 */
.L_x_253:
[----:B------:R-:W2:Y:S04]  /*11cd0*/  LDL.LU R3, [R1+0x30] ;  /* 0x0000300001037983 */ /* 0x000ea80000300800 */
[----:B------:R-:W3:Y:S04]  /*11ce0*/  LDL.LU R5, [R1+0x2c] ;  /* 0x00002c0001057983 */ /* 0x000ee80000300800 */
[----:B----4-:R-:W4:Y:S01]  /*11cf0*/  LDL.LU R4, [R1+0x3c] ;  /* 0x00003c0001047983 */ /* 0x010f220000300800 */
[----:B------:R-:W-:Y:S05]  /*11d00*/  WARPSYNC.ALL ;  /* 0x0000000000007948 */ /* 0x000fea0003800000 */
[----:B------:R-:W-:Y:S01]  /*11d10*/  ULDC.64 UR6, c[0x0][0xa00] ;  /* 0x0002800000067ab9 */ /* 0x000fe20000000a00 */
[----:B------:R-:W-:Y:S01]  /*11d20*/  ULDC.64 UR4, c[0x0][0x298] ;  /* 0x0000a60000047ab9 */ /* 0x000fe20000000a00 */
[----:B------:R-:W-:Y:S01]  /*11d30*/  BAR.SYNC.DEFER_BLOCKING 0x8, 0x180 ;  /* 0x0206000000007b1d */ /* 0x000fe20000010000 */
[----:B------:R-:W-:Y:S01]  /*11d40*/  ISETP.NE.U32.AND P0, PT, RZ, UR6, PT ;  /* 0x00000006ff007c0c */ /* 0x000fe2000bf05070 */
[----:B------:R-:W-:-:S03]  /*11d50*/  VIADD R2, R18, 0x14400 ;  /* 0x0001440012027836 */ /* 0x000fc60000000000 */
[----:B------:R-:W-:Y:S01]  /*11d60*/  ISETP.NE.AND.EX P0, PT, RZ, UR7, PT, P0 ;  /* 0x00000007ff007c0c */ /* 0x000fe2000bf05300 */
[----:B------:R-:W-:Y:S01]  /*11d70*/  BSSY B6, `(.L_x_258) ;  /* 0x000001e000067945 */ /* 0x000fe20003800000 */
[----:B------:R-:W-:Y:S02]  /*11d80*/  LOP3.LUT P1, RZ, R2, 0x3ff, RZ, 0xc0, !PT ;  /* 0x000003ff02ff7812 */ /* 0x000fe4000782c0ff */
[----:B--2---:R-:W-:Y:S02]  /*11d90*/  SHF.R.S32.HI R0, RZ, 0x1f, R3 ;  /* 0x0000001fff007819 */ /* 0x004fe40000011403 */
[----:B---3--:R-:W-:-:S03]  /*11da0*/  SEL R5, R5, RZ, !P0 ;  /* 0x000000ff05057207 */ /* 0x008fc60004000000 */
[----:B------:R-:W-:Y:S01]  /*11db0*/  IMAD R0, R0, UR4, RZ ;  /* 0x0000000400007c24 */ /* 0x000fe2000f8e02ff */
[----:B----4-:R-:W-:-:S03]  /*11dc0*/  SEL R4, R4, RZ, !P0 ;  /* 0x000000ff04047207 */ /* 0x010fc60004000000 */
[C---:B------:R-:W-:Y:S02]  /*11dd0*/  IMAD R0, R3.reuse, UR5, R0 ;  /* 0x0000000503007c24 */ /* 0x040fe4000f8e0200 */
[----:B------:R-:W-:-:S04]  /*11de0*/  IMAD.WIDE.U32 R2, R3, UR4, RZ ;  /* 0x0000000403027c25 */ /* 0x000fc8000f8e00ff */
[----:B------:R-:W-:Y:S01]  /*11df0*/  IMAD.IADD R0, R3, 0x1, R0 ;  /* 0x0000000103007824 */ /* 0x000fe200078e0200 */
[----:B------:R2:W-:Y:S04]  /*11e00*/  STL.64 [R1+0x50], R2 ;  /* 0x0000500201007387 */ /* 0x0005e80000100a00 */
[----:B------:R2:W-:Y:S04]  /*11e10*/  STL [R1+0x2c], R5 ;  /* 0x00002c0501007387 */ /* 0x0005e80000100800 */
[----:B------:R2:W-:Y:S04]  /*11e20*/  STL [R1+0x3c], R4 ;  /* 0x00003c0401007387 */ /* 0x0005e80000100800 */
[----:B------:R2:W-:Y:S01]  /*11e30*/  STL [R1+0x30], R0 ;  /* 0x0000300001007387 */ /* 0x0005e20000100800 */
[----:B------:R-:W-:Y:S05]  /*11e40*/  @!P1 BRA `(.L_x_259) ;  /* 0x0000000000409947 */ /* 0x000fea0003800000 */
[----:B--2---:R-:W-:Y:S01]  /*11e50*/  MOV R2, 0x0 ;  /* 0x0000000000027802 */ /* 0x004fe20000000f00 */
[----:B------:R-:W-:Y:S01]  /*11e60*/  ULDC.64 UR6, c[0x4][0xa8] ;  /* 0x01002a0000067ab9 */ /* 0x000fe20000000a00 */
[----:B------:R-:W-:Y:S01]  /*11e70*/  ULDC.64 UR8, c[0x4][0xb0] ;  /* 0x01002c0000087ab9 */ /* 0x000fe20000000a00 */
[----:B------:R-:W-:Y:S01]  /*11e80*/  ULDC.64 UR4, c[0x4][0x20] ;  /* 0x0100080000047ab9 */ /* 0x000fe20000000a00 */
[----:B------:R-:W-:Y:S02]  /*11e90*/  IMAD.U32 R4, RZ, RZ, UR6 ;  /* 0x00000006ff047e24 */ /* 0x000fe4000f8e00ff */
[----:B------:R-:W2:Y:S01]  /*11ea0*/  LDC.64 R2, c[0x4][R2] ;  /* 0x0100000002027b82 */ /* 0x000ea20000000a00 */
[----:B------:R-:W-:Y:S02]  /*11eb0*/  IMAD.U32 R5, RZ, RZ, UR7 ;  /* 0x00000007ff057e24 */ /* 0x000fe4000f8e00ff */
[----:B------:R-:W-:Y:S02]  /*11ec0*/  IMAD.U32 R6, RZ, RZ, UR8 ;  /* 0x00000008ff067e24 */ /* 0x000fe4000f8e00ff */
[----:B------:R-:W-:-:S02]  /*11ed0*/  IMAD.U32 R7, RZ, RZ, UR9 ;  /* 0x00000009ff077e24 */ /* 0x000fc4000f8e00ff */
[----:B-1----:R-:W-:Y:S02]  /*11ee0*/  IMAD.U32 R10, RZ, RZ, UR4 ;  /* 0x00000004ff0a7e24 */ /* 0x002fe4000f8e00ff */
[----:B0-----:R-:W-:Y:S02]  /*11ef0*/  IMAD.U32 R11, RZ, RZ, UR5 ;  /* 0x00000005ff0b7e24 */ /* 0x001fe4000f8e00ff */
[----:B------:R-:W-:Y:S02]  /*11f00*/  IMAD.MOV.U32 R8, RZ, RZ, 0x70 ;  /* 0x00000070ff087424 */ /* 0x000fe400078e00ff */
[----:B------:R-:W-:Y:S02]  /*11f10*/  IMAD.MOV.U32 R12, RZ, RZ, 0x1 ;  /* 0x00000001ff0c7424 */ /* 0x000fe400078e00ff */
[----:B------:R-:W-:-:S07]  /*11f20*/  IMAD.MOV.U32 R13, RZ, RZ, RZ ;  /* 0x000000ffff0d7224 */ /* 0x000fce00078e00ff */
[----:B------:R-:W-:-:S07]  /*11f30*/  LEPC R20, `(.L_x_259) ;  /* 0x000000001014794e */ /* 0x000fce0000000000 */
[----:B--2---:R-:W-:Y:S05]  /*11f40*/  CALL.ABS.NOINC R2 ;  /* 0x0000000002007343 */ /* 0x004fea0003c00000 */
.L_x_259:
[----:B------:R-:W-:Y:S05]  /*11f50*/  BSYNC B6 ;  /* 0x0000000000067941 */ /* 0x000fea0003800000 */
.L_x_258:
[----:B--2---:R-:W2:Y:S01]  /*11f60*/  LDL.LU R0, [R1+0x3c] ;  /* 0x00003c0001007983 */ /* 0x004ea20000300800 */
[----:B------:R-:W-:Y:S01]  /*11f70*/  ULDC.64 UR4, c[0x0][0x2d8] ;  /* 0x0000b60000047ab9 */ /* 0x000fe20000000a00 */
[----:B------:R-:W3:Y:S01]  /*11f80*/  LDC R8, c[0x0][0x448] ;  /* 0x00011200ff087b82 */ /* 0x000ee20000000800 */
[----:B------:R-:W-:Y:S01]  /*11f90*/  ULDC.64 UR6, c[0x0][0x280] ;  /* 0x0000a00000067ab9 */ /* 0x000fe20000000a00 */
[----:B------:R-:W4:Y:S04]  /*11fa0*/  LDL.LU R5, [R1+0x30] ;  /* 0x0000300001057983 */ /* 0x000f280000300800 */
[----:B------:R-:W4:Y:S04]  /*11fb0*/  LDL.LU.64 R2, [R1+0x50] ;  /* 0x0000500001027983 */ /* 0x000f280000300a00 */
[----:B------:R-:W2:Y:S01]  /*11fc0*/  LDL.LU R4, [R1+0x2c] ;  /* 0x00002c0001047983 */ /* 0x000ea20000300800 */
[----:B---3--:R-:W-:Y:S01]  /*11fd0*/  ISETP.NE.AND P0, PT, R8, 0x1, PT ;  /* 0x000000010800780c */ /* 0x008fe20003f05270 */
[----:B------:R-:W3:-:S12]  /*11fe0*/  S2R R9, SR_TID.X ;  /* 0x0000000000097919 */ /* 0x000ed80000002100 */
[----:B------:R-:W0:Y:S01]  /*11ff0*/  @P0 LDC R7, c[0x0][0x450] ;  /* 0x00011400ff070b82 */ /* 0x000e220000000800 */
[----:B----4-:R-:W-:Y:S02]  /*12000*/  IMAD.MOV.U32 R3, RZ, RZ, R5 ;  /* 0x000000ffff037224 */ /* 0x010fe400078e0005 */
[----:B------:R-:W4:Y:S01]  /*12010*/  LDL.LU R5, [R1+0x4] ;  /* 0x0000040001057983 */ /* 0x000f220000300800 */
[----:B---3--:R-:W-:Y:S02]  /*12020*/  IMAD.SHL.U32 R9, R9, 0x8, RZ ;  /* 0x0000000809097824 */ /* 0x008fe400078e00ff */
[C---:B------:R-:W-:Y:S01]  /*12030*/  IMAD.WIDE.U32 R2, R16.reuse, UR4, R2 ;  /* 0x0000000410027c25 */ /* 0x040fe2000f8e0002 */
[----:B-1----:R-:W1:Y:S02]  /*12040*/  S2R R10, SR_TID.X ;  /* 0x00000000000a7919 */ /* 0x002e640000002100 */
[----:B------:R-:W-:Y:S01]  /*12050*/  LOP3.LUT R9, R9, 0x38, RZ, 0xc0, !PT ;  /* 0x0000003809097812 */ /* 0x000fe200078ec0ff */
[----:B------:R-:W-:Y:S01]  /*12060*/  IMAD R3, R16, UR5, R3 ;  /* 0x0000000510037c24 */ /* 0x000fe2000f8e0203 */
[----:B------:R-:W-:-:S02]  /*12070*/  ULDC.64 UR4, c[0x0][0x2e0] ;  /* 0x0000b80000047ab9 */ /* 0x000fc40000000a00 */
[----:B--2---:R-:W-:Y:S01]  /*12080*/  IMAD R0, R0, UR4, RZ ;  /* 0x0000000400007c24 */ /* 0x004fe2000f8e02ff */
[C---:B------:R-:W-:Y:S01]  /*12090*/  LOP3.LUT R12, R9.reuse, 0x40, RZ, 0xfc, !PT ;  /* 0x00000040090c7812 */ /* 0x040fe200078efcff */
[C---:B------:R-:W-:Y:S01]  /*120a0*/  IMAD.WIDE.U32 R2, R4.reuse, UR4, R2 ;  /* 0x0000000404027c25 */ /* 0x040fe2000f8e0002 */
[C---:B0-----:R-:W-:Y:S02]  /*120b0*/  LOP3.LUT R11, R9.reuse, 0x80, RZ, 0xfc, !PT ;  /* 0x00000080090b7812 */ /* 0x041fe400078efcff */
[----:B------:R-:W-:Y:S01]  /*120c0*/  LOP3.LUT R9, R9, 0xc0, RZ, 0xfc, !PT ;  /* 0x000000c009097812 */ /* 0x000fe200078efcff */
[----:B------:R-:W-:Y:S01]  /*120d0*/  IMAD R0, R4, UR5, R0 ;  /* 0x0000000504007c24 */ /* 0x000fe2000f8e0200 */
[----:B------:R-:W-:Y:S01]  /*120e0*/  ULDC.64 UR4, c[0x0][0x2d0] ;  /* 0x0000b40000047ab9 */ /* 0x000fe20000000a00 */
[----:B------:R-:W0:Y:S02]  /*120f0*/  S2R R4, SR_TID.X ;  /* 0x0000000000047919 */ /* 0x000e240000002100 */
[----:B------:R-:W-:-:S02]  /*12100*/  IMAD.IADD R3, R3, 0x1, R0 ;  /* 0x0000000103037824 */ /* 0x000fc400078e0200 */
[----:B-1----:R-:W-:-:S05]  /*12110*/  IMAD.SHL.U32 R10, R10, 0x8, RZ ;  /* 0x000000080a0a7824 */ /* 0x002fca00078e00ff */
[----:B------:R-:W-:Y:S02]  /*12120*/  LOP3.LUT R10, R10, 0x38, RZ, 0xc0, !PT ;  /* 0x000000380a0a7812 */ /* 0x000fe400078ec0ff */
[----:B0-----:R-:W-:-:S04]  /*12130*/  LOP3.LUT R4, R4, 0x7f, RZ, 0xc0, !PT ;  /* 0x0000007f04047812 */ /* 0x001fc800078ec0ff */
[----:B------:R-:W-:Y:S02]  /*12140*/  SHF.R.U32.HI R6, RZ, 0x3, R4 ;  /* 0x00000003ff067819 */ /* 0x000fe40000011604 */
[----:B------:R-:W0:Y:S02]  /*12150*/  S2R R4, SR_TID.X ;  /* 0x0000000000047919 */ /* 0x000e240000002100 */
[----:B0-----:R-:W-:-:S05]  /*12160*/  IMAD.SHL.U32 R4, R4, 0x10, RZ ;  /* 0x0000001004047824 */ /* 0x001fca00078e00ff */
[----:B------:R-:W-:Y:S02]  /*12170*/  LOP3.LUT R4, R6, 0x70, R4, 0xf8, !PT ;  /* 0x0000007006047812 */ /* 0x000fe400078ef804 */
[----:B------:R-:W0:Y:S01]  /*12180*/  @P0 LDC R6, c[0x0][0x44c] ;  /* 0x00011300ff060b82 */ /* 0x000e220000000800 */
[----:B----4-:R-:W-:-:S05]  /*12190*/  IMAD.SHL.U32 R5, R5, 0x80, RZ ;  /* 0x0000008005057824 */ /* 0x010fca00078e00ff */
[----:B------:R-:W-:-:S05]  /*121a0*/  LOP3.LUT R0, R4, R5, RZ, 0xfc, !PT ;  /* 0x0000000504007212 */ /* 0x000fca00078efcff */
[----:B0-----:R-:W-:-:S04]  /*121b0*/  @P0 IMAD.HI.U32 R6, R0, R6, RZ ;  /* 0x0000000600060227 */ /* 0x001fc800078e00ff */
[----:B------:R-:W-:Y:S01]  /*121c0*/  IMAD.MOV.U32 R4, RZ, RZ, R0 ;  /* 0x000000ffff047224 */ /* 0x000fe200078e0000 */
[----:B------:R-:W-:-:S05]  /*121d0*/  @P0 SHF.R.U32.HI R4, RZ, R7, R6 ;  /* 0x00000007ff040219 */ /* 0x000fca0000011606 */
[----:B------:R-:W-:Y:S02]  /*121e0*/  IMAD.MOV R6, RZ, RZ, -R4 ;  /* 0x000000ffff067224 */ /* 0x000fe400078e0a04 */
[----:B------:R-:W-:-:S04]  /*121f0*/  IMAD.WIDE.U32 R2, R4, UR4, R2 ;  /* 0x0000000404027c25 */ /* 0x000fc8000f8e0002 */
[----:B------:R-:W-:Y:S01]  /*12200*/  IMAD R0, R8, R6, R0 ;  /* 0x0000000608007224 */ /* 0x000fe200078e0200 */
[----:B------:R-:W-:-:S05]  /*12210*/  SHF.R.S32.HI R6, RZ, 0x1f, R4 ;  /* 0x0000001fff067819 */ /* 0x000fca0000011404 */
[----:B------:R-:W-:-:S04]  /*12220*/  IMAD R6, R6, UR4, RZ ;  /* 0x0000000406067c24 */ /* 0x000fc8000f8e02ff */
[----:B------:R-:W-:Y:S01]  /*12230*/  IMAD R4, R4, UR5, R6 ;  /* 0x0000000504047c24 */ /* 0x000fe2000f8e0206 */
[----:B------:R-:W-:-:S03]  /*12240*/  ULDC.64 UR4, c[0x0][0x2c8] ;  /* 0x0000b20000047ab9 */ /* 0x000fc60000000a00 */
[----:B------:R-:W-:Y:S01]  /*12250*/  IMAD.IADD R3, R3, 0x1, R4 ;  /* 0x0000000103037824 */ /* 0x000fe200078e0204 */
[----:B------:R-:W-:Y:S01]  /*12260*/  SHF.R.S32.HI R4, RZ, 0x1f, R0 ;  /* 0x0000001fff047819 */ /* 0x000fe20000011400 */
[----:B------:R-:W-:-:S04]  /*12270*/  IMAD.WIDE.U32 R2, R0, UR4, R2 ;  /* 0x0000000400027c25 */ /* 0x000fc8000f8e0002 */
[----:B------:R-:W-:Y:S01]  /*12280*/  IMAD R4, R4, UR4, RZ ;  /* 0x0000000404047c24 */ /* 0x000fe2000f8e02ff */
[----:B------:R-:W-:Y:S02]  /*12290*/  ULDC UR4, c[0x0][0x2b8] ;  /* 0x0000ae0000047ab9 */ /* 0x000fe40000000800 */
[----:B------:R-:W-:Y:S01]  /*122a0*/  ISETP.GE.AND P3, PT, R9, UR4, PT ;  /* 0x0000000409007c0c */ /* 0x000fe2000bf66270 */
[----:B------:R-:W-:Y:S01]  /*122b0*/  IMAD R0, R0, UR5, R4 ;  /* 0x0000000500007c24 */ /* 0x000fe2000f8e0204 */
[----:B------:R0:W5:Y:S01]  /*122c0*/  LDL R9, [R1+0x24] ;  /* 0x0000240001097983 */ /* 0x0001620000100800 */
[----:B------:R-:W-:Y:S02]  /*122d0*/  LEA R4, P4, R2, UR6, 0x1 ;  /* 0x0000000602047c11 */ /* 0x000fe4000f8808ff */
[----:B------:R-:W-:Y:S01]  /*122e0*/  IMAD.IADD R0, R3, 0x1, R0 ;  /* 0x0000000103007824 */ /* 0x000fe200078e0200 */
[----:B------:R-:W-:Y:S02]  /*122f0*/  ISETP.GE.AND P0, PT, R10, UR4, PT ;  /* 0x000000040a007c0c */ /* 0x000fe4000bf06270 */
[----:B------:R-:W-:-:S02]  /*12300*/  ISETP.GE.AND P1, PT, R12, UR4, PT ;  /* 0x000000040c007c0c */ /* 0x000fc4000bf26270 */
[----:B------:R-:W-:Y:S01]  /*12310*/  ISETP.GE.AND P2, PT, R11, UR4, PT ;  /* 0x000000040b007c0c */ /* 0x000fe2000bf46270 */
[----:B------:R-:W-:Y:S01]  /*12320*/  UMOV UR4, 0xffffffff ;  /* 0xffffffff00047882 */ /* 0x000fe20000000000 */
[----:B------:R-:W-:Y:S02]  /*12330*/  LEA.HI.X R3, R2, UR7, R0, 0x1, P4 ;  /* 0x0000000702037c11 */ /* 0x000fe4000a0f0c00 */
[----:B0-----:R-:W-:Y:S09]  /*12340*/  BRA.DIV UR4, `(.L_x_260) ;  /* 0x0000004e04b47947 */ /* 0x001ff2000b800000 */
[----:B------:R-:W2:Y:S01]  /*12350*/  LDL.LU R6, [R1+0x40] ;  /* 0x0000400001067983 */ /* 0x000ea20000300800 */
[----:B------:R-:W0:Y:S02]  /*12360*/  S2R R7, SR_TID.X ;  /* 0x0000000000077919 */ /* 0x000e240000002100 */
[----:B0-----:R-:W-:-:S04]  /*12370*/  LOP3.LUT R7, R7, 0x7f, RZ, 0xc0, !PT ;  /* 0x0000007f07077812 */ /* 0x001fc800078ec0ff */
[----:B------:R-:W-:Y:S02]  /*12380*/  SHF.R.U32.HI R11, RZ, 0x3, R7 ;  /* 0x00000003ff0b7819 */ /* 0x000fe40000011607 */
[----:B------:R-:W0:Y:S03]  /*12390*/  SHFL.IDX PT, R7, R4, RZ, 0x181f ;  /* 0x00181fff04077589 */ /* 0x000e2600000e0000 */
[----:B------:R-:W-:Y:S01]  /*123a0*/  IMAD.IADD R0, R11, 0x1, R5 ;  /* 0x000000010b007824 */ /* 0x000fe200078e0205 */
[----:B------:R-:W-:-:S03]  /*123b0*/  ULDC.64 UR4, c[0x0][0x208] ;  /* 0x0000820000047ab9 */ /* 0x000fc60000000a00 */
[----:B------:R-:W-:Y:S02]  /*123c0*/  VIADD R5, R0, 0x10 ;  /* 0x0000001000057836 */ /* 0x000fe40000000000 */
[----:B--2---:R-:W-:Y:S02]  /*123d0*/  IMAD R2, R6, R8, RZ ;  /* 0x0000000806027224 */ /* 0x004fe400078e02ff */
[----:B------:R-:W1:Y:S03]  /*123e0*/  SHFL.IDX PT, R6, R3, RZ, 0x181f ;  /* 0x00181fff03067589 */ /* 0x000e6600000e0000 */
[----:B------:R-:W-:-:S13]  /*123f0*/  ISETP.GE.AND P5, PT, R0, R2, PT ;  /* 0x000000020000720c */ /* 0x000fda0003fa6270 */
[----:B0-----:R-:W-:-:S05]  /*12400*/  @!P5 LEA R7, P4, R10, R7, 0x1 ;  /* 0x000000070a07d211 */ /* 0x001fca00078808ff */
[----:B-1----:R-:W-:-:S05]  /*12410*/  @!P5 IMAD.X R6, RZ, RZ, R6, P4 ;  /* 0x000000ffff06d224 */ /* 0x002fca00020e0606 */
[----:B------:R-:W-:-:S04]  /*12420*/  @!P5 LOP3.LUT R7, R7, R6, RZ, 0x3c, !PT ;  /* 0x000000060707d212 */ /* 0x000fc800078e3cff */
[----:B------:R-:W-:-:S04]  /*12430*/  @!P5 LOP3.LUT R6, R7, R6, RZ, 0x3c, !PT ;  /* 0x000000060706d212 */ /* 0x000fc800078e3cff */
[----:B------:R-:W-:-:S05]  /*12440*/  @!P5 LOP3.LUT R7, R7, R6, RZ, 0x3c, !PT ;  /* 0x000000060707d212 */ /* 0x000fca00078e3cff */
[----:B------:R-:W-:Y:S01]  /*12450*/  @!PT LDS RZ, [RZ] ;  /* 0x00000000fffff984 */ /* 0x000fe20000000800 */
[----:B-----5:R-:W-:Y:S04]  /*12460*/  @!P5 LDGSTS.E.BYPASS.LTC128B.128 [R9+0x14400], desc[UR4][R6.64], !P0 ;  /* 0x144000000609dfae */ /* 0x020fe8000c101d44 */
[----:B------:R-:W-:Y:S04]  /*12470*/  @!P5 LDGSTS.E.BYPASS.LTC128B.128 [R9+0x18400], desc[UR4][R6.64+0x80], !P1 ;  /* 0x184000800609dfae */ /* 0x000fe8000c901d44 */
[----:B------:R-:W-:Y:S04]  /*12480*/  @!P5 LDGSTS.E.BYPASS.LTC128B.128 [R9+0x1c400], desc[UR4][R6.64+0x100], !P2 ;  /* 0x1c4001000609dfae */ /* 0x000fe8000d101d44 */
[----:B------:R0:W-:Y:S01]  /*12490*/  @!P5 LDGSTS.E.BYPASS.LTC128B.128 [R9+0x20400], desc[UR4][R6.64+0x180], !P3 ;  /* 0x204001800609dfae */ /* 0x0001e2000d901d44 */
[----:B------:R-:W-:-:S03]  /*124a0*/  ISETP.GE.AND P5, PT, R5, R2, PT ;  /* 0x000000020500720c */ /* 0x000fc60003fa6270 */
[----:B------:R-:W1:Y:S04]  /*124b0*/  SHFL.IDX PT, R5, R4, 0x1, 0x181f ;  /* 0x00381f0004057f89 */ /* 0x000e6800000e0000 */
[----:B0-----:R-:W0:Y:S06]  /*124c0*/  SHFL.IDX PT, R6, R3, 0x1, 0x181f ;  /* 0x00381f0003067f89 */ /* 0x001e2c00000e0000 */
[----:B-1----:R-:W-:-:S05]  /*124d0*/  @!P5 LEA R5, P4, R10, R5, 0x1 ;  /* 0x000000050a05d211 */ /* 0x002fca00078808ff */
[----:B0-----:R-:W-:-:S04]  /*124e0*/  @!P5 IMAD.X R6, RZ, RZ, R6, P4 ;  /* 0x000000ffff06d224 */ /* 0x001fc800020e0606 */
[----:B------:R-:W-:Y:S02]  /*124f0*/  @!P5 IMAD.MOV.U32 R7, RZ, RZ, R6 ;  /* 0x000000ffff07d224 */ /* 0x000fe400078e0006 */
[----:B------:R-:W-:Y:S02]  /*12500*/  @!P5 IMAD.MOV.U32 R6, RZ, RZ, R5 ;  /* 0x000000ffff06d224 */ /* 0x000fe400078e0005 */
[----:B------:R-:W-:-:S03]  /*12510*/  VIADD R5, R0, 0x20 ;  /* 0x0000002000057836 */ /* 0x000fc60000000000 */
[----:B------:R-:W-:Y:S04]  /*12520*/  @!P5 LDGSTS.E.BYPASS.LTC128B.128 [R9+0x14c00], desc[UR4][R6.64], !P0 ;  /* 0x14c000000609dfae */ /* 0x000fe8000c101d44 */
        /* <DEDUP_REMOVED lines=53> */
[----:B------:R-:W0:Y:S06]  /*12880*/  SHFL.IDX PT, R8, R3, 0x6, 0x181f ;  /* 0x00d81f0003087f89 */ /* 0x000e2c00000e0000 */
[----:B-1----:R-:W-:-:S05]  /*12890*/  @!P5 LEA R5, P4, R10, R5, 0x1 ;  /* 0x000000050a05d211 */ /* 0x002fca00078808ff */
[----:B0-----:R-:W-:-:S04]  /*128a0*/  @!P5 IMAD.X R6, RZ, RZ, R8, P4 ;  /* 0x000000ffff06d224 */ /* 0x001fc800020e0608 */
[----:B------:R-:W-:Y:S02]  /*128b0*/  @!P5 IMAD.MOV.U32 R7, RZ, RZ, R6 ;  /* 0x000000ffff07d224 */ /* 0x000fe400078e0006 */
[----:B------:R-:W-:Y:S02]  /*128c0*/  @!P5 IMAD.MOV.U32 R6, RZ, RZ, R5 ;  /* 0x000000ffff06d224 */ /* 0x000fe400078e0005 */
[----:B------:R0:W1:Y:S04]  /*128d0*/  SHFL.IDX PT, R5, R3, 0x7, 0x181f ;  /* 0x00f81f0003057f89 */ /* 0x00006800000e0000 */
[----:B------:R0:W-:Y:S04]  /*128e0*/  @!P5 LDGSTS.E.BYPASS.LTC128B.128 [R9+0x17400], desc[UR4][R6.64], !P0 ;  /* 0x174000000609dfae */ /* 0x0001e8000c101d44 */
[----:B------:R0:W-:Y:S04]  /*128f0*/  @!P5 LDGSTS.E.BYPASS.LTC128B.128 [R9+0x1b400], desc[UR4][R6.64+0x80], !P1 ;  /* 0x1b4000800609dfae */ /* 0x0001e8000c901d44 */
[----:B------:R0:W-:Y:S04]  /*12900*/  @!P5 LDGSTS.E.BYPASS.LTC128B.128 [R9+0x1f400], desc[UR4][R6.64+0x100], !P2 ;  /* 0x1f4001000609dfae */ /* 0x0001e8000d101d44 */
[----:B------:R0:W-:Y:S04]  /*12910*/  @!P5 LDGSTS.E.BYPASS.LTC128B.128 [R9+0x23400], desc[UR4][R6.64+0x180], !P3 ;  /* 0x234001800609dfae */ /* 0x0001e8000d901d44 */
[----:B------:R0:W2:Y:S02]  /*12920*/  SHFL.IDX PT, R3, R4, 0x7, 0x181f ;  /* 0x00f81f0004037f89 */ /* 0x0000a400000e0000 */
.L_x_388:
[----:B------:R-:W-:Y:S01]  /*12930*/  VIADD R0, R0, 0x70 ;  /* 0x0000007000007836 */ /* 0x000fe20000000000 */
[----:B------:R-:W-:Y:S04]  /*12940*/  BSSY B0, `(.L_x_261) ;  /* 0x000000d000007945 */ /* 0x000fe80003800000 */
[----:B------:R-:W-:-:S13]  /*12950*/  ISETP.GE.AND P4, PT, R0, R2, PT ;  /* 0x000000020000720c */ /* 0x000fda0003f86270 */
[----:B------:R-:W-:Y:S05]  /*12960*/  @P4 BRA `(.L_x_262) ;  /* 0x0000000000284947 */ /* 0x000fea0003800000 */
[----:B--2---:R-:W-:Y:S01]  /*12970*/  LEA R2, P4, R10, R3, 0x1 ;  /* 0x000000030a027211 */ /* 0x004fe200078808ff */
[----:B------:R-:W-:-:S04]  /*12980*/  ULDC.64 UR4, c[0x0][0x208] ;  /* 0x0000820000047ab9 */ /* 0x000fc80000000a00 */
[----:B01----:R-:W-:-:S05]  /*12990*/  IMAD.X R3, RZ, RZ, R5, P4 ;  /* 0x000000ffff037224 */ /* 0x003fca00020e0605 */
[----:B------:R-:W-:Y:S01]  /*129a0*/  @!PT LDS RZ, [RZ] ;  /* 0x00000000fffff984 */ /* 0x000fe20000000800 */
[----:B------:R-:W-:Y:S01]  /*129b0*/  @!PT LDS RZ, [RZ] ;  /* 0x00000000fffff984 */ /* 0x000fe20000000800 */
[----:B------:R-:W-:Y:S01]  /*129c0*/  @!PT LDS RZ, [RZ] ;  /* 0x00000000fffff984 */ /* 0x000fe20000000800 */
[----:B------:R3:W-:Y:S04]  /*129d0*/  LDGSTS.E.BYPASS.LTC128B.128 [R9+0x17c00], desc[UR4][R2.64], !P0 ;  /* 0x17c0000002097fae */ /* 0x0007e8000c101d44 */
[----:B------:R3:W-:Y:S04]  /*129e0*/  LDGSTS.E.BYPASS.LTC128B.128 [R9+0x1bc00], desc[UR4][R2.64+0x80], !P1 ;  /* 0x1bc0008002097fae */ /* 0x0007e8000c901d44 */
[----:B------:R3:W-:Y:S04]  /*129f0*/  LDGSTS.E.BYPASS.LTC128B.128 [R9+0x1fc00], desc[UR4][R2.64+0x100], !P2 ;  /* 0x1fc0010002097fae */ /* 0x0007e8000d101d44 */
[----:B------:R3:W-:Y:S02]  /*12a00*/  LDGSTS.E.BYPASS.LTC128B.128 [R9+0x23c00], desc[UR4][R2.64+0x180], !P3 ;  /* 0x23c0018002097fae */ /* 0x0007e4000d901d44 */
.L_x_262:
[----:B------:R-:W-:Y:S05]  /*12a10*/  BSYNC B0 ;  /* 0x0000000000007941 */ /* 0x000fea0003800000 */
.L_x_261:
[----:B------:R-:W-:Y:S01]  /*12a20*/  NOP ;  /* 0x0000000000007918 */ /* 0x000fe20000000000 */
[----:B------:R-:W-:Y:S01]  /*12a30*/  PLOP3.LUT P0, PT, PT, PT, PT, 0x80, 0x0 ;  /* 0x000000000000781c */ /* 0x000fe20003f0f070 */
[----:B0-----:R-:W-:-:S12]  /*12a40*/  VIADD R6, R18, 0x38800 ;  /* 0x0003880012067836 */ /* 0x001fd80000000000 */
.L_x_263:
[----:B------:R-:W-:Y:S02]  /*12a50*/  PLOP3.LUT P1, PT, P1, P0, PT, 0xa2, 0x0 ;  /* 0x000000000000781c */ /* 0x000fe40000f21472 */
[----:B------:R-:W-:-:S08]  /*12a60*/  @P0 R2UR P1, UR4, R18 ;  /* 0x00000000120402ca */ /* 0x000fd00000020000 */
[----:B------:R-:W-:-:S05]  /*12a70*/  @P0 PLOP3.LUT P0, PT, P1, PT, PT, 0x80, 0x0 ;  /* 0x000000000000081c */ /* 0x000fca0000f0f070 */
[----:B------:R-:W-:Y:S01]  /*12a80*/  @!P1 SYNCS.ARRIVE.TRANS64.RED.A0T1 RZ, [UR4+0x38800], RZ ;  /* 0x038800ffffff99a7 */ /* 0x000fe20008200404 */
[----:B------:R-:W-:Y:S07]  /*12a90*/  @!P1 ARRIVES.LDGSTSBAR.64.TRANSCNT [UR4+0x38800] ;  /* 0x03880000ff0099b0 */ /* 0x000fee0008000a84 */
[----:B------:R-:W-:Y:S05]  /*12aa0*/  @P0 BRA.U.ANY `(.L_x_263) ;  /* 0xfffffffd00e80947 */ /* 0x000fea000393ffff */
[----:B---3--:R-:W3:Y:S02]  /*12ab0*/  LDL.LU R2, [R1+0x48] ;  /* 0x0000480001027983 */ /* 0x008ee40000300800 */
[----:B---3--:R-:W-:-:S05]  /*12ac0*/  VIADD R2, R2, 0x1 ;  /* 0x0000000102027836 */ /* 0x008fca0000000000 */
[----:B------:R0:W-:Y:S01]  /*12ad0*/  STL [R1+0x48], R2 ;  /* 0x0000480201007387 */ /* 0x0001e20000100800 */
[----:B------:R-:W-:-:S04]  /*12ae0*/  LEA.HI R0, R2, R2, RZ, 0x1 ;  /* 0x0000000202007211 */ /* 0x000fc800078f08ff */
[----:B------:R-:W-:-:S05]  /*12af0*/  LOP3.LUT R0, R0, 0xfffffffe, RZ, 0xc0, !PT ;  /* 0xfffffffe00007812 */ /* 0x000fca00078ec0ff */
[----:B------:R-:W-:-:S05]  /*12b00*/  IMAD.IADD R0, R2, 0x1, -R0 ;  /* 0x0000000102007824 */ /* 0x000fca00078e0a00 */
[----:B------:R-:W-:Y:S01]  /*12b10*/  SHF.L.U32 R0, R0, 0x1f, RZ ;  /* 0x0000001f00007819 */ /* 0x000fe200000006ff */
[----:B------:R-:W-:Y:S01]  /*12b20*/  NOP ;  /* 0x0000000000007918 */ /* 0x000fe20000000000 */
[----:B------:R0:W-:Y:S01]  /*12b30*/  SYNCS.ARRIVE.TRANS64.A1T0 RZ, [R18+URZ+0x38800], RZ ;  /* 0x038800ff12ff79a7 */ /* 0x0001e2000810003f */
[----:B------:R-:W-:Y:S01]  /*12b40*/  BSSY B0, `(.L_x_264) ;  /* 0x0000003000007945 */ /* 0x000fe20003800000 */
[----:B------:R-:W3:Y:S03]  /*12b50*/  SYNCS.PHASECHK.TRANS64.TRYWAIT P0, [R18+URZ+0x38820], R0 ;  /* 0x03882000120075a7 */ /* 0x000ee6000800017f */
[----:B0--3--:R-:W-:Y:S05]  /*12b60*/  @!P0 BRA `(.L_x_265) ;  /* 0x0000005000b88947 */ /* 0x009fea0003800000 */
.L_x_389:
[----:B------:R-:W-:Y:S05]  /*12b70*/  BSYNC B0 ;  /* 0x0000000000007941 */ /* 0x000fea0003800000 */
.L_x_264:
[----:B------:R-:W0:Y:S04]  /*12b80*/  LDL R2, [R1+0x38] ;  /* 0x0000380001027983 */ /* 0x000e280000100800 */
[----:B--2---:R-:W2:Y:S01]  /*12b90*/  LDL R3, [R1+0x28] ;  /* 0x0000280001037983 */ /* 0x004ea20000100800 */
[----:B------:R-:W-:Y:S01]  /*12ba0*/  BSSY B0, `(.L_x_266) ;  /* 0x00002a3000007945 */ /* 0x000fe20003800000 */
[----:B0-----:R-:W-:-:S05]  /*12bb0*/  VIADD R0, R2, 0xfffffffe ;  /* 0xfffffffe02007836 */ /* 0x001fca0000000000 */
[----:B--2---:R-:W-:-:S13]  /*12bc0*/  ISETP.GE.AND P0, PT, R0, R3, PT ;  /* 0x000000030000720c */ /* 0x004fda0003f06270 */
[----:B------:R-:W-:Y:S05]  /*12bd0*/  @!P0 BRA `(.L_x_267) ;  /* 0x00000028007c8947 */ /* 0x000fea0003800000 */
[----:B------:R-:W2:Y:S04]  /*12be0*/  LDL.LU R2, [R1+0x58] ;  /* 0x0000580001027983 */ /* 0x000ea80000300800 */
[----:B-1----:R-:W3:Y:S04]  /*12bf0*/  LDL.LU R5, [R1+0x34] ;  /* 0x0000340001057983 */ /* 0x002ee80000300800 */
[----:B------:R-:W4:Y:S01]  /*12c00*/  LDL.LU R4, [R1+0x44] ;  /* 0x0000440001047983 */ /* 0x000f220000300800 */
[----:B------:R-:W-:Y:S01]  /*12c10*/  LOP3.LUT R10, RZ, R3, RZ, 0x33, !PT ;  /* 0x00000003ff0a7212 */ /* 0x000fe200078e33ff */
[----:B------:R-:W-:Y:S01]  /*12c20*/  BSSY B2, `(.L_x_268) ;  /* 0x00000e5000027945 */ /* 0x000fe20003800000 */
[----:B--2---:R-:W-:-:S04]  /*12c30*/  VIADD R2, R2, 0x1 ;  /* 0x0000000102027836 */ /* 0x004fc80000000000 */
[----:B---3--:R-:W-:-:S05]  /*12c40*/  IMAD R2, R2, R5, RZ ;  /* 0x0000000502027224 */ /* 0x008fca00078e02ff */
[----:B----4-:R-:W-:-:S05]  /*12c50*/  VIMNMX R8, R4, R2, PT ;  /* 0x0000000204087248 */ /* 0x010fca0003fe0100 */
[----:B------:R-:W-:-:S05]  /*12c60*/  IMAD.MOV R2, RZ, RZ, -R8 ;  /* 0x000000ffff027224 */ /* 0x000fca00078e0a08 */
[----:B------:R-:W-:-:S05]  /*12c70*/  VIADDMNMX R10, R2, 0x1, R10, !PT ;  /* 0x00000001020a7846 */ /* 0x000fca000780010a */
[----:B------:R-:W-:-:S05]  /*12c80*/  IMAD.IADD R2, R8, 0x1, R10 ;  /* 0x0000000108027824 */ /* 0x000fca00078e020a */
[----:B------:R-:W-:-:S04]  /*12c90*/  LOP3.LUT R2, R2, 0x1, RZ, 0xc0, !PT ;  /* 0x0000000102027812 */ /* 0x000fc800078ec0ff */
[----:B------:R-:W-:-:S13]  /*12ca0*/  ISETP.NE.U32.AND P0, PT, R2, 0x1, PT ;  /* 0x000000010200780c */ /* 0x000fda0003f05070 */
[----:B------:R-:W-:Y:S05]  /*12cb0*/  @P0 BRA `(.L_x_269) ;  /* 0x0000000c006c0947 */ /* 0x000fea0003800000 */
[----:B------:R-:W2:Y:S04]  /*12cc0*/  LDL R4, [R1+0x20] ;  /* 0x0000200001047983 */ /* 0x000ea80000100800 */
[----:B------:R-:W3:Y:S01]  /*12cd0*/  LDL R3, [R1+0x14] ;  /* 0x0000140001037983 */ /* 0x000ee20000100800 */
[----:B------:R-:W-:Y:S01]  /*12ce0*/  VIADD R9, R19, 0x1 ;  /* 0x0000000113097836 */ /* 0x000fe20000000000 */
[----:B------:R-:W-:Y:S04]  /*12cf0*/  BSSY B1, `(.L_x_270) ;  /* 0x00000d3000017945 */ /* 0x000fe80003800000 */
[----:B------:R-:W-:-:S04]  /*12d00*/  ISETP.NE.AND P0, PT, R9, 0x2, PT ;  /* 0x000000020900780c */ /* 0x000fc80003f05270 */
[----:B------:R-:W-:Y:S02]  /*12d10*/  SEL R11, RZ, 0x1, P0 ;  /* 0x00000001ff0b7807 */ /* 0x000fe40000000000 */
[----:B------:R-:W-:Y:S02]  /*12d20*/  SEL R9, R9, RZ, P0 ;  /* 0x000000ff09097207 */ /* 0x000fe40000000000 */
[----:B--2---:R-:W-:Y:S02]  /*12d30*/  ISETP.NE.AND P1, PT, R4, RZ, PT ;  /* 0x000000ff0400720c */ /* 0x004fe40003f25270 */
[----:B---3--:R-:W-:-:S11]  /*12d40*/  LOP3.LUT R11, R3, R11, RZ, 0x3c, !PT ;  /* 0x0000000b030b7212 */ /* 0x008fd600078e3cff */
[----:B------:R-:W-:Y:S05]  /*12d50*/  @!P1 BRA `(.L_x_271) ;  /* 0x0000000c00309947 */ /* 0x000fea0003800000 */
[----:B------:R-:W-:Y:S01]  /*12d60*/  ULDC.64 UR4, c[0x0][0x418] ;  /* 0x0001060000047ab9 */ /* 0x000fe20000000a00 */
[----:B------:R-:W-:Y:S01]  /*12d70*/  IMAD.MOV.U32 R5, RZ, RZ, R17 ;  /* 0x000000ffff057224 */ /* 0x000fe200078e0011 */
[----:B------:R-:W-:-:S04]  /*12d80*/  ISETP.NE.U32.AND P0, PT, RZ, UR4, PT ;  /* 0x00000004ff007c0c */ /* 0x000fc8000bf05070 */
[----:B------:R-:W-:-:S13]  /*12d90*/  ISETP.NE.AND.EX P0, PT, RZ, UR5, PT, P0 ;  /* 0x00000005ff007c0c */ /* 0x000fda000bf05300 */
[----:B------:R-:W-:Y:S05]  /*12da0*/  @!P0 BRA `(.L_x_272) ;  /* 0x0000000000508947 */ /* 0x000fea0003800000 */
[----:B------:R-:W2:Y:S01]  /*12db0*/  LDL R12, [R1+0x1c] ;  /* 0x00001c00010c7983 */ /* 0x000ea20000100800 */
[----:B------:R-:W0:Y:S01]  /*12dc0*/  LDC R5, c[0x0][0x43c] ;  /* 0x00010f00ff057b82 */ /* 0x000e220000000800 */
[----:B------:R-:W-:Y:S02]  /*12dd0*/  ULDC.64 UR6, c[0x0][0x428] ;  /* 0x00010a0000067ab9 */ /* 0x000fe40000000a00 */
[----:B------:R-:W3:Y:S01]  /*12de0*/  LDL R7, [R1+0x10] ;  /* 0x0000100001077983 */ /* 0x000ee20000100800 */
        /* <DEDUP_REMOVED lines=9> */
[----:B--2---:R-:W-:-:S04]  /*12e80*/  IMAD R4, R12, UR6, RZ ;  /* 0x000000060c047c24 */ /* 0x004fc8000f8e02ff */
[C---:B---3--:R-:W-:Y:S02]  /*12e90*/  IMAD R4, R7.reuse, UR7, R4 ;  /* 0x0000000707047c24 */ /* 0x048fe4000f8e0204 */
[----:B------:R-:W-:-:S04]  /*12ea0*/  IMAD.WIDE.U32 R2, R7, UR6, R2 ;  /* 0x0000000607027c25 */ /* 0x000fc8000f8e0002 */
[----:B------:R-:W-:Y:S01]  /*12eb0*/  IMAD.IADD R3, R4, 0x1, R3 ;  /* 0x0000000104037824 */ /* 0x000fe200078e0203 */
[----:B------:R-:W-:-:S04]  /*12ec0*/  LEA R4, P0, R2, UR4, 0x2 ;  /* 0x0000000402047c11 */ /* 0x000fc8000f8010ff */
[----:B------:R-:W-:-:S06]  /*12ed0*/  LEA.HI.X R5, R2, UR5, R3, 0x2, P0 ;  /* 0x0000000502057c11 */ /* 0x000fcc00080f1403 */
[----:B------:R0:W5:Y:S03]  /*12ee0*/  LDG.E R5, desc[UR8][R4.64] ;  /* 0x0000000804057981 */ /* 0x000166000c1e1900 */
.L_x_272:
[----:B------:R-:W-:Y:S01]  /*12ef0*/  IMAD R3, R9, 0x8, R18 ;  /* 0x0000000809037824 */ /* 0x000fe200078e0212 */
[----:B------:R-:W-:Y:S01]  /*12f00*/  SHF.L.U32 R2, R11, 0x1f, RZ ;  /* 0x0000001f0b027819 */ /* 0x000fe200000006ff */
[----:B------:R-:W-:Y:S03]  /*12f10*/  BSSY B3, `(.L_x_273) ;  /* 0x0000003000037945 */ /* 0x000fe60003800000 */
[----:B------:R-:W1:Y:S02]  /*12f20*/  SYNCS.PHASECHK.TRANS64.TRYWAIT P0, [R3+URZ+0x38840], R2 ;  /* 0x03884002030075a7 */ /* 0x000e64000800017f */
[----:B-1----:R-:W-:Y:S05]  /*12f30*/  @!P0 BRA `(.L_x_274) ;  /* 0x0000004c00d88947 */ /* 0x002fea0003800000 */
.L_x_390:
[----:B------:R-:W-:Y:S05]  /*12f40*/  BSYNC B3 ;  /* 0x0000000000037941 */ /* 0x000fea0003800000 */
.L_x_273:
[----:B0-----:R-:W0:Y:S01]  /*12f50*/  S2R R4, SR_TID.X ;  /* 0x0000000000047919 */ /* 0x001e220000002100 */
[----:B------:R-:W-:Y:S01]  /*12f60*/  BSSY B3, `(.L_x_275) ;  /* 0x000000b000037945 */ /* 0x000fe20003800000 */
[----:B0-----:R-:W-:-:S04]  /*12f70*/  LOP3.LUT R4, R4, 0x7f, RZ, 0xc0, !PT ;  /* 0x0000007f04047812 */ /* 0x001fc800078ec0ff */
[----:B------:R-:W-:-:S13]  /*12f80*/  ISETP.NE.AND P1, PT, R4, RZ, PT ;  /* 0x000000ff0400720c */ /* 0x000fda0003f25270 */
[----:B------:R-:W-:Y:S05]  /*12f90*/  @P1 BRA `(.L_x_276) ;  /* 0x00000000001c1947 */ /* 0x000fea0003800000 */
[----:B------:R-:W0:Y:S01]  /*12fa0*/  S2R R4, SR_TID.X ;  /* 0x0000000000047919 */ /* 0x000e220000002100 */
[----:B-1----:R-:W-:-:S04]  /*12fb0*/  IMAD.MOV.U32 R2, RZ, RZ, 0xa000 ;  /* 0x0000a000ff027424 */ /* 0x002fc800078e00ff */
[----:B------:R2:W-:Y:S01]  /*12fc0*/  SYNCS.ARRIVE.TRANS64 RZ, [R3+URZ+0x38830], R2 ;  /* 0x0388300203ff79a7 */ /* 0x0005e2000800003f */
[----:B0-----:R-:W-:-:S04]  /*12fd0*/  LOP3.LUT R4, R4, 0x1f, RZ, 0xc0, !PT ;  /* 0x0000001f04047812 */ /* 0x001fc800078ec0ff */
[----:B------:R-:W-:-:S13]  /*12fe0*/  ISETP.NE.AND P0, PT, R4, RZ, PT ;  /* 0x000000ff0400720c */ /* 0x000fda0003f05270 */
[----:B--2---:R-:W-:Y:S05]  /*12ff0*/  @!P0 BRA `(.L_x_276) ;  /* 0x0000000000048947 */ /* 0x004fea0003800000 */
[----:B------:R-:W-:Y:S01]  /*13000*/  BPT.TRAP 0x1 ;  /* 0x000000040000795c */ /* 0x000fe20000300000 */
.L_x_276:
[----:B------:R-:W-:Y:S05]  /*13010*/  BSYNC B3 ;  /* 0x0000000000037941 */ /* 0x000fea0003800000 */
.L_x_275:
[----:B-1----:R-:W2:Y:S01]  /*13020*/  LDL R2, [R1+0x18] ;  /* 0x0000180001027983 */ /* 0x002ea20000100800 */
[----:B------:R-:W-:Y:S01]  /*13030*/  IMAD.MOV.U32 R14, RZ, RZ, RZ ;  /* 0x000000ffff0e7224 */ /* 0x000fe200078e00ff */
[----:B------:R-:W-:Y:S01]  /*13040*/  UIADD3 UR4, UP0, UR36, 0x370, URZ ;  /* 0x0000037024047890 */ /* 0x000fe2000ff1e03f */
[----:B------:R-:W-:Y:S01]  /*13050*/  IMAD R4, R9, 0xa000, R18 ;  /* 0x0000a00009047824 */ /* 0x000fe200078e0212 */
[----:B------:R-:W-:Y:S01]  /*13060*/  PLOP3.LUT P0, PT, PT, PT, PT, 0x80, 0x0 ;  /* 0x000000000000781c */ /* 0x000fe20003f0f070 */
[----:B------:R-:W-:Y:S01]  /*13070*/  VIADD R3, R3, 0x38830 ;  /* 0x0003883003037836 */ /* 0x000fe20000000000 */
[----:B------:R-:W-:Y:S01]  /*13080*/  R2UR UR10, R14 ;  /* 0x000000000e0a72ca */ /* 0x000fe200000e0000 */
[----:B------:R-:W-:Y:S01]  /*13090*/  VIADD R7, R4, 0x24400 ;  /* 0x0002440004077836 */ /* 0x000fe20000000000 */
[----:B------:R-:W-:Y:S01]  /*130a0*/  UIADD3.X UR5, URZ, UR37, URZ, UP0, !UPT ;  /* 0x000000253f057290 */ /* 0x000fe200087fe43f */
[----:B------:R-:W-:Y:S01]  /*130b0*/  UMOV UR6, 0x0 ;  /* 0x0000000000067882 */ /* 0x000fe20000000000 */
[----:B------:R-:W-:Y:S01]  /*130c0*/  UMOV UR7, 0x14f00000 ;  /* 0x14f0000000077882 */ /* 0x000fe20000000000 */
[----:B--2---:R-:W-:-:S10]  /*130d0*/  IMAD R2, R0, 0x50, R2 ;  /* 0x0000005000027824 */ /* 0x004fd400078e0202 */
.L_x_277:
[----:B------:R-:W-:-:S13]  /*130e0*/  @P0 ELECT P2, URZ, PT ;  /* 0x00000000003f082f */ /* 0x000fda0003840000 */
[----:B-----5:R-:W-:Y:S02]  /*130f0*/  @P2 R2UR UR13, R5 ;  /* 0x00000000050d22ca */ /* 0x020fe400000e0000 */
[----:B------:R-:W-:Y:S02]  /*13100*/  @P2 R2UR UR12, R16 ;  /* 0x00000000100c22ca */ /* 0x000fe400000e0000 */
[----:B------:R-:W-:Y:S02]  /*13110*/  @P2 R2UR UR11, R2 ;  /* 0x00000000020b22ca */ /* 0x000fe400000e0000 */
[----:B------:R-:W-:Y:S02]  /*13120*/  @P2 R2UR UR9, R3 ;  /* 0x00000000030922ca */ /* 0x000fe400000e0000 */
[----:B------:R-:W-:Y:S02]  /*13130*/  @P2 R2UR UR8, R7 ;  /* 0x00000000070822ca */ /* 0x000fe400000e0000 */
[----:B------:R-:W-:-:S02]  /*13140*/  @P2 PLOP3.LUT P0, PT, P2, PT, PT, 0x8, 0x0 ;  /* 0x000000000000281c */ /* 0x000fc4000170e170 */
[----:B------:R-:W-:-:S09]  /*13150*/  PLOP3.LUT P2, PT, PT, PT, PT, 0x8, 0x0 ;  /* 0x000000000000781c */ /* 0x000fd20003f4e170 */
[----:B------:R0:W-:Y:S02]  /*13160*/  UTMALDG.4D [UR8], [UR4], desc[UR6] ;  /* 0x00000608040075b4 */ /* 0x0001e40008019000 */
[----:B0-----:R-:W-:Y:S05]  /*13170*/  @P0 BRA.U.ANY `(.L_x_277) ;  /* 0xfffffffd00d80947 */ /* 0x001fea000393ffff */
[----:B------:R-:W-:Y:S01]  /*13180*/  IMAD.MOV.U32 R21, RZ, RZ, 0x40 ;  /* 0x00000040ff157424 */ /* 0x000fe200078e00ff */
[----:B------:R-:W-:Y:S01]  /*13190*/  PLOP3.LUT P0, PT, PT, PT, PT, 0x80, 0x0 ;  /* 0x000000000000781c */ /* 0x000fe20003f0f070 */
[----:B------:R-:W-:Y:S01]  /*131a0*/  VIADD R7, R4, 0x26c00 ;  /* 0x00026c0004077836 */ /* 0x000fe20000000000 */
[----:B------:R-:W-:Y:S01]  /*131b0*/  UMOV UR6, 0x0 ;  /* 0x0000000000067882 */ /* 0x000fe20000000000 */
[----:B------:R-:W-:Y:S01]  /*131c0*/  UMOV UR7, 0x14f00000 ;  /* 0x14f0000000077882 */ /* 0x000fe20000000000 */
[----:B------:R-:W-:-:S15]  /*131d0*/  R2UR UR10, R21 ;  /* 0x00000000150a72ca */ /* 0x000fde00000e0000 */
.L_x_278:
[----:B------:R-:W-:-:S13]  /*131e0*/  @P0 ELECT P2, URZ, PT ;  /* 0x00000000003f082f */ /* 0x000fda0003840000 */
[----:B------:R-:W-:Y:S02]  /*131f0*/  @P2 R2UR UR13, R5 ;  /* 0x00000000050d22ca */ /* 0x000fe400000e0000 */
        /* <DEDUP_REMOVED lines=14> */
.L_x_279:
        /* <DEDUP_REMOVED lines=16> */
.L_x_280:
        /* <DEDUP_REMOVED lines=10> */
[----:B------:R-:W2:Y:S01]  /*13480*/  LDL.LU R7, [R1+0x14] ;  /* 0x0000140001077983 */ /* 0x000ea20000300800 */
[----:B------:R-:W-:Y:S01]  /*13490*/  IMAD R3, R19, 0x8, R6 ;  /* 0x0000000813037824 */ /* 0x000fe200078e0206 */
[----:B------:R-:W-:Y:S01]  /*134a0*/  BSSY B3, `(.L_x_281) ;  /* 0x0000004000037945 */ /* 0x000fe20003800000 */
[----:B--2---:R-:W-:-:S04]  /*134b0*/  SHF.L.U32 R2, R7, 0x1f, RZ ;  /* 0x0000001f07027819 */ /* 0x004fc800000006ff */
[----:B------:R-:W0:Y:S02]  /*134c0*/  SYNCS.PHASECHK.TRANS64.TRYWAIT P0, [R3+URZ+0x60], R2 ;  /* 0x00006002030075a7 */ /* 0x000e24000800017f */
[----:B0-----:R-:W-:Y:S05]  /*134d0*/  @!P0 BRA `(.L_x_282) ;  /* 0x0000004800848947 */ /* 0x001fea0003800000 */
.L_x_391:
[----:B------:R-:W-:Y:S05]  /*134e0*/  BSYNC B3 ;  /* 0x0000000000037941 */ /* 0x000fea0003800000 */
.L_x_281:
[----:B------:R-:W-:Y:S01]  /*134f0*/  BSSY B3, `(.L_x_283) ;  /* 0x000000c000037945 */ /* 0x000fe20003800000 */
[----:B------:R-:W-:Y:S02]  /*13500*/  IMAD.MOV.U32 R12, RZ, RZ, 0x0 ;  /* 0x00000000ff0c7424 */ /* 0x000fe400078e00ff */
[----:B------:R-:W-:Y:S01]  /*13510*/  IMAD.MOV.U32 R13, RZ, RZ, 0x14f00000 ;  /* 0x14f00000ff0d7424 */ /* 0x000fe200078e00ff */
[----:B------:R-:W-:Y:S06]  /*13520*/  @P1 BRA `(.L_x_284) ;  /* 0x0000000000201947 */ /* 0x000fec0003800000 */
[----:B------:R-:W1:Y:S01]  /*13530*/  S2R R4, SR_TID.X ;  /* 0x0000000000047919 */ /* 0x000e620000002100 */
[----:B0-----:R-:W-:Y:S02]  /*13540*/  IMAD R2, R19, 0x8, R18 ;  /* 0x0000000813027824 */ /* 0x001fe400078e0212 */
[----:B------:R-:W-:-:S04]  /*13550*/  IMAD.MOV.U32 R3, RZ, RZ, 0xa000 ;  /* 0x0000a000ff037424 */ /* 0x000fc800078e00ff */
[----:B------:R2:W-:Y:S01]  /*13560*/  SYNCS.ARRIVE.TRANS64 RZ, [R2+URZ+0x38850], R3 ;  /* 0x0388500302ff79a7 */ /* 0x0005e2000800003f */
[----:B-1----:R-:W-:-:S04]  /*13570*/  LOP3.LUT R4, R4, 0x1f, RZ, 0xc0, !PT ;  /* 0x0000001f04047812 */ /* 0x002fc800078ec0ff */
[----:B------:R-:W-:-:S13]  /*13580*/  ISETP.NE.AND P0, PT, R4, RZ, PT ;  /* 0x000000ff0400720c */ /* 0x000fda0003f05270 */
[----:B--2---:R-:W-:Y:S05]  /*13590*/  @!P0 BRA `(.L_x_284) ;  /* 0x0000000000048947 */ /* 0x004fea0003800000 */
[----:B------:R-:W-:Y:S01]  /*135a0*/  BPT.TRAP 0x1 ;  /* 0x000000040000795c */ /* 0x000fe20000300000 */
.L_x_284:
[----:B------:R-:W-:Y:S05]  /*135b0*/  BSYNC B3 ;  /* 0x0000000000037941 */ /* 0x000fea0003800000 */
.L_x_283:
[----:B------:R-:W2:Y:S04]  /*135c0*/  LDL R7, [R1+0x18] ;  /* 0x0000180001077983 */ /* 0x000ea80000100800 */
[----:B------:R-:W2:Y:S01]  /*135d0*/  LDL.LU R4, [R1+0x8] ;  /* 0x0000080001047983 */ /* 0x000ea20000300800 */
[----:B------:R-:W-:Y:S01]  /*135e0*/  R2UR UR10, R14 ;  /* 0x000000000e0a72ca */ /* 0x000fe200000e0000 */
[C-C-:B0-----:R-:W-:Y:S01]  /*135f0*/  IMAD R3, R19.reuse, 0x8, R18.reuse ;  /* 0x0000000813037824 */ /* 0x141fe200078e0212 */
[----:B------:R-:W-:Y:S01]  /*13600*/  R2UR UR6, R12 ;  /* 0x000000000c0672ca */ /* 0x000fe200000e0000 */
[----:B------:R-:W-:Y:S01]  /*13610*/  IMAD R2, R19, 0xa000, R18 ;  /* 0x0000a00013027824 */ /* 0x000fe200078e0212 */
[----:B------:R-:W-:Y:S01]  /*13620*/  R2UR UR7, R13 ;  /* 0x000000000d0772ca */ /* 0x000fe200000e0000 */
[----:B------:R-:W-:Y:S01]  /*13630*/  UIADD3 UR4, UP0, UR36, 0x470, URZ ;  /* 0x0000047024047890 */ /* 0x000fe2000ff1e03f */
[----:B------:R-:W-:Y:S01]  /*13640*/  PLOP3.LUT P0, PT, PT, PT, PT, 0x80, 0x0 ;  /* 0x000000000000781c */ /* 0x000fe20003f0f070 */
[----:B------:R-:W-:-:S02]  /*13650*/  VIADD R3, R3, 0x38850 ;  /* 0x0003885003037836 */ /* 0x000fc40000000000 */
[----:B------:R-:W-:Y:S01]  /*13660*/  UIADD3.X UR5, URZ, UR37, URZ, UP0, !UPT ;  /* 0x000000253f057290 */ /* 0x000fe200087fe43f */
[----:B--2---:R-:W-:Y:S02]  /*13670*/  IMAD R4, R4, 0x50, R7 ;  /* 0x0000005004047824 */ /* 0x004fe400078e0207 */
[----:B------:R-:W-:-:S09]  /*13680*/  VIADD R7, R2, 0x400 ;  /* 0x0000040002077836 */ /* 0x000fd20000000000 */
.L_x_285:
        /* <DEDUP_REMOVED lines=10> */
[----:B------:R-:W-:Y:S01]  /*13730*/  R2UR UR10, R21 ;  /* 0x00000000150a72ca */ /* 0x000fe200000e0000 */
[----:B------:R-:W-:Y:S01]  /*13740*/  VIADD R7, R2, 0x2c00 ;  /* 0x00002c0002077836 */ /* 0x000fe20000000000 */
[----:B------:R-:W-:Y:S02]  /*13750*/  R2UR UR6, R12 ;  /* 0x000000000c0672ca */ /* 0x000fe400000e0000 */
[----:B------:R-:W-:Y:S02]  /*13760*/  R2UR UR7, R13 ;  /* 0x000000000d0772ca */ /* 0x000fe400000e0000 */
[----:B------:R-:W-:-:S13]  /*13770*/  PLOP3.LUT P0, PT, PT, PT, PT, 0x80, 0x0 ;  /* 0x000000000000781c */ /* 0x000fda0003f0f070 */
.L_x_286:
        /* <DEDUP_REMOVED lines=15> */
.L_x_287:
        /* <DEDUP_REMOVED lines=15> */
.L_x_288:
        /* <DEDUP_REMOVED lines=10> */
[----:B------:R0:W-:Y:S01]  /*13a00*/  STL [R1+0x8], R0 ;  /* 0x0000080001007387 */ /* 0x0001e20000100800 */
[----:B------:R-:W-:-:S07]  /*13a10*/  IMAD.MOV.U32 R17, RZ, RZ, R5 ;  /* 0x000000ffff117224 */ /* 0x000fce00078e0005 */
.L_x_271:
[----:B------:R-:W-:Y:S05]  /*13a20*/  BSYNC B1 ;  /* 0x0000000000017941 */ /* 0x000fea0003800000 */
.L_x_270:
[----:B0-----:R-:W2:Y:S01]  /*13a30*/  LDL.LU R0, [R1+0x38] ;  /* 0x0000380001007983 */ /* 0x001ea20000300800 */
[----:B------:R-:W-:-:S03]  /*13a40*/  IMAD.MOV.U32 R19, RZ, RZ, R9 ;  /* 0x000000ffff137224 */ /* 0x000fc600078e0009 */
[----:B------:R0:W-:Y:S02]  /*13a50*/  STL [R1+0x14], R11 ;  /* 0x0000140b01007387 */ /* 0x0001e40000100800 */
[----:B0-2---:R-:W-:-:S07]  /*13a60*/  VIADD R0, R0, 0xfffffffd ;  /* 0xfffffffd00007836 */ /* 0x005fce0000000000 */
.L_x_269:
[----:B------:R-:W-:Y:S05]  /*13a70*/  BSYNC B2 ;  /* 0x0000000000027941 */ /* 0x000fea0003800000 */
.L_x_268:
[----:B------:R-:W-:Y:S01]  /*13a80*/  VIADD R10, R10, 0xfffffffe ;  /* 0xfffffffe0a0a7836 */ /* 0x000fe20000000000 */
[----:B------:R-:W-:-:S04]  /*13a90*/  LOP3.LUT R8, RZ, R8, RZ, 0x33, !PT ;  /* 0x00000008ff087212 */ /* 0x000fc800078e33ff */
[----:B------:R-:W-:-:S13]  /*13aa0*/  ISETP.NE.AND P0, PT, R10, R8, PT ;  /* 0x000000080a00720c */ /* 0x000fda0003f05270 */
[----:B------:R-:W-:Y:S05]  /*13ab0*/  @!P0 BRA `(.L_x_267) ;  /* 0x0000001800c48947 */ /* 0x000fea0003800000 */
[----:B------:R-:W-:-:S07]  /*13ac0*/  IMAD.MOV.U32 R9, RZ, RZ, R17 ;  /* 0x000000ffff097224 */ /* 0x000fce00078e0011 */
.L_x_327:
[----:B------:R-:W2:Y:S04]  /*13ad0*/  LDL R3, [R1+0x20] ;  /* 0x0000200001037983 */ /* 0x000ea80000100800 */
[----:B------:R-:W3:Y:S01]  /*13ae0*/  LDL R2, [R1+0x14] ;  /* 0x0000140001027983 */ /* 0x000ee20000100800 */
[----:B------:R-:W-:Y:S01]  /*13af0*/  VIADD R4, R19, 0x1 ;  /* 0x0000000113047836 */ /* 0x000fe20000000000 */
[----:B------:R-:W-:Y:S05]  /*13b00*/  YIELD ;  /* 0x0000000000007946 */ /* 0x000fea0003800000 */
[----:B------:R-:W-:Y:S01]  /*13b10*/  ISETP.NE.AND P0, PT, R4, 0x2, PT ;  /* 0x000000020400780c */ /* 0x000fe20003f05270 */
[----:B------:R-:W-:Y:S03]  /*13b20*/  BSSY B1, `(.L_x_289) ;  /* 0x00000d0000017945 */ /* 0x000fe60003800000 */
[----:B------:R-:W-:-:S02]  /*13b30*/  SEL R5, RZ, 0x1, P0 ;  /* 0x00000001ff057807 */ /* 0x000fc40000000000 */
[----:B------:R-:W-:Y:S02]  /*13b40*/  SEL R4, R4, RZ, P0 ;  /* 0x000000ff04047207 */ /* 0x000fe40000000000 */
[----:B--2---:R-:W-:Y:S02]  /*13b50*/  ISETP.NE.AND P1, PT, R3, RZ, PT ;  /* 0x000000ff0300720c */ /* 0x004fe40003f25270 */
[----:B---3--:R-:W-:-:S11]  /*13b60*/  LOP3.LUT R5, R2, R5, RZ, 0x3c, !PT ;  /* 0x0000000502057212 */ /* 0x008fd600078e3cff */
[----:B01----:R-:W-:Y:S05]  /*13b70*/  @!P1 BRA `(.L_x_290) ;  /* 0x0000000c00289947 */ /* 0x003fea0003800000 */
        /* <DEDUP_REMOVED lines=14> */
[----:B------:R-:W-:-:S04]  /*13c60*/  @P0 SHF.R.U32.HI R2, RZ, R3, R7 ;  /* 0x00000003ff020219 */ /* 0x000fc80000011607 */
[--C-:B------:R-:W-:Y:S01]  /*13c70*/  SHF.R.S32.HI R3, RZ, 0x1f, R2.reuse ;  /* 0x0000001fff037819 */ /* 0x100fe20000011402 */
[----:B------:R-:W-:-:S04]  /*13c80*/  IMAD.MOV R7, RZ, RZ, -R2 ;  /* 0x000000ffff077224 */ /* 0x000fc800078e0a02 */
[----:B------:R-:W-:Y:S02]  /*13c90*/  IMAD R7, R8, R7, R0 ;  /* 0x0000000708077224 */ /* 0x000fe400078e0200 */
[----:B--2---:R-:W-:-:S04]  /*13ca0*/  IMAD R8, R11, UR6, RZ ;  /* 0x000000060b087c24 */ /* 0x004fc8000f8e02ff */
[C---:B---3--:R-:W-:Y:S02]  /*13cb0*/  IMAD R8, R10.reuse, UR7, R8 ;  /* 0x000000070a087c24 */ /* 0x048fe4000f8e0208 */
[----:B------:R-:W-:-:S04]  /*13cc0*/  IMAD.WIDE.U32 R2, R10, UR6, R2 ;  /* 0x000000060a027c25 */ /* 0x000fc8000f8e0002 */
[----:B------:R-:W-:Y:S01]  /*13cd0*/  IMAD.IADD R3, R8, 0x1, R3 ;  /* 0x0000000108037824 */ /* 0x000fe200078e0203 */
[----:B------:R-:W-:-:S04]  /*13ce0*/  LEA R8, P0, R2, UR4, 0x2 ;  /* 0x0000000402087c11 */ /* 0x000fc8000f8010ff */
[----:B------:R-:W-:-:S06]  /*13cf0*/  LEA.HI.X R9, R2, UR5, R3, 0x2, P0 ;  /* 0x0000000502097c11 */ /* 0x000fcc00080f1403 */
[----:B------:R0:W5:Y:S03]  /*13d00*/  LDG.E R9, desc[UR8][R8.64] ;  /* 0x0000000808097981 */ /* 0x000166000c1e1900 */
.L_x_291:
[----:B------:R-:W-:Y:S01]  /*13d10*/  IMAD R3, R4, 0x8, R18 ;  /* 0x0000000804037824 */ /* 0x000fe200078e0212 */
[----:B------:R-:W-:Y:S01]  /*13d20*/  SHF.L.U32 R2, R5, 0x1f, RZ ;  /* 0x0000001f05027819 */ /* 0x000fe200000006ff */
[----:B------:R-:W-:Y:S03]  /*13d30*/  BSSY B2, `(.L_x_292) ;  /* 0x0000003000027945 */ /* 0x000fe60003800000 */
[----:B------:R-:W1:Y:S02]  /*13d40*/  SYNCS.PHASECHK.TRANS64.TRYWAIT P0, [R3+URZ+0x38840], R2 ;  /* 0x03884002030075a7 */ /* 0x000e64000800017f */
[----:B-1----:R-:W-:Y:S05]  /*13d50*/  @!P0 BRA `(.L_x_293) ;  /* 0x0000004000788947 */ /* 0x002fea0003800000 */
.L_x_392:
[----:B------:R-:W-:Y:S05]  /*13d60*/  BSYNC B2 ;  /* 0x0000000000027941 */ /* 0x000fea0003800000 */
.L_x_292:
        /* <DEDUP_REMOVED lines=12> */
.L_x_295:
[----:B------:R-:W-:Y:S05]  /*13e30*/  BSYNC B2 ;  /* 0x0000000000027941 */ /* 0x000fea0003800000 */
.L_x_294:
        /* <DEDUP_REMOVED lines=12> */
.L_x_296:
        /* <DEDUP_REMOVED lines=16> */
.L_x_297:
        /* <DEDUP_REMOVED lines=16> */
.L_x_298:
        /* <DEDUP_REMOVED lines=16> */
.L_x_299:
        /* <DEDUP_REMOVED lines=16> */
.L_x_393:
[----:B------:R-:W-:Y:S05]  /*14300*/  BSYNC B2 ;  /* 0x0000000000027941 */ /* 0x000fea0003800000 */
.L_x_300:
[----:B------:R-:W-:Y:S01]  /*14310*/  BSSY B2, `(.L_x_302) ;  /* 0x000000b000027945 */ /* 0x000fe20003800000 */
[----:B------:R-:W-:Y:S02]  /*14320*/  IMAD.MOV.U32 R10, RZ, RZ, 0x0 ;  /* 0x00000000ff0a7424 */ /* 0x000fe400078e00ff */
[----:B------:R-:W-:Y:S01]  /*14330*/  IMAD.MOV.U32 R11, RZ, RZ, 0x14f00000 ;  /* 0x14f00000ff0b7424 */ /* 0x000fe200078e00ff */
[----:B------:R-:W-:Y:S06]  /*14340*/  @P1 BRA `(.L_x_303) ;  /* 0x00000000001c1947 */ /* 0x000fec0003800000 */
[----:B------:R-:W1:Y:S01]  /*14350*/  S2R R8, SR_TID.X ;  /* 0x0000000000087919 */ /* 0x000e620000002100 */
[----:B0-----:R-:W-:-:S04]  /*14360*/  IMAD.MOV.U32 R3, RZ, RZ, 0xa000 ;  /* 0x0000a000ff037424 */ /* 0x001fc800078e00ff */
[----:B------:R2:W-:Y:S01]  /*14370*/  SYNCS.ARRIVE.TRANS64 RZ, [R2+URZ+0x50], R3 ;  /* 0x0000500302ff79a7 */ /* 0x0005e2000800003f */
[----:B-1----:R-:W-:-:S04]  /*14380*/  LOP3.LUT R8, R8, 0x1f, RZ, 0xc0, !PT ;  /* 0x0000001f08087812 */ /* 0x002fc800078ec0ff */
[----:B------:R-:W-:-:S13]  /*14390*/  ISETP.NE.AND P0, PT, R8, RZ, PT ;  /* 0x000000ff0800720c */ /* 0x000fda0003f05270 */
[----:B--2---:R-:W-:Y:S05]  /*143a0*/  @!P0 BRA `(.L_x_303) ;  /* 0x0000000000048947 */ /* 0x004fea0003800000 */
[----:B------:R-:W-:Y:S01]  /*143b0*/  BPT.TRAP 0x1 ;  /* 0x000000040000795c */ /* 0x000fe20000300000 */
.L_x_303:
[----:B------:R-:W-:Y:S05]  /*143c0*/  BSYNC B2 ;  /* 0x0000000000027941 */ /* 0x000fea0003800000 */
.L_x_302:
[----:B------:R-:W2:Y:S04]  /*143d0*/  LDL R8, [R1+0x18] ;  /* 0x0000180001087983 */ /* 0x000ea80000100800 */
[----:B0-----:R-:W2:Y:S01]  /*143e0*/  LDL.LU R3, [R1+0x8] ;  /* 0x0000080001037983 */ /* 0x001ea20000300800 */
[----:B------:R-:W-:Y:S01]  /*143f0*/  R2UR UR10, R12 ;  /* 0x000000000c0a72ca */ /* 0x000fe200000e0000 */
[----:B------:R-:W-:Y:S01]  /*14400*/  IMAD R19, R19, 0xa000, R18 ;  /* 0x0000a00013137824 */ /* 0x000fe200078e0212 */
[----:B------:R-:W-:Y:S01]  /*14410*/  R2UR UR6, R10 ;  /* 0x000000000a0672ca */ /* 0x000fe200000e0000 */
[----:B------:R-:W-:Y:S01]  /*14420*/  UIADD3 UR4, UP0, UR36, 0x470, URZ ;  /* 0x0000047024047890 */ /* 0x000fe2000ff1e03f */
[----:B------:R-:W-:Y:S01]  /*14430*/  R2UR UR7, R11 ;  /* 0x000000000b0772ca */ /* 0x000fe200000e0000 */
[----:B------:R-:W-:Y:S01]  /*14440*/  VIADD R2, R2, 0x50 ;  /* 0x0000005002027836 */ /* 0x000fe20000000000 */
[----:B------:R-:W-:Y:S01]  /*14450*/  PLOP3.LUT P0, PT, PT, PT, PT, 0x80, 0x0 ;  /* 0x000000000000781c */ /* 0x000fe20003f0f070 */
[----:B------:R-:W-:Y:S01]  /*14460*/  UIADD3.X UR5, URZ, UR37, URZ, UP0, !UPT ;  /* 0x000000253f057290 */ /* 0x000fe200087fe43f */
[----:B--2---:R-:W-:-:S02]  /*14470*/  IMAD R3, R3, 0x50, R8 ;  /* 0x0000005003037824 */ /* 0x004fc400078e0208 */
[----:B------:R-:W-:-:S09]  /*14480*/  VIADD R8, R19, 0x400 ;  /* 0x0000040013087836 */ /* 0x000fd20000000000 */
.L_x_304:
        /* <DEDUP_REMOVED lines=15> */
.L_x_305:
        /* <DEDUP_REMOVED lines=15> */
.L_x_306:
        /* <DEDUP_REMOVED lines=15> */
.L_x_307:
        /* <DEDUP_REMOVED lines=12> */
.L_x_290:
[----:B------:R-:W-:Y:S05]  /*14820*/  BSYNC B1 ;  /* 0x0000000000017941 */ /* 0x000fea0003800000 */
.L_x_289:
[----:B------:R-:W2:Y:S01]  /*14830*/  LDL R2, [R1+0x20] ;  /* 0x0000200001027983 */ /* 0x000ea20000100800 */
[----:B------:R-:W-:Y:S01]  /*14840*/  VIADD R19, R4, 0x1 ;  /* 0x0000000104137836 */ /* 0x000fe20000000000 */
[----:B------:R-:W-:Y:S01]  /*14850*/  BSSY B1, `(.L_x_308) ;  /* 0x00000d3000017945 */ /* 0x000fe20003800000 */
[----:B0-----:R-:W-:-:S03]  /*14860*/  VIADD R7, R0, 0xffffffff ;  /* 0xffffffff00077836 */ /* 0x001fc60000000000 */
[----:B------:R-:W-:-:S04]  /*14870*/  ISETP.NE.AND P0, PT, R19, 0x2, PT ;  /* 0x000000021300780c */ /* 0x000fc80003f05270 */
[----:B------:R-:W-:Y:S02]  /*14880*/  SEL R19, R19, RZ, P0 ;  /* 0x000000ff13137207 */ /* 0x000fe40000000000 */
[----:B--2---:R-:W-:Y:S02]  /*14890*/  ISETP.NE.AND P1, PT, R2, RZ, PT ;  /* 0x000000ff0200720c */ /* 0x004fe40003f25270 */
[----:B------:R-:W-:-:S04]  /*148a0*/  SEL R2, RZ, 0x1, P0 ;  /* 0x00000001ff027807 */ /* 0x000fc80000000000 */
[----:B------:R-:W-:-:S05]  /*148b0*/  LOP3.LUT R12, R5, R2, RZ, 0x3c, !PT ;  /* 0x00000002050c7212 */ /* 0x000fca00078e3cff */
[----:B------:R0:W-:Y:S02]  /*148c0*/  STL [R1+0x14], R12 ;  /* 0x0000140c01007387 */ /* 0x0001e40000100800 */
[----:B------:R-:W-:Y:S05]  /*148d0*/  @!P1 BRA `(.L_x_309) ;  /* 0x0000000c00289947 */ /* 0x000fea0003800000 */
[----:B------:R-:W-:Y:S01]  /*148e0*/  ULDC.64 UR4, c[0x0][0x418] ;  /* 0x0001060000047ab9 */ /* 0x000fe20000000a00 */
[----:B------:R-:W-:Y:S01]  /*148f0*/  IMAD.MOV.U32 R8, RZ, RZ, R7 ;  /* 0x000000ffff087224 */ /* 0x000fe200078e0007 */
[----:B------:R-:W-:-:S04]  /*14900*/  ISETP.NE.U32.AND P0, PT, RZ, UR4, PT ;  /* 0x00000004ff007c0c */ /* 0x000fc8000bf05070 */
[----:B------:R-:W-:-:S13]  /*14910*/  ISETP.NE.AND.EX P0, PT, RZ, UR5, PT, P0 ;  /* 0x00000005ff007c0c */ /* 0x000fda000bf05300 */
[----:B------:R-:W-:Y:S05]  /*14920*/  @!P0 BRA `(.L_x_310) ;  /* 0x0000000000508947 */ /* 0x000fea0003800000 */
[----:B------:R-:W2:Y:S01]  /*14930*/  LDL R11, [R1+0x1c] ;  /* 0x00001c00010b7983 */ /* 0x000ea20000100800 */
[----:B------:R-:W1:Y:S01]  /*14940*/  LDC R9, c[0x0][0x43c] ;  /* 0x00010f00ff097b82 */ /* 0x000e620000000800 */
[----:B------:R-:W-:Y:S02]  /*14950*/  ULDC.64 UR6, c[0x0][0x428] ;  /* 0x00010a0000067ab9 */ /* 0x000fe40000000a00 */
[----:B------:R-:W3:Y:S01]  /*14960*/  LDL R10, [R1+0x10] ;  /* 0x00001000010a7983 */ /* 0x000ee20000100800 */
[----:B------:R-:W-:Y:S01]  /*14970*/  ULDC.64 UR8, c[0x0][0x208] ;  /* 0x0000820000087ab9 */ /* 0x000fe20000000a00 */
[----:B-1----:R-:W-:-:S13]  /*14980*/  ISETP.NE.AND P0, PT, R9, 0x1, PT ;  /* 0x000000010900780c */ /* 0x002fda0003f05270 */
[----:B------:R-:W1:Y:S02]  /*14990*/  @P0 LDC.64 R2, c[0x0][0x440] ;  /* 0x00011000ff020b82 */ /* 0x000e640000000a00 */
[----:B-1----:R-:W-:-:S04]  /*149a0*/  @P0 IMAD.HI.U32 R8, R7, R2, RZ ;  /* 0x0000000207080227 */ /* 0x002fc800078e00ff */
        /* <DEDUP_REMOVED lines=10> */
[----:B------:R-:W-:-:S05]  /*14a50*/  LEA.HI.X R11, R2, UR5, R9, 0x2, P0 ;  /* 0x00000005020b7c11 */ /* 0x000fca00080f1409 */
[----:B------:R1:W5:Y:S04]  /*14a60*/  LDG.E R9, desc[UR8][R10.64] ;  /* 0x000000080a097981 */ /* 0x000368000c1e1900 */
.L_x_310:
[----:B------:R-:W-:Y:S01]  /*14a70*/  IMAD R2, R19, 0x8, R18 ;  /* 0x0000000813027824 */ /* 0x000fe200078e0212 */
[----:B------:R-:W-:Y:S01]  /*14a80*/  SHF.L.U32 R3, R12, 0x1f, RZ ;  /* 0x0000001f0c037819 */ /* 0x000fe200000006ff */
[----:B------:R-:W-:Y:S03]  /*14a90*/  BSSY B2, `(.L_x_311) ;  /* 0x0000003000027945 */ /* 0x000fe60003800000 */
[----:B------:R-:W2:Y:S02]  /*14aa0*/  SYNCS.PHASECHK.TRANS64.TRYWAIT P0, [R2+URZ+0x38840], R3 ;  /* 0x03884003020075a7 */ /* 0x000ea4000800017f */
[----:B--2---:R-:W-:Y:S05]  /*14ab0*/  @!P0 BRA `(.L_x_312) ;  /* 0x0000003400488947 */ /* 0x004fea0003800000 */
.L_x_394:
[----:B------:R-:W-:Y:S05]  /*14ac0*/  BSYNC B2 ;  /* 0x0000000000027941 */ /* 0x000fea0003800000 */
.L_x_311:
[----:B-1----:R-:W1:Y:S01]  /*14ad0*/  S2R R10, SR_TID.X ;  /* 0x00000000000a7919 */ /* 0x002e620000002100 */
[----:B------:R-:W-:Y:S01]  /*14ae0*/  BSSY B2, `(.L_x_313) ;  /* 0x000000b000027945 */ /* 0x000fe20003800000 */
[----:B-1----:R-:W-:-:S04]  /*14af0*/  LOP3.LUT R10, R10, 0x7f, RZ, 0xc0, !PT ;  /* 0x0000007f0a0a7812 */ /* 0x002fc800078ec0ff */
[----:B------:R-:W-:-:S13]  /*14b00*/  ISETP.NE.AND P1, PT, R10, RZ, PT ;  /* 0x000000ff0a00720c */ /* 0x000fda0003f25270 */
[----:B------:R-:W-:Y:S05]  /*14b10*/  @P1 BRA `(.L_x_314) ;  /* 0x00000000001c1947 */ /* 0x000fea0003800000 */
[----:B------:R-:W1:Y:S01]  /*14b20*/  S2R R10, SR_TID.X ;  /* 0x00000000000a7919 */ /* 0x000e620000002100 */
[----:B--2---:R-:W-:-:S04]  /*14b30*/  IMAD.MOV.U32 R3, RZ, RZ, 0xa000 ;  /* 0x0000a000ff037424 */ /* 0x004fc800078e00ff */
[----:B------:R3:W-:Y:S01]  /*14b40*/  SYNCS.ARRIVE.TRANS64 RZ, [R2+URZ+0x38830], R3 ;  /* 0x0388300302ff79a7 */ /* 0x0007e2000800003f */
[----:B-1----:R-:W-:-:S04]  /*14b50*/  LOP3.LUT R10, R10, 0x1f, RZ, 0xc0, !PT ;  /* 0x0000001f0a0a7812 */ /* 0x002fc800078ec0ff */
[----:B------:R-:W-:-:S13]  /*14b60*/  ISETP.NE.AND P0, PT, R10, RZ, PT ;  /* 0x000000ff0a00720c */ /* 0x000fda0003f05270 */
[----:B---3--:R-:W-:Y:S05]  /*14b70*/  @!P0 BRA `(.L_x_314) ;  /* 0x0000000000048947 */ /* 0x008fea0003800000 */
[----:B------:R-:W-:Y:S01]  /*14b80*/  BPT.TRAP 0x1 ;  /* 0x000000040000795c */ /* 0x000fe20000300000 */
.L_x_314:
[----:B------:R-:W-:Y:S05]  /*14b90*/  BSYNC B2 ;  /* 0x0000000000027941 */ /* 0x000fea0003800000 */
.L_x_313:
[----:B--2---:R-:W2:Y:S01]  /*14ba0*/  LDL R2, [R1+0x18] ;  /* 0x0000180001027983 */ /* 0x004ea20000100800 */
[----:B0-----:R-:W-:Y:S01]  /*14bb0*/  IMAD.MOV.U32 R12, RZ, RZ, RZ ;  /* 0x000000ffff0c7224 */ /* 0x001fe200078e00ff */
[----:B------:R-:W-:Y:S01]  /*14bc0*/  UIADD3 UR4, UP0, UR36, 0x370, URZ ;  /* 0x0000037024047890 */ /* 0x000fe2000ff1e03f */
[C---:B------:R-:W-:Y:S01]  /*14bd0*/  IMAD R3, R19.reuse, 0x8, R6 ;  /* 0x0000000813037824 */ /* 0x040fe200078e0206 */
[----:B------:R-:W-:Y:S01]  /*14be0*/  PLOP3.LUT P0, PT, PT, PT, PT, 0x80, 0x0 ;  /* 0x000000000000781c */ /* 0x000fe20003f0f070 */
[----:B------:R-:W-:Y:S01]  /*14bf0*/  IMAD R10, R19, 0xa000, R18 ;  /* 0x0000a000130a7824 */ /* 0x000fe200078e0212 */
[----:B------:R-:W-:Y:S01]  /*14c00*/  R2UR UR10, R12 ;  /* 0x000000000c0a72ca */ /* 0x000fe200000e0000 */
[----:B------:R-:W-:Y:S01]  /*14c10*/  VIADD R3, R3, 0x30 ;  /* 0x0000003003037836 */ /* 0x000fe20000000000 */
[----:B------:R-:W-:Y:S01]  /*14c20*/  UIADD3.X UR5, URZ, UR37, URZ, UP0, !UPT ;  /* 0x000000253f057290 */ /* 0x000fe200087fe43f */
[----:B------:R-:W-:Y:S01]  /*14c30*/  VIADD R11, R10, 0x24400 ;  /* 0x000244000a0b7836 */ /* 0x000fe20000000000 */
[----:B------:R-:W-:Y:S01]  /*14c40*/  UMOV UR6, 0x0 ;  /* 0x0000000000067882 */ /* 0x000fe20000000000 */
[----:B------:R-:W-:Y:S01]  /*14c50*/  UMOV UR7, 0x14f00000 ;  /* 0x14f0000000077882 */ /* 0x000fe20000000000 */
[----:B--2---:R-:W-:-:S09]  /*14c60*/  IMAD R2, R8, 0x50, R2 ;  /* 0x0000005008027824 */ /* 0x004fd200078e0202 */
.L_x_315:
        /* <DEDUP_REMOVED lines=16> */
.L_x_316:
        /* <DEDUP_REMOVED lines=16> */
.L_x_317:
        /* <DEDUP_REMOVED lines=16> */
.L_x_318:
        /* <DEDUP_REMOVED lines=10> */
[----:B------:R-:W-:Y:S01]  /*15010*/  SHF.L.U32 R5, R5, 0x1f, RZ ;  /* 0x0000001f05057819 */ /* 0x000fe200000006ff */
[----:B------:R-:W-:Y:S01]  /*15020*/  IMAD R2, R4, 0x8, R6 ;  /* 0x0000000804027824 */ /* 0x000fe200078e0206 */
[----:B------:R-:W-:Y:S03]  /*15030*/  BSSY B2, `(.L_x_319) ;  /* 0x0000003000027945 */ /* 0x000fe60003800000 */
[----:B------:R-:W0:Y:S02]  /*15040*/  SYNCS.PHASECHK.TRANS64.TRYWAIT P0, [R2+URZ+0x60], R5 ;  /* 0x00006005020075a7 */ /* 0x000e24000800017f */
[----:B0-----:R-:W-:Y:S05]  /*15050*/  @!P0 BRA `(.L_x_320) ;  /* 0x0000002c00f48947 */ /* 0x001fea0003800000 */
.L_x_395:
[----:B------:R-:W-:Y:S05]  /*15060*/  BSYNC B2 ;  /* 0x0000000000027941 */ /* 0x000fea0003800000 */
.L_x_319:
[----:B------:R-:W-:Y:S01]  /*15070*/  BSSY B2, `(.L_x_321) ;  /* 0x000000b000027945 */ /* 0x000fe20003800000 */
[----:B------:R-:W-:Y:S02]  /*15080*/  IMAD.MOV.U32 R10, RZ, RZ, 0x0 ;  /* 0x00000000ff0a7424 */ /* 0x000fe400078e00ff */
[----:B------:R-:W-:Y:S01]  /*15090*/  IMAD.MOV.U32 R11, RZ, RZ, 0x14f00000 ;  /* 0x14f00000ff0b7424 */ /* 0x000fe200078e00ff */
[----:B------:R-:W-:Y:S06]  /*150a0*/  @P1 BRA `(.L_x_322) ;  /* 0x00000000001c1947 */ /* 0x000fec0003800000 */
[----:B0-----:R-:W0:Y:S01]  /*150b0*/  S2R R5, SR_TID.X ;  /* 0x0000000000057919 */ /* 0x001e220000002100 */
[----:B------:R-:W-:-:S04]  /*150c0*/  IMAD.MOV.U32 R3, RZ, RZ, 0xa000 ;  /* 0x0000a000ff037424 */ /* 0x000fc800078e00ff */
[----:B------:R1:W-:Y:S01]  /*150d0*/  SYNCS.ARRIVE.TRANS64 RZ, [R2+URZ+0x50], R3 ;  /* 0x0000500302ff79a7 */ /* 0x0003e2000800003f */
[----:B0-----:R-:W-:-:S04]  /*150e0*/  LOP3.LUT R5, R5, 0x1f, RZ, 0xc0, !PT ;  /* 0x0000001f05057812 */ /* 0x001fc800078ec0ff */
[----:B------:R-:W-:-:S13]  /*150f0*/  ISETP.NE.AND P0, PT, R5, RZ, PT ;  /* 0x000000ff0500720c */ /* 0x000fda0003f05270 */
[----:B-1----:R-:W-:Y:S05]  /*15100*/  @!P0 BRA `(.L_x_322) ;  /* 0x0000000000048947 */ /* 0x002fea0003800000 */
[----:B------:R-:W-:Y:S01]  /*15110*/  BPT.TRAP 0x1 ;  /* 0x000000040000795c */ /* 0x000fe20000300000 */
.L_x_322:
[----:B------:R-:W-:Y:S05]  /*15120*/  BSYNC B2 ;  /* 0x0000000000027941 */ /* 0x000fea0003800000 */
.L_x_321:
[----:B0-----:R-:W2:Y:S04]  /*15130*/  LDL R5, [R1+0x18] ;  /* 0x0000180001057983 */ /* 0x001ea80000100800 */
[----:B------:R-:W2:Y:S01]  /*15140*/  LDL.LU R3, [R1+0x8] ;  /* 0x0000080001037983 */ /* 0x000ea20000300800 */
        /* <DEDUP_REMOVED lines=10> */
.L_x_323:
        /* <DEDUP_REMOVED lines=15> */
.L_x_324:
        /* <DEDUP_REMOVED lines=15> */
.L_x_325:
        /* <DEDUP_REMOVED lines=15> */
.L_x_326:
        /* <DEDUP_REMOVED lines=12> */
.L_x_309:
[----:B------:R-:W-:Y:S05]  /*15580*/  BSYNC B1 ;  /* 0x0000000000017941 */ /* 0x000fea0003800000 */
.L_x_308:
[----:B------:R-:W2:Y:S01]  /*15590*/  LDL R2, [R1+0x28] ;  /* 0x0000280001027983 */ /* 0x000ea20000100800 */
[----:B------:R-:W-:Y:S01]  /*155a0*/  VIADD R0, R0, 0xfffffffe ;  /* 0xfffffffe00007836 */ /* 0x000fe20000000000 */
[----:B--2---:R-:W-:-:S13]  /*155b0*/  ISETP.GT.AND P0, PT, R7, R2, PT ;  /* 0x000000020700720c */ /* 0x004fda0003f04270 */
[----:B------:R-:W-:Y:S05]  /*155c0*/  @P0 BRA `(.L_x_327) ;  /* 0xffffffe400400947 */ /* 0x000fea000383ffff */
.L_x_267:
[----:B------:R-:W-:Y:S05]  /*155d0*/  BSYNC B0 ;  /* 0x0000000000007941 */ /* 0x000fea0003800000 */
.L_x_266:
[----:B------:R-:W2:Y:S01]  /*155e0*/  S2R R3, SR_TID.X ;  /* 0x0000000000037919 */ /* 0x000ea20000002100 */
[----:B------:R-:W-:Y:S01]  /*155f0*/  BSSY B0, `(.L_x_328) ;  /* 0x0000012000007945 */ /* 0x000fe20003800000 */
[----:B--2---:R-:W-:-:S04]  /*15600*/  LOP3.LUT R3, R3, 0x7f, RZ, 0xc0, !PT ;  /* 0x0000007f03037812 */ /* 0x004fc800078ec0ff */
[----:B------:R-:W-:-:S13]  /*15610*/  ISETP.NE.AND P0, PT, R3, RZ, PT ;  /* 0x000000ff0300720c */ /* 0x000fda0003f05270 */
[----:B------:R-:W-:Y:S05]  /*15620*/  @P0 BRA `(.L_x_329) ;  /* 0x0000000000380947 */ /* 0x000fea0003800000 */
[----:B------:R-:W2:Y:S01]  /*15630*/  S2R R2, SR_LANEID ;  /* 0x0000000000027919 */ /* 0x000ea20000000000 */
[----:B------:R-:W-:Y:S01]  /*15640*/  VOTEU.ANY UR4, UPT, PT ;  /* 0x0000000000047886 */ /* 0x000fe200038e0100 */
[----:B-1----:R-:W1:Y:S01]  /*15650*/  LDC.64 R4, c[0x0][0xc60] ;  /* 0x00031800ff047b82 */ /* 0x002e620000000a00 */
[----:B------:R-:W2:Y:S01]  /*15660*/  FLO.U32 R0, UR4 ;  /* 0x0000000400007d00 */ /* 0x000ea200080e0000 */
[----:B------:R-:W-:Y:S01]  /*15670*/  ULDC.64 UR6, c[0x0][0x208] ;  /* 0x0000820000067ab9 */ /* 0x000fe20000000a00 */
[----:B--2---:R-:W-:-:S06]  /*15680*/  ISETP.EQ.U32.AND P0, PT, R0, R2, PT ;  /* 0x000000020000720c */ /* 0x004fcc0003f02070 */
[----:B------:R-:W1:Y:S07]  /*15690*/  POPC R2, UR4 ;  /* 0x0000000400027d09 */ /* 0x000e6e0008000000 */
[----:B-1----:R-:W2:Y:S04]  /*156a0*/  @P0 ATOMG.E.ADD.STRONG.GPU PT, R2, desc[UR6][R4.64], R2 ;  /* 0x00000002040209a8 */ /* 0x002ea800081ee1c6 */
[----:B--2---:R1:W2:Y:S02]  /*156b0*/  SHFL.IDX PT, R2, R2, R0, 0x1f ;  /* 0x00001f0002027589 */ /* 0x0042a400000e0000 */
[----:B-1----:R-:W1:Y:S02]  /*156c0*/  S2R R0, SR_LTMASK ;  /* 0x0000000000007919 */ /* 0x002e640000003900 */
[----:B-1----:R-:W-:-:S06]  /*156d0*/  LOP3.LUT R0, R0, UR4, RZ, 0xc0, !PT ;  /* 0x0000000400007c12 */ /* 0x002fcc000f8ec0ff */
[----:B------:R-:W2:Y:S02]  /*156e0*/  POPC R0, R0 ;  /* 0x0000000000007309 */ /* 0x000ea40000000000 */
[----:B--2---:R-:W-:-:S05]  /*156f0*/  IADD3 R0, R2, UR38, R0 ;  /* 0x0000002602007c10 */ /* 0x004fca000fffe000 */
[----:B------:R2:W-:Y:S02]  /*15700*/  STL [R1], R0 ;  /* 0x0000000001007387 */ /* 0x0005e40000100800 */
.L_x_329:
[----:B------:R-:W-:Y:S05]  /*15710*/  BSYNC B0 ;  /* 0x0000000000007941 */ /* 0x000fea0003800000 */
.L_x_328:
[----:B--2---:R-:W2:Y:S01]  /*15720*/  LDL.LU R0, [R1+0x20] ;  /* 0x0000200001007983 */ /* 0x004ea20000300800 */
[----:B------:R-:W-:Y:S01]  /*15730*/  BSSY B0, `(.L_x_330) ;  /* 0x0000058000007945 */ /* 0x000fe20003800000 */
[----:B--2---:R-:W-:-:S13]  /*15740*/  ISETP.NE.AND P0, PT, R0, RZ, PT ;  /* 0x000000ff0000720c */ /* 0x004fda0003f05270 */
[----:B------:R-:W-:Y:S05]  /*15750*/  @!P0 BRA `(.L_x_331) ;  /* 0x0000000400548947 */ /* 0x000fea0003800000 */
[----:B------:R-:W2:Y:S01]  /*15760*/  LDL R2, [R1+0x14] ;  /* 0x0000140001027983 */ /* 0x000ea20000100800 */
[----:B------:R-:W-:Y:S01]  /*15770*/  IMAD R0, R19, 0x8, R18 ;  /* 0x0000000813007824 */ /* 0x000fe200078e0212 */
[----:B------:R-:W-:Y:S01]  /*15780*/  BSSY B1, `(.L_x_332) ;  /* 0x0000005000017945 */ /* 0x000fe20003800000 */
[----:B------:R-:W-:Y:S02]  /*15790*/  ISETP.NE.AND P1, PT, R3, RZ, PT ;  /* 0x000000ff0300720c */ /* 0x000fe40003f25270 */
[----:B--2---:R-:W-:-:S04]  /*157a0*/  SHF.L.U32 R2, R2, 0x1f, RZ ;  /* 0x0000001f02027819 */ /* 0x004fc800000006ff */
[----:B------:R-:W2:Y:S02]  /*157b0*/  SYNCS.PHASECHK.TRANS64.TRYWAIT P0, [R0+URZ+0x38860], R2 ;  /* 0x03886002000075a7 */ /* 0x000ea4000800017f */
[----:B--2---:R-:W-:Y:S05]  /*157c0*/  @!P0 BRA `(.L_x_333) ;  /* 0x00000028002c8947 */ /* 0x004fea0003800000 */
.L_x_396:
[----:B------:R-:W-:Y:S05]  /*157d0*/  BSYNC B1 ;  /* 0x0000000000017941 */ /* 0x000fea0003800000 */
.L_x_332:
[----:B------:R-:W-:Y:S04]  /*157e0*/  BSSY B1, `(.L_x_334) ;  /* 0x0000009000017945 */ /* 0x000fe80003800000 */
        /* <DEDUP_REMOVED lines=8> */
.L_x_335:
[----:B------:R-:W-:Y:S05]  /*15870*/  BSYNC B1 ;  /* 0x0000000000017941 */ /* 0x000fea0003800000 */
.L_x_334:
[----:B------:R-:W3:Y:S04]  /*15880*/  LDL.LU R3, [R1+0x18] ;  /* 0x0000180001037983 */ /* 0x000ee80000300800 */
[----:B--2---:R-:W3:Y:S01]  /*15890*/  LDL.LU R2, [R1+0x8] ;  /* 0x0000080001027983 */ /* 0x004ee20000300800 */
[----:B------:R-:W-:Y:S01]  /*158a0*/  UIADD3 UR4, UP0, UR36, 0x470, URZ ;  /* 0x0000047024047890 */ /* 0x000fe2000ff1e03f */
[----:B------:R-:W-:Y:S01]  /*158b0*/  PLOP3.LUT P0, PT, PT, PT, PT, 0x80, 0x0 ;  /* 0x000000000000781c */ /* 0x000fe20003f0f070 */
[----:B------:R-:W-:Y:S01]  /*158c0*/  VIADD R0, R0, 0x38850 ;  /* 0x0003885000007836 */ /* 0x000fe20000000000 */
[----:B------:R-:W-:Y:S01]  /*158d0*/  UMOV UR6, 0x0 ;  /* 0x0000000000067882 */ /* 0x000fe20000000000 */
[----:B------:R-:W-:Y:S01]  /*158e0*/  UIADD3.X UR5, URZ, UR37, URZ, UP0, !UPT ;  /* 0x000000253f057290 */ /* 0x000fe200087fe43f */
[----:B------:R-:W-:Y:S01]  /*158f0*/  UMOV UR7, 0x14f00000 ;  /* 0x14f0000000077882 */ /* 0x000fe20000000000 */
[----:B------:R-:W-:Y:S01]  /*15900*/  UMOV UR10, URZ ;  /* 0x0000003f000a7c82 */ /* 0x000fe20008000000 */
[----:B---3--:R-:W-:-:S02]  /*15910*/  IMAD R3, R2, 0x50, R3 ;  /* 0x0000005002037824 */ /* 0x008fc400078e0203 */
[----:B------:R-:W-:-:S04]  /*15920*/  IMAD R2, R19, 0xa000, R18 ;  /* 0x0000a00013027824 */ /* 0x000fc800078e0212 */
[----:B------:R-:W-:-:S07]  /*15930*/  VIADD R4, R2, 0x400 ;  /* 0x0000040002047836 */ /* 0x000fce0000000000 */
.L_x_336:
        /* <DEDUP_REMOVED lines=9> */
[----:B--2---:R-:W-:Y:S05]  /*159d0*/  @P0 BRA.U.ANY `(.L_x_336) ;  /* 0xfffffffd00d80947 */ /* 0x004fea000393ffff */
[----:B------:R-:W-:Y:S01]  /*159e0*/  PLOP3.LUT P0, PT, PT, PT, PT, 0x80, 0x0 ;  /* 0x000000000000781c */ /* 0x000fe20003f0f070 */
[----:B------:R-:W-:Y:S01]  /*159f0*/  VIADD R4, R2, 0x2c00 ;  /* 0x00002c0002047836 */ /* 0x000fe20000000000 */
[----:B------:R-:W-:Y:S01]  /*15a00*/  UMOV UR6, 0x0 ;  /* 0x0000000000067882 */ /* 0x000fe20000000000 */
[----:B------:R-:W-:Y:S01]  /*15a10*/  UMOV UR7, 0x14f00000 ;  /* 0x14f0000000077882 */ /* 0x000fe20000000000 */
[----:B------:R-:W-:-:S09]  /*15a20*/  UMOV UR10, 0x40 ;  /* 0x00000040000a7882 */ /* 0x000fd20000000000 */
.L_x_337:
        /* <DEDUP_REMOVED lines=15> */
.L_x_338:
        /* <DEDUP_REMOVED lines=15> */
.L_x_339:
        /* <DEDUP_REMOVED lines=10> */
.L_x_331:
[----:B------:R-:W-:Y:S05]  /*15cb0*/  BSYNC B0 ;  /* 0x0000000000007941 */ /* 0x000fea0003800000 */
.L_x_330:
[----:B------:R-:W2:Y:S01]  /*15cc0*/  LDL.LU R4, [R1+0x14] ;  /* 0x0000140001047983 */ /* 0x000ea20000300800 */
[----:B------:R-:W-:-:S05]  /*15cd0*/  VIADD R19, R19, 0x1 ;  /* 0x0000000113137836 */ /* 0x000fca0000000000 */
[----:B------:R-:W-:-:S04]  /*15ce0*/  ISETP.NE.AND P0, PT, R19, 0x2, PT ;  /* 0x000000021300780c */ /* 0x000fc80003f05270 */
[----:B------:R-:W-:Y:S02]  /*15cf0*/  SEL R0, RZ, 0x1, P0 ;  /* 0x00000001ff007807 */ /* 0x000fe40000000000 */
[----:B------:R-:W-:Y:S02]  /*15d00*/  SEL R19, R19, RZ, P0 ;  /* 0x000000ff13137207 */ /* 0x000fe40000000000 */
[----:B--2---:R-:W-:-:S05]  /*15d10*/  LOP3.LUT R4, R4, R0, RZ, 0x3c, !PT ;  /* 0x0000000004047212 */ /* 0x004fca00078e3cff */
[----:B------:R2:W-:Y:S02]  /*15d20*/  STL [R1+0x14], R4 ;  /* 0x0000140401007387 */ /* 0x0005e40000100800 */
.L_x_246:
[----:B------:R-:W-:Y:S05]  /*15d30*/  BSYNC B7 ;  /* 0x0000000000077941 */ /* 0x000fea0003800000 */
.L_x_244:
[----:B----4-:R-:W4:Y:S02]  /*15d40*/  LDL R0, [R1+0x5c] ;  /* 0x00005c0001007983 */ /* 0x010f240000100800 */
[----:B----4-:R-:W-:-:S13]  /*15d50*/  ISETP.NE.AND P0, PT, R0, RZ, PT ;  /* 0x000000ff0000720c */ /* 0x010fda0003f05270 */
[----:B------:R-:W-:Y:S05]  /*15d60*/  @!P0 BRA `(.L_x_340) ;  /* 0x00000000002c8947 */ /* 0x000fea0003800000 */
[----:B------:R-:W-:Y:S05]  /*15d70*/  WARPSYNC.ALL ;  /* 0x0000000000007948 */ /* 0x000fea0003800000 */
[----:B------:R-:W4:Y:S08]  /*15d80*/  S2UR UR5, SR_CgaCtaId ;  /* 0x00000000000579c3 */ /* 0x000f300000008800 */
[----:B------:R-:W-:Y:S06]  /*15d90*/  BAR.SYNC.DEFER_BLOCKING 0x5, 0x180 ;  /* 0x0146000000007b1d */ /* 0x000fec0000010000 */
[----:B------:R-:W-:-:S02]  /*15da0*/  UMOV UR4, 0x400 ;  /* 0x0000040000047882 */ /* 0x000fc40000000000 */
[----:B----4-:R-:W-:-:S06]  /*15db0*/  ULEA UR4, UR5, UR4, 0x18 ;  /* 0x0000000405047291 */ /* 0x010fcc000f8ec03f */
[----:B------:R-:W-:-:S05]  /*15dc0*/  IMAD.U32 R18, RZ, RZ, UR4 ;  /* 0x00000004ff127e24 */ /* 0x000fca000f8e00ff */
[----:B-123--:R-:W1:Y:S04]  /*15dd0*/  LDS.128 R4, [R18+0x388d0] ;  /* 0x0388d00012047984 */ /* 0x00ee680000000c00 */
[----:B-1----:R1:W-:Y:S04]  /*15de0*/  STL.64 [R1], R4 ;  /* 0x0000000401007387 */ /* 0x0023e80000100a00 */
[----:B------:R1:W-:Y:S01]  /*15df0*/  STL.64 [R1+0x8], R6 ;  /* 0x0000080601007387 */ /* 0x0003e20000100a00 */
[----:B------:R-:W-:Y:S06]  /*15e00*/  BAR.ARV 0x4, 0x180 ;  /* 0x0106000000007b1d */ /* 0x000fec0000002000 */
[----:B------:R-:W-:Y:S05]  /*15e10*/  BRA `(.L_x_341) ;  /* 0x0000000c00287947 */ /* 0x000fea0003800000 */
.L_x_340:
[----:B------:R-:W4:Y:S01]  /*15e20*/  S2R R16, SR_TID.X ;  /* 0x0000000000107919 */ /* 0x000f220000002100 */
[----:B------:R-:W-:Y:S01]  /*15e30*/  UMOV UR4, 0xffffffff ;  /* 0xffffffff00047882 */ /* 0x000fe20000000000 */
[----:B----4-:R-:W-:-:S04]  /*15e40*/  LOP3.LUT R16, R16, 0x1f, RZ, 0xc0, !PT ;  /* 0x0000001f10107812 */ /* 0x010fc800078ec0ff */
[----:B------:R-:W-:Y:S01]  /*15e50*/  ISETP.NE.AND P0, PT, R16, 0x1f, PT ;  /* 0x0000001f1000780c */ /* 0x000fe20003f05270 */
[----:B------:R-:W-:-:S12]  /*15e60*/  BRA.DIV UR4, `(.L_x_342) ;  /* 0x0000002204987947 */ /* 0x000fd8000b800000 */
[----:B------:R-:W4:Y:S01]  /*15e70*/  LDL.LU R3, [R1] ;  /* 0x0000000001037983 */ /* 0x000f220000300800 */
[----:B------:R-:W-:-:S03]  /*15e80*/  ULDC UR4, c[0x0][0xc3c] ;  /* 0x00030f0000047ab9 */ /* 0x000fc60000000800 */
[----:B-1----:R-:W5:Y:S01]  /*15e90*/  LDL R5, [R1+0xc] ;  /* 0x00000c0001057983 */ /* 0x002f620000100800 */
[----:B------:R-:W-:Y:S01]  /*15ea0*/  ULDC.64 UR6, c[0x0][0x208] ;  /* 0x0000820000067ab9 */ /* 0x000fe20000000a00 */
[----:B----4-:R-:W-:Y:S02]  /*15eb0*/  IMAD.MOV.U32 R10, RZ, RZ, R3 ;  /* 0x000000ffff0a7224 */ /* 0x010fe400078e0003 */
[----:B-----5:R-:W-:-:S05]  /*15ec0*/  IMAD.IADD R0, R5, 0x1, R16 ;  /* 0x0000000105007824 */ /* 0x020fca00078e0210 */
[----:B------:R-:W-:-:S13]  /*15ed0*/  ISETP.GE.OR P1, PT, R0, UR4, !P0 ;  /* 0x0000000400007c0c */ /* 0x000fda000c726670 */
[----:B------:R-:W1:Y:S08]  /*15ee0*/  @!P1 LDC.64 R2, c[0x0][0xc80] ;  /* 0x00032000ff029b82 */ /* 0x000e700000000a00 */
[----:B--23--:R-:W2:Y:S01]  /*15ef0*/  @!P1 LDC.64 R4, c[0x0][0xc78] ;  /* 0x00031e00ff049b82 */ /* 0x00cea20000000a00 */
[----:B-1----:R-:W-:-:S05]  /*15f00*/  @!P1 IMAD.WIDE R2, R0, 0x4, R2 ;  /* 0x0000000400029825 */ /* 0x002fca00078e0202 */
[----:B------:R2:W3:Y:S02]  /*15f10*/  @!P1 LDG.E R7, desc[UR6][R2.64] ;  /* 0x0000000602079981 */ /* 0x0004e4000c1e1900 */
[----:B--2---:R-:W-:-:S06]  /*15f20*/  @!P1 IMAD.WIDE R2, R0, 0x4, R4 ;  /* 0x0000000400029825 */ /* 0x004fcc00078e0204 */
[----:B------:R-:W2:Y:S01]  /*15f30*/  @!P1 LDG.E R2, desc[UR6][R2.64] ;  /* 0x0000000602029981 */ /* 0x000ea2000c1e1900 */
[----:B------:R-:W-:Y:S01]  /*15f40*/  IMAD.MOV.U32 R6, RZ, RZ, RZ ;  /* 0x000000ffff067224 */ /* 0x000fe200078e00ff */
[C---:B------:R-:W-:Y:S01]  /*15f50*/  ISETP.GE.U32.AND P2, PT, R16.reuse, 0x2, PT ;  /* 0x000000021000780c */ /* 0x040fe20003f46070 */
[----:B------:R-:W-:Y:S01]  /*15f60*/  IMAD.MOV.U32 R4, RZ, RZ, RZ ;  /* 0x000000ffff047224 */ /* 0x000fe200078e00ff */
[C---:B------:R-:W-:Y:S01]  /*15f70*/  ISETP.GE.U32.AND P3, PT, R16.reuse, 0x4, PT ;  /* 0x000000041000780c */ /* 0x040fe20003f66070 */
[----:B------:R-:W-:Y:S01]  /*15f80*/  SHFL.IDX PT, R0, R10, RZ, 0x1f ;  /* 0x00001fff0a007589 */ /* 0x000fe200000e0000 */
[C---:B------:R-:W-:Y:S02]  /*15f90*/  ISETP.GE.U32.AND P4, PT, R16.reuse, 0x8, PT ;  /* 0x000000081000780c */ /* 0x040fe40003f86070 */
[----:B------:R-:W-:Y:S01]  /*15fa0*/  ISETP.GE.U32.AND P5, PT, R16, 0x10, PT ;  /* 0x000000101000780c */ /* 0x000fe20003fa6070 */
[----:B------:R-:W-:Y:S01]  /*15fb0*/  SHFL.IDX PT, R8, R10, 0x1, 0x1f ;  /* 0x00201f000a087f89 */ /* 0x000fe200000e0000 */
[----:B---3--:R-:W-:-:S02]  /*15fc0*/  @!P1 IMAD.MOV.U32 R6, RZ, RZ, R7 ;  /* 0x000000ffff069224 */ /* 0x008fc400078e0007 */
[----:B------:R-:W-:Y:S02]  /*15fd0*/  IMAD.MOV.U32 R7, RZ, RZ, RZ ;  /* 0x000000ffff077224 */ /* 0x000fe400078e00ff */
[----:B--2---:R-:W-:Y:S01]  /*15fe0*/  @!P1 IMAD.MOV.U32 R7, RZ, RZ, R2 ;  /* 0x000000ffff079224 */ /* 0x004fe200078e0002 */
[----:B------:R-:W-:-:S03]  /*15ff0*/  ISETP.NE.AND P1, PT, R16, RZ, PT ;  /* 0x000000ff1000720c */ /* 0x000fc60003f25270 */
[----:B------:R-:W-:-:S05]  /*16000*/  IMAD R2, R7, R6, RZ ;  /* 0x0000000607027224 */ /* 0x000fca00078e02ff */
        /* <DEDUP_REMOVED lines=15> */
[----:B------:R1:W2:Y:S02]  /*16100*/  SHFL.IDX PT, R9, R2, 0x1f, 0x1f ;  /* 0x03e01f0002097f89 */ /* 0x0002a400000e0000 */
.L_x_406:
[----:B------:R-:W-:Y:S02]  /*16110*/  ULDC UR4, c[0x0][0xc38] ;  /* 0x00030e0000047ab9 */ /* 0x000fe40000000800 */
[----:B------:R-:W-:-:S04]  /*16120*/  IMAD.U32 R3, RZ, RZ, UR4 ;  /* 0x00000004ff037e24 */ /* 0x000fc8000f8e00ff */
[----:B--2---:R-:W-:-:S04]  /*16130*/  IMAD R9, R9, R3, RZ ;  /* 0x0000000309097224 */ /* 0x004fc800078e02ff */
[----:B------:R-:W-:-:S05]  /*16140*/  IMAD.IADD R5, R8, 0x1, R9 ;  /* 0x0000000108057824 */ /* 0x000fca00078e0209 */
[----:B------:R-:W-:-:S13]  /*16150*/  ISETP.GT.AND P6, PT, R5, R0, PT ;  /* 0x000000000500720c */ /* 0x000fda0003fc4270 */
[----:B------:R-:W-:Y:S05]  /*16160*/  @P6 BRA `(.L_x_343) ;  /* 0x0000000000b06947 */ /* 0x000fea0003800000 */
.L_x_346:
[----:B------:R-:W2:Y:S01]  /*16170*/  LDL.LU R3, [R1+0xc] ;  /* 0x00000c0001037983 */ /* 0x000ea20000300800 */
[----:B-1----:R-:W1:Y:S01]  /*16180*/  LDC R2, c[0x0][0xc3c] ;  /* 0x00030f00ff027b82 */ /* 0x002e620000000800 */
[----:B--2---:R-:W-:-:S05]  /*16190*/  VIADD R3, R3, 0x1f ;  /* 0x0000001f03037836 */ /* 0x004fca0000000000 */
[----:B-1----:R-:W-:-:S13]  /*161a0*/  ISETP.GE.AND P6, PT, R3, R2, PT ;  /* 0x000000020300720c */ /* 0x002fda0003fc6270 */
[----:B------:R-:W-:Y:S05]  /*161b0*/  @P6 BRA `(.L_x_344) ;  /* 0x0000000400d86947 */ /* 0x000fea0003800000 */
[----:B------:R-:W1:Y:S01]  /*161c0*/  S2R R6, SR_TID.X ;  /* 0x0000000000067919 */ /* 0x000e620000002100 */
[----:B------:R-:W-:Y:S01]  /*161d0*/  ULDC.64 UR4, c[0x0][0x208] ;  /* 0x0000820000047ab9 */ /* 0x000fe20000000a00 */
[----:B------:R2:W-:Y:S01]  /*161e0*/  STL [R1+0xc], R3 ;  /* 0x00000c0301007387 */ /* 0x0005e20000100800 */
[----:B-1----:R-:W-:-:S05]  /*161f0*/  LOP3.LUT R6, R6, 0x1f, RZ, 0xc0, !PT ;  /* 0x0000001f06067812 */ /* 0x002fca00078ec0ff */
[----:B------:R-:W-:Y:S02]  /*16200*/  IMAD.IADD R7, R3, 0x1, R6 ;  /* 0x0000000103077824 */ /* 0x000fe400078e0206 */
[----:B------:R-:W-:-:S03]  /*16210*/  IMAD.MOV.U32 R6, RZ, RZ, RZ ;  /* 0x000000ffff067224 */ /* 0x000fc600078e00ff */
[----:B------:R-:W-:-:S13]  /*16220*/  ISETP.GE.OR P6, PT, R7, R2, !P0 ;  /* 0x000000020700720c */ /* 0x000fda00047c6670 */
[----:B--2---:R-:W1:Y:S02]  /*16230*/  @!P6 LDC.64 R2, c[0x0][0xc80] ;  /* 0x00032000ff02eb82 */ /* 0x004e640000000a00 */
[----:B-1----:R-:W-:-:S05]  /*16240*/  @!P6 IMAD.WIDE R2, R7, 0x4, R2 ;  /* 0x000000040702e825 */ /* 0x002fca00078e0202 */
[----:B------:R1:W2:Y:S02]  /*16250*/  @!P6 LDG.E R6, desc[UR4][R2.64] ;  /* 0x000000040206e981 */ /* 0x0002a4000c1e1900 */
[----:B-1----:R-:W1:Y:S02]  /*16260*/  @!P6 LDC.64 R2, c[0x0][0xc78] ;  /* 0x00031e00ff02eb82 */ /* 0x002e640000000a00 */
[----:B-1----:R-:W-:-:S04]  /*16270*/  @!P6 IMAD.WIDE R2, R7, 0x4, R2 ;  /* 0x000000040702e825 */ /* 0x002fc800078e0202 */
[----:B------:R-:W-:-:S06]  /*16280*/  IMAD.MOV.U32 R7, RZ, RZ, RZ ;  /* 0x000000ffff077224 */ /* 0x000fcc00078e00ff */
[----:B------:R-:W2:Y:S01]  /*16290*/  @!P6 LDG.E R7, desc[UR4][R2.64] ;  /* 0x000000040207e981 */ /* 0x000ea2000c1e1900 */
[----:B------:R-:W-:Y:S01]  /*162a0*/  UMOV UR4, 0xffffffff ;  /* 0xffffffff00047882 */ /* 0x000fe20000000000 */
[----:B--2---:R-:W-:Y:S02]  /*162b0*/  IMAD R2, R7, R6, RZ ;  /* 0x0000000607027224 */ /* 0x004fe400078e02ff */
[----:B------:R-:W-:Y:S05]  /*162c0*/  BRA.DIV UR4, `(.L_x_345) ;  /* 0x0000002204e47947 */ /* 0x000fea000b800000 */
        /* <DEDUP_REMOVED lines=16> */
.L_x_414:
[----:B------:R-:W-:Y:S02]  /*163d0*/  ULDC UR4, c[0x0][0xc38] ;  /* 0x00030e0000047ab9 */ /* 0x000fe40000000800 */
[----:B------:R-:W-:-:S04]  /*163e0*/  IMAD.U32 R3, RZ, RZ, UR4 ;  /* 0x00000004ff037e24 */ /* 0x000fc8000f8e00ff */
[----:B--2---:R-:W-:-:S04]  /*163f0*/  IMAD R9, R9, R3, RZ ;  /* 0x0000000309097224 */ /* 0x004fc800078e02ff */
[----:B------:R-:W-:-:S05]  /*16400*/  IMAD.IADD R5, R9, 0x1, R5 ;  /* 0x0000000109057824 */ /* 0x000fca00078e0205 */
[----:B------:R-:W-:-:S13]  /*16410*/  ISETP.GT.AND P6, PT, R5, R0, PT ;  /* 0x000000000500720c */ /* 0x000fda0003fc4270 */
[----:B------:R-:W-:Y:S05]  /*16420*/  @!P6 BRA `(.L_x_346) ;  /* 0xfffffffc0050e947 */ /* 0x000fea000383ffff */
.L_x_343:
[----:B------:R-:W-:Y:S01]  /*16430*/  IMAD.IADD R9, R5, 0x1, -R9 ;  /* 0x0000000105097824 */ /* 0x000fe200078e0a09 */
[----:B------:R-:W-:-:S03]  /*16440*/  UMOV UR4, 0xffffffff ;  /* 0xffffffff00047882 */ /* 0x000fc60000000000 */
[----:B------:R-:W-:-:S05]  /*16450*/  IMAD R5, R2, R3, R9 ;  /* 0x0000000302057224 */ /* 0x000fca00078e0209 */
[----:B------:R-:W-:Y:S01]  /*16460*/  ISETP.GT.AND P6, PT, R5, R0, PT ;  /* 0x000000000500720c */ /* 0x000fe20003fc4270 */
[----:B------:R-:W-:-:S12]  /*16470*/  BRA.DIV UR4, `(.L_x_347) ;  /* 0x0000002604507947 */ /* 0x000fd8000b800000 */
[----:B------:R-:W-:-:S04]  /*16480*/  VOTE.ANY R8, PT, !P6 ;  /* 0x0000000000087806 */ /* 0x000fc800070e0100 */
[----:B------:R-:W2:Y:S02]  /*16490*/  POPC R5, R8 ;  /* 0x0000000800057309 */ /* 0x000ea40000000000 */
[----:B--2---:R2:W3:Y:S04]  /*164a0*/  SHFL.IDX PT, R6, R6, R5, 0x1f ;  /* 0x00001f0506067589 */ /* 0x0044e800000e0000 */
[----:B------:R2:W4:Y:S02]  /*164b0*/  SHFL.IDX PT, R7, R7, R5, 0x1f ;  /* 0x00001f0507077589 */ /* 0x00052400000e0000 */
.L_x_419:
[----:B------:R-:W-:-:S13]  /*164c0*/  ISETP.NE.AND P0, PT, R8, RZ, PT ;  /* 0x000000ff0800720c */ /* 0x000fda0003f05270 */
[----:B------:R-:W-:Y:S05]  /*164d0*/  @!P0 BRA `(.L_x_348) ;  /* 0x0000000000148947 */ /* 0x000fea0003800000 */
[----:B------:R-:W-:Y:S01]  /*164e0*/  UMOV UR4, 0xffffffff ;  /* 0xffffffff00047882 */ /* 0x000fe20000000000 */
[----:B0-----:R-:W-:Y:S02]  /*164f0*/  VIADD R12, R5, 0xffffffff ;  /* 0xffffffff050c7836 */ /* 0x001fe40000000000 */
[----:B------:R-:W-:Y:S05]  /*16500*/  BRA.DIV UR4, `(.L_x_349) ;  /* 0x0000002604887947 */ /* 0x000fea000b800000 */
[----:B-1----:R0:W1:Y:S02]  /*16510*/  SHFL.IDX PT, R2, R2, R12, 0x1f ;  /* 0x00001f0c02027589 */ /* 0x00206400000e0000 */
.L_x_422:
[----:B-1----:R-:W-:-:S07]  /*16520*/  IMAD.MOV.U32 R4, RZ, RZ, R2 ;  /* 0x000000ffff047224 */ /* 0x002fce00078e0002 */
.L_x_348:
[----:B------:R-:W5:Y:S01]  /*16530*/  LDL.LU R10, [R1+0xc] ;  /* 0x00000c00010a7983 */ /* 0x000f620000300800 */
[----:B------:R-:W-:Y:S01]  /*16540*/  IMAD R9, R4, R3, R9 ;  /* 0x0000000304097224 */ /* 0x000fe200078e0209 */
[----:B---3--:R-:W-:-:S03]  /*16550*/  IABS R4, R6 ;  /* 0x0000000600047213 */ /* 0x008fc60000000000 */
[----:B------:R-:W-:Y:S01]  /*16560*/  IMAD.IADD R0, R0, 0x1, -R9 ;  /* 0x0000000100007824 */ /* 0x000fe200078e0a09 */
[----:B-1----:R-:W1:Y:S01]  /*16570*/  I2F.RP R2, R4 ;  /* 0x0000000400027306 */ /* 0x002e620000209400 */
[----:B------:R3:W-:Y:S02]  /*16580*/  STL [R1], R9 ;  /* 0x0000000901007387 */ /* 0x0007e40000100800 */
[----:B---3--:R-:W-:-:S05]  /*16590*/  IABS R9, R6 ;  /* 0x0000000600097213 */ /* 0x008fca0000000000 */
[----:B-1----:R-:W1:Y:S01]  /*165a0*/  MUFU.RCP R2, R2 ;  /* 0x0000000200027308 */ /* 0x002e620000001000 */
[----:B------:R-:W-:Y:S02]  /*165b0*/  IMAD.MOV R9, RZ, RZ, -R9 ;  /* 0x000000ffff097224 */ /* 0x000fe400078e0a09 */
[----:B-1----:R-:W-:-:S05]  /*165c0*/  VIADD R2, R2, 0xffffffe ;  /* 0x0ffffffe02027836 */ /* 0x002fca0000000000 */
[----:B------:R-:W1:Y:S02]  /*165d0*/  F2I.FTZ.U32.TRUNC.NTZ R3, R2 ;  /* 0x0000000200037305 */ /* 0x000e64000021f000 */
[----:B-1----:R-:W-:-:S04]  /*165e0*/  IMAD.MOV R2, RZ, RZ, -R3 ;  /* 0x000000ffff027224 */ /* 0x002fc800078e0a03 */
[----:B------:R-:W-:Y:S02]  /*165f0*/  IMAD R8, R2, R4, RZ ;  /* 0x0000000402087224 */ /* 0x000fe400078e02ff */
[----:B------:R-:W-:-:S04]  /*16600*/  IMAD.MOV.U32 R2, RZ, RZ, RZ ;  /* 0x000000ffff027224 */ /* 0x000fc800078e00ff */
[----:B------:R-:W-:Y:S01]  /*16610*/  IMAD.HI.U32 R2, R3, R8, R2 ;  /* 0x0000000803027227 */ /* 0x000fe200078e0002 */
[----:B------:R-:W-:-:S05]  /*16620*/  IABS R3, R0 ;  /* 0x0000000000037213 */ /* 0x000fca0000000000 */
[----:B------:R-:W-:-:S04]  /*16630*/  IMAD.HI.U32 R8, R2, R3, RZ ;  /* 0x0000000302087227 */ /* 0x000fc800078e00ff */
[----:B------:R-:W-:-:S05]  /*16640*/  IMAD R3, R8, R9, R3 ;  /* 0x0000000908037224 */ /* 0x000fca00078e0203 */
[----:B------:R-:W-:-:S13]  /*16650*/  ISETP.GT.U32.AND P1, PT, R4, R3, PT ;  /* 0x000000030400720c */ /* 0x000fda0003f24070 */
[----:B------:R-:W-:Y:S02]  /*16660*/  @!P1 IMAD.IADD R3, R3, 0x1, -R4 ;  /* 0x0000000103039824 */ /* 0x000fe400078e0a04 */
[----:B------:R-:W-:Y:S01]  /*16670*/  @!P1 VIADD R8, R8, 0x1 ;  /* 0x0000000108089836 */ /* 0x000fe20000000000 */
[----:B------:R-:W-:Y:S02]  /*16680*/  ISETP.NE.AND P1, PT, R6, RZ, PT ;  /* 0x000000ff0600720c */ /* 0x000fe40003f25270 */
[----:B------:R-:W-:Y:S02]  /*16690*/  ISETP.GE.U32.AND P0, PT, R3, R4, PT ;  /* 0x000000040300720c */ /* 0x000fe40003f06070 */
[----:B----4-:R-:W-:-:S04]  /*166a0*/  IABS R4, R7 ;  /* 0x0000000700047213 */ /* 0x010fc80000000000 */
[----:B------:R-:W1:Y:S07]  /*166b0*/  I2F.RP R2, R4 ;  /* 0x0000000400027306 */ /* 0x000e6e0000209400 */
[----:B------:R-:W-:Y:S01]  /*166c0*/  @P0 VIADD R8, R8, 0x1 ;  /* 0x0000000108080836 */ /* 0x000fe20000000000 */
[----:B-1----:R-:W1:Y:S02]  /*166d0*/  MUFU.RCP R2, R2 ;  /* 0x0000000200027308 */ /* 0x002e640000001000 */
[----:B-1----:R-:W-:-:S06]  /*166e0*/  VIADD R2, R2, 0xffffffe ;  /* 0x0ffffffe02027836 */ /* 0x002fcc0000000000 */
[----:B------:R-:W1:Y:S02]  /*166f0*/  F2I.FTZ.U32.TRUNC.NTZ R3, R2 ;  /* 0x0000000200037305 */ /* 0x000e64000021f000 */
[----:B-1----:R-:W-:-:S04]  /*16700*/  IMAD.MOV R2, RZ, RZ, -R3 ;  /* 0x000000ffff027224 */ /* 0x002fc800078e0a03 */
[----:B------:R-:W-:Y:S02]  /*16710*/  IMAD R9, R2, R4, RZ ;  /* 0x0000000402097224 */ /* 0x000fe400078e02ff */
[----:B------:R-:W-:-:S04]  /*16720*/  IMAD.MOV.U32 R2, RZ, RZ, RZ ;  /* 0x000000ffff027224 */ /* 0x000fc800078e00ff */
[----:B------:R-:W-:Y:S01]  /*16730*/  IMAD.HI.U32 R2, R3, R9, R2 ;  /* 0x0000000903027227 */ /* 0x000fe200078e0002 */
[----:B------:R-:W-:Y:S02]  /*16740*/  LOP3.LUT R3, R0, R6, RZ, 0x3c, !PT ;  /* 0x0000000600037212 */ /* 0x000fe400078e3cff */
[----:B------:R-:W-:Y:S02]  /*16750*/  IABS R9, R7 ;  /* 0x0000000700097213 */ /* 0x000fe40000000000 */
[----:B------:R-:W-:-:S03]  /*16760*/  ISETP.GE.AND P2, PT, R3, RZ, PT ;  /* 0x000000ff0300720c */ /* 0x000fc60003f46270 */
[----:B------:R-:W-:-:S10]  /*16770*/  IMAD.MOV R9, RZ, RZ, -R9 ;  /* 0x000000ffff097224 */ /* 0x000fd400078e0a09 */
[----:B------:R-:W-:Y:S01]  /*16780*/  @!P2 IMAD.MOV R8, RZ, RZ, -R8 ;  /* 0x000000ffff08a224 */ /* 0x000fe200078e0a08 */
[----:B------:R-:W-:-:S04]  /*16790*/  @!P1 LOP3.LUT R8, RZ, R6, RZ, 0x33, !PT ;  /* 0x00000006ff089212 */ /* 0x000fc800078e33ff */
[-C--:B------:R-:W-:Y:S01]  /*167a0*/  IABS R3, R8.reuse ;  /* 0x0000000800037213 */ /* 0x080fe20000000000 */
[----:B------:R-:W-:-:S04]  /*167b0*/  IMAD R6, R6, R8, RZ ;  /* 0x0000000806067224 */ /* 0x000fc800078e02ff */
[----:B------:R-:W-:-:S04]  /*167c0*/  IMAD.HI.U32 R2, R2, R3, RZ ;  /* 0x0000000302027227 */ /* 0x000fc800078e00ff */
[----:B------:R-:W-:-:S05]  /*167d0*/  IMAD R3, R2, R9, R3 ;  /* 0x0000000902037224 */ /* 0x000fca00078e0203 */
[----:B------:R-:W-:-:S13]  /*167e0*/  ISETP.GT.U32.AND P1, PT, R4, R3, PT ;  /* 0x000000030400720c */ /* 0x000fda0003f24070 */
[----:B------:R-:W-:Y:S02]  /*167f0*/  @!P1 IMAD.IADD R3, R3, 0x1, -R4 ;  /* 0x0000000103039824 */ /* 0x000fe400078e0a04 */
[----:B------:R-:W-:Y:S01]  /*16800*/  @!P1 VIADD R2, R2, 0x1 ;  /* 0x0000000102029836 */ /* 0x000fe20000000000 */
[----:B------:R-:W-:Y:S02]  /*16810*/  ISETP.NE.AND P1, PT, R7, RZ, PT ;  /* 0x000000ff0700720c */ /* 0x000fe40003f25270 */
[----:B------:R-:W-:Y:S01]  /*16820*/  ISETP.GE.U32.AND P0, PT, R3, R4, PT ;  /* 0x000000040300720c */ /* 0x000fe20003f06070 */
[----:B------:R-:W-:Y:S01]  /*16830*/  IMAD.IADD R4, R0, 0x1, -R6 ;  /* 0x0000000100047824 */ /* 0x000fe200078e0a06 */
[----:B------:R-:W-:-:S04]  /*16840*/  LOP3.LUT R3, R8, R7, RZ, 0x3c, !PT ;  /* 0x0000000708037212 */ /* 0x000fc800078e3cff */
[----:B------:R-:W-:-:S07]  /*16850*/  ISETP.GE.AND P2, PT, R3, RZ, PT ;  /* 0x000000ff0300720c */ /* 0x000fce0003f46270 */
[----:B------:R-:W-:-:S06]  /*16860*/  @P0 VIADD R2, R2, 0x1 ;  /* 0x0000000102020836 */ /* 0x000fcc0000000000 */
[----:B------:R-:W-:Y:S01]  /*16870*/  @!P2 IMAD.MOV R2, RZ, RZ, -R2 ;  /* 0x000000ffff02a224 */ /* 0x000fe200078e0a02 */
[----:B------:R-:W-:-:S05]  /*16880*/  @!P1 LOP3.LUT R2, RZ, R7, RZ, 0x33, !PT ;  /* 0x00000007ff029212 */ /* 0x000fca00078e33ff */
[--C-:B------:R-:W-:Y:S02]  /*16890*/  IMAD.MOV R3, RZ, RZ, -R2.reuse ;  /* 0x000000ffff037224 */ /* 0x100fe400078e0a02 */
[C---:B------:R-:W-:Y:S02]  /*168a0*/  IMAD R2, R7.reuse, 0x1000000, R2 ;  /* 0x0100000007027824 */ /* 0x040fe400078e0202 */
[----:B------:R-:W-:-:S04]  /*168b0*/  IMAD R3, R7, R3, R8 ;  /* 0x0000000307037224 */ /* 0x000fc800078e0208 */
[----:B------:R-:W-:-:S05]  /*168c0*/  IMAD R0, R3, 0x10000, R2 ;  /* 0x0001000003007824 */ /* 0x000fca00078e0202 */
[----:B------:R1:W-:Y:S01]  /*168d0*/  STL [R1+0x8], R0 ;  /* 0x0000080001007387 */ /* 0x0003e20000100800 */
[----:B-----5:R-:W-:-:S05]  /*168e0*/  IMAD.IADD R10, R5, 0x1, R10 ;  /* 0x00000001050a7824 */ /* 0x020fca00078e020a */
[----:B------:R1:W-:Y:S04]  /*168f0*/  STL [R1+0xc], R10 ;  /* 0x00000c0a01007387 */ /* 0x0003e80000100800 */
[----:B------:R1:W-:Y:S01]  /*16900*/  STL [R1+0x4], R4 ;  /* 0x0000040401007387 */ /* 0x0003e20000100800 */
[----:B------:R-:W-:Y:S05]  /*16910*/  BRA `(.L_x_350) ;  /* 0x0000000000287947 */ /* 0x000fea0003800000 */
.L_x_344:
[----:B------:R-:W-:Y:S01]  /*16920*/  UMOV UR4, URZ ;  /* 0x0000003f00047c82 */ /* 0x000fe20008000000 */
[----:B------:R-:W-:Y:S01]  /*16930*/  ULDC UR6, c[0x0][0xc3c] ;  /* 0x00030f0000067ab9 */ /* 0x000fe20000000800 */
[----:B------:R-:W-:Y:S01]  /*16940*/  UMOV UR5, URZ ;  /* 0x0000003f00057c82 */ /* 0x000fe20008000000 */
[----:B------:R1:W-:Y:S01]  /*16950*/  STL [R1], R0 ;  /* 0x0000000001007387 */ /* 0x0003e20000100800 */
[----:B------:R-:W-:Y:S02]  /*16960*/  IMAD.U32 R3, RZ, RZ, UR4 ;  /* 0x00000004ff037e24 */ /* 0x000fe4000f8e00ff */
[----:B------:R-:W-:-:S03]  /*16970*/  IMAD.U32 R2, RZ, RZ, UR5 ;  /* 0x00000005ff027e24 */ /* 0x000fc6000f8e00ff */
[----:B------:R2:W-:Y:S01]  /*16980*/  STL [R1+0x4], R3 ;  /* 0x0000040301007387 */ /* 0x0005e20000100800 */
[----:B-1----:R-:W-:-:S05]  /*16990*/  IMAD.U32 R0, RZ, RZ, UR6 ;  /* 0x00000006ff007e24 */ /* 0x002fca000f8e00ff */
[----:B------:R2:W-:Y:S04]  /*169a0*/  STL [R1+0xc], R0 ;  /* 0x00000c0001007387 */ /* 0x0005e80000100800 */
[----:B------:R2:W-:Y:S02]  /*169b0*/  STL [R1+0x8], R2 ;  /* 0x0000080201007387 */ /* 0x0005e40000100800 */
.L_x_350:
[----:B--2---:R-:W2:Y:S04]  /*169c0*/  LDL R2, [R1+0xc] ;  /* 0x00000c0001027983 */ /* 0x004ea80000100800 */
[----:B------:R-:W3:Y:S04]  /*169d0*/  LDL R3, [R1+0x8] ;  /* 0x0000080001037983 */ /* 0x000ee80000100800 */
[----:B------:R-:W4:Y:S04]  /*169e0*/  LDL R5, [R1+0x4] ;  /* 0x0000040001057983 */ /* 0x000f280000100800 */
[----:B-1----:R-:W4:Y:S01]  /*169f0*/  LDL R4, [R1] ;  /* 0x0000000001047983 */ /* 0x002f220000100800 */
[----:B------:R-:W1:Y:S01]  /*16a00*/  S2R R0, SR_TID.X ;  /* 0x0000000000007919 */ /* 0x000e620000002100 */
[----:B------:R-:W-:Y:S05]  /*16a10*/  WARPSYNC.ALL ;  /* 0x0000000000007948 */ /* 0x000fea0003800000 */
[----:B-1----:R-:W-:Y:S01]  /*16a20*/  LOP3.LUT R0, R0, 0x1f, RZ, 0xc0, !PT ;  /* 0x0000001f00007812 */ /* 0x002fe200078ec0ff */
[----:B------:R-:W-:Y:S03]  /*16a30*/  BAR.SYNC.DEFER_BLOCKING 0x4, 0x180 ;  /* 0x0106000000007b1d */ /* 0x000fe60000010000 */
[----:B------:R-:W-:-:S13]  /*16a40*/  ISETP.NE.AND P0, PT, R0, RZ, PT ;  /* 0x000000ff0000720c */ /* 0x000fda0003f05270 */
[----:B------:R-:W1:Y:S01]  /*16a50*/  @!P0 S2R R0, SR_CgaCtaId ;  /* 0x0000000000008919 */ /* 0x000e620000008800 */
[----:B--2---:R-:W-:Y:S01]  /*16a60*/  IMAD.MOV.U32 R7, RZ, RZ, R2 ;  /* 0x000000ffff077224 */ /* 0x004fe200078e0002 */
[----:B------:R-:W-:Y:S01]  /*16a70*/  @!P0 MOV R2, 0x400 ;  /* 0x0000040000028802 */ /* 0x000fe20000000f00 */
[----:B---3--:R-:W-:-:S03]  /*16a80*/  IMAD.MOV.U32 R6, RZ, RZ, R3 ;  /* 0x000000ffff067224 */ /* 0x008fc600078e0003 */
[----:B-1----:R-:W-:-:S05]  /*16a90*/  @!P0 LEA R18, R0, R2, 0x18 ;  /* 0x0000000200128211 */ /* 0x002fca00078ec0ff */
[----:B----4-:R2:W-:Y:S01]  /*16aa0*/  @!P0 STS.128 [R18+0x388d0], R4 ;  /* 0x0388d00412008388 */ /* 0x0105e20000000c00 */
[----:B------:R-:W-:Y:S06]  /*16ab0*/  BAR.ARV 0x5, 0x180 ;  /* 0x0146000000007b1d */ /* 0x000fec0000002000 */
.L_x_341:
[----:B------:R-:W3:Y:S01]  /*16ac0*/  LDL R0, [R1+0xc] ;  /* 0x00000c0001007983 */ /* 0x000ee20000100800 */
[----:B------:R-:W-:Y:S02]  /*16ad0*/  ULDC UR4, c[0x0][0xc3c] ;  /* 0x00030f0000047ab9 */ /* 0x000fe40000000800 */
[----:B---3--:R-:W-:-:S13]  /*16ae0*/  ISETP.GE.AND P0, PT, R0, UR4, PT ;  /* 0x0000000400007c0c */ /* 0x008fda000bf06270 */
[----:B------:R-:W-:Y:S05]  /*16af0*/  @!P0 BRA `(.L_x_351) ;  /* 0xffffff9c005c8947 */ /* 0x000fea000383ffff */
[----:B------:R-:W-:Y:S05]  /*16b00*/  BSYNC B8 ;  /* 0x0000000000087941 */ /* 0x000fea0003800000 */
.L_x_238:
[----:B0-----:R-:W3:Y:S01]  /*16b10*/  LDL.LU R0, [R1+0x48] ;  /* 0x0000480001007983 */ /* 0x001ee20000300800 */
[----:B------:R-:W-:Y:S01]  /*16b20*/  BSSY B0, `(.L_x_352) ;  /* 0x000000b000007945 */ /* 0x000fe20003800000 */
[----:B-12---:R-:W0:Y:S01]  /*16b30*/  S2R R5, SR_CgaCtaId ;  /* 0x0000000000057919 */ /* 0x006e220000008800 */
[----:B---3--:R-:W-:-:S05]  /*16b40*/  VIADD R0, R0, 0x1 ;  /* 0x0000000100007836 */ /* 0x008fca0000000000 */
[----:B------:R-:W-:-:S04]  /*16b50*/  LEA.HI R2, R0, R0, RZ, 0x1 ;  /* 0x0000000000027211 */ /* 0x000fc800078f08ff */
[----:B------:R-:W-:-:S05]  /*16b60*/  LOP3.LUT R3, R2, 0xfffffffe, RZ, 0xc0, !PT ;  /* 0xfffffffe02037812 */ /* 0x000fca00078ec0ff */
[----:B------:R-:W-:Y:S01]  /*16b70*/  IMAD.IADD R3, R0, 0x1, -R3 ;  /* 0x0000000100037824 */ /* 0x000fe200078e0a03 */
[----:B------:R-:W-:-:S04]  /*16b80*/  MOV R0, 0x400 ;  /* 0x0000040000007802 */ /* 0x000fc80000000f00 */
[----:B0-----:R-:W-:Y:S02]  /*16b90*/  LEA R0, R5, R0, 0x18 ;  /* 0x0000000005007211 */ /* 0x001fe400078ec0ff */
[----:B------:R-:W-:-:S04]  /*16ba0*/  SHF.L.U32 R3, R3, 0x1f, RZ ;  /* 0x0000001f03037819 */ /* 0x000fc800000006ff */
[----:B------:R-:W0:Y:S02]  /*16bb0*/  SYNCS.PHASECHK.TRANS64.TRYWAIT P0, [R0+URZ+0x38820], R3 ;  /* 0x03882003000075a7 */ /* 0x000e24000800017f */
[----:B0-----:R-:W-:Y:S05]  /*16bc0*/  @!P0 BRA `(.L_x_353) ;  /* 0x0000002000008947 */ /* 0x001fea0003800000 */
.L_x_423:
[----:B------:R-:W-:Y:S05]  /*16bd0*/  BSYNC B0 ;  /* 0x0000000000007941 */ /* 0x000fea0003800000 */
.L_x_352:
[----:B------:R-:W-:-:S03]  /*16be0*/  UMOV UR4, 0xffffffff ;  /* 0xffffffff00047882 */ /* 0x000fc60000000000 */
[----:B------:R-:W-:Y:S05]  /*16bf0*/  BRA.DIV UR4, `(.L_x_354) ;  /* 0x0000002204087947 */ /* 0x000fea000b800000 */
[----:B------:R-:W1:Y:S02]  /*16c00*/  S2R R2, SR_TID.X ;  /* 0x0000000000027919 */ /* 0x000e640000002100 */
[----:B-1----:R-:W-:-:S04]  /*16c10*/  SHF.R.U32.HI R2, RZ, 0x5, R2 ;  /* 0x00000005ff027819 */ /* 0x002fc80000011602 */
[----:B------:R-:W-:-:S05]  /*16c20*/  LOP3.LUT R2, R2, 0x3, RZ, 0xc0, !PT ;  /* 0x0000000302027812 */ /* 0x000fca00078ec0ff */
[----:B------:R1:W2:Y:S02]  /*16c30*/  SHFL.IDX PT, R14, R2, RZ, 0x1f ;  /* 0x00001fff020e7589 */ /* 0x0002a400000e0000 */
.L_x_426:
[----:B--2---:R-:W-:Y:S01]  /*16c40*/  ISETP.NE.AND P0, PT, R14, RZ, PT ;  /* 0x000000ff0e00720c */ /* 0x004fe20003f05270 */
[----:B------:R-:W-:-:S12]  /*16c50*/  BSSY B0, `(.L_x_355) ;  /* 0x0000027000007945 */ /* 0x000fd80003800000 */
[----:B------:R-:W-:Y:S05]  /*16c60*/  @P0 BRA `(.L_x_356) ;  /* 0x0000000000940947 */ /* 0x000fea0003800000 */
[----:B------:R-:W-:-:S03]  /*16c70*/  UMOV UR4, 0xffffffff ;  /* 0xffffffff00047882 */ /* 0x000fc60000000000 */
[----:B------:R-:W-:Y:S05]  /*16c80*/  BRA.DIV UR4, `(.L_x_357) ;  /* 0x0000002204187947 */ /* 0x000fea000b800000 */
[----:B------:R-:W-:-:S13]  /*16c90*/  ELECT P6, URZ, PT ;  /* 0x00000000003f782f */ /* 0x000fda00038c0000 */
.L_x_429:
[----:B------:R-:W-:Y:S05]  /*16ca0*/  @!P6 BRA `(.L_x_356) ;  /* 0x000000000084e947 */ /* 0x000fea0003800000 */
[----:B-1----:R-:W2:Y:S02]  /*16cb0*/  LDL R2, [R1+0x70] ;  /* 0x0000700001027983 */ /* 0x002ea40000100800 */
[----:B--2---:R-:W-:-:S13]  /*16cc0*/  R2UR UR4, R2 ;  /* 0x00000000020472ca */ /* 0x004fda00000e0000 */
[----:B------:R-:W-:-:S06]  /*16cd0*/  ULOP3.LUT UR4, UR4, 0x2, URZ, 0xfc, !UPT ;  /* 0x0000000204047892 */ /* 0x000fcc000f8efc3f */
[----:B------:R-:W-:-:S05]  /*16ce0*/  IMAD.U32 R2, RZ, RZ, UR4 ;  /* 0x00000004ff027e24 */ /* 0x000fca000f8e00ff */
[----:B------:R-:W-:-:S13]  /*16cf0*/  ISETP.NE.AND P2, PT, R2, 0x3, PT ;  /* 0x000000030200780c */ /* 0x000fda0003f45270 */
[----:B------:R-:W-:Y:S05]  /*16d00*/  @!P2 BRA `(.L_x_358) ;  /* 0x000000000004a947 */ /* 0x000fea0003800000 */
[----:B------:R-:W-:Y:S01]  /*16d10*/  BPT.TRAP 0x1 ;  /* 0x000000040000795c */ /* 0x000fe20000300000 */
.L_x_358:
[----:B------:R-:W2:Y:S01]  /*16d20*/  LDL.LU R7, [R1+0x14] ;  /* 0x0000140001077983 */ /* 0x000ea20000300800 */
[----:B------:R-:W-:Y:S02]  /*16d30*/  VIADD R2, R0, 0x38840 ;  /* 0x0003884000027836 */ /* 0x000fe40000000000 */
[C---:B0-----:R-:W-:Y:S02]  /*16d40*/  VIADD R3, R19.reuse, 0x1 ;  /* 0x0000000113037836 */ /* 0x041fe40000000000 */
[----:B------:R-:W-:-:S03]  /*16d50*/  IMAD R6, R19, 0x8, R2 ;  /* 0x0000000813067824 */ /* 0x000fc600078e0202 */
[----:B------:R-:W-:-:S04]  /*16d60*/  ISETP.NE.AND P1, PT, R3, 0x2, PT ;  /* 0x000000020300780c */ /* 0x000fc80003f25270 */
[----:B------:R-:W-:Y:S02]  /*16d70*/  SEL R4, RZ, 0x1, P1 ;  /* 0x00000001ff047807 */ /* 0x000fe40000800000 */
[----:B------:R-:W-:Y:S02]  /*16d80*/  SEL R3, R3, RZ, P1 ;  /* 0x000000ff03037207 */ /* 0x000fe40000800000 */
[C---:B--2---:R-:W-:Y:S02]  /*16d90*/  SHF.L.U32 R5, R7.reuse, 0x1f, RZ ;  /* 0x0000001f07057819 */ /* 0x044fe400000006ff */
[----:B------:R-:W-:Y:S01]  /*16da0*/  LOP3.LUT R4, R7, R4, RZ, 0x3c, !PT ;  /* 0x0000000407047212 */ /* 0x000fe200078e3cff */
[----:B------:R-:W-:Y:S01]  /*16db0*/  IMAD R7, R3, 0x8, R2 ;  /* 0x0000000803077824 */ /* 0x000fe200078e0202 */
[----:B------:R-:W0:Y:S02]  /*16dc0*/  SYNCS.PHASECHK.TRANS64.TRYWAIT P0, [R6+URZ], R5 ;  /* 0x00000005060075a7 */ /* 0x000e24000800017f */
[----:B------:R-:W-:Y:S01]  /*16dd0*/  SHF.L.U32 R2, R4, 0x1f, RZ ;  /* 0x0000001f04027819 */ /* 0x000fe200000006ff */
[----:B0-----:R-:W-:Y:S06]  /*16de0*/  @!P0 BRA `(.L_x_359) ;  /* 0x0000001c00e08947 */ /* 0x001fec0003800000 */
.L_x_430:
[----:B------:R-:W1:Y:S02]  /*16df0*/  SYNCS.PHASECHK.TRANS64.TRYWAIT P0, [R7+URZ], R2 ;  /* 0x00000002070075a7 */ /* 0x000e64000800017f */
[----:B-1----:R-:W-:Y:S05]  /*16e00*/  @!P0 BRA `(.L_x_360) ;  /* 0x0000001c00ec8947 */ /* 0x002fea0003800000 */
.L_x_431:
[----:B------:R-:W-:Y:S05]  /*16e10*/  @!P2 BRA `(.L_x_361) ;  /* 0x000000000004a947 */ /* 0x000fea0003800000 */
[----:B------:R-:W-:Y:S01]  /*16e20*/  BPT.TRAP 0x1 ;  /* 0x000000040000795c */ /* 0x000fe20000300000 */
.L_x_361:
[----:B------:R-:W-:-:S04]  /*16e30*/  VIADD R0, R0, 0x38860 ;  /* 0x0003886000007836 */ /* 0x000fc80000000000 */
[----:B------:R-:W-:-:S04]  /*16e40*/  IMAD R4, R19, 0x8, R0 ;  /* 0x0000000813047824 */ /* 0x000fc800078e0200 */
[----:B------:R-:W2:Y:S02]  /*16e50*/  SYNCS.PHASECHK.TRANS64.TRYWAIT P0, [R4+URZ], R5 ;  /* 0x00000005040075a7 */ /* 0x000ea4000800017f */
[----:B--2---:R-:W-:Y:S05]  /*16e60*/  @!P0 BRA `(.L_x_362) ;  /* 0x0000001c00e88947 */ /* 0x004fea0003800000 */
.L_x_432:
[----:B------:R-:W-:-:S07]  /*16e70*/  IMAD R3, R3, 0x8, R0 ;  /* 0x0000000803037824 */ /* 0x000fce00078e0200 */
.L_x_363:
[----:B---3--:R3:W4:Y:S02]  /*16e80*/  SYNCS.PHASECHK.TRANS64.TRYWAIT P0, [R3+URZ], R2 ;  /* 0x00000002030075a7 */ /* 0x008724000800017f */
[----:B----4-:R-:W-:Y:S05]  /*16e90*/  @!P0 NANOSLEEP.SYNCS 0x989680 ;  /* 0x009896800000895d */ /* 0x010fea0003900000 */
[----:B------:R-:W4:Y:S02]  /*16ea0*/  @!P0 SYNCS.PHASECHK.TRANS64 P0, [R3+URZ], R2 ;  /* 0x00000002030085a7 */ /* 0x000f24000800007f */
[----:B----4-:R-:W-:Y:S05]  /*16eb0*/  @!P0 BRA `(.L_x_363) ;  /* 0xfffffffc00f08947 */ /* 0x010fea000383ffff */
.L_x_356:
[----:B------:R-:W-:Y:S05]  /*16ec0*/  BSYNC B0 ;  /* 0x0000000000007941 */ /* 0x000fea0003800000 */
.L_x_355:
[----:B------:R-:W-:Y:S05]  /*16ed0*/  EXIT ;  /* 0x000000000000794d */ /* 0x000fea0003800000 */
.L_x_189:
[----:B0-----:R0:W1:Y:S02]  /*16ee0*/  SYNCS.PHASECHK.TRANS64.TRYWAIT P1, [R5+URZ+0x38800], R0 ;  /* 0x03880000050075a7 */ /* 0x001064000802017f */
[----:B-1----:R-:W-:Y:S05]  /*16ef0*/  @!P1 NANOSLEEP.SYNCS 0x989680 ;  /* 0x009896800000995d */ /* 0x002fea0003900000 */
[----:B------:R-:W1:Y:S02]  /*16f00*/  @!P1 SYNCS.PHASECHK.TRANS64 P1, [R5+URZ+0x38800], R0 ;  /* 0x03880000050095a7 */ /* 0x000e64000802007f */
[----:B-1----:R-:W-:Y:S05]  /*16f10*/  @!P1 BRA `(.L_x_189) ;  /* 0xfffffffc00f09947 */ /* 0x002fea000383ffff */
[----:B------:R-:W-:Y:S05]  /*16f20*/  BRA `(.L_x_364) ;  /* 0xfffffeb000547947 */ /* 0x000fea000383ffff */
.L_x_193:
[----:B-1----:R1:W2:Y:S02]  /*16f30*/  SYNCS.PHASECHK.TRANS64.TRYWAIT P2, [R0+URZ+0x38830], R3 ;  /* 0x03883003000075a7 */ /* 0x0022a4000804017f */
[----:B--2---:R-:W-:Y:S05]  /*16f40*/  @!P2 NANOSLEEP.SYNCS 0x989680 ;  /* 0x009896800000a95d */ /* 0x004fea0003900000 */
[----:B------:R-:W2:Y:S02]  /*16f50*/  @!P2 SYNCS.PHASECHK.TRANS64 P2, [R0+URZ+0x38830], R3 ;  /* 0x038830030000a5a7 */ /* 0x000ea4000804007f */
[----:B--2---:R-:W-:Y:S05]  /*16f60*/  @!P2 BRA `(.L_x_193) ;  /* 0xfffffffc00f0a947 */ /* 0x004fea000383ffff */
[----:B------:R-:W-:Y:S05]  /*16f70*/  BRA `(.L_x_192) ;  /* 0xfffffeb0007c7947 */ /* 0x000fea000383ffff */
.L_x_198:
[----:B-1----:R-:W-:-:S04]  /*16f80*/  IMAD.U32 R4, RZ, RZ, UR60 ;  /* 0x0000003cff047e24 */ /* 0x002fc8000f8e00ff */
[----:B------:R1:W2:Y:S03]  /*16f90*/  SYNCS.PHASECHK.TRANS64.TRYWAIT P2, [R4+URZ+0x38830], R3 ;  /* 0x03883003040075a7 */ /* 0x0002a6000804017f */
[----:B--2---:R-:W-:Y:S05]  /*16fa0*/  @!P2 NANOSLEEP.SYNCS 0x989680 ;  /* 0x009896800000a95d */ /* 0x004fea0003900000 */
[----:B------:R-:W2:Y:S02]  /*16fb0*/  @!P2 SYNCS.PHASECHK.TRANS64 P2, [R4+URZ+0x38830], R3 ;  /* 0x038830030400a5a7 */ /* 0x000ea4000804007f */
[----:B--2---:R-:W-:Y:S05]  /*16fc0*/  @!P2 BRA `(.L_x_198) ;  /* 0xfffffffc00eca947 */ /* 0x004fea000383ffff */
[----:B------:R-:W-:Y:S05]  /*16fd0*/  BRA `(.L_x_197) ;  /* 0xfffffeec00fc7947 */ /* 0x000fea000383ffff */
.L_x_202:
[----:B-1----:R1:W2:Y:S02]  /*16fe0*/  SYNCS.PHASECHK.TRANS64.TRYWAIT P2, [R21+URZ+0x38850], R0 ;  /* 0x03885000150075a7 */ /* 0x0022a4000804017f */
[----:B--2---:R-:W-:Y:S05]  /*16ff0*/  @!P2 NANOSLEEP.SYNCS 0x989680 ;  /* 0x009896800000a95d */ /* 0x004fea0003900000 */
[----:B------:R-:W2:Y:S02]  /*17000*/  @!P2 SYNCS.PHASECHK.TRANS64 P2, [R21+URZ+0x38850], R0 ;  /* 0x038850001500a5a7 */ /* 0x000ea4000804007f */
[----:B--2---:R-:W-:Y:S05]  /*17010*/  @!P2 BRA `(.L_x_202) ;  /* 0xfffffffc00f0a947 */ /* 0x004fea000383ffff */
[----:B------:R-:W-:Y:S05]  /*17020*/  BRA `(.L_x_201) ;  /* 0xffffff1800387947 */ /* 0x000fea000383ffff */
.L_x_207:
[----:B-1----:R1:W2:Y:S02]  /*17030*/  SYNCS.PHASECHK.TRANS64.TRYWAIT P0, [R0+URZ+0x38850], R7 ;  /* 0x03885007000075a7 */ /* 0x0022a4000800017f */
[----:B--2---:R-:W-:Y:S05]  /*17040*/  @!P0 NANOSLEEP.SYNCS 0x989680 ;  /* 0x009896800000895d */ /* 0x004fea0003900000 */
[----:B------:R-:W2:Y:S02]  /*17050*/  @!P0 SYNCS.PHASECHK.TRANS64 P0, [R0+URZ+0x38850], R7 ;  /* 0x03885007000085a7 */ /* 0x000ea4000800007f */
[----:B--2---:R-:W-:Y:S05]  /*17060*/  @!P0 BRA `(.L_x_207) ;  /* 0xfffffffc00f08947 */ /* 0x004fea000383ffff */
[----:B------:R-:W-:Y:S05]  /*17070*/  BRA `(.L_x_206) ;  /* 0xffffff3000307947 */ /* 0x000fea000383ffff */
.L_x_252:
[----:B------:R-:W2:Y:S01]  /*17080*/  S2R R4, SR_TID.X ;  /* 0x0000000000047919 */ /* 0x000ea20000002100 */
[----:B------:R-:W-:Y:S01]  /*17090*/  BSSY B0, `(.L_x_365) ;  /* 0x000000a000007945 */ /* 0x000fe20003800000 */
[----:B------:R-:W-:Y:S02]  /*170a0*/  IMAD.MOV.U32 R12, RZ, RZ, RZ ;  /* 0x000000ffff0c7224 */ /* 0x000fe400078e00ff */
[----:B0-----:R-:W-:Y:S02]  /*170b0*/  IMAD.MOV.U32 R11, RZ, RZ, 0x1f ;  /* 0x0000001fff0b7424 */ /* 0x001fe400078e00ff */
[----:B------:R-:W-:Y:S01]  /*170c0*/  IMAD.MOV.U32 R15, RZ, RZ, -0x1 ;  /* 0xffffffffff0f7424 */ /* 0x000fe200078e00ff */
[----:B--2---:R-:W-:-:S04]  /*170d0*/  SHF.R.U32.HI R4, RZ, 0x5, R4 ;  /* 0x00000005ff047819 */ /* 0x004fc80000011604 */
[----:B------:R-:W-:-:S05]  /*170e0*/  LOP3.LUT R4, R4, 0x3, RZ, 0xc0, !PT ;  /* 0x0000000304047812 */ /* 0x000fca00078ec0ff */
[----:B------:R-:W-:-:S07]  /*170f0*/  IMAD.MOV.U32 R13, RZ, RZ, R4 ;  /* 0x000000ffff0d7224 */ /* 0x000fce00078e0004 */
[----:B-1----:R-:W-:Y:S05]  /*17100*/  WARPSYNC.COLLECTIVE R15, `(.L_x_366) ;  /* 0x000000000f087348 */ /* 0x002fea0003c00000 */
[----:B------:R0:W2:Y:S02]  /*17110*/  SHFL.IDX P6, R14, R13, R12, R11 ;  /* 0x0000000c0d0e7389 */ /* 0x0000a400000c000b */
[----:B012---:R-:W-:Y:S01]  /*17120*/  ENDCOLLECTIVE ;  /* 0x000000000000791b */ /* 0x007fe20003800000 */
.L_x_366:
[----:B------:R-:W-:Y:S05]  /*17130*/  BSYNC B0 ;  /* 0x0000000000007941 */ /* 0x000fea0003800000 */
.L_x_365:
[----:B------:R-:W-:Y:S05]  /*17140*/  BRA `(.L_x_367) ;  /* 0xffffffa400847947 */ /* 0x000fea000383ffff */
.L_x_254:
[----:B------:R-:W-:Y:S01]  /*17150*/  BSSY B0, `(.L_x_368) ;  /* 0x0000006000007945 */ /* 0x000fe20003800000 */
[----:B------:R-:W-:-:S07]  /*17160*/  IMAD.MOV.U32 R15, RZ, RZ, -0x1 ;  /* 0xffffffffff0f7424 */ /* 0x000fce00078e00ff */
[----:B01--4-:R-:W-:Y:S05]  /*17170*/  WARPSYNC.COLLECTIVE R15, `(.L_x_369) ;  /* 0x000000000f0c7348 */ /* 0x013fea0003c00000 */
[----:B------:R-:W-:Y:S02]  /*17180*/  ELECT P6, UR62, PT ;  /* 0x00000000003e782f */ /* 0x000fe400038c0000 */
[----:B------:R-:W-:Y:S01]  /*17190*/  MOV R14, UR62 ;  /* 0x0000003e000e7c02 */ /* 0x000fe20008000f00 */
[----:B01--4-:R-:W-:Y:S10]  /*171a0*/  ENDCOLLECTIVE ;  /* 0x000000000000791b */ /* 0x013ff40003800000 */
.L_x_369:
[----:B------:R-:W-:Y:S05]  /*171b0*/  BSYNC B0 ;  /* 0x0000000000007941 */ /* 0x000fea0003800000 */
.L_x_368:
[----:B------:R-:W-:Y:S05]  /*171c0*/  BRA `(.L_x_370) ;  /* 0xffffffa400887947 */ /* 0x000fea000383ffff */
.L_x_256:
[----:B--2---:R2:W3:Y:S02]  /*171d0*/  SYNCS.PHASECHK.TRANS64.TRYWAIT P0, [R0+URZ+0x38840], R2 ;  /* 0x03884002000075a7 */ /* 0x0044e4000800017f */
[----:B---3--:R-:W-:Y:S05]  /*171e0*/  @!P0 NANOSLEEP.SYNCS 0x989680 ;  /* 0x009896800000895d */ /* 0x008fea0003900000 */
[----:B------:R-:W3:Y:S02]  /*171f0*/  @!P0 SYNCS.PHASECHK.TRANS64 P0, [R0+URZ+0x38840], R2 ;  /* 0x03884002000085a7 */ /* 0x000ee4000800007f */
[----:B---3--:R-:W-:Y:S05]  /*17200*/  @!P0 BRA `(.L_x_256) ;  /* 0xfffffffc00f08947 */ /* 0x008fea000383ffff */
[----:B------:R-:W-:Y:S05]  /*17210*/  BRA `(.L_x_371) ;  /* 0xffffffa400ec7947 */ /* 0x000fea000383ffff */
.L_x_260:
[----:B------:R-:W2:Y:S01]  /*17220*/  LDL.LU R11, [R1+0x40] ;  /* 0x00004000010b7983 */ /* 0x000ea20000300800 */
[----:B------:R-:W-:Y:S02]  /*17230*/  IMAD.MOV.U32 R13, RZ, RZ, R3 ;  /* 0x000000ffff0d7224 */ /* 0x000fe400078e0003 */
[----:B------:R-:W-:Y:S01]  /*17240*/  IMAD.MOV.U32 R12, RZ, RZ, RZ ;  /* 0x000000ffff0c7224 */ /* 0x000fe200078e00ff */
[----:B------:R-:W0:Y:S01]  /*17250*/  S2R R7, SR_TID.X ;  /* 0x0000000000077919 */ /* 0x000e220000002100 */
[----:B------:R-:W-:Y:S01]  /*17260*/  IMAD.MOV.U32 R15, RZ, RZ, -0x1 ;  /* 0xffffffffff0f7424 */ /* 0x000fe200078e00ff */
[----:B0-----:R-:W-:-:S04]  /*17270*/  LOP3.LUT R7, R7, 0x7f, RZ, 0xc0, !PT ;  /* 0x0000007f07077812 */ /* 0x001fc800078ec0ff */
[----:B------:R-:W-:-:S05]  /*17280*/  SHF.R.U32.HI R0, RZ, 0x3, R7 ;  /* 0x00000003ff007819 */ /* 0x000fca0000011607 */
[----:B------:R-:W-:-:S04]  /*17290*/  IMAD.IADD R0, R0, 0x1, R5 ;  /* 0x0000000100007824 */ /* 0x000fc800078e0205 */
[----:B------:R-:W-:Y:S02]  /*172a0*/  VIADD R5, R0, 0x10 ;  /* 0x0000001000057836 */ /* 0x000fe40000000000 */
[----:B--2---:R-:W-:Y:S02]  /*172b0*/  IMAD R2, R11, R8, RZ ;  /* 0x000000080b027224 */ /* 0x004fe400078e02ff */
[----:B------:R-:W-:-:S03]  /*172c0*/  IMAD.MOV.U32 R11, RZ, RZ, 0x181f ;  /* 0x0000181fff0b7424 */ /* 0x000fc600078e00ff */
[----:B------:R-:W-:-:S13]  /*172d0*/  ISETP.GE.AND P5, PT, R0, R2, PT ;  /* 0x000000020000720c */ /* 0x000fda0003fa6270 */
[----:B-----5:R-:W-:Y:S05]  /*172e0*/  WARPSYNC.COLLECTIVE R15, `(.L_x_372) ;  /* 0x000000000f087348 */ /* 0x020fea0003c00000 */
[----:B------:R0:W1:Y:S02]  /*172f0*/  SHFL.IDX P6, R14, R13, R12, R11 ;  /* 0x0000000c0d0e7389 */ /* 0x00006400000c000b */
[----:B01---5:R-:W-:Y:S01]  /*17300*/  ENDCOLLECTIVE ;  /* 0x000000000000791b */ /* 0x023fe20003800000 */
.L_x_372:
[----:B------:R-:W-:Y:S02]  /*17310*/  IMAD.MOV.U32 R13, RZ, RZ, R4 ;  /* 0x000000ffff0d7224 */ /* 0x000fe400078e0004 */
[----:B------:R-:W-:-:S07]  /*17320*/  IMAD.MOV.U32 R6, RZ, RZ, R14 ;  /* 0x000000ffff067224 */ /* 0x000fce00078e000e */
[----:B------:R-:W-:Y:S05]  /*17330*/  WARPSYNC.COLLECTIVE R15, `(.L_x_373) ;  /* 0x000000000f087348 */ /* 0x000fea0003c00000 */
[----:B------:R0:W1:Y:S02]  /*17340*/  SHFL.IDX P6, R14, R13, R12, R11 ;  /* 0x0000000c0d0e7389 */ /* 0x00006400000c000b */
[----:B01----:R-:W-:Y:S01]  /*17350*/  ENDCOLLECTIVE ;  /* 0x000000000000791b */ /* 0x003fe20003800000 */
.L_x_373:
[----:B------:R-:W-:Y:S01]  /*17360*/  ULDC.64 UR4, c[0x0][0x208] ;  /* 0x0000820000047ab9 */ /* 0x000fe20000000a00 */
[----:B------:R-:W-:Y:S02]  /*17370*/  IMAD.MOV.U32 R13, RZ, RZ, R3 ;  /* 0x000000ffff0d7224 */ /* 0x000fe400078e0003 */
[----:B------:R-:W-:Y:S02]  /*17380*/  IMAD.MOV.U32 R12, RZ, RZ, 0x1 ;  /* 0x00000001ff0c7424 */ /* 0x000fe400078e00ff */
[----:B------:R-:W-:-:S05]  /*17390*/  IMAD.MOV.U32 R7, RZ, RZ, R14 ;  /* 0x000000ffff077224 */ /* 0x000fca00078e000e */
[----:B------:R-:W-:-:S05]  /*173a0*/  @!P5 LEA R7, P4, R10, R7, 0x1 ;  /* 0x000000070a07d211 */ /* 0x000fca00078808ff */
[----:B------:R-:W-:-:S05]  /*173b0*/  @!P5 IMAD.X R6, RZ, RZ, R6, P4 ;  /* 0x000000ffff06d224 */ /* 0x000fca00020e0606 */
[----:B------:R-:W-:-:S04]  /*173c0*/  @!P5 LOP3.LUT R7, R7, R6, RZ, 0x3c, !PT ;  /* 0x000000060707d212 */ /* 0x000fc800078e3cff */
[----:B------:R-:W-:-:S04]  /*173d0*/  @!P5 LOP3.LUT R6, R7, R6, RZ, 0x3c, !PT ;  /* 0x000000060706d212 */ /* 0x000fc800078e3cff */
[----:B------:R-:W-:-:S05]  /*173e0*/  @!P5 LOP3.LUT R7, R7, R6, RZ, 0x3c, !PT ;  /* 0x000000060707d212 */ /* 0x000fca00078e3cff */
        /* <DEDUP_REMOVED lines=11> */
.L_x_374:
[----:B------:R-:W-:Y:S02]  /*174a0*/  IMAD.MOV.U32 R13, RZ, RZ, R4 ;  /* 0x000000ffff0d7224 */ /* 0x000fe400078e0004 */
[----:B------:R-:W-:-:S07]  /*174b0*/  IMAD.MOV.U32 R6, RZ, RZ, R14 ;  /* 0x000000ffff067224 */ /* 0x000fce00078e000e */
[----:B------:R-:W-:Y:S05]  /*174c0*/  WARPSYNC.COLLECTIVE R15, `(.L_x_375) ;  /* 0x000000000f087348 */ /* 0x000fea0003c00000 */
[----:B------:R0:W1:Y:S02]  /*174d0*/  SHFL.IDX P6, R14, R13, R12, R11 ;  /* 0x0000000c0d0e7389 */ /* 0x00006400000c000b */
[----:B01----:R-:W-:Y:S01]  /*174e0*/  ENDCOLLECTIVE ;  /* 0x000000000000791b */ /* 0x003fe20003800000 */
.L_x_375:
[----:B------:R-:W-:Y:S01]  /*174f0*/  ULDC.64 UR4, c[0x0][0x208] ;  /* 0x0000820000047ab9 */ /* 0x000fe20000000a00 */
[----:B------:R-:W-:Y:S02]  /*17500*/  IMAD.MOV.U32 R13, RZ, RZ, R3 ;  /* 0x000000ffff0d7224 */ /* 0x000fe400078e0003 */
[----:B------:R-:W-:Y:S02]  /*17510*/  IMAD.MOV.U32 R12, RZ, RZ, 0x2 ;  /* 0x00000002ff0c7424 */ /* 0x000fe400078e00ff */
[----:B------:R-:W-:-:S05]  /*17520*/  IMAD.MOV.U32 R5, RZ, RZ, R14 ;  /* 0x000000ffff057224 */ /* 0x000fca00078e000e */
[----:B------:R-:W-:-:S05]  /*17530*/  @!P5 LEA R5, P4, R10, R5, 0x1 ;  /* 0x000000050a05d211 */ /* 0x000fca00078808ff */
[----:B------:R-:W-:-:S04]  /*17540*/  @!P5 IMAD.X R6, RZ, RZ, R6, P4 ;  /* 0x000000ffff06d224 */ /* 0x000fc800020e0606 */
[----:B------:R-:W-:Y:S02]  /*17550*/  @!P5 IMAD.MOV.U32 R7, RZ, RZ, R6 ;  /* 0x000000ffff07d224 */ /* 0x000fe400078e0006 */
[----:B------:R-:W-:Y:S02]  /*17560*/  @!P5 IMAD.MOV.U32 R6, RZ, RZ, R5 ;  /* 0x000000ffff06d224 */ /* 0x000fe400078e0005 */
[----:B------:R-:W-:-:S03]  /*17570*/  VIADD R5, R0, 0x20 ;  /* 0x0000002000057836 */ /* 0x000fc60000000000 */
        /* <DEDUP_REMOVED lines=11> */
.L_x_376:
[----:B------:R-:W-:Y:S02]  /*17630*/  IMAD.MOV.U32 R13, RZ, RZ, R4 ;  /* 0x000000ffff0d7224 */ /* 0x000fe400078e0004 */
[----:B------:R-:W-:-:S07]  /*17640*/  IMAD.MOV.U32 R6, RZ, RZ, R14 ;  /* 0x000000ffff067224 */ /* 0x000fce00078e000e */
[----:B------:R-:W-:Y:S05]  /*17650*/  WARPSYNC.COLLECTIVE R15, `(.L_x_377) ;  /* 0x000000000f087348 */ /* 0x000fea0003c00000 */
[----:B------:R0:W1:Y:S02]  /*17660*/  SHFL.IDX P6, R14, R13, R12, R11 ;  /* 0x0000000c0d0e7389 */ /* 0x00006400000c000b */
[----:B01----:R-:W-:Y:S01]  /*17670*/  ENDCOLLECTIVE ;  /* 0x000000000000791b */ /* 0x003fe20003800000 */
.L_x_377:
        /* <DEDUP_REMOVED lines=20> */
.L_x_378:
[----:B------:R-:W-:Y:S02]  /*177c0*/  IMAD.MOV.U32 R13, RZ, RZ, R4 ;  /* 0x000000ffff0d7224 */ /* 0x000fe400078e0004 */
[----:B------:R-:W-:-:S07]  /*177d0*/  IMAD.MOV.U32 R6, RZ, RZ, R14 ;  /* 0x000000ffff067224 */ /* 0x000fce00078e000e */
[----:B------:R-:W-:Y:S05]  /*177e0*/  WARPSYNC.COLLECTIVE R15, `(.L_x_379) ;  /* 0x000000000f087348 */ /* 0x000fea0003c00000 */
[----:B------:R0:W1:Y:S02]  /*177f0*/  SHFL.IDX P6, R14, R13, R12, R11 ;  /* 0x0000000c0d0e7389 */ /* 0x00006400000c000b */
[----:B01----:R-:W-:Y:S01]  /*17800*/  ENDCOLLECTIVE ;  /* 0x000000000000791b */ /* 0x003fe20003800000 */
.L_x_379:
        /* <DEDUP_REMOVED lines=20> */
.L_x_380:
[----:B------:R-:W-:Y:S02]  /*17950*/  IMAD.MOV.U32 R13, RZ, RZ, R4 ;  /* 0x000000ffff0d7224 */ /* 0x000fe400078e0004 */
[----:B------:R-:W-:-:S07]  /*17960*/  IMAD.MOV.U32 R6, RZ, RZ, R14 ;  /* 0x000000ffff067224 */ /* 0x000fce00078e000e */
[----:B------:R-:W-:Y:S05]  /*17970*/  WARPSYNC.COLLECTIVE R15, `(.L_x_381) ;  /* 0x000000000f087348 */ /* 0x000fea0003c00000 */
[----:B------:R0:W1:Y:S02]  /*17980*/  SHFL.IDX P6, R14, R13, R12, R11 ;  /* 0x0000000c0d0e7389 */ /* 0x00006400000c000b */
[----:B01----:R-:W-:Y:S01]  /*17990*/  ENDCOLLECTIVE ;  /* 0x000000000000791b */ /* 0x003fe20003800000 */
.L_x_381:
        /* <DEDUP_REMOVED lines=20> */
.L_x_382:
[----:B------:R-:W-:Y:S02]  /*17ae0*/  IMAD.MOV.U32 R13, RZ, RZ, R4 ;  /* 0x000000ffff0d7224 */ /* 0x000fe400078e0004 */
[----:B------:R-:W-:-:S07]  /*17af0*/  IMAD.MOV.U32 R6, RZ, RZ, R14 ;  /* 0x000000ffff067224 */ /* 0x000fce00078e000e */
[----:B------:R-:W-:Y:S05]  /*17b00*/  WARPSYNC.COLLECTIVE R15, `(.L_x_383) ;  /* 0x000000000f087348 */ /* 0x000fea0003c00000 */
[----:B------:R0:W1:Y:S02]  /*17b10*/  SHFL.IDX P6, R14, R13, R12, R11 ;  /* 0x0000000c0d0e7389 */ /* 0x00006400000c000b */
[----:B01----:R-:W-:Y:S01]  /*17b20*/  ENDCOLLECTIVE ;  /* 0x000000000000791b */ /* 0x003fe20003800000 */
.L_x_383:
[----:B------:R-:W-:Y:S01]  /*17b30*/  ULDC.64 UR4, c[0x0][0x208] ;  /* 0x0000820000047ab9 */ /* 0x000fe20000000a00 */
[----:B------:R-:W-:Y:S02]  /*17b40*/  IMAD.MOV.U32 R13, RZ, RZ, R3 ;  /* 0x000000ffff0d7224 */ /* 0x000fe400078e0003 */
[----:B------:R-:W-:Y:S02]  /*17b50*/  IMAD.MOV.U32 R12, RZ, RZ, 0x6 ;  /* 0x00000006ff0c7424 */ /* 0x000fe400078e00ff */
[----:B------:R-:W-:-:S05]  /*17b60*/  IMAD.MOV.U32 R5, RZ, RZ, R14 ;  /* 0x000000ffff057224 */ /* 0x000fca00078e000e */
[----:B------:R-:W-:-:S05]  /*17b70*/  @!P5 LEA R5, P4, R10, R5, 0x1 ;  /* 0x000000050a05d211 */ /* 0x000fca00078808ff */
[----:B------:R-:W-:-:S04]  /*17b80*/  @!P5 IMAD.X R6, RZ, RZ, R6, P4 ;  /* 0x000000ffff06d224 */ /* 0x000fc800020e0606 */
[----:B------:R-:W-:Y:S02]  /*17b90*/  @!P5 IMAD.MOV.U32 R7, RZ, RZ, R6 ;  /* 0x000000ffff07d224 */ /* 0x000fe400078e0006 */
[----:B------:R-:W-:-:S05]  /*17ba0*/  @!P5 IMAD.MOV.U32 R6, RZ, RZ, R5 ;  /* 0x000000ffff06d224 */ /* 0x000fca00078e0005 */
        /* <DEDUP_REMOVED lines=10> */
.L_x_384:
[----:B------:R-:W-:-:S05]  /*17c50*/  VIADD R7, R0, 0x60 ;  /* 0x0000006000077836 */ /* 0x000fca0000000000 */
[----:B------:R-:W-:Y:S01]  /*17c60*/  ISETP.GE.AND P5, PT, R7, R2, PT ;  /* 0x000000020700720c */ /* 0x000fe20003fa6270 */
[----:B------:R-:W-:Y:S02]  /*17c70*/  IMAD.MOV.U32 R13, RZ, RZ, R4 ;  /* 0x000000ffff0d7224 */ /* 0x000fe400078e0004 */
[----:B------:R-:W-:-:S10]  /*17c80*/  IMAD.MOV.U32 R8, RZ, RZ, R14 ;  /* 0x000000ffff087224 */ /* 0x000fd400078e000e */
[----:B------:R-:W-:Y:S05]  /*17c90*/  WARPSYNC.COLLECTIVE R15, `(.L_x_385) ;  /* 0x000000000f087348 */ /* 0x000fea0003c00000 */
[----:B------:R0:W1:Y:S02]  /*17ca0*/  SHFL.IDX P6, R14, R13, R12, R11 ;  /* 0x0000000c0d0e7389 */ /* 0x00006400000c000b */
[----:B01----:R-:W-:Y:S01]  /*17cb0*/  ENDCOLLECTIVE ;  /* 0x000000000000791b */ /* 0x003fe20003800000 */
.L_x_385:
        /* <DEDUP_REMOVED lines=18> */
.L_x_386:
[----:B------:R-:W-:Y:S02]  /*17de0*/  IMAD.MOV.U32 R13, RZ, RZ, R4 ;  /* 0x000000ffff0d7224 */ /* 0x000fe400078e0004 */
[----:B------:R-:W-:-:S07]  /*17df0*/  IMAD.MOV.U32 R5, RZ, RZ, R14 ;  /* 0x000000ffff057224 */ /* 0x000fce00078e000e */
[----:B------:R-:W-:Y:S05]  /*17e00*/  WARPSYNC.COLLECTIVE R15, `(.L_x_387) ;  /* 0x000000000f087348 */ /* 0x000fea0003c00000 */
[----:B------:R0:W1:Y:S02]  /*17e10*/  SHFL.IDX P6, R14, R13, R12, R11 ;  /* 0x0000000c0d0e7389 */ /* 0x00006400000c000b */
[----:B01----:R-:W-:Y:S01]  /*17e20*/  ENDCOLLECTIVE ;  /* 0x000000000000791b */ /* 0x003fe20003800000 */
.L_x_387:
[----:B------:R-:W-:Y:S01]  /*17e30*/  IMAD.MOV.U32 R3, RZ, RZ, R14 ;  /* 0x000000ffff037224 */ /* 0x000fe200078e000e */
[----:B------:R-:W-:Y:S06]  /*17e40*/  BRA `(.L_x_388) ;  /* 0xffffffa800b87947 */ /* 0x000fec000383ffff */
.L_x_265:
[----:B0-----:R0:W3:Y:S02]  /*17e50*/  SYNCS.PHASECHK.TRANS64.TRYWAIT P0, [R18+URZ+0x38820], R0 ;  /* 0x03882000120075a7 */ /* 0x0010e4000800017f */
[----:B---3--:R-:W-:Y:S05]  /*17e60*/  @!P0 NANOSLEEP.SYNCS 0x989680 ;  /* 0x009896800000895d */ /* 0x008fea0003900000 */
[----:B------:R-:W3:Y:S02]  /*17e70*/  @!P0 SYNCS.PHASECHK.TRANS64 P0, [R18+URZ+0x38820], R0 ;  /* 0x03882000120085a7 */ /* 0x000ee4000800007f */
[----:B---3--:R-:W-:Y:S05]  /*17e80*/  @!P0 BRA `(.L_x_265) ;  /* 0xfffffffc00f08947 */ /* 0x008fea000383ffff */
[----:B------:R-:W-:Y:S05]  /*17e90*/  BRA `(.L_x_389) ;  /* 0xffffffac00347947 */ /* 0x000fea000383ffff */
.L_x_274:
[----:B-1----:R1:W2:Y:S02]  /*17ea0*/  SYNCS.PHASECHK.TRANS64.TRYWAIT P0, [R3+URZ+0x38840], R2 ;  /* 0x03884002030075a7 */ /* 0x0022a4000800017f */
[----:B--2---:R-:W-:Y:S05]  /*17eb0*/  @!P0 NANOSLEEP.SYNCS 0x989680 ;  /* 0x009896800000895d */ /* 0x004fea0003900000 */
[----:B------:R-:W2:Y:S02]  /*17ec0*/  @!P0 SYNCS.PHASECHK.TRANS64 P0, [R3+URZ+0x38840], R2 ;  /* 0x03884002030085a7 */ /* 0x000ea4000800007f */
[----:B--2---:R-:W-:Y:S05]  /*17ed0*/  @!P0 BRA `(.L_x_274) ;  /* 0xfffffffc00f08947 */ /* 0x004fea000383ffff */
[----:B------:R-:W-:Y:S05]  /*17ee0*/  BRA `(.L_x_390) ;  /* 0xffffffb000147947 */ /* 0x000fea000383ffff */
.L_x_282:
[----:B0-----:R0:W1:Y:S02]  /*17ef0*/  SYNCS.PHASECHK.TRANS64.TRYWAIT P0, [R3+URZ+0x60], R2 ;  /* 0x00006002030075a7 */ /* 0x001064000800017f */
[----:B-1----:R-:W-:Y:S05]  /*17f00*/  @!P0 NANOSLEEP.SYNCS 0x989680 ;  /* 0x009896800000895d */ /* 0x002fea0003900000 */
[----:B------:R-:W1:Y:S02]  /*17f10*/  @!P0 SYNCS.PHASECHK.TRANS64 P0, [R3+URZ+0x60], R2 ;  /* 0x00006002030085a7 */ /* 0x000e64000800007f */
[----:B-1----:R-:W-:Y:S05]  /*17f20*/  @!P0 BRA `(.L_x_282) ;  /* 0xfffffffc00f08947 */ /* 0x002fea000383ffff */
[----:B------:R-:W-:Y:S05]  /*17f30*/  BRA `(.L_x_391) ;  /* 0xffffffb400687947 */ /* 0x000fea000383ffff */
.L_x_293:
[----:B-1----:R1:W2:Y:S02]  /*17f40*/  SYNCS.PHASECHK.TRANS64.TRYWAIT P0, [R3+URZ+0x38840], R2 ;  /* 0x03884002030075a7 */ /* 0x0022a4000800017f */
[----:B--2---:R-:W-:Y:S05]  /*17f50*/  @!P0 NANOSLEEP.SYNCS 0x989680 ;  /* 0x009896800000895d */ /* 0x004fea0003900000 */
[----:B------:R-:W2:Y:S02]  /*17f60*/  @!P0 SYNCS.PHASECHK.TRANS64 P0, [R3+URZ+0x38840], R2 ;  /* 0x03884002030085a7 */ /* 0x000ea4000800007f */
[----:B--2---:R-:W-:Y:S05]  /*17f70*/  @!P0 BRA `(.L_x_293) ;  /* 0xfffffffc00f08947 */ /* 0x004fea000383ffff */
[----:B------:R-:W-:Y:S05]  /*17f80*/  BRA `(.L_x_392) ;  /* 0xffffffbc00747947 */ /* 0x000fea000383ffff */
.L_x_301:
[----:B0-----:R0:W1:Y:S02]  /*17f90*/  SYNCS.PHASECHK.TRANS64.TRYWAIT P0, [R2+URZ+0x60], R3 ;  /* 0x00006003020075a7 */ /* 0x001064000800017f */
[----:B-1----:R-:W-:Y:S05]  /*17fa0*/  @!P0 NANOSLEEP.SYNCS 0x989680 ;  /* 0x009896800000895d */ /* 0x002fea0003900000 */
[----:B------:R-:W1:Y:S02]  /*17fb0*/  @!P0 SYNCS.PHASECHK.TRANS64 P0, [R2+URZ+0x60], R3 ;  /* 0x00006003020085a7 */ /* 0x000e64000800007f */
[----:B-1----:R-:W-:Y:S05]  /*17fc0*/  @!P0 BRA `(.L_x_301) ;  /* 0xfffffffc00f08947 */ /* 0x002fea000383ffff */
[----:B------:R-:W-:Y:S05]  /*17fd0*/  BRA `(.L_x_393) ;  /* 0xffffffc000c87947 */ /* 0x000fea000383ffff */
.L_x_312:
[----:B--2---:R2:W3:Y:S02]  /*17fe0*/  SYNCS.PHASECHK.TRANS64.TRYWAIT P0, [R2+URZ+0x38840], R3 ;  /* 0x03884003020075a7 */ /* 0x0044e4000800017f */
[----:B---3--:R-:W-:Y:S05]  /*17ff0*/  @!P0 NANOSLEEP.SYNCS 0x989680 ;  /* 0x009896800000895d */ /* 0x008fea0003900000 */
[----:B------:R-:W3:Y:S02]  /*18000*/  @!P0 SYNCS.PHASECHK.TRANS64 P0, [R2+URZ+0x38840], R3 ;  /* 0x03884003020085a7 */ /* 0x000ee4000800007f */
[----:B---3--:R-:W-:Y:S05]  /*18010*/  @!P0 BRA `(.L_x_312) ;  /* 0xfffffffc00f08947 */ /* 0x008fea000383ffff */
[----:B------:R-:W-:Y:S05]  /*18020*/  BRA `(.L_x_394) ;  /* 0xffffffc800a47947 */ /* 0x000fea000383ffff */
.L_x_320:
[----:B0-----:R0:W1:Y:S02]  /*18030*/  SYNCS.PHASECHK.TRANS64.TRYWAIT P0, [R2+URZ+0x60], R5 ;  /* 0x00006005020075a7 */ /* 0x001064000800017f */
[----:B-1----:R-:W-:Y:S05]  /*18040*/  @!P0 NANOSLEEP.SYNCS 0x989680 ;  /* 0x009896800000895d */ /* 0x002fea0003900000 */
[----:B------:R-:W1:Y:S02]  /*18050*/  @!P0 SYNCS.PHASECHK.TRANS64 P0, [R2+URZ+0x60], R5 ;  /* 0x00006005020085a7 */ /* 0x000e64000800007f */
[----:B-1----:R-:W-:Y:S05]  /*18060*/  @!P0 BRA `(.L_x_320) ;  /* 0xfffffffc00f08947 */ /* 0x002fea000383ffff */
[----:B------:R-:W-:Y:S05]  /*18070*/  BRA `(.L_x_395) ;  /* 0xffffffcc00f87947 */ /* 0x000fea000383ffff */
.L_x_333:
[----:B--2---:R2:W3:Y:S02]  /*18080*/  SYNCS.PHASECHK.TRANS64.TRYWAIT P0, [R0+URZ+0x38860], R2 ;  /* 0x03886002000075a7 */ /* 0x0044e4000800017f */
[----:B---3--:R-:W-:Y:S05]  /*18090*/  @!P0 NANOSLEEP.SYNCS 0x989680 ;  /* 0x009896800000895d */ /* 0x008fea0003900000 */
[----:B------:R-:W3:Y:S02]  /*180a0*/  @!P0 SYNCS.PHASECHK.TRANS64 P0, [R0+URZ+0x38860], R2 ;  /* 0x03886002000085a7 */ /* 0x000ee4000800007f */
[----:B---3--:R-:W-:Y:S05]  /*180b0*/  @!P0 BRA `(.L_x_333) ;  /* 0xfffffffc00f08947 */ /* 0x008fea000383ffff */
[----:B------:R-:W-:Y:S05]  /*180c0*/  BRA `(.L_x_396) ;  /* 0xffffffd400c07947 */ /* 0x000fea000383ffff */
.L_x_342:
[----:B------:R-:W4:Y:S01]  /*180d0*/  LDL R3, [R1] ;  /* 0x0000000001037983 */ /* 0x000f220000100800 */
[----:B------:R-:W-:Y:S01]  /*180e0*/  BSSY B0, `(.L_x_397) ;  /* 0x0000008000007945 */ /* 0x000fe20003800000 */
[----:B0-----:R-:W-:Y:S02]  /*180f0*/  IMAD.MOV.U32 R12, RZ, RZ, RZ ;  /* 0x000000ffff0c7224 */ /* 0x001fe400078e00ff */
[----:B------:R-:W-:Y:S02]  /*18100*/  IMAD.MOV.U32 R11, RZ, RZ, 0x1f ;  /* 0x0000001fff0b7424 */ /* 0x000fe400078e00ff */
[----:B------:R-:W-:Y:S02]  /*18110*/  IMAD.MOV.U32 R15, RZ, RZ, -0x1 ;  /* 0xffffffffff0f7424 */ /* 0x000fe400078e00ff */
[----:B----4-:R-:W-:-:S07]  /*18120*/  IMAD.MOV.U32 R13, RZ, RZ, R3 ;  /* 0x000000ffff0d7224 */ /* 0x010fce00078e0003 */
[----:B-123--:R-:W-:Y:S05]  /*18130*/  WARPSYNC.COLLECTIVE R15, `(.L_x_398) ;  /* 0x000000000f087348 */ /* 0x00efea0003c00000 */
[----:B------:R0:W4:Y:S02]  /*18140*/  SHFL.IDX P6, R14, R13, R12, R11 ;  /* 0x0000000c0d0e7389 */ /* 0x00012400000c000b */
[----:B01234-:R-:W-:Y:S01]  /*18150*/  ENDCOLLECTIVE ;  /* 0x000000000000791b */ /* 0x01ffe20003800000 */
.L_x_398:
[----:B------:R-:W-:Y:S05]  /*18160*/  BSYNC B0 ;  /* 0x0000000000007941 */ /* 0x000fea0003800000 */
.L_x_397:
[----:B------:R0:W5:Y:S01]  /*18170*/  LDL R2, [R1+0xc] ;  /* 0x00000c0001027983 */ /* 0x0001620000100800 */
[----:B------:R-:W-:Y:S02]  /*18180*/  IMAD.MOV.U32 R13, RZ, RZ, R3 ;  /* 0x000000ffff0d7224 */ /* 0x000fe400078e0003 */
[----:B------:R-:W-:Y:S02]  /*18190*/  IMAD.MOV.U32 R12, RZ, RZ, 0x1 ;  /* 0x00000001ff0c7424 */ /* 0x000fe400078e00ff */
[----:B------:R-:W-:Y:S02]  /*181a0*/  IMAD.MOV.U32 R11, RZ, RZ, 0x1f ;  /* 0x0000001fff0b7424 */ /* 0x000fe400078e00ff */
[----:B------:R-:W-:Y:S02]  /*181b0*/  IMAD.MOV.U32 R15, RZ, RZ, -0x1 ;  /* 0xffffffffff0f7424 */ /* 0x000fe400078e00ff */
[----:B0-----:R-:W-:-:S07]  /*181c0*/  IMAD.MOV.U32 R0, RZ, RZ, R14 ;  /* 0x000000ffff007224 */ /* 0x001fce00078e000e */
[----:B-----5:R-:W-:Y:S05]  /*181d0*/  WARPSYNC.COLLECTIVE R15, `(.L_x_399) ;  /* 0x000000000f087348 */ /* 0x020fea0003c00000 */
[----:B------:R0:W1:Y:S02]  /*181e0*/  SHFL.IDX P6, R14, R13, R12, R11 ;  /* 0x0000000c0d0e7389 */ /* 0x00006400000c000b */
[----:B01---5:R-:W-:Y:S01]  /*181f0*/  ENDCOLLECTIVE ;  /* 0x000000000000791b */ /* 0x023fe20003800000 */
.L_x_399:
[----:B------:R-:W-:Y:S01]  /*18200*/  ULDC UR4, c[0x0][0xc3c] ;  /* 0x00030f0000047ab9 */ /* 0x000fe20000000800 */
[----:B------:R-:W-:Y:S01]  /*18210*/  ULDC.64 UR6, c[0x0][0x208] ;  /* 0x0000820000067ab9 */ /* 0x000fe20000000a00 */
[----:B------:R-:W-:Y:S02]  /*18220*/  IMAD.IADD R6, R2, 0x1, R16 ;  /* 0x0000000102067824 */ /* 0x000fe400078e0210 */
[----:B------:R-:W-:Y:S02]  /*18230*/  IMAD.MOV.U32 R11, RZ, RZ, RZ ;  /* 0x000000ffff0b7224 */ /* 0x000fe400078e00ff */
[----:B------:R-:W-:Y:S01]  /*18240*/  IMAD.MOV.U32 R8, RZ, RZ, R14 ;  /* 0x000000ffff087224 */ /* 0x000fe200078e000e */
[----:B------:R-:W-:-:S13]  /*18250*/  ISETP.GE.OR P1, PT, R6, UR4, !P0 ;  /* 0x0000000406007c0c */ /* 0x000fda000c726670 */
[----:B------:R-:W0:Y:S08]  /*18260*/  @!P1 LDC.64 R2, c[0x0][0xc80] ;  /* 0x00032000ff029b82 */ /* 0x000e300000000a00 */
[----:B------:R-:W1:Y:S01]  /*18270*/  @!P1 LDC.64 R4, c[0x0][0xc78] ;  /* 0x00031e00ff049b82 */ /* 0x000e620000000a00 */
[----:B0-----:R-:W-:-:S05]  /*18280*/  @!P1 IMAD.WIDE R2, R6, 0x4, R2 ;  /* 0x0000000406029825 */ /* 0x001fca00078e0202 */
[----:B------:R1:W2:Y:S02]  /*18290*/  @!P1 LDG.E R7, desc[UR6][R2.64] ;  /* 0x0000000602079981 */ /* 0x0002a4000c1e1900 */
[----:B-1----:R-:W-:-:S06]  /*182a0*/  @!P1 IMAD.WIDE R2, R6, 0x4, R4 ;  /* 0x0000000406029825 */ /* 0x002fcc00078e0204 */
[----:B------:R-:W3:Y:S01]  /*182b0*/  @!P1 LDG.E R2, desc[UR6][R2.64] ;  /* 0x0000000602029981 */ /* 0x000ee2000c1e1900 */
[----:B------:R-:W-:Y:S01]  /*182c0*/  IMAD.MOV.U32 R6, RZ, RZ, RZ ;  /* 0x000000ffff067224 */ /* 0x000fe200078e00ff */
[C---:B------:R-:W-:Y:S01]  /*182d0*/  ISETP.GE.U32.AND P2, PT, R16.reuse, 0x2, PT ;  /* 0x000000021000780c */ /* 0x040fe20003f46070 */
[----:B------:R-:W-:Y:S01]  /*182e0*/  IMAD.MOV.U32 R4, RZ, RZ, RZ ;  /* 0x000000ffff047224 */ /* 0x000fe200078e00ff */
[C---:B------:R-:W-:Y:S02]  /*182f0*/  ISETP.GE.U32.AND P3, PT, R16.reuse, 0x4, PT ;  /* 0x000000041000780c */ /* 0x040fe40003f66070 */
[C---:B------:R-:W-:Y:S02]  /*18300*/  ISETP.GE.U32.AND P4, PT, R16.reuse, 0x8, PT ;  /* 0x000000081000780c */ /* 0x040fe40003f86070 */
[----:B------:R-:W-:Y:S01]  /*18310*/  ISETP.GE.U32.AND P5, PT, R16, 0x10, PT ;  /* 0x000000101000780c */ /* 0x000fe20003fa6070 */
[----:B--2---:R-:W-:Y:S02]  /*18320*/  @!P1 IMAD.MOV.U32 R6, RZ, RZ, R7 ;  /* 0x000000ffff069224 */ /* 0x004fe400078e0007 */
[----:B------:R-:W-:-:S02]  /*18330*/  IMAD.MOV.U32 R7, RZ, RZ, RZ ;  /* 0x000000ffff077224 */ /* 0x000fc400078e00ff */
[----:B---3--:R-:W-:Y:S01]  /*18340*/  @!P1 IMAD.MOV.U32 R7, RZ, RZ, R2 ;  /* 0x000000ffff079224 */ /* 0x008fe200078e0002 */
[----:B------:R-:W-:-:S03]  /*18350*/  ISETP.NE.AND P1, PT, R16, RZ, PT ;  /* 0x000000ff1000720c */ /* 0x000fc60003f25270 */
[----:B------:R-:W-:-:S04]  /*18360*/  IMAD R2, R7, R6, RZ ;  /* 0x0000000607027224 */ /* 0x000fc800078e02ff */
[----:B------:R-:W-:-:S07]  /*18370*/  IMAD.MOV.U32 R13, RZ, RZ, R2 ;  /* 0x000000ffff0d7224 */ /* 0x000fce00078e0002 */
[----:B------:R-:W-:Y:S05]  /*18380*/  WARPSYNC.COLLECTIVE R15, `(.L_x_400) ;  /* 0x000000000f087348 */ /* 0x000fea0003c00000 */
[----:B------:R0:W1:Y:S02]  /*18390*/  SHFL.UP P6, R14, R13, R12, R11 ;  /* 0x0400000c0d0e7389 */ /* 0x00006400000c000b */
[----:B01----:R-:W-:Y:S01]  /*183a0*/  ENDCOLLECTIVE ;  /* 0x000000000000791b */ /* 0x003fe20003800000 */
.L_x_400:
[----:B------:R-:W-:Y:S02]  /*183b0*/  IMAD.MOV.U32 R12, RZ, RZ, 0x2 ;  /* 0x00000002ff0c7424 */ /* 0x000fe400078e00ff */
[----:B------:R-:W-:-:S05]  /*183c0*/  IMAD.MOV.U32 R3, RZ, RZ, R14 ;  /* 0x000000ffff037224 */ /* 0x000fca00078e000e */
[----:B------:R-:W-:-:S05]  /*183d0*/  SEL R3, R3, RZ, P1 ;  /* 0x000000ff03037207 */ /* 0x000fca0000800000 */
[----:B------:R-:W-:-:S04]  /*183e0*/  IMAD.IADD R2, R2, 0x1, R3 ;  /* 0x0000000102027824 */ /* 0x000fc800078e0203 */
[----:B------:R-:W-:-:S07]  /*183f0*/  IMAD.MOV.U32 R13, RZ, RZ, R2 ;  /* 0x000000ffff0d7224 */ /* 0x000fce00078e0002 */
[----:B------:R-:W-:Y:S05]  /*18400*/  WARPSYNC.COLLECTIVE R15, `(.L_x_401) ;  /* 0x000000000f087348 */ /* 0x000fea0003c00000 */
[----:B------:R0:W1:Y:S02]  /*18410*/  SHFL.UP P6, R14, R13, R12, R11 ;  /* 0x0400000c0d0e7389 */ /* 0x00006400000c000b */
[----:B01----:R-:W-:Y:S01]  /*18420*/  ENDCOLLECTIVE ;  /* 0x000000000000791b */ /* 0x003fe20003800000 */
.L_x_401:
        /* <DEDUP_REMOVED lines=8> */
.L_x_402:
        /* <DEDUP_REMOVED lines=8> */
.L_x_403:
        /* <DEDUP_REMOVED lines=8> */
.L_x_404:
[----:B------:R-:W-:Y:S02]  /*185b0*/  IMAD.MOV.U32 R12, RZ, RZ, 0x1f ;  /* 0x0000001fff0c7424 */ /* 0x000fe400078e00ff */
[----:B------:R-:W-:Y:S02]  /*185c0*/  IMAD.MOV.U32 R11, RZ, RZ, 0x1f ;  /* 0x0000001fff0b7424 */ /* 0x000fe400078e00ff */
[----:B------:R-:W-:-:S05]  /*185d0*/  IMAD.MOV.U32 R3, RZ, RZ, R14 ;  /* 0x000000ffff037224 */ /* 0x000fca00078e000e */
[----:B------:R-:W-:-:S05]  /*185e0*/  SEL R3, R3, RZ, P5 ;  /* 0x000000ff03037207 */ /* 0x000fca0002800000 */
[----:B------:R-:W-:-:S04]  /*185f0*/  IMAD.IADD R2, R2, 0x1, R3 ;  /* 0x0000000102027824 */ /* 0x000fc800078e0203 */
[----:B------:R-:W-:-:S07]  /*18600*/  IMAD.MOV.U32 R13, RZ, RZ, R2 ;  /* 0x000000ffff0d7224 */ /* 0x000fce00078e0002 */
[----:B------:R-:W-:Y:S05]  /*18610*/  WARPSYNC.COLLECTIVE R15, `(.L_x_405) ;  /* 0x000000000f087348 */ /* 0x000fea0003c00000 */
[----:B------:R0:W1:Y:S02]  /*18620*/  SHFL.IDX P6, R14, R13, R12, R11 ;  /* 0x0000000c0d0e7389 */ /* 0x00006400000c000b */
[----:B01----:R-:W-:Y:S01]  /*18630*/  ENDCOLLECTIVE ;  /* 0x000000000000791b */ /* 0x003fe20003800000 */
.L_x_405:
[----:B------:R-:W-:Y:S01]  /*18640*/  IMAD.MOV.U32 R9, RZ, RZ, R14 ;  /* 0x000000ffff097224 */ /* 0x000fe200078e000e */
[----:B------:R-:W-:Y:S06]  /*18650*/  BRA `(.L_x_406) ;  /* 0xffffffd800ac7947 */ /* 0x000fec000383ffff */
.L_x_345:
[----:B------:R-:W-:Y:S01]  /*18660*/  BSSY B0, `(.L_x_407) ;  /* 0x0000008000007945 */ /* 0x000fe20003800000 */
[----:B------:R-:W-:Y:S02]  /*18670*/  IMAD.MOV.U32 R13, RZ, RZ, R2 ;  /* 0x000000ffff0d7224 */ /* 0x000fe400078e0002 */
[----:B0-----:R-:W-:Y:S02]  /*18680*/  IMAD.MOV.U32 R12, RZ, RZ, 0x1 ;  /* 0x00000001ff0c7424 */ /* 0x001fe400078e00ff */
[----:B------:R-:W-:Y:S02]  /*18690*/  IMAD.MOV.U32 R11, RZ, RZ, RZ ;  /* 0x000000ffff0b7224 */ /* 0x000fe400078e00ff */
[----:B------:R-:W-:-:S07]  /*186a0*/  IMAD.MOV.U32 R15, RZ, RZ, -0x1 ;  /* 0xffffffffff0f7424 */ /* 0x000fce00078e00ff */
[----:B------:R-:W-:Y:S05]  /*186b0*/  WARPSYNC.COLLECTIVE R15, `(.L_x_408) ;  /* 0x000000000f087348 */ /* 0x000fea0003c00000 */
[----:B------:R0:W1:Y:S02]  /*186c0*/  SHFL.UP P6, R14, R13, R12, R11 ;  /* 0x0400000c0d0e7389 */ /* 0x00006400000c000b */
[----:B01----:R-:W-:Y:S01]  /*186d0*/  ENDCOLLECTIVE ;  /* 0x000000000000791b */ /* 0x003fe20003800000 */
.L_x_408:
[----:B------:R-:W-:Y:S05]  /*186e0*/  BSYNC B0 ;  /* 0x0000000000007941 */ /* 0x000fea0003800000 */
.L_x_407:
[----:B------:R-:W-:Y:S02]  /*186f0*/  IMAD.MOV.U32 R3, RZ, RZ, R14 ;  /* 0x000000ffff037224 */ /* 0x000fe400078e000e */
[----:B------:R-:W-:Y:S02]  /*18700*/  IMAD.MOV.U32 R12, RZ, RZ, 0x2 ;  /* 0x00000002ff0c7424 */ /* 0x000fe400078e00ff */
[----:B------:R-:W-:Y:S01]  /*18710*/  IMAD.MOV.U32 R11, RZ, RZ, RZ ;  /* 0x000000ffff0b7224 */ /* 0x000fe200078e00ff */
[----:B------:R-:W-:Y:S01]  /*18720*/  SEL R3, R3, RZ, P1 ;  /* 0x000000ff03037207 */ /* 0x000fe20000800000 */
[----:B------:R-:W-:-:S04]  /*18730*/  IMAD.MOV.U32 R15, RZ, RZ, -0x1 ;  /* 0xffffffffff0f7424 */ /* 0x000fc800078e00ff */
[----:B------:R-:W-:-:S04]  /*18740*/  IMAD.IADD R2, R2, 0x1, R3 ;  /* 0x0000000102027824 */ /* 0x000fc800078e0203 */
[----:B------:R-:W-:-:S07]  /*18750*/  IMAD.MOV.U32 R13, RZ, RZ, R2 ;  /* 0x000000ffff0d7224 */ /* 0x000fce00078e0002 */
[----:B------:R-:W-:Y:S05]  /*18760*/  WARPSYNC.COLLECTIVE R15, `(.L_x_409) ;  /* 0x000000000f087348 */ /* 0x000fea0003c00000 */
[----:B------:R0:W1:Y:S02]  /*18770*/  SHFL.UP P6, R14, R13, R12, R11 ;  /* 0x0400000c0d0e7389 */ /* 0x00006400000c000b */
[----:B01----:R-:W-:Y:S01]  /*18780*/  ENDCOLLECTIVE ;  /* 0x000000000000791b */ /* 0x003fe20003800000 */
.L_x_409:
        /* <DEDUP_REMOVED lines=8> */
.L_x_410:
        /* <DEDUP_REMOVED lines=8> */
.L_x_411:
        /* <DEDUP_REMOVED lines=8> */
.L_x_412:
        /* <DEDUP_REMOVED lines=9> */
.L_x_413:
[----:B------:R-:W-:Y:S01]  /*189a0*/  IMAD.MOV.U32 R9, RZ, RZ, R14 ;  /* 0x000000ffff097224 */ /* 0x000fe200078e000e */
[----:B------:R-:W-:Y:S06]  /*189b0*/  BRA `(.L_x_414) ;  /* 0xffffffd800847947 */ /* 0x000fec000383ffff */
.L_x_347:
[----:B------:R-:W-:Y:S01]  /*189c0*/  BSSY B0, `(.L_x_415) ;  /* 0x0000006000007945 */ /* 0x000fe20003800000 */
[----:B------:R-:W-:Y:S01]  /*189d0*/  PLOP3.LUT P6, PT, P6, PT, PT, 0x8, 0x0 ;  /* 0x000000000000781c */ /* 0x000fe200037ce170 */
[----:B------:R-:W-:-:S12]  /*189e0*/  IMAD.MOV.U32 R15, RZ, RZ, -0x1 ;  /* 0xffffffffff0f7424 */ /* 0x000fd800078e00ff */
[----:B01----:R-:W-:Y:S05]  /*189f0*/  WARPSYNC.COLLECTIVE R15, `(.L_x_416) ;  /* 0x000000000f087348 */ /* 0x003fea0003c00000 */
[----:B------:R-:W-:Y:S01]  /*18a00*/  VOTE.ANY R14, PT, P6 ;  /* 0x00000000000e7806 */ /* 0x000fe200030e0100 */
[----:B01----:R-:W-:Y:S06]  /*18a10*/  ENDCOLLECTIVE ;  /* 0x000000000000791b */ /* 0x003fec0003800000 */
.L_x_416:
[----:B------:R-:W-:Y:S05]  /*18a20*/  BSYNC B0 ;  /* 0x0000000000007941 */ /* 0x000fea0003800000 */
.L_x_415:
[----:B------:R-:W-:Y:S02]  /*18a30*/  IMAD.MOV.U32 R8, RZ, RZ, R14 ;  /* 0x000000ffff087224 */ /* 0x000fe400078e000e */
[----:B------:R-:W-:Y:S02]  /*18a40*/  IMAD.MOV.U32 R13, RZ, RZ, R6 ;  /* 0x000000ffff0d7224 */ /* 0x000fe400078e0006 */
[----:B------:R-:W0:Y:S01]  /*18a50*/  POPC R5, R8 ;  /* 0x0000000800057309 */ /* 0x000e220000000000 */
[----:B------:R-:W-:Y:S02]  /*18a60*/  IMAD.MOV.U32 R11, RZ, RZ, 0x1f ;  /* 0x0000001fff0b7424 */ /* 0x000fe400078e00ff */
[----:B------:R-:W-:Y:S02]  /*18a70*/  IMAD.MOV.U32 R15, RZ, RZ, -0x1 ;  /* 0xffffffffff0f7424 */ /* 0x000fe400078e00ff */
[----:B0-----:R-:W-:-:S07]  /*18a80*/  IMAD.MOV.U32 R12, RZ, RZ, R5 ;  /* 0x000000ffff0c7224 */ /* 0x001fce00078e0005 */
[----:B------:R-:W-:Y:S05]  /*18a90*/  WARPSYNC.COLLECTIVE R15, `(.L_x_417) ;  /* 0x000000000f087348 */ /* 0x000fea0003c00000 */
[----:B------:R0:W1:Y:S02]  /*18aa0*/  SHFL.IDX P6, R14, R13, R12, R11 ;  /* 0x0000000c0d0e7389 */ /* 0x00006400000c000b */
[----:B01----:R-:W-:Y:S01]  /*18ab0*/  ENDCOLLECTIVE ;  /* 0x000000000000791b */ /* 0x003fe20003800000 */
.L_x_417:
[----:B------:R-:W-:Y:S02]  /*18ac0*/  IMAD.MOV.U32 R13, RZ, RZ, R7 ;  /* 0x000000ffff0d7224 */ /* 0x000fe400078e0007 */
[----:B------:R-:W-:-:S07]  /*18ad0*/  IMAD.MOV.U32 R6, RZ, RZ, R14 ;  /* 0x000000ffff067224 */ /* 0x000fce00078e000e */
[----:B------:R-:W-:Y:S05]  /*18ae0*/  WARPSYNC.COLLECTIVE R15, `(.L_x_418) ;  /* 0x000000000f087348 */ /* 0x000fea0003c00000 */
[----:B------:R0:W1:Y:S02]  /*18af0*/  SHFL.IDX P6, R14, R13, R12, R11 ;  /* 0x0000000c0d0e7389 */ /* 0x00006400000c000b */
[----:B01----:R-:W-:Y:S01]  /*18b00*/  ENDCOLLECTIVE ;  /* 0x000000000000791b */ /* 0x003fe20003800000 */
.L_x_418:
[----:B------:R-:W-:Y:S01]  /*18b10*/  IMAD.MOV.U32 R7, RZ, RZ, R14 ;  /* 0x000000ffff077224 */ /* 0x000fe200078e000e */
[----:B------:R-:W-:Y:S06]  /*18b20*/  BRA `(.L_x_419) ;  /* 0xffffffd800647947 */ /* 0x000fec000383ffff */
.L_x_349:
[----:B------:R-:W-:Y:S01]  /*18b30*/  BSSY B0, `(.L_x_420) ;  /* 0x0000007000007945 */ /* 0x000fe20003800000 */
[----:B------:R-:W-:Y:S02]  /*18b40*/  IMAD.MOV.U32 R13, RZ, RZ, R2 ;  /* 0x000000ffff0d7224 */ /* 0x000fe400078e0002 */
[----:B------:R-:W-:Y:S02]  /*18b50*/  IMAD.MOV.U32 R11, RZ, RZ, 0x1f ;  /* 0x0000001fff0b7424 */ /* 0x000fe400078e00ff */
[----:B------:R-:W-:-:S07]  /*18b60*/  IMAD.MOV.U32 R15, RZ, RZ, -0x1 ;  /* 0xffffffffff0f7424 */ /* 0x000fce00078e00ff */
[----:B-1234-:R-:W-:Y:S05]  /*18b70*/  WARPSYNC.COLLECTIVE R15, `(.L_x_421) ;  /* 0x000000000f087348 */ /* 0x01efea0003c00000 */
[----:B------:R0:W0:Y:S02]  /*18b80*/  SHFL.IDX P6, R14, R13, R12, R11 ;  /* 0x0000000c0d0e7389 */ /* 0x00002400000c000b */
[----:B01234-:R-:W-:Y:S01]  /*18b90*/  ENDCOLLECTIVE ;  /* 0x000000000000791b */ /* 0x01ffe20003800000 */
.L_x_421:
[----:B------:R-:W-:Y:S05]  /*18ba0*/  BSYNC B0 ;  /* 0x0000000000007941 */ /* 0x000fea0003800000 */
.L_x_420:
[----:B------:R-:W-:Y:S01]  /*18bb0*/  IMAD.MOV.U32 R2, RZ, RZ, R14 ;  /* 0x000000ffff027224 */ /* 0x000fe200078e000e */
[----:B------:R-:W-:Y:S06]  /*18bc0*/  BRA `(.L_x_422) ;  /* 0xffffffd800547947 */ /* 0x000fec000383ffff */
.L_x_353:
[----:B0-----:R0:W1:Y:S02]  /*18bd0*/  SYNCS.PHASECHK.TRANS64.TRYWAIT P0, [R0+URZ+0x38820], R3 ;  /* 0x03882003000075a7 */ /* 0x001064000800017f */
[----:B-1----:R-:W-:Y:S05]  /*18be0*/  @!P0 NANOSLEEP.SYNCS 0x989680 ;  /* 0x009896800000895d */ /* 0x002fea0003900000 */
[----:B------:R-:W1:Y:S02]  /*18bf0*/  @!P0 SYNCS.PHASECHK.TRANS64 P0, [R0+URZ+0x38820], R3 ;  /* 0x03882003000085a7 */ /* 0x000e64000800007f */
[----:B-1----:R-:W-:Y:S05]  /*18c00*/  @!P0 BRA `(.L_x_353) ;  /* 0xfffffffc00f08947 */ /* 0x002fea000383ffff */
[----:B------:R-:W-:Y:S05]  /*18c10*/  BRA `(.L_x_423) ;  /* 0xffffffdc00ec7947 */ /* 0x000fea000383ffff */
.L_x_354:
[----:B------:R-:W1:Y:S01]  /*18c20*/  S2R R2, SR_TID.X ;  /* 0x0000000000027919 */ /* 0x000e620000002100 */
[----:B------:R-:W-:Y:S01]  /*18c30*/  BSSY B0, `(.L_x_424) ;  /* 0x000000a000007945 */ /* 0x000fe20003800000 */
[----:B------:R-:W-:Y:S02]  /*18c40*/  IMAD.MOV.U32 R12, RZ, RZ, RZ ;  /* 0x000000ffff0c7224 */ /* 0x000fe400078e00ff */
[----:B------:R-:W-:Y:S02]  /*18c50*/  IMAD.MOV.U32 R11, RZ, RZ, 0x1f ;  /* 0x0000001fff0b7424 */ /* 0x000fe400078e00ff */
[----:B------:R-:W-:Y:S01]  /*18c60*/  IMAD.MOV.U32 R15, RZ, RZ, -0x1 ;  /* 0xffffffffff0f7424 */ /* 0x000fe200078e00ff */
[----:B-1----:R-:W-:-:S04]  /*18c70*/  SHF.R.U32.HI R2, RZ, 0x5, R2 ;  /* 0x00000005ff027819 */ /* 0x002fc80000011602 */
[----:B------:R-:W-:-:S05]  /*18c80*/  LOP3.LUT R2, R2, 0x3, RZ, 0xc0, !PT ;  /* 0x0000000302027812 */ /* 0x000fca00078ec0ff */
[----:B------:R-:W-:-:S07]  /*18c90*/  IMAD.MOV.U32 R13, RZ, RZ, R2 ;  /* 0x000000ffff0d7224 */ /* 0x000fce00078e0002 */
[----:B0-----:R-:W-:Y:S05]  /*18ca0*/  WARPSYNC.COLLECTIVE R15, `(.L_x_425) ;  /* 0x000000000f087348 */ /* 0x001fea0003c00000 */
[----:B------:R1:W2:Y:S02]  /*18cb0*/  SHFL.IDX P6, R14, R13, R12, R11 ;  /* 0x0000000c0d0e7389 */ /* 0x0002a400000c000b */
[----:B012---:R-:W-:Y:S01]  /*18cc0*/  ENDCOLLECTIVE ;  /* 0x000000000000791b */ /* 0x007fe20003800000 */
.L_x_425:
[----:B------:R-:W-:Y:S05]  /*18cd0*/  BSYNC B0 ;  /* 0x0000000000007941 */ /* 0x000fea0003800000 */
.L_x_424:
[----:B------:R-:W-:Y:S05]  /*18ce0*/  BRA `(.L_x_426) ;  /* 0xffffffdc00d47947 */ /* 0x000fea000383ffff */
.L_x_357:
[----:B------:R-:W-:Y:S01]  /*18cf0*/  BSSY B1, `(.L_x_427) ;  /* 0x0000006000017945 */ /* 0x000fe20003800000 */
[----:B------:R-:W-:-:S07]  /*18d00*/  IMAD.MOV.U32 R15, RZ, RZ, -0x1 ;  /* 0xffffffffff0f7424 */ /* 0x000fce00078e00ff */
[----:B01----:R-:W-:Y:S05]  /*18d10*/  WARPSYNC.COLLECTIVE R15, `(.L_x_428) ;  /* 0x000000000f0c7348 */ /* 0x003fea0003c00000 */
[----:B------:R-:W-:Y:S02]  /*18d20*/  ELECT P6, UR62, PT ;  /* 0x00000000003e782f */ /* 0x000fe400038c0000 */
[----:B------:R-:W-:Y:S01]  /*18d30*/  MOV R14, UR62 ;  /* 0x0000003e000e7c02 */ /* 0x000fe20008000f00 */
[----:B01----:R-:W-:Y:S10]  /*18d40*/  ENDCOLLECTIVE ;  /* 0x000000000000791b */ /* 0x003ff40003800000 */
.L_x_428:
[----:B------:R-:W-:Y:S05]  /*18d50*/  BSYNC B1 ;  /* 0x0000000000017941 */ /* 0x000fea0003800000 */
.L_x_427:
[----:B------:R-:W-:Y:S05]  /*18d60*/  BRA `(.L_x_429) ;  /* 0xffffffdc00cc7947 */ /* 0x000fea000383ffff */
.L_x_359:
[----:B0-----:R0:W1:Y:S02]  /*18d70*/  SYNCS.PHASECHK.TRANS64.TRYWAIT P0, [R6+URZ], R5 ;  /* 0x00000005060075a7 */ /* 0x001064000800017f */
[----:B-1----:R-:W-:Y:S05]  /*18d80*/  @!P0 NANOSLEEP.SYNCS 0x989680 ;  /* 0x009896800000895d */ /* 0x002fea0003900000 */
[----:B------:R-:W1:Y:S02]  /*18d90*/  @!P0 SYNCS.PHASECHK.TRANS64 P0, [R6+URZ], R5 ;  /* 0x00000005060085a7 */ /* 0x000e64000800007f */
[----:B-1----:R-:W-:Y:S05]  /*18da0*/  @!P0 BRA `(.L_x_359) ;  /* 0xfffffffc00f08947 */ /* 0x002fea000383ffff */
[----:B------:R-:W-:Y:S05]  /*18db0*/  BRA `(.L_x_430) ;  /* 0xffffffe0000c7947 */ /* 0x000fea000383ffff */
.L_x_360:
[----:B-1----:R1:W2:Y:S02]  /*18dc0*/  SYNCS.PHASECHK.TRANS64.TRYWAIT P0, [R7+URZ], R2 ;  /* 0x00000002070075a7 */ /* 0x0022a4000800017f */
[----:B--2---:R-:W-:Y:S05]  /*18dd0*/  @!P0 NANOSLEEP.SYNCS 0x989680 ;  /* 0x009896800000895d */ /* 0x004fea0003900000 */
[----:B------:R-:W2:Y:S02]  /*18de0*/  @!P0 SYNCS.PHASECHK.TRANS64 P0, [R7+URZ], R2 ;  /* 0x00000002070085a7 */ /* 0x000ea4000800007f */
[----:B--2---:R-:W-:Y:S05]  /*18df0*/  @!P0 BRA `(.L_x_360) ;  /* 0xfffffffc00f08947 */ /* 0x004fea000383ffff */
[----:B------:R-:W-:Y:S05]  /*18e00*/  BRA `(.L_x_431) ;  /* 0xffffffe000007947 */ /* 0x000fea000383ffff */
.L_x_362:
[----:B--2---:R2:W3:Y:S02]  /*18e10*/  SYNCS.PHASECHK.TRANS64.TRYWAIT P0, [R4+URZ], R5 ;  /* 0x00000005040075a7 */ /* 0x0044e4000800017f */
[----:B---3--:R-:W-:Y:S05]  /*18e20*/  @!P0 NANOSLEEP.SYNCS 0x989680 ;  /* 0x009896800000895d */ /* 0x008fea0003900000 */
[----:B------:R-:W3:Y:S02]  /*18e30*/  @!P0 SYNCS.PHASECHK.TRANS64 P0, [R4+URZ], R5 ;  /* 0x00000005040085a7 */ /* 0x000ee4000800007f */
[----:B---3--:R-:W-:Y:S05]  /*18e40*/  @!P0 BRA `(.L_x_362) ;  /* 0xfffffffc00f08947 */ /* 0x008fea000383ffff */
[----:B------:R-:W-:Y:S05]  /*18e50*/  BRA `(.L_x_432) ;  /* 0xffffffe000047947 */ /* 0x000fea000383ffff */
.L_x_433:
        /* <DEDUP_REMOVED lines=10> */
.L_x_3201:


//--------------------- .text._ZN7cutlass13device_kernelIN5flash11enable_sm90INS1_16FlashAttnFwdSm90INS1_25CollectiveMainloopFwdSm90ILi2EN4cute5tupleIJNS5_1CILi1EEES8_S8_EEENS6_IJNS7_ILi128EEENS7_ILi80EEENS7_ILi256EEEEEELi256ENS_6half_tEfNS_4arch4Sm90ELb0ELb0ELb0ELb1ELb0ELb1ELb0ELb1ELb1ELb1ELb1ELb0EEENS1_21CollectiveEpilogueFwdINS6_IJSA_SC_SB_EEES9_SE_SG_Li256ELb1ELb1ELb1ELb0EEENS1_36VarlenDynamicPersistentTileSchedulerILi128ELi80ELi256ELi128ELb1ELb1ELb1ELb0ELb1ELb1EEEEEEEEEvNT_6ParamsE --------------------------
	.section	.text._ZN7cutlass13device_kernelIN5flash11enable_sm90INS1_16FlashAttnFwdSm90INS1_25CollectiveMainloopFwdSm90ILi2EN4cute5tupleIJNS5_1CILi1EEES8_S8_EEENS6_IJNS7_ILi128EEENS7_ILi80EEENS7_ILi256EEEEEELi256ENS_6half_tEfNS_4arch4Sm90ELb0ELb0ELb0ELb1ELb0ELb1ELb0ELb1ELb1ELb1ELb1ELb0EEENS1_21CollectiveEpilogueFwdINS6_IJSA_SC_SB_EEES9_SE_SG_Li256ELb1ELb1ELb1ELb0EEENS1_36VarlenDynamicPersistentTileSchedulerILi128ELi80ELi256ELi128ELb1ELb1ELb1ELb0ELb1ELb1EEEEEEEEEvNT_6ParamsE,"ax",@progbits
	.align	128
.text._ZN7cutlass13device_kernelIN5flash11enable_sm90INS1_16FlashAttnFwdSm90INS1_25CollectiveMainloopFwdSm90ILi2EN4cute5tupleIJNS5_1CILi1EEES8_S8_EEENS6_IJNS7_ILi128EEENS7_ILi80EEENS7_ILi256EEEEEELi256ENS_6half_tEfNS_4arch4Sm90ELb0ELb0ELb0ELb1ELb0ELb1ELb0ELb1ELb1ELb1ELb1ELb0EEENS1_21CollectiveEpilogueFwdINS6_IJSA_SC_SB_EEES9_SE_SG_Li256ELb1ELb1ELb1ELb0EEENS1_36VarlenDynamicPersistentTileSchedulerILi128ELi80ELi256ELi128ELb1ELb1ELb1ELb0ELb1ELb1EEEEEEEEEvNT_6ParamsE:
        .type           _ZN7cutlass13device_kernelIN5flash11enable_sm90INS1_16FlashAttnFwdSm90INS1_25CollectiveMainloopFwdSm90ILi2EN4cute5tupleIJNS5_1CILi1EEES8_S8_EEENS6_IJNS7_ILi128EEENS7_ILi80EEENS7_ILi256EEEEEELi256ENS_6half_tEfNS_4arch4Sm90ELb0ELb0ELb0ELb1ELb0ELb1ELb0ELb1ELb1ELb1ELb1ELb0EEENS1_21CollectiveEpilogueFwdINS6_IJSA_SC_SB_EEES9_SE_SG_Li256ELb1ELb1ELb1ELb0EEENS1_36VarlenDynamicPersistentTileSchedulerILi128ELi80ELi256ELi128ELb1ELb1ELb1ELb0ELb1ELb1EEEEEEEEEvNT_6ParamsE,@function
        .size           _ZN7cutlass13device_kernelIN5flash11enable_sm90INS1_16FlashAttnFwdSm90INS1_25CollectiveMainloopFwdSm90ILi2EN4cute5tupleIJNS5_1CILi1EEES8_S8_EEENS6_IJNS7_ILi128EEENS7_ILi80EEENS7_ILi256EEEEEELi256ENS_6half_tEfNS_4arch4Sm90ELb0ELb0ELb0ELb1ELb0ELb1ELb0ELb1ELb1ELb1ELb1ELb0EEENS1_21CollectiveEpilogueFwdINS6_IJSA_SC_SB_EEES9_SE_SG_Li256ELb1ELb1ELb1ELb0EEENS1_36VarlenDynamicPersistentTileSchedulerILi128ELi80ELi256ELi128ELb1ELb1ELb1ELb0ELb1ELb1EEEEEEEEEvNT_6ParamsE,(.L_x_3202 - _ZN7cutlass13device_kernelIN5flash11enable_sm90INS1_16FlashAttnFwdSm90INS1_25CollectiveMainloopFwdSm90ILi2EN4cute5tupleIJNS5_1CILi1EEES8_S8_EEENS6_IJNS7_ILi128EEENS7_ILi80EEENS7_ILi256EEEEEELi256ENS_6half_tEfNS_4arch4Sm90ELb0ELb0ELb0ELb1ELb0ELb1ELb0ELb1ELb1ELb1ELb1ELb0EEENS1_21CollectiveEpilogueFwdINS6_IJSA_SC_SB_EEES9_SE_SG_Li256ELb1ELb1ELb1ELb0EEENS1_36VarlenDynamicPersistentTileSchedulerILi128ELi80ELi256ELi128ELb1ELb1ELb1ELb0ELb1ELb1EEEEEEEEEvNT_6ParamsE)
        .other          _ZN7cutlass13device_kernelIN5flash11enable_sm90INS1_16FlashAttnFwdSm90INS1_25CollectiveMainloopFwdSm90ILi2EN4cute5tupleIJNS5_1CILi1EEES8_S8_EEENS6_IJNS7_ILi128EEENS7_ILi80EEENS7_ILi256EEEEEELi256ENS_6half_tEfNS_4arch4Sm90ELb0ELb0ELb0ELb1ELb0ELb1ELb0ELb1ELb1ELb1ELb1ELb0EEENS1_21CollectiveEpilogueFwdINS6_IJSA_SC_SB_EEES9_SE_SG_Li256ELb1ELb1ELb1ELb0EEENS1_36VarlenDynamicPersistentTileSchedulerILi128ELi80ELi256ELi128ELb1ELb1ELb1ELb0ELb1ELb1EEEEEEEEEvNT_6ParamsE,@"STO_CUDA_ENTRY STV_DEFAULT"
_ZN7cutlass13device_kernelIN5flash11enable_sm90INS1_16FlashAttnFwdSm90INS1_25CollectiveMainloopFwdSm90ILi2EN4cute5tupleIJNS5_1CILi1EEES8_S8_EEENS6_IJNS7_ILi128EEENS7_ILi80EEENS7_ILi256EEEEEELi256ENS_6half_tEfNS_4arch4Sm90ELb0ELb0ELb0ELb1ELb0ELb1ELb0ELb1ELb1ELb1ELb1ELb0EEENS1_21CollectiveEpilogueFwdINS6_IJSA_SC_SB_EEES9_SE_SG_Li256ELb1ELb1ELb1ELb0EEENS1_36VarlenDynamicPersistentTileSchedulerILi128ELi80ELi256ELi128ELb1ELb1ELb1ELb0ELb1ELb1EEEEEEEEEvNT_6ParamsE:
        /* <DEDUP_REMOVED lines=13> */
[----:B------:R-:W-:Y:S02]  /*00d0*/  UIADD3 UR10, UP2, UR4, 0x570, URZ ;  /* 0x00000570040a7890 */ /* 0x000fe4000ff5e03f */
[----:B------:R-:W-:Y:S02]  /*00e0*/  UIADD3 UR4, UP3, UR4, 0x670, URZ ;  /* 0x0000067004047890 */ /* 0x000fe4000ff7e03f */
[----:B------:R-:W-:-:S02]  /*00f0*/  UIADD3.X UR7, URZ, UR5, URZ, UP0, !UPT ;  /* 0x000000053f077290 */ /* 0x000fc400087fe43f */
[----:B------:R-:W-:Y:S02]  /*0100*/  UIADD3.X UR9, URZ, UR5, URZ, UP1, !UPT ;  /* 0x000000053f097290 */ /* 0x000fe40008ffe43f */
[----:B------:R-:W-:Y:S02]  /*0110*/  UIADD3.X UR11, URZ, UR5, URZ, UP2, !UPT ;  /* 0x000000053f0b7290 */ /* 0x000fe400097fe43f */
[----:B------:R-:W-:-:S03]  /*0120*/  UIADD3.X UR5, URZ, UR5, URZ, UP3, !UPT ;  /* 0x000000053f057290 */ /* 0x000fc60009ffe43f */
[----:B------:R0:W-:Y:S02]  /*0130*/  UTMACCTL.PF [UR6] ;  /* 0x00000000060079b9 */ /* 0x0001e40008040000 */
[----:B------:R0:W-:Y:S02]  /*0140*/  UTMACCTL.PF [UR8] ;  /* 0x00000000080079b9 */ /* 0x0001e40008040000 */
[----:B------:R0:W-:Y:S02]  /*0150*/  UTMACCTL.PF [UR10] ;  /* 0x000000000a0079b9 */ /* 0x0001e40008040000 */
[----:B------:R0:W-:Y:S02]  /*0160*/  UTMACCTL.PF [UR4] ;  /* 0x00000000040079b9 */ /* 0x0001e40008040000 */
[----:B0-----:R-:W-:Y:S01]  /*0170*/  NOP ;  /* 0x0000000000007918 */ /* 0x001fe20000000000 */
.L_x_435:
[----:B------:R-:W-:Y:S05]  /*0180*/  BSYNC B0 ;  /* 0x0000000000007941 */ /* 0x000fea0003800000 */
.L_x_434:
        /* <DEDUP_REMOVED lines=41> */
.L_x_436:
        /* <DEDUP_REMOVED lines=22> */
.L_x_437:
        /* <DEDUP_REMOVED lines=18> */
.L_x_438:
        /* <DEDUP_REMOVED lines=22> */
.L_x_439:
        /* <DEDUP_REMOVED lines=22> */
.L_x_440:
[----:B------:R-:W-:Y:S01]  /*0960*/  PLOP3.LUT P0, PT, PT, PT, UP0, 0x80, 0x0 ;  /* 0x000000000000781c */ /* 0x000fe20003f0f008 */
[----:B------:R-:W-:Y:S01]  /*0970*/  UMOV UR60, 0x1 ;  /* 0x00000001003c7882 */ /* 0x000fe20000000000 */
[----:B------:R-:W-:Y:S01]  /*0980*/  NOP ;  /* 0x0000000000007918 */ /* 0x000fe20000000000 */
[----:B------:R-:W-:Y:S01]  /*0990*/  USEL UR60, UR60, 0x2, !UP0 ;  /* 0x000000023c3c7887 */ /* 0x000fe2000c000000 */
[----:B------:R-:W-:Y:S01]  /*09a0*/  BSSY B9, `(.L_x_441) ;  /* 0x0002a9c000097945 */ /* 0x000fe20003800000 */
[----:B012-4-:R-:W-:Y:S08]  /*09b0*/  BAR.SYNC.DEFER_BLOCKING 0x0 ;  /* 0x0000000000007b1d */ /* 0x017ff00000010000 */
[----:B------:R-:W-:Y:S05]  /*09c0*/  @!P0 BRA `(.L_x_442) ;  /* 0x0000021800008947 */ /* 0x000fea0003800000 */
.L_x_443:
[----:B------:R-:W-:-:S08]  /*09d0*/  NOP ;  /* 0x0000000000007918 */ /* 0x000fd00000000000 */
[----:B------:R-:W0:Y:S02]  /*09e0*/  USETMAXREG.TRY_ALLOC.CTAPOOL UP0, 0xf0 ;  /* 0x000000f0000079c8 */ /* 0x000e240008000600 */
[----:B0-----:R-:W-:-:S13]  /*09f0*/  PLOP3.LUT P0, PT, PT, PT, UP0, 0x80, 0x0 ;  /* 0x000000000000781c */ /* 0x001fda0003f0f008 */
[----:B------:R-:W-:Y:S05]  /*0a00*/  @!P0 BRA `(.L_x_443) ;  /* 0xfffffffc00f08947 */ /* 0x000fea000383ffff */
[----:B------:R-:W0:Y:S08]  /*0a10*/  S2UR UR5, SR_CgaCtaId ;  /* 0x00000000000579c3 */ /* 0x000e300000008800 */
[----:B------:R-:W-:Y:S06]  /*0a20*/  BAR.ARV 0x8, 0x180 ;  /* 0x0206000000007b1d */ /* 0x000fec0000002000 */
[----:B------:R-:W-:-:S02]  /*0a30*/  UMOV UR4, 0x400 ;  /* 0x0000040000047882 */ /* 0x000fc40000000000 */
[----:B------:R-:W-:Y:S01]  /*0a40*/  BAR.SYNC.DEFER_BLOCKING 0x5, 0x180 ;  /* 0x0146000000007b1d */ /* 0x000fe20000010000 */
[----:B0-----:R-:W-:-:S06]  /*0a50*/  ULEA UR4, UR5, UR4, 0x18 ;  /* 0x0000000405047291 */ /* 0x001fcc000f8ec03f */
[----:B------:R-:W-:Y:S01]  /*0a60*/  IMAD.U32 R18, RZ, RZ, UR4 ;  /* 0x00000004ff127e24 */ /* 0x000fe2000f8e00ff */
[----:B------:R-:W-:-:S04]  /*0a70*/  ULDC UR4, c[0x0][0xc3c] ;  /* 0x00030f0000047ab9 */ /* 0x000fc80000000800 */
[----:B------:R-:W0:Y:S01]  /*0a80*/  LDS.128 R140, [R18+0x388d0] ;  /* 0x0388d000128c7984 */ /* 0x000e220000000c00 */
[----:B------:R-:W-:Y:S06]  /*0a90*/  BAR.ARV 0x4, 0x180 ;  /* 0x0106000000007b1d */ /* 0x000fec0000002000 */
[----:B0-----:R-:W-:-:S13]  /*0aa0*/  ISETP.GE.AND P0, PT, R143, UR4, PT ;  /* 0x000000048f007c0c */ /* 0x001fda000bf06270 */
[----:B------:R-:W-:Y:S05]  /*0ab0*/  @P0 BRA `(.L_x_444) ;  /* 0x000002a800280947 */ /* 0x000fea0003800000 */
[----:B------:R-:W-:Y:S01]  /*0ac0*/  VIADD R6, R6, 0xffffff80 ;  /* 0xffffff8006067836 */ /* 0x000fe20000000000 */
[----:B------:R-:W-:Y:S01]  /*0ad0*/  R2UR UR4, R18 ;  /* 0x00000000120472ca */ /* 0x000fe200000e0000 */
[----:B------:R-:W-:Y:S01]  /*0ae0*/  ULOP3.LUT UR5, UR60, 0x1, URZ, 0xfc, !UPT ;  /* 0x000000013c057892 */ /* 0x000fe2000f8efc3f */
[----:B------:R-:W-:Y:S01]  /*0af0*/  IMAD.MOV.U32 R19, RZ, RZ, RZ ;  /* 0x000000ffff137224 */ /* 0x000fe200078e00ff */
[----:B------:R-:W-:Y:S02]  /*0b00*/  MOV R217, RZ ;  /* 0x000000ff00d97202 */ /* 0x000fe40000000f00 */
[----:B------:R-:W-:Y:S02]  /*0b10*/  CS2R R220, SRZ ;  /* 0x0000000000dc7805 */ /* 0x000fe4000001ff00 */
[----:B------:R-:W-:-:S04]  /*0b20*/  SHF.R.S32.HI R3, RZ, 0x1f, R6 ;  /* 0x0000001fff037819 */ /* 0x000fc80000011406 */
[CC--:B------:R-:W-:Y:S02]  /*0b30*/  LEA.HI R0, R3.reuse, R6.reuse, RZ, 0x7 ;  /* 0x0000000603007211 */ /* 0x0c0fe400078f38ff */
[CC--:B------:R-:W-:Y:S02]  /*0b40*/  LEA.HI R4, R3.reuse, R6.reuse, RZ, 0x5 ;  /* 0x0000000603047211 */ /* 0x0c0fe400078f28ff */
[----:B------:R-:W-:Y:S01]  /*0b50*/  LOP3.LUT R5, R0, 0xffffff80, RZ, 0xc0, !PT ;  /* 0xffffff8000057812 */ /* 0x000fe200078ec0ff */
[----:B------:R-:W-:Y:S01]  /*0b60*/  UIADD3 UR4, UR4, 0x14400, URZ ;  /* 0x0001440004047890 */ /* 0x000fe2000fffe03f */
[CC--:B------:R-:W-:Y:S01]  /*0b70*/  LEA.HI R2, R3.reuse, R6.reuse, RZ, 0x4 ;  /* 0x0000000603027211 */ /* 0x0c0fe200078f20ff */
[----:B------:R-:W-:Y:S01]  /*0b80*/  IMAD.SHL.U32 R4, R4, 0x20, RZ ;  /* 0x0000002004047824 */ /* 0x000fe200078e00ff */
[CC--:B------:R-:W-:Y:S02]  /*0b90*/  LEA.HI R212, R3.reuse, R6.reuse, RZ, 0x3 ;  /* 0x0000000603d47211 */ /* 0x0c0fe400078f18ff */
[----:B------:R-:W-:-:S02]  /*0ba0*/  LEA.HI R7, R3, R6, RZ, 0x2 ;  /* 0x0000000603077211 */ /* 0x000fc400078f10ff */
[----:B------:R-:W-:Y:S02]  /*0bb0*/  IADD3 R14, R6, -R5, RZ ;  /* 0x80000005060e7210 */ /* 0x000fe40007ffe0ff */
[----:B------:R-:W-:Y:S02]  /*0bc0*/  LEA.HI R8, R3, R6, RZ, 0x6 ;  /* 0x0000000603087211 */ /* 0x000fe400078f30ff */
[----:B------:R-:W-:Y:S01]  /*0bd0*/  LOP3.LUT R7, R7, 0xfffffffc, RZ, 0xc0, !PT ;  /* 0xfffffffc07077812 */ /* 0x000fe200078ec0ff */
[----:B------:R-:W-:Y:S01]  /*0be0*/  STL [R1+0x10c], R14 ;  /* 0x00010c0e01007387 */ /* 0x000fe20000100800 */
[----:B------:R-:W-:Y:S02]  /*0bf0*/  LOP3.LUT R3, R2, 0x3fffff0, RZ, 0xc0, !PT ;  /* 0x03fffff002037812 */ /* 0x000fe400078ec0ff */
[----:B------:R-:W-:Y:S01]  /*0c00*/  LOP3.LUT R233, R212, 0xfffffff8, RZ, 0xc0, !PT ;  /* 0xfffffff8d4e97812 */ /* 0x000fe200078ec0ff */
[C---:B------:R-:W-:Y:S01]  /*0c10*/  IMAD.IADD R10, R6.reuse, 0x1, -R7 ;  /* 0x00000001060a7824 */ /* 0x040fe200078e0a07 */
[----:B------:R-:W-:Y:S01]  /*0c20*/  SHF.R.S32.HI R9, RZ, 0x1f, R14 ;  /* 0x0000001fff097819 */ /* 0x000fe2000001140e */
[C---:B------:R-:W-:Y:S01]  /*0c30*/  IMAD.IADD R3, R6.reuse, 0x1, -R3 ;  /* 0x0000000106037824 */ /* 0x040fe200078e0a03 */
[----:B------:R-:W-:Y:S01]  /*0c40*/  SHF.R.S32.HI R212, RZ, 0x3, R212 ;  /* 0x00000003ffd47819 */ /* 0x000fe200000114d4 */
[----:B------:R-:W-:Y:S01]  /*0c50*/  IMAD.IADD R233, R6, 0x1, -R233 ;  /* 0x0000000106e97824 */ /* 0x000fe200078e0ae9 */
[----:B------:R-:W-:-:S02]  /*0c60*/  LOP3.LUT R4, R4, 0xfffffc00, RZ, 0xc0, !PT ;  /* 0xfffffc0004047812 */ /* 0x000fc400078ec0ff */
[----:B------:R-:W-:Y:S02]  /*0c70*/  LEA.HI R6, R9, R14, RZ, 0x2 ;  /* 0x0000000e09067211 */ /* 0x000fe400078f10ff */
[----:B------:R-:W-:Y:S01]  /*0c80*/  SHF.R.S32.HI R5, RZ, 0x4, R2 ;  /* 0x00000004ff057819 */ /* 0x000fe20000011402 */
[----:B------:R-:W-:Y:S01]  /*0c90*/  IMAD R7, R3, 0x40, R4 ;  /* 0x0000004003077824 */ /* 0x000fe200078e0204 */
[----:B------:R-:W-:Y:S02]  /*0ca0*/  IADD3 R12, R212, 0x60, RZ ;  /* 0x00000060d40c7810 */ /* 0x000fe40007ffe0ff */
[--C-:B------:R-:W-:Y:S02]  /*0cb0*/  SHF.R.S32.HI R4, RZ, 0x2, R6.reuse ;  /* 0x00000002ff047819 */ /* 0x100fe40000011406 */
[----:B------:R-:W-:Y:S02]  /*0cc0*/  SHF.R.S32.HI R11, RZ, 0x1f, R6 ;  /* 0x0000001fff0b7819 */ /* 0x000fe40000011406 */
[----:B------:R-:W-:-:S02]  /*0cd0*/  LEA.HI R2, R2, R5, RZ, 0x1 ;  /* 0x0000000502027211 */ /* 0x000fc400078f08ff */
[----:B------:R-:W-:Y:S02]  /*0ce0*/  SHF.R.S32.HI R13, RZ, 0x1f, R12 ;  /* 0x0000001fff0d7819 */ /* 0x000fe4000001140c */
[----:B------:R-:W-:Y:S02]  /*0cf0*/  LEA.HI R11, R11, R4, RZ, 0x3 ;  /* 0x000000040b0b7211 */ /* 0x000fe400078f18ff */
[----:B------:R-:W-:Y:S02]  /*0d00*/  LOP3.LUT R2, R2, 0x1ffffffe, RZ, 0xc0, !PT ;  /* 0x1ffffffe02027812 */ /* 0x000fe400078ec0ff */
[----:B------:R-:W-:Y:S01]  /*0d10*/  LEA.HI R13, R13, R12, RZ, 0x3 ;  /* 0x0000000c0d0d7211 */ /* 0x000fe200078f18ff */
[----:B------:R-:W-:Y:S01]  /*0d20*/  IMAD.SHL.U32 R12, R12, 0x40, RZ ;  /* 0x000000400c0c7824 */ /* 0x000fe200078e00ff */
[----:B------:R-:W-:Y:S01]  /*0d30*/  SHF.R.S32.HI R3, RZ, 0x7, R0 ;  /* 0x00000007ff037819 */ /* 0x000fe20000011400 */
[----:B------:R-:W-:Y:S01]  /*0d40*/  IMAD.IADD R2, R5, 0x1, -R2 ;  /* 0x0000000105027824 */ /* 0x000fe200078e0a02 */
[----:B------:R-:W-:Y:S01]  /*0d50*/  LOP3.LUT R11, R11, 0xfffffff8, RZ, 0xc0, !PT ;  /* 0xfffffff80b0b7812 */ /* 0x000fe200078ec0ff */
[----:B------:R-:W-:Y:S01]  /*0d60*/  IMAD.SHL.U32 R13, R13, 0x40, RZ ;  /* 0x000000400d0d7824 */ /* 0x000fe200078e00ff */
[----:B------:R-:W-:Y:S01]  /*0d70*/  LEA.HI R9, R9, R14, RZ, 0x5 ;  /* 0x0000000e09097211 */ /* 0x000fe200078f28ff */
[----:B------:R-:W-:Y:S01]  /*0d80*/  IMAD R2, R2, 0x8, R7 ;  /* 0x0000000802027824 */ /* 0x000fe200078e0207 */
[----:B------:R-:W-:Y:S01]  /*0d90*/  LEA.HI R0, R0, R3, RZ, 0x1 ;  /* 0x0000000300007211 */ /* 0x000fe200078f08ff */
[----:B------:R-:W-:Y:S01]  /*0da0*/  IMAD.IADD R4, R4, 0x1, -R11 ;  /* 0x0000000104047824 */ /* 0x000fe200078e0a0b */
[----:B------:R-:W-:Y:S01]  /*0db0*/  SHF.L.U32 R16, R233, 0x3, RZ ;  /* 0x00000003e9107819 */ /* 0x000fe200000006ff */
[----:B------:R-:W-:Y:S01]  /*0dc0*/  IMAD.SHL.U32 R7, R212, 0x40, RZ ;  /* 0x00000040d4077824 */ /* 0x000fe200078e00ff */
[----:B------:R-:W-:Y:S01]  /*0dd0*/  LOP3.LUT R15, R12, 0x1c0, RZ, 0xc0, !PT ;  /* 0x000001c00c0f7812 */ /* 0x000fe200078ec0ff */
[----:B------:R0:W-:Y:S01]  /*0de0*/  STL [R1+0x1ac], R2 ;  /* 0x0001ac0201007387 */ /* 0x0001e20000100800 */
[----:B------:R-:W-:Y:S01]  /*0df0*/  SHF.R.S32.HI R9, RZ, 0x5, R9 ;  /* 0x00000005ff097819 */ /* 0x000fe20000011409 */
[----:B------:R-:W-:Y:S01]  /*0e00*/  VIADD R218, R16, 0x80 ;  /* 0x0000008010da7836 */ /* 0x000fe20000000000 */
[----:B------:R-:W-:-:S02]  /*0e10*/  LOP3.LUT R11, R13, 0xfffffe00, RZ, 0xc0, !PT ;  /* 0xfffffe000d0b7812 */ /* 0x000fc400078ec0ff */
[----:B------:R-:W-:Y:S01]  /*0e20*/  SHF.L.U32 R22, R233, 0x2, RZ ;  /* 0x00000002e9167819 */ /* 0x000fe200000006ff */
[----:B------:R-:W-:Y:S01]  /*0e30*/  IMAD R9, R9, 0x10, R4 ;  /* 0x0000001009097824 */ /* 0x000fe200078e0204 */
[----:B------:R-:W-:Y:S01]  /*0e40*/  LOP3.LUT R0, R0, 0x3fffffe, RZ, 0xc0, !PT ;  /* 0x03fffffe00007812 */ /* 0x000fe200078ec0ff */
[----:B------:R-:W-:Y:S01]  /*0e50*/  VIADD R4, R212, 0x40 ;  /* 0x00000040d4047836 */ /* 0x000fe20000000000 */
[----:B------:R-:W-:Y:S01]  /*0e60*/  SHF.R.U32.HI R5, RZ, 0x3, R15 ;  /* 0x00000003ff057819 */ /* 0x000fe2000001160f */
[----:B------:R1:W-:Y:S01]  /*0e70*/  STL [R1+0x104], R11 ;  /* 0x0001040b01007387 */ /* 0x0003e20000100800 */
[----:B------:R-:W-:Y:S01]  /*0e80*/  LOP3.LUT R12, R15, 0x38, R16, 0xf8, !PT ;  /* 0x000000380f0c7812 */ /* 0x000fe200078ef810 */
[C---:B------:R-:W-:Y:S01]  /*0e90*/  VIADD R214, R22.reuse, 0x40 ;  /* 0x0000004016d67836 */ /* 0x040fe20000000000 */
[----:B0-----:R-:W-:Y:S01]  /*0ea0*/  SHF.R.S32.HI R2, RZ, 0x1f, R4 ;  /* 0x0000001fff027819 */ /* 0x001fe20000011404 */
[----:B------:R-:W-:Y:S01]  /*0eb0*/  IMAD.IADD R0, R3, 0x1, -R0 ;  /* 0x0000000103007824 */ /* 0x000fe200078e0a00 */
[----:B------:R-:W-:Y:S01]  /*0ec0*/  LOP3.LUT R12, R11, R12, R5, 0xf6, !PT ;  /* 0x0000000c0b0c7212 */ /* 0x000fe200078ef605 */
[----:B------:R-:W-:Y:S01]  /*0ed0*/  IMAD.IADD R213, R22, 0x1, R214 ;  /* 0x0000000116d57824 */ /* 0x000fe200078e02d6 */
[----:B------:R-:W-:Y:S01]  /*0ee0*/  LEA.HI R2, R2, R4, RZ, 0x3 ;  /* 0x0000000402027211 */ /* 0x000fe200078f18ff */
[----:B------:R-:W-:Y:S01]  /*0ef0*/  IMAD R9, R0, 0x40, R9 ;  /* 0x0000004000097824 */ /* 0x000fe200078e0209 */
[----:B------:R-:W-:Y:S01]  /*0f00*/  LEA.HI R3, R10, R10, RZ, 0x1 ;  /* 0x0000000a0a037211 */ /* 0x000fe200078f08ff */
[----:B-1----:R-:W-:Y:S01]  /*0f10*/  VIADD R11, R212, 0x20 ;  /* 0x00000020d40b7836 */ /* 0x002fe20000000000 */
[----:B------:R-:W-:Y:S01]  /*0f20*/  SHF.L.U32 R8, R8, 0x3, RZ ;  /* 0x0000000308087819 */ /* 0x000fe200000006ff */
[----:B------:R-:W-:Y:S01]  /*0f30*/  IMAD.SHL.U32 R222, R4, 0x40, RZ ;  /* 0x0000004004de7824 */ /* 0x000fe200078e00ff */
[----:B------:R-:W-:Y:S01]  /*0f40*/  SHF.R.S32.HI R4, RZ, 0x1f, R213 ;  /* 0x0000001fff047819 */ /* 0x000fe200000114d5 */
[----:B------:R-:W-:Y:S01]  /*0f50*/  IMAD.SHL.U32 R223, R11, 0x40, RZ ;  /* 0x000000400bdf7824 */ /* 0x000fe200078e00ff */
[----:B------:R-:W-:Y:S01]  /*0f60*/  SHF.R.S32.HI R0, RZ, 0x1f, R11 ;  /* 0x0000001fff007819 */ /* 0x000fe2000001140b */
[----:B------:R-:W-:Y:S01]  /*0f70*/  IMAD.SHL.U32 R2, R2, 0x40, RZ ;  /* 0x0000004002027824 */ /* 0x000fe200078e00ff */
[----:B------:R-:W-:Y:S01]  /*0f80*/  LEA.HI R5, R4, R213, RZ, 0x3 ;  /* 0x000000d504057211 */ /* 0x000fe200078f18ff */
[----:B------:R-:W-:Y:S01]  /*0f90*/  STL [R1+0x1a4], R9 ;  /* 0x0001a40901007387 */ /* 0x000fe20000100800 */
[----:B------:R-:W-:Y:S01]  /*0fa0*/  LEA.HI R0, R0, R11, RZ, 0x3 ;  /* 0x0000000b00007211 */ /* 0x000fe200078f18ff */
[----:B------:R-:W-:Y:S01]  /*0fb0*/  VIADD R215, R22, 0x20 ;  /* 0x0000002016d77836 */ /* 0x000fe20000000000 */
[----:B------:R-:W-:Y:S01]  /*0fc0*/  LEA.HI R4, R4, R213, RZ, 0x6 ;  /* 0x000000d504047211 */ /* 0x000fe200078f30ff */
[----:B------:R-:W-:Y:S01]  /*0fd0*/  STL [R1+0x60], RZ ;  /* 0x000060ff01007387 */ /* 0x000fe20000100800 */
[----:B------:R-:W-:Y:S01]  /*0fe0*/  SHF.L.U32 R0, R0, 0x6, RZ ;  /* 0x0000000600007819 */ /* 0x000fe200000006ff */
[----:B------:R-:W-:Y:S01]  /*0ff0*/  VIADD R216, R22, 0x60 ;  /* 0x0000006016d87836 */ /* 0x000fe20000000000 */
[----:B------:R-:W-:Y:S01]  /*1000*/  LOP3.LUT R3, R3, 0x1ffffffe, RZ, 0xc0, !PT ;  /* 0x1ffffffe03037812 */ /* 0x000fe200078ec0ff */
[----:B------:R-:W-:Y:S01]  /*1010*/  IMAD.SHL.U32 R4, R4, 0x80, RZ ;  /* 0x0000008004047824 */ /* 0x000fe200078e00ff */
[----:B------:R-:W-:-:S02]  /*1020*/  LOP3.LUT R223, R223, 0x1c0, RZ, 0xc0, !PT ;  /* 0x000001c0dfdf7812 */ /* 0x000fc400078ec0ff */
[----:B------:R-:W-:Y:S01]  /*1030*/  LOP3.LUT R227, R0, 0xfffffe00, RZ, 0xc0, !PT ;  /* 0xfffffe0000e37812 */ /* 0x000fe200078ec0ff */
[----:B------:R-:W-:Y:S01]  /*1040*/  IMAD.IADD R10, R10, 0x1, -R3 ;  /* 0x000000010a0a7824 */ /* 0x000fe200078e0a03 */
[----:B------:R-:W-:Y:S02]  /*1050*/  LOP3.LUT R226, R2, 0xfffffe00, RZ, 0xc0, !PT ;  /* 0xfffffe0002e27812 */ /* 0x000fe400078ec0ff */
[----:B------:R-:W-:Y:S02]  /*1060*/  LOP3.LUT R0, R5, 0x38, RZ, 0xc0, !PT ;  /* 0x0000003805007812 */ /* 0x000fe400078ec0ff */
[----:B------:R-:W-:Y:S02]  /*1070*/  SHF.R.U32.HI R13, RZ, 0x3, R223 ;  /* 0x00000003ff0d7819 */ /* 0x000fe400000116df */
[----:B------:R-:W-:Y:S02]  /*1080*/  LOP3.LUT R2, R223, 0x38, R5, 0xf8, !PT ;  /* 0x00000038df027812 */ /* 0x000fe400078ef805 */
[----:B------:R-:W-:-:S02]  /*1090*/  LOP3.LUT R3, R7, 0x1c0, RZ, 0xc0, !PT ;  /* 0x000001c007037812 */ /* 0x000fc400078ec0ff */
[----:B------:R-:W-:Y:S02]  /*10a0*/  LOP3.LUT R222, R222, 0x1c0, RZ, 0xc0, !PT ;  /* 0x000001c0dede7812 */ /* 0x000fe400078ec0ff */
[----:B------:R-:W-:Y:S02]  /*10b0*/  LOP3.LUT R0, R0, 0x1c0, R7, 0xf8, !PT ;  /* 0x000001c000007812 */ /* 0x000fe400078ef807 */
[----:B------:R-:W-:Y:S02]  /*10c0*/  LOP3.LUT R7, R4, 0xffffe000, RZ, 0xc0, !PT ;  /* 0xffffe00004077812 */ /* 0x000fe400078ec0ff */
[----:B------:R-:W-:Y:S02]  /*10d0*/  LOP3.LUT R2, R2, R13, RZ, 0x3c, !PT ;  /* 0x0000000d02027212 */ /* 0x000fe400078e3cff */
[----:B------:R-:W-:Y:S02]  /*10e0*/  LOP3.LUT R228, R8, 0xfffffe00, RZ, 0xc0, !PT ;  /* 0xfffffe0008e47812 */ /* 0x000fe400078ec0ff */
[----:B------:R-:W-:-:S02]  /*10f0*/  SHF.R.U32.HI R229, RZ, 0x3, R3 ;  /* 0x00000003ffe57819 */ /* 0x000fc40000011603 */
[----:B------:R-:W-:Y:S02]  /*1100*/  SHF.R.U32.HI R11, RZ, 0x3, R222 ;  /* 0x00000003ff0b7819 */ /* 0x000fe400000116de */
[----:B------:R-:W-:Y:S02]  /*1110*/  LOP3.LUT R8, R222, 0x38, R5, 0xf8, !PT ;  /* 0x00000038de087812 */ /* 0x000fe400078ef805 */
[----:B------:R-:W-:Y:S02]  /*1120*/  LOP3.LUT R6, R6, 0x7ffffffc, RZ, 0xc0, !PT ;  /* 0x7ffffffc06067812 */ /* 0x000fe400078ec0ff */
[----:B------:R-:W-:Y:S01]  /*1130*/  IADD3 R4, R2, R7, R227 ;  /* 0x0000000702047210 */ /* 0x000fe20007ffe0e3 */
[----:B------:R-:W-:Y:S01]  /*1140*/  IMAD.U32 R2, RZ, RZ, UR5 ;  /* 0x00000005ff027e24 */ /* 0x000fe2000f8e00ff */
[----:B------:R-:W-:Y:S01]  /*1150*/  LOP3.LUT R8, R8, R11, RZ, 0x3c, !PT ;  /* 0x0000000b08087212 */ /* 0x000fe200078e3cff */
[----:B------:R-:W-:Y:S01]  /*1160*/  IMAD.IADD R6, R14, 0x1, -R6 ;  /* 0x000000010e067824 */ /* 0x000fe200078e0a06 */
[----:B------:R-:W-:-:S02]  /*1170*/  LOP3.LUT R0, R0, R229, RZ, 0x3c, !PT ;  /* 0x000000e500007212 */ /* 0x000fc400078e3cff */
[----:B------:R-:W-:Y:S01]  /*1180*/  SHF.R.S32.HI R2, RZ, 0x1f, R212 ;  /* 0x0000001fff027819 */ /* 0x000fe200000114d4 */
[----:B------:R-:W-:Y:S01]  /*1190*/  IMAD.U32 R2, RZ, RZ, UR4 ;  /* 0x00000004ff027e24 */ /* 0x000fe2000f8e00ff */
[----:B------:R-:W-:Y:S01]  /*11a0*/  IADD3 R219, R16, 0xc0, RZ ;  /* 0x000000c010db7810 */ /* 0x000fe20007ffe0ff */
[----:B------:R-:W-:Y:S01]  /*11b0*/  IMAD.SHL.U32 R45, R6, 0x2, RZ ;  /* 0x00000002062d7824 */ /* 0x000fe200078e00ff */
[-C--:B------:R-:W-:Y:S02]  /*11c0*/  IADD3 R8, R8, R7.reuse, R226 ;  /* 0x0000000708087210 */ /* 0x080fe40007ffe0e2 */
[----:B------:R-:W-:Y:S01]  /*11d0*/  IADD3 R0, R0, R7, R228 ;  /* 0x0000000700007210 */ /* 0x000fe20007ffe0e4 */
[----:B------:R0:W-:Y:S01]  /*11e0*/  STL [R1+0x108], R2 ;  /* 0x0001080201007387 */ /* 0x0001e20000100800 */
[----:B------:R-:W-:Y:S01]  /*11f0*/  SHF.R.S32.HI R14, RZ, 0x1f, R218 ;  /* 0x0000001fff0e7819 */ /* 0x000fe200000114da */
[C---:B------:R-:W-:Y:S01]  /*1200*/  VIADD R44, R45.reuse, 0x8 ;  /* 0x000000082d2c7836 */ /* 0x040fe20000000000 */
[----:B------:R-:W-:Y:S01]  /*1210*/  SHF.R.S32.HI R7, RZ, 0x1f, R219 ;  /* 0x0000001fff077819 */ /* 0x000fe200000114db */
[----:B------:R-:W-:Y:S01]  /*1220*/  VIADD R42, R45, 0x10 ;  /* 0x000000102d2a7836 */ /* 0x000fe20000000000 */
[--C-:B------:R-:W-:Y:S01]  /*1230*/  LOP3.LUT R231, R3, 0x38, R16.reuse, 0xf8, !PT ;  /* 0x0000003803e77812 */ /* 0x100fe200078ef810 */
[----:B------:R-:W-:Y:S01]  /*1240*/  STL [R1+0x70], R14 ;  /* 0x0000700e01007387 */ /* 0x000fe20000100800 */
[----:B------:R-:W-:Y:S01]  /*1250*/  SHF.R.S32.HI R6, RZ, 0x3, R5 ;  /* 0x00000003ff067819 */ /* 0x000fe20000011405 */
[----:B------:R-:W-:Y:S01]  /*1260*/  VIADD R40, R45, 0x20 ;  /* 0x000000202d287836 */ /* 0x000fe20000000000 */
[--C-:B------:R-:W-:Y:S01]  /*1270*/  LOP3.LUT R3, R222, 0x38, R16.reuse, 0xf8, !PT ;  /* 0x00000038de037812 */ /* 0x100fe200078ef810 */
[----:B------:R-:W-:Y:S01]  /*1280*/  STL [R1+0x6c], R7 ;  /* 0x00006c0701007387 */ /* 0x000fe20000100800 */
[--C-:B0-----:R-:W-:Y:S01]  /*1290*/  LOP3.LUT R2, R223, 0x38, R16.reuse, 0xf8, !PT ;  /* 0x00000038df027812 */ /* 0x101fe200078ef810 */
[----:B------:R-:W-:Y:S01]  /*12a0*/  VIADD R39, R45, 0x28 ;  /* 0x000000282d277836 */ /* 0x000fe20000000000 */
[----:B------:R-:W-:Y:S01]  /*12b0*/  LOP3.LUT R3, R226, R3, R11, 0xf6, !PT ;  /* 0x00000003e2037212 */ /* 0x000fe200078ef60b */
[----:B------:R-:W-:Y:S01]  /*12c0*/  STL [R1+0x7c], R45 ;  /* 0x00007c2d01007387 */ /* 0x000fe20000100800 */
[----:B------:R-:W-:Y:S01]  /*12d0*/  LOP3.LUT R2, R227, R2, R13, 0xf6, !PT ;  /* 0x00000002e3027212 */ /* 0x000fe200078ef60d */
[----:B------:R-:W-:Y:S01]  /*12e0*/  VIADD R38, R45, 0x30 ;  /* 0x000000302d267836 */ /* 0x000fe20000000000 */
[----:B------:R-:W-:Y:S01]  /*12f0*/  LOP3.LUT R43, R5, 0xfffffff8, RZ, 0xc0, !PT ;  /* 0xfffffff8052b7812 */ /* 0x000fe200078ec0ff */
[----:B------:R0:W-:Y:S01]  /*1300*/  STL [R1+0x14], R6 ;  /* 0x0000140601007387 */ /* 0x0001e20000100800 */
[----:B------:R-:W-:Y:S01]  /*1310*/  LEA R5, R2, UR4, 0x1 ;  /* 0x0000000402057c11 */ /* 0x000fe2000f8e08ff */
[----:B------:R-:W-:Y:S01]  /*1320*/  VIADD R37, R45, 0x38 ;  /* 0x000000382d257836 */ /* 0x000fe20000000000 */
[----:B------:R-:W-:Y:S01]  /*1330*/  LEA R2, R3, UR4, 0x1 ;  /* 0x0000000403027c11 */ /* 0x000fe2000f8e08ff */
[C---:B------:R-:W-:Y:S01]  /*1340*/  VIADD R35, R45.reuse, 0x48 ;  /* 0x000000482d237836 */ /* 0x040fe20000000000 */
[C---:B------:R-:W-:Y:S01]  /*1350*/  IADD3 R41, R45.reuse, 0x18, RZ ;  /* 0x000000182d297810 */ /* 0x040fe20007ffe0ff */
[C---:B------:R-:W-:Y:S01]  /*1360*/  VIADD R34, R45.reuse, 0x50 ;  /* 0x000000502d227836 */ /* 0x040fe20000000000 */
[C---:B------:R-:W-:Y:S01]  /*1370*/  IADD3 R36, R45.reuse, 0x40, RZ ;  /* 0x000000402d247810 */ /* 0x040fe20007ffe0ff */
[C---:B------:R-:W-:Y:S01]  /*1380*/  VIADD R33, R45.reuse, 0x58 ;  /* 0x000000582d217836 */ /* 0x040fe20000000000 */
[C---:B------:R-:W-:Y:S01]  /*1390*/  IADD3 R31, R45.reuse, 0x68, RZ ;  /* 0x000000682d1f7810 */ /* 0x040fe20007ffe0ff */
[C---:B------:R-:W-:Y:S01]  /*13a0*/  VIADD R32, R45.reuse, 0x60 ;  /* 0x000000602d207836 */ /* 0x040fe20000000000 */
[----:B0-----:R-:W-:Y:S01]  /*13b0*/  LEA R6, R12, UR4, 0x1 ;  /* 0x000000040c067c11 */ /* 0x001fe2000f8e08ff */
[C---:B------:R-:W-:Y:S01]  /*13c0*/  VIADD R30, R45.reuse, 0x70 ;  /* 0x000000702d1e7836 */ /* 0x040fe20000000000 */
[C---:B------:R-:W-:Y:S01]  /*13d0*/  IADD3 R26, R45.reuse, 0x90, RZ ;  /* 0x000000902d1a7810 */ /* 0x040fe20007ffe0ff */
[C---:B------:R-:W-:Y:S01]  /*13e0*/  VIADD R29, R45.reuse, 0x78 ;  /* 0x000000782d1d7836 */ /* 0x040fe20000000000 */
[C---:B------:R-:W-:Y:S01]  /*13f0*/  IADD3 R20, R45.reuse, 0xb0, RZ ;  /* 0x000000b02d147810 */ /* 0x040fe20007ffe0ff */
[----:B------:R-:W-:Y:S01]  /*1400*/  STL [R1+0x18c], R6 ;  /* 0x00018c0601007387 */ /* 0x000fe20000100800 */
[C---:B------:R-:W-:Y:S01]  /*1410*/  VIADD R28, R45.reuse, 0x80 ;  /* 0x000000802d1c7836 */ /* 0x040fe20000000000 */
[C---:B------:R-:W-:Y:S01]  /*1420*/  IADD3 R12, R45.reuse, 0xd0, RZ ;  /* 0x000000d02d0c7810 */ /* 0x040fe20007ffe0ff */
[C---:B------:R-:W-:Y:S01]  /*1430*/  VIADD R27, R45.reuse, 0x88 ;  /* 0x000000882d1b7836 */ /* 0x040fe20000000000 */
[----:B------:R-:W-:Y:S01]  /*1440*/  STL [R1+0x68], R43 ;  /* 0x0000682b01007387 */ /* 0x000fe20000100800 */
[C---:B------:R-:W-:Y:S01]  /*1450*/  VIADD R25, R45.reuse, 0x98 ;  /* 0x000000982d197836 */ /* 0x040fe20000000000 */
[----:B------:R-:W-:Y:S01]  /*1460*/  SHF.R.S32.HI R3, RZ, 0x1f, R43 ;  /* 0x0000001fff037819 */ /* 0x000fe2000001142b */
[C---:B------:R-:W-:Y:S01]  /*1470*/  VIADD R24, R45.reuse, 0xa0 ;  /* 0x000000a02d187836 */ /* 0x040fe20000000000 */
[----:B------:R0:W-:Y:S01]  /*1480*/  STL [R1+0x19c], R5 ;  /* 0x00019c0501007387 */ /* 0x0001e20000100800 */
[C---:B------:R-:W-:Y:S01]  /*1490*/  VIADD R21, R45.reuse, 0xa8 ;  /* 0x000000a82d157836 */ /* 0x040fe20000000000 */
[----:B------:R-:W-:Y:S01]  /*14a0*/  LEA R0, R0, UR4, 0x1 ;  /* 0x0000000400007c11 */ /* 0x000fe2000f8e08ff */
[C---:B------:R-:W-:Y:S01]  /*14b0*/  VIADD R15, R45.reuse, 0xb8 ;  /* 0x000000b82d0f7836 */ /* 0x040fe20000000000 */
[----:B------:R1:W-:Y:S01]  /*14c0*/  STL [R1+0x194], R2 ;  /* 0x0001940201007387 */ /* 0x0003e20000100800 */
[C---:B------:R-:W-:Y:S01]  /*14d0*/  VIADD R14, R45.reuse, 0xc0 ;  /* 0x000000c02d0e7836 */ /* 0x040fe20000000000 */
[----:B------:R-:W-:Y:S01]  /*14e0*/  LOP3.LUT R231, R228, R231, R229, 0xf6, !PT ;  /* 0x000000e7e4e77212 */ /* 0x000fe200078ef6e5 */
[C---:B------:R-:W-:Y:S01]  /*14f0*/  VIADD R13, R45.reuse, 0xc8 ;  /* 0x000000c82d0d7836 */ /* 0x040fe20000000000 */
[----:B------:R2:W-:Y:S01]  /*1500*/  STL [R1+0xf8], R44 ;  /* 0x0000f82c01007387 */ /* 0x0005e20000100800 */
[C---:B------:R-:W-:Y:S01]  /*1510*/  VIADD R11, R45.reuse, 0xd8 ;  /* 0x000000d82d0b7836 */ /* 0x040fe20000000000 */
[C---:B0-----:R-:W-:Y:S01]  /*1520*/  IADD3 R5, R45.reuse, 0xf0, RZ ;  /* 0x000000f02d057810 */ /* 0x041fe20007ffe0ff */
[C---:B------:R-:W-:Y:S01]  /*1530*/  VIADD R7, R45.reuse, 0xe0 ;  /* 0x000000e02d077836 */ /* 0x040fe20000000000 */
[----:B------:R0:W-:Y:S01]  /*1540*/  STL [R1+0xf4], R42 ;  /* 0x0000f42a01007387 */ /* 0x0001e20000100800 */
[C---:B------:R-:W-:Y:S01]  /*1550*/  VIADD R6, R45.reuse, 0xe8 ;  /* 0x000000e82d067836 */ /* 0x040fe20000000000 */
[----:B------:R-:W-:Y:S01]  /*1560*/  SHF.R.S32.HI R17, RZ, 0x1f, R16 ;  /* 0x0000001fff117819 */ /* 0x000fe20000011410 */
[----:B-1----:R-:W-:Y:S01]  /*1570*/  VIADD R2, R45, 0xf8 ;  /* 0x000000f82d027836 */ /* 0x002fe20000000000 */
[----:B------:R-:W-:Y:S01]  /*1580*/  STL [R1+0xf0], R41 ;  /* 0x0000f02901007387 */ /* 0x000fe20000100800 */
[----:B------:R-:W-:-:S02]  /*1590*/  LEA R230, R231, UR4, 0x1 ;  /* 0x00000004e7e67c11 */ /* 0x000fc4000f8e08ff */
[----:B--2---:R-:W-:Y:S01]  /*15a0*/  SHF.R.S32.HI R44, RZ, 0x1f, R44 ;  /* 0x0000001fff2c7819 */ /* 0x004fe2000001142c */
[----:B------:R1:W-:Y:S01]  /*15b0*/  STL [R1+0xec], R40 ;  /* 0x0000ec2801007387 */ /* 0x0003e20000100800 */
[----:B0-----:R-:W-:-:S03]  /*15c0*/  SHF.R.S32.HI R42, RZ, 0x1f, R42 ;  /* 0x0000001fff2a7819 */ /* 0x001fc6000001142a */
[----:B------:R0:W-:Y:S04]  /*15d0*/  STL [R1+0xe8], R39 ;  /* 0x0000e82701007387 */ /* 0x0001e80000100800 */
[----:B------:R-:W-:Y:S01]  /*15e0*/  STL [R1+0xe4], R38 ;  /* 0x0000e42601007387 */ /* 0x000fe20000100800 */
[----:B-1----:R-:W-:-:S03]  /*15f0*/  SHF.R.S32.HI R40, RZ, 0x1f, R40 ;  /* 0x0000001fff287819 */ /* 0x002fc60000011428 */
        /* <DEDUP_REMOVED lines=40> */
[----:B------:R-:W-:Y:S01]  /*1880*/  STL [R1+0x84], R5 ;  /* 0x0000840501007387 */ /* 0x000fe20000100800 */
[----:B0-----:R-:W-:-:S03]  /*1890*/  SHF.R.S32.HI R6, RZ, 0x1f, R6 ;  /* 0x0000001fff067819 */ /* 0x001fc60000011406 */
[----:B------:R0:W-:Y:S04]  /*18a0*/  STL [R1+0x100], R3 ;  /* 0x0001000301007387 */ /* 0x0001e80000100800 */
[----:B------:R1:W-:Y:S04]  /*18b0*/  STL [R1+0x80], R2 ;  /* 0x0000800201007387 */ /* 0x0003e80000100800 */
[----:B------:R-:W-:Y:S01]  /*18c0*/  STL [R1+0x184], R42 ;  /* 0x0001842a01007387 */ /* 0x000fe20000100800 */
[----:B0-----:R-:W-:Y:S02]  /*18d0*/  SHF.R.S32.HI R3, RZ, 0x1f, R41 ;  /* 0x0000001fff037819 */ /* 0x001fe40000011429 */
[----:B-1----:R-:W-:-:S03]  /*18e0*/  SHF.R.S32.HI R2, RZ, 0x1f, R2 ;  /* 0x0000001fff027819 */ /* 0x002fc60000011402 */
[----:B------:R0:W-:Y:S04]  /*18f0*/  STL [R1+0x180], R3 ;  /* 0x0001800301007387 */ /* 0x0001e80000100800 */
[----:B------:R-:W-:Y:S04]  /*1900*/  STL [R1+0x17c], R40 ;  /* 0x00017c2801007387 */ /* 0x000fe80000100800 */
[----:B------:R-:W-:Y:S01]  /*1910*/  STL [R1+0x178], R39 ;  /* 0x0001782701007387 */ /* 0x000fe20000100800 */
[----:B0-----:R-:W-:-:S05]  /*1920*/  SHF.R.S32.HI R3, RZ, 0x1f, R38 ;  /* 0x0000001fff037819 */ /* 0x001fca0000011426 */
        /* <DEDUP_REMOVED lines=31> */
[----:B0-----:R-:W-:Y:S01]  /*1b20*/  SHF.R.S32.HI R3, RZ, 0x1f, R5 ;  /* 0x0000001fff037819 */ /* 0x001fe20000011405 */
[----:B------:R-:W-:-:S04]  /*1b30*/  IMAD R5, R10, 0x8, R9 ;  /* 0x000000080a057824 */ /* 0x000fc800078e0209 */
[----:B------:R0:W-:Y:S04]  /*1b40*/  STL [R1+0x114], R3 ;  /* 0x0001140301007387 */ /* 0x0001e80000100800 */
[----:B------:R1:W-:Y:S04]  /*1b50*/  STL [R1+0x110], R2 ;  /* 0x0001100201007387 */ /* 0x0003e80000100800 */
[----:B------:R2:W-:Y:S01]  /*1b60*/  STL [R1+0x1a8], R5 ;  /* 0x0001a80501007387 */ /* 0x0005e20000100800 */
[----:B0-----:R-:W-:Y:S02]  /*1b70*/  LEA R3, R4, UR4, 0x1 ;  /* 0x0000000404037c11 */ /* 0x001fe4000f8e08ff */
[----:B-1----:R-:W-:-:S03]  /*1b80*/  LEA R2, R8, UR4, 0x1 ;  /* 0x0000000408027c11 */ /* 0x002fc6000f8e08ff */
[----:B------:R2:W-:Y:S04]  /*1b90*/  STL [R1+0x198], R3 ;  /* 0x0001980301007387 */ /* 0x0005e80000100800 */
[----:B------:R2:W-:Y:S04]  /*1ba0*/  STL [R1+0x1a0], R0 ;  /* 0x0001a00001007387 */ /* 0x0005e80000100800 */
[----:B------:R2:W-:Y:S02]  /*1bb0*/  STL [R1+0x190], R2 ;  /* 0x0001900201007387 */ /* 0x0005e40000100800 */
.L_x_676:
[----:B0-234-:R-:W0:Y:S01]  /*1bc0*/  LDC.64 R2, c[0x0][0xc88] ;  /* 0x00032200ff027b82 */ /* 0x01de220000000a00 */
[----:B------:R-:W-:Y:S01]  /*1bd0*/  ULDC.64 UR10, c[0x0][0x208] ;  /* 0x00008200000a7ab9 */ /* 0x000fe20000000a00 */
[----:B------:R-:W-:Y:S01]  /*1be0*/  ULDC.64 UR4, c[0x0][0xa28] ;  /* 0x00028a0000047ab9 */ /* 0x000fe20000000a00 */
[----:B------:R-:W-:Y:S01]  /*1bf0*/  ULDC.64 UR8, c[0x0][0xa18] ;  /* 0x0002860000087ab9 */ /* 0x000fe20000000a00 */
[----:B------:R-:W-:Y:S01]  /*1c00*/  ULDC.64 UR6, c[0x0][0xa08] ;  /* 0x0002820000067ab9 */ /* 0x000fe20000000a00 */
[----:B0-----:R-:W-:-:S05]  /*1c10*/  IMAD.WIDE R2, R143, 0x4, R2 ;  /* 0x000000048f027825 */ /* 0x001fca00078e0202 */
[----:B------:R-:W2:Y:S01]  /*1c20*/  LDG.E R235, desc[UR10][R2.64] ;  /* 0x0000000a02eb7981 */ /* 0x000ea2000c1e1900 */
[----:B------:R-:W-:Y:S01]  /*1c30*/  ISETP.NE.U32.AND P2, PT, RZ, UR4, PT ;  /* 0x00000004ff007c0c */ /* 0x000fe2000bf45070 */
[----:B------:R-:W-:Y:S01]  /*1c40*/  IMAD.MOV.U32 R113, RZ, RZ, RZ ;  /* 0x000000ffff717224 */ /* 0x000fe200078e00ff */
[----:B------:R-:W-:Y:S02]  /*1c50*/  ISETP.NE.U32.AND P1, PT, RZ, UR8, PT ;  /* 0x00000008ff007c0c */ /* 0x000fe4000bf25070 */
[----:B------:R-:W-:Y:S02]  /*1c60*/  ISETP.NE.AND.EX P2, PT, RZ, UR5, PT, P2 ;  /* 0x00000005ff007c0c */ /* 0x000fe4000bf45320 */
[----:B------:R-:W-:Y:S02]  /*1c70*/  ISETP.NE.AND.EX P1, PT, RZ, UR9, PT, P1 ;  /* 0x00000009ff007c0c */ /* 0x000fe4000bf25310 */
[----:B------:R-:W-:Y:S02]  /*1c80*/  MOV R7, RZ ;  /* 0x000000ff00077202 */ /* 0x000fe40000000f00 */
[----:B------:R-:W-:-:S04]  /*1c90*/  ISETP.NE.U32.AND P0, PT, RZ, UR6, PT ;  /* 0x00000006ff007c0c */ /* 0x000fc8000bf05070 */
[----:B------:R-:W-:Y:S02]  /*1ca0*/  ISETP.NE.AND.EX P0, PT, RZ, UR7, PT, P0 ;  /* 0x00000007ff007c0c */ /* 0x000fe4000bf05300 */
[C---:B------:R-:W-:Y:S02]  /*1cb0*/  LOP3.LUT R6, R142.reuse, 0xff000000, RZ, 0xc0, !PT ;  /* 0xff0000008e067812 */ /* 0x040fe400078ec0ff */
[----:B------:R-:W-:Y:S02]  /*1cc0*/  LOP3.LUT R232, R142, 0xffff, RZ, 0xc0, !PT ;  /* 0x0000ffff8ee87812 */ /* 0x000fe400078ec0ff */
[----:B--2---:R-:W-:Y:S01]  /*1cd0*/  SHF.R.S32.HI R0, RZ, 0x1f, R235 ;  /* 0x0000001fff007819 */ /* 0x004fe200000114eb */
[C---:B------:R-:W-:Y:S01]  /*1ce0*/  IMAD.SHL.U32 R236, R235.reuse, 0x4, RZ ;  /* 0x00000004ebec7824 */ /* 0x040fe200078e00ff */
[C---:B------:R-:W-:Y:S01]  /*1cf0*/  @P2 LEA R4, P3, R235.reuse, UR4, 0x2 ;  /* 0x00000004eb042c11 */ /* 0x040fe2000f8610ff */
[----:B------:R-:W-:Y:S01]  /*1d00*/  ULDC UR4, c[0x0][0x288] ;  /* 0x0000a20000047ab9 */ /* 0x000fe20000000800 */
[C-C-:B------:R-:W-:Y:S01]  /*1d10*/  SHF.L.U64.HI R237, R235.reuse, 0x2, R0.reuse ;  /* 0x00000002ebed7819 */ /* 0x140fe20000010200 */
[----:B------:R0:W-:Y:S01]  /*1d20*/  STL [R1+0xfc], R0 ;  /* 0x0000fc0001007387 */ /* 0x0001e20000100800 */
[----:B------:R-:W-:Y:S01]  /*1d30*/  @P2 LEA.HI.X R5, R235, UR5, R0, 0x2, P3 ;  /* 0x00000005eb052c11 */ /* 0x000fe200098f1400 */
[----:B-----5:R-:W-:Y:S01]  /*1d40*/  IMAD.U32 R146, RZ, RZ, UR4 ;  /* 0x00000004ff927e24 */ /* 0x020fe2000f8e00ff */
[----:B------:R-:W-:Y:S01]  /*1d50*/  ULDC.64 UR4, c[0x0][0x418] ;  /* 0x0001060000047ab9 */ /* 0x000fe20000000a00 */
[----:B------:R1:W-:Y:S01]  /*1d60*/  STL [R1+0x74], R141 ;  /* 0x0000748d01007387 */ /* 0x0003e20000100800 */
[----:B------:R-:W-:Y:S01]  /*1d70*/  UISETP.NE.U32.AND UP0, UPT, UR4, URZ, UPT ;  /* 0x0000003f0400728c */ /* 0x000fe2000bf05070 */
[----:B------:R-:W-:-:S02]  /*1d80*/  IADD3 R2, P4, R236, UR6, RZ ;  /* 0x00000006ec027c10 */ /* 0x000fc4000ff9e0ff */
[----:B------:R2:W5:Y:S01]  /*1d90*/  @P2 LDG.E R7, desc[UR10][R4.64] ;  /* 0x0000000a04072981 */ /* 0x000562000c1e1900 */
[----:B------:R-:W-:Y:S01]  /*1da0*/  UISETP.NE.AND.EX UP0, UPT, UR5, URZ, UPT, UP0 ;  /* 0x0000003f0500728c */ /* 0x000fe2000bf05300 */
[C---:B------:R-:W-:Y:S01]  /*1db0*/  IADD3.X R3, R237.reuse, UR7, RZ, P4, !PT ;  /* 0x00000007ed037c10 */ /* 0x040fe2000a7fe4ff */
[----:B------:R-:W-:Y:S01]  /*1dc0*/  ULDC UR4, c[0x0][0x424] ;  /* 0x0001090000047ab9 */ /* 0x000fe20000000800 */
[----:B------:R-:W-:Y:S01]  /*1dd0*/  ULDC.64 UR6, c[0x0][0xa20] ;  /* 0x0002880000067ab9 */ /* 0x000fe20000000a00 */
[----:B--2---:R-:W-:Y:S01]  /*1de0*/  @P1 IADD3 R4, P2, R236, UR8, RZ ;  /* 0x00000008ec041c10 */ /* 0x004fe2000ff5e0ff */
[----:B------:R-:W-:Y:S01]  /*1df0*/  USEL UR4, UR4, 0x1, UP0 ;  /* 0x0000000104047887 */ /* 0x000fe20008000000 */
[----:B0-----:R-:W-:Y:S01]  /*1e00*/  LOP3.LUT R0, R142, 0xff0000, RZ, 0xc0, !PT ;  /* 0x00ff00008e007812 */ /* 0x001fe200078ec0ff */
[----:B------:R-:W-:Y:S01]  /*1e10*/  ULDC UR5, c[0x0][0x2f0] ;  /* 0x0000bc0000057ab9 */ /* 0x000fe20000000800 */
[----:B------:R-:W-:Y:S01]  /*1e20*/  @P1 IADD3.X R5, R237, UR9, RZ, P2, !PT ;  /* 0x00000009ed051c10 */ /* 0x000fe200097fe4ff */
[----:B------:R-:W5:Y:S01]  /*1e30*/  @P0 LDG.E R113, desc[UR10][R2.64] ;  /* 0x0000000a02710981 */ /* 0x000f62000c1e1900 */
[----:B------:R-:W-:Y:S01]  /*1e40*/  ISETP.NE.U32.AND P2, PT, RZ, UR6, PT ;  /* 0x00000006ff007c0c */ /* 0x000fe2000bf45070 */
[----:B------:R-:W-:-:S02]  /*1e50*/  UIMAD UR4, UR4, UR5, URZ ;  /* 0x00000005040472a4 */ /* 0x000fc4000f8e023f */
[----:B------:R0:W5:Y:S01]  /*1e60*/  @P1 LDG.E R146, desc[UR10][R4.64] ;  /* 0x0000000a04921981 */ /* 0x000162000c1e1900 */
[----:B------:R-:W-:Y:S01]  /*1e70*/  ISETP.NE.AND.EX P2, PT, RZ, UR7, PT, P2 ;  /* 0x00000007ff007c0c */ /* 0x000fe2000bf45320 */
[----:B------:R-:W-:Y:S01]  /*1e80*/  ULDC UR5, c[0x0][0x348] ;  /* 0x0000d20000057ab9 */ /* 0x000fe20000000800 */
[----:B0-----:R-:W-:-:S04]  /*1e90*/  SHF.R.U32.HI R5, RZ, 0x8, R6 ;  /* 0x00000008ff057819 */ /* 0x001fc80000011606 */
[----:B------:R-:W-:Y:S01]  /*1ea0*/  LEA.HI R234, R0, R5, RZ, 0x10 ;  /* 0x0000000500ea7211 */ /* 0x000fe200078f80ff */
[----:B-1----:R-:W-:Y:S06]  /*1eb0*/  @P1 BRA `(.L_x_445) ;  /* 0x0000000000281947 */ /* 0x002fec0003800000 */
[----:B------:R-:W-:Y:S02]  /*1ec0*/  ULDC.64 UR8, c[0x0][0xa00] ;  /* 0x0002800000087ab9 */ /* 0x000fe40000000a00 */
[----:B------:R-:W-:-:S04]  /*1ed0*/  ISETP.NE.U32.AND P1, PT, RZ, UR8, PT ;  /* 0x00000008ff007c0c */ /* 0x000fc8000bf25070 */
[----:B------:R-:W-:-:S13]  /*1ee0*/  ISETP.NE.AND.EX P1, PT, RZ, UR9, PT, P1 ;  /* 0x00000009ff007c0c */ /* 0x000fda000bf25310 */
[----:B------:R-:W-:Y:S05]  /*1ef0*/  @!P1 BRA `(.L_x_445) ;  /* 0x0000000000189947 */ /* 0x000fea0003800000 */
[----:B------:R-:W0:Y:S01]  /*1f00*/  LDC.64 R4, c[0x0][0xa00] ;  /* 0x00028000ff047b82 */ /* 0x000e220000000a00 */
[----:B------:R-:W-:Y:S01]  /*1f10*/  ULDC.64 UR8, c[0x0][0x208] ;  /* 0x0000820000087ab9 */ /* 0x000fe20000000a00 */
[----:B0-----:R-:W-:-:S05]  /*1f20*/  IMAD.WIDE R4, R235, 0x4, R4 ;  /* 0x00000004eb047825 */ /* 0x001fca00078e0204 */
[----:B-----5:R-:W2:Y:S04]  /*1f30*/  LDG.E R146, desc[UR8][R4.64] ;  /* 0x0000000804927981 */ /* 0x020ea8000c1e1900 */
[----:B------:R-:W2:Y:S02]  /*1f40*/  LDG.E R9, desc[UR8][R4.64+0x4] ;  /* 0x0000040804097981 */ /* 0x000ea4000c1e1900 */
[----:B--2---:R-:W-:-:S07]  /*1f50*/  IMAD.IADD R146, R9, 0x1, -R146 ;  /* 0x0000000109927824 */ /* 0x004fce00078e0a92 */
.L_x_445:
[----:B------:R-:W-:Y:S01]  /*1f60*/  MOV R24, UR5 ;  /* 0x0000000500187c02 */ /* 0x000fe20008000f00 */
[----:B------:R-:W-:Y:S01]  /*1f70*/  IMAD.U32 R26, RZ, RZ, UR4 ;  /* 0x00000004ff1a7e24 */ /* 0x000fe2000f8e00ff */
[----:B------:R-:W-:Y:S06]  /*1f80*/  @!P2 BRA `(.L_x_446) ;  /* 0x000000000014a947 */ /* 0x000fec0003800000 */
[----:B------:R-:W-:Y:S01]  /*1f90*/  IADD3 R2, P0, R236, UR6, RZ ;  /* 0x00000006ec027c10 */ /* 0x000fe2000ff1e0ff */
[----:B------:R-:W-:-:S03]  /*1fa0*/  ULDC.64 UR4, c[0x0][0x208] ;  /* 0x0000820000047ab9 */ /* 0x000fc60000000a00 */
[----:B------:R-:W-:-:S05]  /*1fb0*/  IADD3.X R3, R237, UR7, RZ, P0, !PT ;  /* 0x00000007ed037c10 */ /* 0x000fca00087fe4ff */
[----:B------:R0:W5:Y:S01]  /*1fc0*/  LDG.E R26, desc[UR4][R2.64] ;  /* 0x00000004021a7981 */ /* 0x000162000c1e1900 */
[----:B------:R-:W-:Y:S05]  /*1fd0*/  BRA `(.L_x_447) ;  /* 0x0000000000147947 */ /* 0x000fea0003800000 */
.L_x_446:
[----:B------:R-:W-:Y:S05]  /*1fe0*/  @!P0 BRA `(.L_x_447) ;  /* 0x0000000000108947 */ /* 0x000fea0003800000 */
[----:B------:R-:W-:Y:S02]  /*1ff0*/  ULDC.64 UR4, c[0x0][0x208] ;  /* 0x0000820000047ab9 */ /* 0x000fe40000000a00 */
[----:B------:R-:W2:Y:S04]  /*2000*/  LDG.E R5, desc[UR4][R2.64] ;  /* 0x0000000402057981 */ /* 0x000ea8000c1e1900 */
[----:B------:R-:W2:Y:S02]  /*2010*/  LDG.E R26, desc[UR4][R2.64+0x4] ;  /* 0x00000404021a7981 */ /* 0x000ea4000c1e1900 */
[----:B--2---:R-:W-:-:S07]  /*2020*/  IMAD.IADD R26, R26, 0x1, -R5 ;  /* 0x000000011a1a7824 */ /* 0x004fce00078e0a05 */
.L_x_447:
[----:B------:R-:W-:Y:S01]  /*2030*/  ULDC.64 UR4, c[0x0][0xa10] ;  /* 0x0002840000047ab9 */ /* 0x000fe20000000a00 */
[----:B------:R-:W2:Y:S01]  /*2040*/  LDL.LU R4, [R1+0x10] ;  /* 0x0000100001047983 */ /* 0x000ea20000300800 */
[----:B------:R-:W-:Y:S01]  /*2050*/  ISETP.NE.U32.AND P0, PT, RZ, UR4, PT ;  /* 0x00000004ff007c0c */ /* 0x000fe2000bf05070 */
[----:B------:R-:W-:-:S03]  /*2060*/  ULDC.64 UR6, c[0x0][0x208] ;  /* 0x0000820000067ab9 */ /* 0x000fc60000000a00 */
[----:B------:R-:W-:Y:S01]  /*2070*/  ISETP.NE.AND.EX P0, PT, RZ, UR5, PT, P0 ;  /* 0x00000005ff007c0c */ /* 0x000fe2000bf05300 */
[----:B------:R-:W-:-:S12]  /*2080*/  ULDC.64 UR4, c[0x0][0xa30] ;  /* 0x00028c0000047ab9 */ /* 0x000fd80000000a00 */
[----:B0-----:R-:W0:Y:S02]  /*2090*/  @P0 LDC.64 R2, c[0x0][0xa10] ;  /* 0x00028400ff020b82 */ /* 0x001e240000000a00 */
[----:B0-----:R-:W-:-:S05]  /*20a0*/  @P0 IMAD.WIDE R2, R235, 0x4, R2 ;  /* 0x00000004eb020825 */ /* 0x001fca00078e0202 */
[----:B------:R-:W3:Y:S04]  /*20b0*/  @P0 LDG.E R0, desc[UR6][R2.64] ;  /* 0x0000000602000981 */ /* 0x000ee8000c1e1900 */
[----:B------:R0:W3:Y:S01]  /*20c0*/  @P0 LDG.E R5, desc[UR6][R2.64+0x4] ;  /* 0x0000040602050981 */ /* 0x0000e2000c1e1900 */
[----:B-----5:R-:W-:Y:S01]  /*20d0*/  IADD3 R9, R26, -R7, RZ ;  /* 0x800000071a097210 */ /* 0x020fe20007ffe0ff */
[----:B------:R-:W-:Y:S01]  /*20e0*/  IMAD.MOV.U32 R139, RZ, RZ, R26 ;  /* 0x000000ffff8b7224 */ /* 0x000fe200078e001a */
[----:B------:R-:W-:Y:S02]  /*20f0*/  ISETP.NE.U32.AND P1, PT, RZ, UR4, PT ;  /* 0x00000004ff007c0c */ /* 0x000fe4000bf25070 */
[----:B------:R-:W-:Y:S02]  /*2100*/  LOP3.LUT R10, R234, 0xff, RZ, 0xc0, !PT ;  /* 0x000000ffea0a7812 */ /* 0x000fe400078ec0ff */
[----:B------:R-:W-:-:S03]  /*2110*/  ISETP.NE.AND.EX P1, PT, RZ, UR5, PT, P1 ;  /* 0x00000005ff007c0c */ /* 0x000fc6000bf25310 */
[----:B------:R1:W-:Y:S01]  /*2120*/  STL [R1+0x78], R10 ;  /* 0x0000780a01007387 */ /* 0x0003e20000100800 */
[----:B------:R-:W-:Y:S09]  /*2130*/  BSSY B0, `(.L_x_448) ;  /* 0x000002e000007945 */ /* 0x000ff20003800000 */
[----:B0-----:R-:W-:-:S04]  /*2140*/  @P1 IADD3 R2, P2, R236, UR4, RZ ;  /* 0x00000004ec021c10 */ /* 0x001fc8000ff5e0ff */
[----:B------:R-:W-:Y:S02]  /*2150*/  @P1 IADD3.X R3, R237, UR5, RZ, P2, !PT ;  /* 0x00000005ed031c10 */ /* 0x000fe400097fe4ff */
[----:B------:R-:W-:-:S03]  /*2160*/  SHF.R.U32.HI R234, RZ, 0x10, R234 ;  /* 0x00000010ffea7819 */ /* 0x000fc600000116ea */
[----:B------:R0:W5:Y:S02]  /*2170*/  @P1 LDG.E R139, desc[UR6][R2.64] ;  /* 0x00000006028b1981 */ /* 0x000164000c1e1900 */
[----:B0-----:R-:W-:Y:S02]  /*2180*/  MOV R3, RZ ;  /* 0x000000ff00037202 */ /* 0x001fe40000000f00 */
[----:B--2---:R-:W-:Y:S01]  /*2190*/  LOP3.LUT R4, R4, 0xfffffffb, RZ, 0xc0, !PT ;  /* 0xfffffffb04047812 */ /* 0x004fe200078ec0ff */
[----:B---3--:R-:W-:-:S04]  /*21a0*/  @P0 IMAD.IADD R24, R5, 0x1, -R0 ;  /* 0x0000000105180824 */ /* 0x008fc800078e0a00 */
[----:B------:R-:W-:-:S04]  /*21b0*/  IMAD.IADD R147, R9, 0x1, R24 ;  /* 0x0000000109937824 */ /* 0x000fc800078e0218 */
[C---:B------:R-:W-:Y:S01]  /*21c0*/  VIADD R0, R147.reuse, 0x4f ;  /* 0x0000004f93007836 */ /* 0x040fe20000000000 */
[----:B------:R-:W-:-:S03]  /*21d0*/  ISETP.GE.AND P3, PT, R147, 0x1, PT ;  /* 0x000000019300780c */ /* 0x000fc60003f66270 */
[----:B------:R-:W-:-:S05]  /*21e0*/  IMAD.HI R0, R0, 0x66666667, RZ ;  /* 0x6666666700007827 */ /* 0x000fca00078e02ff */
[----:B------:R-:W-:-:S04]  /*21f0*/  SHF.R.U32.HI R5, RZ, 0x1f, R0 ;  /* 0x0000001fff057819 */ /* 0x000fc80000011600 */
[----:B------:R-:W-:Y:S02]  /*2200*/  LEA.HI.SX32 R144, R0, R5, 0x1b ;  /* 0x0000000500907211 */ /* 0x000fe400078fdaff */
[----:B------:R-:W-:-:S05]  /*2210*/  @P3 LOP3.LUT R4, R4, 0x4, RZ, 0xfc, !PT ;  /* 0x0000000404043812 */ /* 0x000fca00078efcff */
[----:B------:R1:W-:Y:S01]  /*2220*/  STL [R1+0x10], R4 ;  /* 0x0000100401007387 */ /* 0x0003e20000100800 */
[----:B------:R-:W-:Y:S05]  /*2230*/  @!P3 BRA `(.L_x_449) ;  /* 0x000000000074b947 */ /* 0x000fea0003800000 */
[----:B------:R-:W-:Y:S01]  /*2240*/  ISETP.NE.AND P0, PT, R234, RZ, PT ;  /* 0x000000ffea00720c */ /* 0x000fe20003f05270 */
[----:B------:R-:W-:-:S03]  /*2250*/  ULDC UR4, c[0x0][0x9f0] ;  /* 0x00027c0000047ab9 */ /* 0x000fc60000000800 */
[----:B------:R-:W-:-:S04]  /*2260*/  SEL R11, R234, UR4, P0 ;  /* 0x00000004ea0b7c07 */ /* 0x000fc80008000000 */
[-C--:B------:R-:W-:Y:S02]  /*2270*/  IABS R5, R11.reuse ;  /* 0x0000000b00057213 */ /* 0x080fe40000000000 */
[----:B------:R-:W-:Y:S02]  /*2280*/  IADD3 R0, R144, -0x1, R11 ;  /* 0xffffffff90007810 */ /* 0x000fe40007ffe00b */
[----:B-1----:R-:W0:Y:S01]  /*2290*/  I2F.RP R4, R5 ;  /* 0x0000000500047306 */ /* 0x002e220000209400 */
[----:B------:R-:W-:-:S05]  /*22a0*/  IABS R8, R11 ;  /* 0x0000000b00087213 */ /* 0x000fca0000000000 */
[----:B------:R-:W-:Y:S02]  /*22b0*/  IMAD.MOV R8, RZ, RZ, -R8 ;  /* 0x000000ffff087224 */ /* 0x000fe400078e0a08 */
[----:B0-----:R-:W0:Y:S02]  /*22c0*/  MUFU.RCP R4, R4 ;  /* 0x0000000400047308 */ /* 0x001e240000001000 */
[----:B0-----:R-:W-:Y:S01]  /*22d0*/  VIADD R2, R4, 0xffffffe ;  /* 0x0ffffffe04027836 */ /* 0x001fe20000000000 */
[----:B------:R-:W-:Y:S02]  /*22e0*/  IABS R4, R0 ;  /* 0x0000000000047213 */ /* 0x000fe40000000000 */
[----:B------:R-:W-:-:S03]  /*22f0*/  LOP3.LUT R0, R0, R11, RZ, 0x3c, !PT ;  /* 0x0000000b00007212 */ /* 0x000fc600078e3cff */
[----:B------:R0:W1:Y:S01]  /*2300*/  F2I.FTZ.U32.TRUNC.NTZ R3, R2 ;  /* 0x0000000200037305 */ /* 0x000062000021f000 */
[----:B------:R-:W-:Y:S02]  /*2310*/  ISETP.GE.AND P2, PT, R0, RZ, PT ;  /* 0x000000ff0000720c */ /* 0x000fe40003f46270 */
[----:B0-----:R-:W-:Y:S01]  /*2320*/  MOV R2, RZ ;  /* 0x000000ff00027202 */ /* 0x001fe20000000f00 */
        /* <DEDUP_REMOVED lines=13> */
[----:B------:R-:W-:-:S07]  /*2400*/  @!P1 LOP3.LUT R3, RZ, R11, RZ, 0x33, !PT ;  /* 0x0000000bff039212 */ /* 0x000fce00078e33ff */
.L_x_449:
[----:B------:R-:W-:Y:S05]  /*2410*/  BSYNC B0 ;  /* 0x0000000000007941 */ /* 0x000fea0003800000 */
.L_x_448:
[----:B------:R-:W-:Y:S01]  /*2420*/  IMAD R0, R10, R3, RZ ;  /* 0x000000030a007224 */ /* 0x000fe200078e02ff */
[----:B------:R-:W-:-:S04]  /*2430*/  PLOP3.LUT P2, PT, PT, PT, PT, 0x80, 0x0 ;  /* 0x000000000000781c */ /* 0x000fc80003f4f070 */
[C---:B------:R-:W-:Y:S01]  /*2440*/  VIADDMNMX R3, R0.reuse, R3, R144, PT ;  /* 0x0000000300037246 */ /* 0x040fe20003800190 */
[----:B------:R-:W-:-:S04]  /*2450*/  IMAD R0, R0, 0x50, -R9 ;  /* 0x0000005000007824 */ /* 0x000fc800078e0a09 */
[----:B------:R-:W-:Y:S01]  /*2460*/  IMAD R3, R3, 0x50, -R9 ;  /* 0x0000005003037824 */ /* 0x000fe200078e0a09 */
[----:B------:R-:W-:-:S04]  /*2470*/  VIMNMX R0, RZ, R0, !PT ;  /* 0x00000000ff007248 */ /* 0x000fc80007fe0100 */
[----:B------:R-:W-:Y:S01]  /*2480*/  VIMNMX R3, R3, R24, PT ;  /* 0x0000001803037248 */ /* 0x000fe20003fe0100 */
[----:B------:R-:W-:-:S03]  /*2490*/  IMAD.WIDE.U32 R118, R0, -0x33333333, RZ ;  /* 0xcccccccd00767825 */ /* 0x000fc600078e00ff */
[----:B------:R-:W-:Y:S02]  /*24a0*/  ISETP.GT.AND P0, PT, R3, R0, PT ;  /* 0x000000000300720c */ /* 0x000fe40003f04270 */
[----:B------:R-:W-:-:S05]  /*24b0*/  SHF.R.U32.HI R118, RZ, 0x6, R119 ;  /* 0x00000006ff767819 */ /* 0x000fca0000011677 */
[----:B------:R-:W-:-:S06]  /*24c0*/  IMAD.MOV.U32 R2, RZ, RZ, R118 ;  /* 0x000000ffff027224 */ /* 0x000fcc00078e0076 */
[----:B------:R-:W-:-:S04]  /*24d0*/  @P0 VIADD R0, R3, 0x4f ;  /* 0x0000004f03000836 */ /* 0x000fc80000000000 */
[----:B------:R-:W-:-:S05]  /*24e0*/  @P0 IMAD.HI R0, R0, 0x66666667, RZ ;  /* 0x6666666700000827 */ /* 0x000fca00078e02ff */
[----:B------:R-:W-:-:S04]  /*24f0*/  @P0 SHF.R.U32.HI R3, RZ, 0x1f, R0 ;  /* 0x0000001fff030819 */ /* 0x000fc80000011600 */
[----:B------:R-:W-:-:S04]  /*2500*/  @P0 LEA.HI.SX32 R2, R0, R3, 0x1b ;  /* 0x0000000300020211 */ /* 0x000fc800078fdaff */
[----:B------:R-:W-:-:S13]  /*2510*/  ISETP.GT.AND P0, PT, R2, R118, PT ;  /* 0x000000760200720c */ /* 0x000fda0003f04270 */
[----:B------:R-:W-:Y:S05]  /*2520*/  @!P0 BRA `(.L_x_450) ;  /* 0x0000009000608947 */ /* 0x000fea0003800000 */
[----:B------:R-:W-:Y:S01]  /*2530*/  IADD3 R0, R18, 0x24400, RZ ;  /* 0x0002440012007810 */ /* 0x000fe20007ffe0ff */
[----:B------:R-:W-:Y:S03]  /*2540*/  BSSY B6, `(.L_x_451) ;  /* 0x0000013000067945 */ /* 0x000fe60003800000 */
[----:B------:R-:W-:-:S13]  /*2550*/  LOP3.LUT P0, RZ, R0, 0x3ff, RZ, 0xc0, !PT ;  /* 0x000003ff00ff7812 */ /* 0x000fda000780c0ff */
[----:B------:R-:W-:Y:S05]  /*2560*/  @!P0 BRA `(.L_x_452) ;  /* 0x0000000000408947 */ /* 0x000fea0003800000 */
[----:B------:R-:W-:Y:S01]  /*2570*/  MOV R14, 0x0 ;  /* 0x00000000000e7802 */ /* 0x000fe20000000f00 */
[----:B------:R-:W-:Y:S01]  /*2580*/  ULDC.64 UR4, c[0x4][0xa8] ;  /* 0x01002a0000047ab9 */ /* 0x000fe20000000a00 */
[----:B------:R-:W-:Y:S01]  /*2590*/  ULDC.64 UR6, c[0x4][0x18] ;  /* 0x0100060000067ab9 */ /* 0x000fe20000000a00 */
[----:B-1----:R-:W-:Y:S01]  /*25a0*/  IMAD.U32 R4, RZ, RZ, UR4 ;  /* 0x00000004ff047e24 */ /* 0x002fe2000f8e00ff */
[----:B------:R-:W-:Y:S01]  /*25b0*/  MOV R12, 0x1 ;  /* 0x00000001000c7802 */ /* 0x000fe20000000f00 */
[----:B------:R-:W-:Y:S01]  /*25c0*/  IMAD.U32 R5, RZ, RZ, UR5 ;  /* 0x00000005ff057e24 */ /* 0x000fe2000f8e00ff */
[----:B------:R-:W0:Y:S01]  /*25d0*/  LDC.64 R14, c[0x4][R14] ;  /* 0x010000000e0e7b82 */ /* 0x000e220000000a00 */
[----:B------:R-:W-:Y:S01]  /*25e0*/  ULDC.64 UR4, c[0x4][0xb0] ;  /* 0x01002c0000047ab9 */ /* 0x000fe20000000a00 */
[----:B------:R-:W-:Y:S01]  /*25f0*/  IMAD.U32 R10, RZ, RZ, UR6 ;  /* 0x00000006ff0a7e24 */ /* 0x000fe2000f8e00ff */
[----:B------:R-:W-:Y:S01]  /*2600*/  MOV R7, UR5 ;  /* 0x0000000500077c02 */ /* 0x000fe20008000f00 */
[----:B------:R-:W-:-:S02]  /*2610*/  IMAD.U32 R6, RZ, RZ, UR4 ;  /* 0x00000004ff067e24 */ /* 0x000fc4000f8e00ff */
[----:B------:R-:W-:Y:S02]  /*2620*/  IMAD.U32 R11, RZ, RZ, UR7 ;  /* 0x00000007ff0b7e24 */ /* 0x000fe4000f8e00ff */
[----:B------:R-:W-:Y:S02]  /*2630*/  IMAD.MOV.U32 R8, RZ, RZ, 0x70 ;  /* 0x00000070ff087424 */ /* 0x000fe400078e00ff */
[----:B------:R-:W-:-:S07]  /*2640*/  IMAD.MOV.U32 R13, RZ, RZ, RZ ;  /* 0x000000ffff0d7224 */ /* 0x000fce00078e00ff */
[----:B------:R-:W-:-:S07]  /*2650*/  LEPC R20, `(.L_x_452) ;  /* 0x000000001014794e */ /* 0x000fce0000000000 */
[----:B0----5:R-:W-:Y:S05]  /*2660*/  CALL.ABS.NOINC R14 ;  /* 0x000000000e007343 */ /* 0x021fea0003c00000 */
.L_x_452:
[----:B------:R-:W-:Y:S05]  /*2670*/  BSYNC B6 ;  /* 0x0000000000067941 */ /* 0x000fea0003800000 */
.L_x_451:
[----:B------:R-:W-:Y:S01]  /*2680*/  VIADD R0, R18, 0x400 ;  /* 0x0000040012007836 */ /* 0x000fe20000000000 */
[----:B------:R-:W-:Y:S04]  /*2690*/  BSSY B6, `(.L_x_453) ;  /* 0x0000013000067945 */ /* 0x000fe80003800000 */
[----:B------:R-:W-:-:S13]  /*26a0*/  LOP3.LUT P0, RZ, R0, 0x3ff, RZ, 0xc0, !PT ;  /* 0x000003ff00ff7812 */ /* 0x000fda000780c0ff */
[----:B------:R-:W-:Y:S05]  /*26b0*/  @!P0 BRA `(.L_x_454) ;  /* 0x0000000000408947 */ /* 0x000fea0003800000 */
[----:B------:R-:W-:Y:S01]  /*26c0*/  MOV R14, 0x0 ;  /* 0x00000000000e7802 */ /* 0x000fe20000000f00 */
[----:B------:R-:W-:Y:S01]  /*26d0*/  ULDC.64 UR4, c[0x4][0xa8] ;  /* 0x01002a0000047ab9 */ /* 0x000fe20000000a00 */
[----:B------:R-:W-:Y:S01]  /*26e0*/  ULDC.64 UR6, c[0x4][0x18] ;  /* 0x0100060000067ab9 */ /* 0x000fe20000000a00 */
[----:B-1----:R-:W-:Y:S01]  /*26f0*/  IMAD.U32 R4, RZ, RZ, UR4 ;  /* 0x00000004ff047e24 */ /* 0x002fe2000f8e00ff */
[----:B------:R-:W-:Y:S01]  /*2700*/  MOV R5, UR5 ;  /* 0x0000000500057c02 */ /* 0x000fe20008000f00 */
[----:B------:R-:W-:Y:S01]  /*2710*/  ULDC.64 UR4, c[0x4][0xb0] ;  /* 0x01002c0000047ab9 */ /* 0x000fe20000000a00 */
[----:B------:R-:W0:Y:S01]  /*2720*/  LDC.64 R14, c[0x4][R14] ;  /* 0x010000000e0e7b82 */ /* 0x000e220000000a00 */
[----:B------:R-:W-:Y:S01]  /*2730*/  IMAD.U32 R6, RZ, RZ, UR4 ;  /* 0x00000004ff067e24 */ /* 0x000fe2000f8e00ff */
[----:B------:R-:W-:Y:S01]  /*2740*/  MOV R11, UR7 ;  /* 0x00000007000b7c02 */ /* 0x000fe20008000f00 */
[----:B------:R-:W-:Y:S02]  /*2750*/  IMAD.U32 R7, RZ, RZ, UR5 ;  /* 0x00000005ff077e24 */ /* 0x000fe4000f8e00ff */
[----:B------:R-:W-:-:S02]  /*2760*/  IMAD.U32 R10, RZ, RZ, UR6 ;  /* 0x00000006ff0a7e24 */ /* 0x000fc4000f8e00ff */
[----:B------:R-:W-:Y:S02]  /*2770*/  IMAD.MOV.U32 R8, RZ, RZ, 0x70 ;  /* 0x00000070ff087424 */ /* 0x000fe400078e00ff */
[----:B------:R-:W-:Y:S02]  /*2780*/  IMAD.MOV.U32 R12, RZ, RZ, 0x1 ;  /* 0x00000001ff0c7424 */ /* 0x000fe400078e00ff */
[----:B------:R-:W-:-:S07]  /*2790*/  IMAD.MOV.U32 R13, RZ, RZ, RZ ;  /* 0x000000ffff0d7224 */ /* 0x000fce00078e00ff */
[----:B------:R-:W-:-:S07]  /*27a0*/  LEPC R20, `(.L_x_454) ;  /* 0x000000001014794e */ /* 0x000fce0000000000 */
[----:B0----5:R-:W-:Y:S05]  /*27b0*/  CALL.ABS.NOINC R14 ;  /* 0x000000000e007343 */ /* 0x021fea0003c00000 */
.L_x_454:
[----:B------:R-:W-:Y:S05]  /*27c0*/  BSYNC B6 ;  /* 0x0000000000067941 */ /* 0x000fea0003800000 */
.L_x_453:
[----:B------:R-:W-:Y:S01]  /*27d0*/  ULDC.64 UR4, c[0x0][0x9f8] ;  /* 0x00027e0000047ab9 */ /* 0x000fe20000000a00 */
[----:B------:R-:W-:Y:S01]  /*27e0*/  MOV R0, R235 ;  /* 0x000000eb00007202 */ /* 0x000fe20000000f00 */
[----:B------:R-:W-:Y:S01]  /*27f0*/  ULDC.64 UR6, c[0x0][0x208] ;  /* 0x0000820000067ab9 */ /* 0x000fe20000000a00 */
[----:B------:R-:W-:Y:S01]  /*2800*/  ISETP.NE.U32.AND P0, PT, RZ, UR4, PT ;  /* 0x00000004ff007c0c */ /* 0x000fe2000bf05070 */
[----:B------:R-:W0:Y:S01]  /*2810*/  LDC.64 R98, c[0x0][0x300] ;  /* 0x0000c000ff627b82 */ /* 0x000e220000000a00 */
[----:B------:R-:W-:Y:S01]  /*2820*/  IMAD.IADD R113, R113, 0x1, R26 ;  /* 0x0000000171717824 */ /* 0x000fe200078e021a */
[----:B------:R-:W-:Y:S01]  /*2830*/  ULDC.64 UR8, c[0x0][0xa08] ;  /* 0x0002820000087ab9 */ /* 0x000fe20000000a00 */
[----:B------:R-:W-:-:S05]  /*2840*/  ISETP.NE.AND.EX P0, PT, RZ, UR5, PT, P0 ;  /* 0x00000005ff007c0c */ /* 0x000fca000bf05300 */
[----:B------:R-:W2:Y:S08]  /*2850*/  LDC R115, c[0x0][0x3f4] ;  /* 0x0000fd00ff737b82 */ /* 0x000eb00000000800 */
[----:B-1----:R-:W-:Y:S01]  /*2860*/  @P0 IADD3 R4, P1, R236, UR4, RZ ;  /* 0x00000004ec040c10 */ /* 0x002fe2000ff3e0ff */
[----:B------:R-:W1:Y:S03]  /*2870*/  LDC.64 R104, c[0x0][0x3f8] ;  /* 0x0000fe00ff687b82 */ /* 0x000e660000000a00 */
[----:B------:R-:W-:Y:S01]  /*2880*/  @P0 IADD3.X R5, R237, UR5, RZ, P1, !PT ;  /* 0x00000005ed050c10 */ /* 0x000fe20008ffe4ff */
[----:B------:R-:W-:-:S04]  /*2890*/  ULDC.64 UR4, c[0x0][0x330] ;  /* 0x0000cc0000047ab9 */ /* 0x000fc80000000a00 */
[----:B------:R3:W4:Y:S01]  /*28a0*/  @P0 LDG.E R0, desc[UR6][R4.64] ;  /* 0x0000000604000981 */ /* 0x000722000c1e1900 */
[----:B------:R-:W-:Y:S01]  /*28b0*/  ULDC UR6, c[0x0][0x2f4] ;  /* 0x0000bd0000067ab9 */ /* 0x000fe20000000800 */
[----:B------:R-:W-:Y:S01]  /*28c0*/  SHF.R.S32.HI R3, RZ, 0x1f, R113 ;  /* 0x0000001fff037819 */ /* 0x000fe20000011471 */
[-C--:B0-----:R-:W-:Y:S01]  /*28d0*/  IMAD.WIDE.U32 R96, R113, R98.reuse, RZ ;  /* 0x0000006271607225 */ /* 0x081fe200078e00ff */
[----:B------:R-:W-:Y:S01]  /*28e0*/  ISETP.GE.AND P1, PT, R213, UR6, PT ;  /* 0x00000006d5007c0c */ /* 0x000fe2000bf26270 */
[----:B------:R-:W0:Y:S01]  /*28f0*/  LDC.64 R110, c[0x0][0x408] ;  /* 0x00010200ff6e7b82 */ /* 0x000e220000000a00 */
[----:B------:R-:W-:Y:S01]  /*2900*/  ISETP.GE.AND P0, PT, R16, UR6, PT ;  /* 0x0000000610007c0c */ /* 0x000fe2000bf06270 */
[-C--:B------:R-:W-:Y:S01]  /*2910*/  IMAD R6, R3, R98.reuse, RZ ;  /* 0x0000006203067224 */ /* 0x080fe200078e02ff */
[----:B------:R-:W-:Y:S01]  /*2920*/  SHF.R.S32.HI R20, RZ, 0x1f, R212 ;  /* 0x0000001fff147819 */ /* 0x000fe200000114d4 */
[----:B------:R-:W-:Y:S01]  /*2930*/  IMAD.WIDE.U32 R94, R232, UR4, R16 ;  /* 0x00000004e85e7c25 */ /* 0x000fe2000f8e0010 */
[----:B---3--:R-:W-:Y:S01]  /*2940*/  SEL R5, RZ, 0xffffffff, P1 ;  /* 0xffffffffff057807 */ /* 0x008fe20000800000 */
[----:B------:R-:W3:Y:S01]  /*2950*/  S2R R174, SR_TID.X ;  /* 0x0000000000ae7919 */ /* 0x000ee20000002100 */
[----:B------:R-:W-:Y:S01]  /*2960*/  SEL R4, RZ, 0x1, P0 ;  /* 0x00000001ff047807 */ /* 0x000fe20000000000 */
[----:B------:R-:W-:Y:S01]  /*2970*/  IMAD R7, R113, R99, R6 ;  /* 0x0000006371077224 */ /* 0x000fe200078e0206 */
[----:B------:R-:W-:Y:S01]  /*2980*/  ISETP.GE.AND P1, PT, R218, UR6, PT ;  /* 0x00000006da007c0c */ /* 0x000fe2000bf26270 */
[----:B------:R-:W-:Y:S01]  /*2990*/  IMAD.SHL.U32 R5, R5, 0x2, RZ ;  /* 0x0000000205057824 */ /* 0x000fe200078e00ff */
[----:B------:R-:W-:Y:S01]  /*29a0*/  ISETP.NE.U32.AND P0, PT, RZ, UR8, PT ;  /* 0x00000008ff007c0c */ /* 0x000fe2000bf05070 */
[----:B------:R-:W-:Y:S01]  /*29b0*/  IMAD.IADD R97, R97, 0x1, R7 ;  /* 0x0000000161617824 */ /* 0x000fe200078e0207 */
[----:B------:R-:W-:Y:S01]  /*29c0*/  SEL R27, RZ, 0x4, P1 ;  /* 0x00000004ff1b7807 */ /* 0x000fe20000800000 */
[C---:B------:R-:W-:Y:S01]  /*29d0*/  IMAD R95, R232.reuse, UR5, R95 ;  /* 0x00000005e85f7c24 */ /* 0x040fe2000f8e025f */
[----:B------:R-:W-:Y:S01]  /*29e0*/  LOP3.LUT R4, R5, 0x2, R4, 0xe2, !PT ;  /* 0x0000000205047812 */ /* 0x000fe200078ee204 */
[----:B------:R-:W-:Y:S01]  /*29f0*/  ULDC.64 UR4, c[0x0][0x308] ;  /* 0x0000c20000047ab9 */ /* 0x000fe20000000a00 */
[----:B------:R-:W-:Y:S01]  /*2a00*/  ISETP.NE.AND.EX P0, PT, RZ, UR9, PT, P0 ;  /* 0x00000009ff007c0c */ /* 0x000fe2000bf05300 */
[----:B------:R-:W-:Y:S01]  /*2a10*/  IMAD.WIDE.U32 R96, R232, UR4, R96 ;  /* 0x00000004e8607c25 */ /* 0x000fe2000f8e0060 */
[----:B------:R-:W-:Y:S01]  /*2a20*/  LOP3.LUT R27, R4, R27, RZ, 0xfc, !PT ;  /* 0x0000001b041b7212 */ /* 0x000fe200078efcff */
[----:B------:R-:W-:Y:S01]  /*2a30*/  ULDC.64 UR8, c[0x0][0x338] ;  /* 0x0000ce0000087ab9 */ /* 0x000fe20000000a00 */
[--C-:B------:R-:W-:Y:S01]  /*2a40*/  SHF.R.S32.HI R23, RZ, 0x1f, R22.reuse ;  /* 0x0000001fff177819 */ /* 0x100fe20000011416 */
[----:B------:R-:W-:Y:S01]  /*2a50*/  IMAD R97, R232, UR5, R97 ;  /* 0x00000005e8617c24 */ /* 0x000fe2000f8e0261 */
[----:B------:R-:W-:Y:S01]  /*2a60*/  ULDC.64 UR4, c[0x0][0x310] ;  /* 0x0000c40000047ab9 */ /* 0x000fe20000000a00 */
[----:B------:R-:W-:Y:S01]  /*2a70*/  IMAD R7, R20, R98, RZ ;  /* 0x0000006214077224 */ /* 0x000fe200078e02ff */
[----:B------:R-:W-:Y:S01]  /*2a80*/  SHF.R.U32.HI R25, RZ, 0x3, R223 ;  /* 0x00000003ff197819 */ /* 0x000fe200000116df */
[----:B-1----:R-:W-:Y:S01]  /*2a90*/  IMAD.WIDE.U32 R100, R212, R104, R22 ;  /* 0x00000068d4647225 */ /* 0x002fe200078e0016 */
[----:B------:R-:W-:-:S02]  /*2aa0*/  SHF.R.U32.HI R21, RZ, 0x3, R222 ;  /* 0x00000003ff157819 */ /* 0x000fc400000116de */
[----:B------:R-:W-:Y:S01]  /*2ab0*/  ISETP.GE.AND P2, PT, R219, UR6, PT ;  /* 0x00000006db007c0c */ /* 0x000fe2000bf46270 */
[C---:B------:R-:W-:Y:S01]  /*2ac0*/  IMAD R92, R212.reuse, R99, R7 ;  /* 0x00000063d45c7224 */ /* 0x040fe200078e0207 */
[C---:B------:R-:W-:Y:S01]  /*2ad0*/  IADD3 R13, R212.reuse, 0x20, RZ ;  /* 0x00000020d40d7810 */ /* 0x040fe20007ffe0ff */
[C---:B------:R-:W-:Y:S01]  /*2ae0*/  IMAD.WIDE.U32 R102, R212.reuse, R104, R16 ;  /* 0x00000068d4667225 */ /* 0x040fe200078e0010 */
[----:B------:R-:W-:Y:S02]  /*2af0*/  IADD3 R112, P3, R212, R113, RZ ;  /* 0x00000071d4707210 */ /* 0x000fe40007f7e0ff */
[----:B------:R-:W-:Y:S01]  /*2b00*/  SHF.L.U64.HI R127, R98, 0x5, R99 ;  /* 0x00000005627f7819 */ /* 0x000fe20000010263 */
[-C--:B0-----:R-:W-:Y:S01]  /*2b10*/  IMAD.WIDE.U32 R106, R212, R110.reuse, R22 ;  /* 0x0000006ed46a7225 */ /* 0x081fe200078e0016 */
[----:B------:R-:W-:Y:S02]  /*2b20*/  SHF.L.U64.HI R129, R98, 0x6, R99 ;  /* 0x0000000662817819 */ /* 0x000fe40000010263 */
[----:B------:R-:W-:Y:S01]  /*2b30*/  SHF.R.S32.HI R142, RZ, 0x1f, R13 ;  /* 0x0000001fff8e7819 */ /* 0x000fe2000001140d */
[----:B------:R-:W-:Y:S01]  /*2b40*/  IMAD.WIDE.U32 R108, R212, R110, R16 ;  /* 0x0000006ed46c7225 */ /* 0x000fe200078e0010 */
[----:B------:R-:W-:-:S02]  /*2b50*/  SHF.L.U64.HI R35, R104, 0x5, R105 ;  /* 0x0000000568237819 */ /* 0x000fc40000010269 */
[----:B------:R-:W-:Y:S01]  /*2b60*/  SHF.L.U64.HI R34, R104, 0x6, R105 ;  /* 0x0000000668227819 */ /* 0x000fe20000010269 */
[----:B------:R-:W-:Y:S01]  /*2b70*/  IMAD.SHL.U32 R28, R212, 0x40, RZ ;  /* 0x00000040d41c7824 */ /* 0x000fe200078e00ff */
[----:B------:R-:W-:Y:S01]  /*2b80*/  SHF.L.U32 R33, R104, 0x5, RZ ;  /* 0x0000000568217819 */ /* 0x000fe200000006ff */
[----:B------:R-:W-:Y:S01]  /*2b90*/  IMAD R119, R99, 0x50, RZ ;  /* 0x0000005063777824 */ /* 0x000fe200078e02ff */
[--C-:B------:R-:W-:Y:S01]  /*2ba0*/  SHF.L.U64.HI R31, R110, 0x5, R111.reuse ;  /* 0x000000056e1f7819 */ /* 0x100fe2000001026f */
[----:B------:R-:W-:Y:S01]  /*2bb0*/  IMAD.SHL.U32 R128, R98, 0x20, RZ ;  /* 0x0000002062807824 */ /* 0x000fe200078e00ff */
[----:B------:R-:W-:Y:S01]  /*2bc0*/  SHF.L.U64.HI R30, R110, 0x6, R111 ;  /* 0x000000066e1e7819 */ /* 0x000fe2000001026f */
[----:B------:R-:W-:Y:S01]  /*2bd0*/  IMAD.SHL.U32 R130, R98, 0x40, RZ ;  /* 0x0000004062827824 */ /* 0x000fe200078e00ff */
[----:B---3--:R-:W-:Y:S01]  /*2be0*/  LEA.HI R174, R174, 0x8, RZ, 0x19 ;  /* 0x00000008aeae7811 */ /* 0x008fe200078fc8ff */
[----:B------:R-:W-:Y:S02]  /*2bf0*/  IMAD R121, R105, 0x50, RZ ;  /* 0x0000005069797824 */ /* 0x000fe400078e02ff */
[----:B------:R-:W-:-:S02]  /*2c00*/  IMAD.SHL.U32 R32, R104, 0x40, RZ ;  /* 0x0000004068207824 */ /* 0x000fc400078e00ff */
[----:B------:R-:W-:Y:S02]  /*2c10*/  IMAD.SHL.U32 R29, R110, 0x20, RZ ;  /* 0x000000206e1d7824 */ /* 0x000fe400078e00ff */
[----:B------:R-:W-:Y:S01]  /*2c20*/  IMAD.X R113, R20, 0x1, R3, P3 ;  /* 0x0000000114717824 */ /* 0x000fe200018e0603 */
[----:B----4-:R-:W-:-:S04]  /*2c30*/  SHF.R.S32.HI R5, RZ, 0x1f, R0 ;  /* 0x0000001fff057819 */ /* 0x010fc80000011400 */
[----:B------:R-:W-:Y:S02]  /*2c40*/  SEL R4, R5, RZ, !P0 ;  /* 0x000000ff05047207 */ /* 0x000fe40004000000 */
[----:B------:R-:W-:Y:S01]  /*2c50*/  SEL R5, R0, RZ, !P0 ;  /* 0x000000ff00057207 */ /* 0x000fe20004000000 */
[----:B------:R-:W-:Y:S01]  /*2c60*/  IMAD R0, R20, R104, RZ ;  /* 0x0000006814007224 */ /* 0x000fe200078e02ff */
[----:B--2---:R-:W-:Y:S01]  /*2c70*/  ISETP.GE.AND P0, PT, R16, R115, PT ;  /* 0x000000731000720c */ /* 0x004fe20003f06270 */
[C---:B------:R-:W-:Y:S02]  /*2c80*/  IMAD R6, R4.reuse, UR8, RZ ;  /* 0x0000000804067c24 */ /* 0x040fe4000f8e02ff */
[----:B------:R-:W-:Y:S02]  /*2c90*/  IMAD R4, R4, UR4, RZ ;  /* 0x0000000404047c24 */ /* 0x000fe4000f8e02ff */
[----:B------:R-:W-:-:S04]  /*2ca0*/  IMAD.WIDE.U32 R94, R5, UR8, R94 ;  /* 0x00000008055e7c25 */ /* 0x000fc8000f8e005e */
[C---:B------:R-:W-:Y:S02]  /*2cb0*/  IMAD R6, R5.reuse, UR9, R6 ;  /* 0x0000000905067c24 */ /* 0x040fe4000f8e0206 */
[C---:B------:R-:W-:Y:S02]  /*2cc0*/  IMAD R93, R5.reuse, UR5, R4 ;  /* 0x00000005055d7c24 */ /* 0x040fe4000f8e0204 */
[----:B------:R-:W-:-:S04]  /*2cd0*/  IMAD.WIDE.U32 R96, R5, UR4, R96 ;  /* 0x0000000405607c25 */ /* 0x000fc8000f8e0060 */
[----:B------:R-:W-:Y:S01]  /*2ce0*/  IMAD.WIDE.U32 R4, R212, R98, R16 ;  /* 0x00000062d4047225 */ /* 0x000fe200078e0010 */
[----:B------:R-:W-:-:S03]  /*2cf0*/  IADD3 R93, R97, R93, RZ ;  /* 0x0000005d615d7210 */ /* 0x000fc60007ffe0ff */
[----:B------:R-:W-:Y:S01]  /*2d00*/  IMAD R7, R212, R105, R0 ;  /* 0x00000069d4077224 */ /* 0x000fe200078e0200 */
[----:B------:R-:W-:Y:S01]  /*2d10*/  IADD3 R114, P1, R96, R4, RZ ;  /* 0x0000000460727210 */ /* 0x000fe20007f3e0ff */
[----:B------:R-:W-:Y:S02]  /*2d20*/  IMAD R0, R20, R110, RZ ;  /* 0x0000006e14007224 */ /* 0x000fe400078e02ff */
[----:B------:R-:W-:Y:S01]  /*2d30*/  IMAD.IADD R101, R101, 0x1, R7 ;  /* 0x0000000165657824 */ /* 0x000fe200078e0207 */
[----:B------:R-:W-:Y:S01]  /*2d40*/  IADD3.X R92, R93, R5, R92, P1, !PT ;  /* 0x000000055d5c7210 */ /* 0x000fe20000ffe45c */
[----:B------:R-:W-:Y:S01]  /*2d50*/  IMAD.IADD R103, R7, 0x1, R103 ;  /* 0x0000000107677824 */ /* 0x000fe200078e0267 */
[----:B------:R-:W-:Y:S01]  /*2d60*/  SEL R5, R115, RZ, P0 ;  /* 0x000000ff73057207 */ /* 0x000fe20000000000 */
[----:B------:R-:W-:Y:S01]  /*2d70*/  IMAD R7, R212, R111, R0 ;  /* 0x0000006fd4077224 */ /* 0x000fe200078e0200 */
[----:B------:R-:W-:Y:S01]  /*2d80*/  ISETP.GE.AND P1, PT, R213, R115, PT ;  /* 0x00000073d500720c */ /* 0x000fe20003f26270 */
[----:B------:R-:W-:-:S03]  /*2d90*/  IMAD.WIDE.U32 R98, R98, 0x50, RZ ;  /* 0x0000005062627825 */ /* 0x000fc600078e00ff */
[----:B------:R-:W-:Y:S01]  /*2da0*/  SEL R4, R115, RZ, P1 ;  /* 0x000000ff73047207 */ /* 0x000fe20000800000 */
[----:B------:R-:W-:Y:S01]  /*2db0*/  IMAD.IADD R5, R16, 0x1, R5 ;  /* 0x0000000110057824 */ /* 0x000fe200078e0205 */
[----:B------:R-:W-:Y:S01]  /*2dc0*/  IADD3 R107, R107, R7, RZ ;  /* 0x000000076b6b7210 */ /* 0x000fe20007ffe0ff */
[----:B------:R-:W-:Y:S01]  /*2dd0*/  IMAD.IADD R109, R7, 0x1, R109 ;  /* 0x00000001076d7824 */ /* 0x000fe200078e026d */
[----:B------:R-:W-:Y:S01]  /*2de0*/  IADD3 R119, R99, R119, RZ ;  /* 0x0000007763777210 */ /* 0x000fe20007ffe0ff */
[----:B------:R-:W-:Y:S01]  /*2df0*/  IMAD.IADD R4, R213, 0x1, R4 ;  /* 0x00000001d5047824 */ /* 0x000fe200078e0204 */
[----:B------:R-:W-:Y:S01]  /*2e00*/  SHF.R.S32.HI R0, RZ, 0x1f, R5 ;  /* 0x0000001fff007819 */ /* 0x000fe20000011405 */
[----:B-----5:R-:W-:-:S03]  /*2e10*/  IMAD.WIDE.U32 R100, R139, R104, R100 ;  /* 0x000000688b647225 */ /* 0x020fc600078e0064 */
[CC--:B------:R-:W-:Y:S01]  /*2e20*/  LEA.HI R14, R0.reuse, R5.reuse, RZ, 0x3 ;  /* 0x00000005000e7211 */ /* 0x0c0fe200078f18ff */
[C---:B------:R-:W-:Y:S01]  /*2e30*/  IMAD.WIDE.U32 R102, R139.reuse, R104, R102 ;  /* 0x000000688b667225 */ /* 0x040fe200078e0066 */
[----:B------:R-:W-:Y:S02]  /*2e40*/  LEA.HI R0, R0, R5, RZ, 0x6 ;  /* 0x0000000500007211 */ /* 0x000fe400078f30ff */
[----:B------:R-:W-:Y:S01]  /*2e50*/  SHF.R.S32.HI R7, RZ, 0x1f, R4 ;  /* 0x0000001fff077819 */ /* 0x000fe20000011404 */
[-C--:B------:R-:W-:Y:S01]  /*2e60*/  IMAD.WIDE.U32 R106, R139, R110.reuse, R106 ;  /* 0x0000006e8b6a7225 */ /* 0x080fe200078e006a */
[----:B------:R-:W-:Y:S02]  /*2e70*/  SHF.R.S32.HI R5, RZ, 0x6, R0 ;  /* 0x00000006ff057819 */ /* 0x000fe40000011400 */
[----:B------:R-:W-:Y:S01]  /*2e80*/  LOP3.LUT R0, R223, 0x38, R14, 0xf8, !PT ;  /* 0x00000038df007812 */ /* 0x000fe200078ef80e */
[----:B------:R-:W-:Y:S01]  /*2e90*/  IMAD.WIDE.U32 R108, R139, R110, R108 ;  /* 0x0000006e8b6c7225 */ /* 0x000fe200078e006c */
[----:B------:R-:W-:-:S02]  /*2ea0*/  LEA.HI R12, R7, R4, RZ, 0x3 ;  /* 0x00000004070c7211 */ /* 0x000fc400078f18ff */
[----:B------:R-:W-:Y:S01]  /*2eb0*/  LOP3.LUT R9, R0, R25, RZ, 0x3c, !PT ;  /* 0x0000001900097212 */ /* 0x000fe200078e3cff */
[----:B------:R-:W-:Y:S01]  /*2ec0*/  IMAD R136, R5, 0x1400, R227 ;  /* 0x0000140005887824 */ /* 0x000fe200078e02e3 */
[----:B------:R-:W-:Y:S01]  /*2ed0*/  LEA.HI R0, R7, R4, RZ, 0x6 ;  /* 0x0000000407007211 */ /* 0x000fe200078f30ff */
[C---:B------:R-:W-:Y:S01]  /*2ee0*/  IMAD R132, R5.reuse, 0x1400, R226 ;  /* 0x0000140005847824 */ /* 0x040fe200078e02e2 */
[----:B------:R-:W-:Y:S01]  /*2ef0*/  LOP3.LUT R8, R222, 0x38, R14, 0xf8, !PT ;  /* 0x00000038de087812 */ /* 0x000fe200078ef80e */
[----:B------:R-:W-:Y:S01]  /*2f00*/  IMAD R138, R5, 0x1400, R228 ;  /* 0x00001400058a7824 */ /* 0x000fe200078e02e4 */
[----:B------:R-:W-:Y:S01]  /*2f10*/  SHF.R.S32.HI R7, RZ, 0x6, R0 ;  /* 0x00000006ff077819 */ /* 0x000fe20000011400 */
[----:B------:R-:W-:Y:S01]  /*2f20*/  IMAD.IADD R136, R136, 0x1, R9 ;  /* 0x0000000188887824 */ /* 0x000fe200078e0209 */
[----:B------:R-:W-:Y:S01]  /*2f30*/  LOP3.LUT R0, R14, 0x38, RZ, 0xc0, !PT ;  /* 0x000000380e007812 */ /* 0x000fe200078ec0ff */
[----:B------:R-:W-:Y:S01]  /*2f40*/  IMAD.SHL.U32 R115, R115, 0x2, RZ ;  /* 0x0000000273737824 */ /* 0x000fe200078e00ff */
[----:B------:R-:W-:Y:S01]  /*2f50*/  LOP3.LUT R11, R8, R21, RZ, 0x3c, !PT ;  /* 0x00000015080b7212 */ /* 0x000fe200078e3cff */
[C---:B------:R-:W-:Y:S01]  /*2f60*/  IMAD R137, R7.reuse, 0x1400, R228 ;  /* 0x0000140007897824 */ /* 0x040fe200078e02e4 */
[----:B------:R-:W-:Y:S01]  /*2f70*/  LOP3.LUT R0, R0, 0x1c0, R28, 0xf8, !PT ;  /* 0x000001c000007812 */ /* 0x000fe200078ef81c */
[----:B------:R-:W-:Y:S01]  /*2f80*/  IMAD R133, R7, 0x1400, R227 ;  /* 0x0000140007857824 */ /* 0x000fe200078e02e3 */
[----:B------:R-:W-:Y:S01]  /*2f90*/  LOP3.LUT R8, R223, 0x38, R12, 0xf8, !PT ;  /* 0x00000038df087812 */ /* 0x000fe200078ef80c */
[----:B------:R-:W-:Y:S01]  /*2fa0*/  IMAD R131, R7, 0x1400, R226 ;  /* 0x0000140007837824 */ /* 0x000fe200078e02e2 */
[----:B------:R-:W-:Y:S01]  /*2fb0*/  LOP3.LUT R5, R0, R229, RZ, 0x3c, !PT ;  /* 0x000000e500057212 */ /* 0x000fe200078e3cff */
[----:B------:R-:W-:Y:S01]  /*2fc0*/  IMAD.IADD R6, R95, 0x1, R6 ;  /* 0x000000015f067824 */ /* 0x000fe200078e0206 */
[----:B------:R-:W-:-:S02]  /*2fd0*/  LOP3.LUT R8, R8, R25, RZ, 0x3c, !PT ;  /* 0x0000001908087212 */ /* 0x000fc400078e3cff */
[----:B------:R-:W-:Y:S02]  /*2fe0*/  IADD3 R138, R138, R5, RZ ;  /* 0x000000058a8a7210 */ /* 0x000fe40007ffe0ff */
[----:B------:R-:W-:Y:S01]  /*2ff0*/  SHF.R.S32.HI R5, RZ, 0x1f, R139 ;  /* 0x0000001fff057819 */ /* 0x000fe2000001148b */
[----:B------:R-:W-:Y:S01]  /*3000*/  IMAD.IADD R133, R133, 0x1, R8 ;  /* 0x0000000185857824 */ /* 0x000fe200078e0208 */
[----:B------:R-:W-:Y:S02]  /*3010*/  LOP3.LUT R4, R12, 0x38, RZ, 0xc0, !PT ;  /* 0x000000380c047812 */ /* 0x000fe400078ec0ff */
[----:B------:R-:W-:Y:S01]  /*3020*/  LOP3.LUT R9, R222, 0x38, R12, 0xf8, !PT ;  /* 0x00000038de097812 */ /* 0x000fe200078ef80c */
[----:B------:R-:W-:Y:S01]  /*3030*/  IMAD R0, R5, R104, RZ ;  /* 0x0000006805007224 */ /* 0x000fe200078e02ff */
[----:B------:R-:W-:Y:S01]  /*3040*/  LOP3.LUT R4, R4, 0x1c0, R28, 0xf8, !PT ;  /* 0x000001c004047812 */ /* 0x000fe200078ef81c */
[----:B------:R-:W-:Y:S01]  /*3050*/  IMAD.SHL.U32 R28, R110, 0x40, RZ ;  /* 0x000000406e1c7824 */ /* 0x000fe200078e00ff */
[----:B------:R-:W-:Y:S01]  /*3060*/  IADD3 R132, R132, R11, RZ ;  /* 0x0000000b84847210 */ /* 0x000fe20007ffe0ff */
[----:B------:R-:W-:Y:S01]  /*3070*/  IMAD R25, R139, R105, R0 ;  /* 0x000000698b197224 */ /* 0x000fe200078e0200 */
[----:B------:R-:W-:Y:S01]  /*3080*/  LOP3.LUT R10, R9, R21, RZ, 0x3c, !PT ;  /* 0x00000015090a7212 */ /* 0x000fe200078e3cff */
[----:B------:R-:W-:Y:S01]  /*3090*/  IMAD R0, R5, R110, RZ ;  /* 0x0000006e05007224 */ /* 0x000fe200078e02ff */
[----:B------:R-:W-:Y:S01]  /*30a0*/  LOP3.LUT R4, R4, R229, RZ, 0x3c, !PT ;  /* 0x000000e504047212 */ /* 0x000fe200078e3cff */
[----:B------:R-:W-:Y:S01]  /*30b0*/  VIADD R11, R212, 0x40 ;  /* 0x00000040d40b7836 */ /* 0x000fe20000000000 */
[----:B------:R-:W-:Y:S01]  /*30c0*/  SHF.R.S32.HI R15, RZ, 0x3, R14 ;  /* 0x00000003ff0f7819 */ /* 0x000fe2000001140e */
[----:B------:R-:W-:Y:S01]  /*30d0*/  IMAD R7, R139, R111, R0 ;  /* 0x0000006f8b077224 */ /* 0x000fe200078e0200 */
[----:B------:R-:W-:Y:S01]  /*30e0*/  SEL R0, RZ, 0x8, P2 ;  /* 0x00000008ff007807 */ /* 0x000fe20001000000 */
[----:B------:R-:W-:Y:S01]  /*30f0*/  IMAD R5, R111, 0x50, RZ ;  /* 0x000000506f057824 */ /* 0x000fe200078e02ff */
[----:B------:R-:W-:Y:S01]  /*3100*/  SHF.R.S32.HI R13, RZ, 0x3, R12 ;  /* 0x00000003ff0d7819 */ /* 0x000fe2000001140c */
[----:B------:R-:W-:Y:S01]  /*3110*/  IMAD.WIDE.U32 R104, R104, 0x50, RZ ;  /* 0x0000005068687825 */ /* 0x000fe200078e00ff */
[----:B------:R-:W-:-:S02]  /*3120*/  LOP3.LUT R0, R27, R0, RZ, 0xfc, !PT ;  /* 0x000000001b007212 */ /* 0x000fc400078efcff */
[----:B------:R-:W-:Y:S01]  /*3130*/  LOP3.LUT R14, R14, 0xfffffff8, RZ, 0xc0, !PT ;  /* 0xfffffff80e0e7812 */ /* 0x000fe200078ec0ff */
[----:B------:R-:W-:Y:S01]  /*3140*/  IMAD.WIDE.U32 R110, R110, 0x50, RZ ;  /* 0x000000506e6e7825 */ /* 0x000fe200078e00ff */
[----:B------:R-:W-:Y:S02]  /*3150*/  LOP3.LUT R12, R12, 0xfffffff8, RZ, 0xc0, !PT ;  /* 0xfffffff80c0c7812 */ /* 0x000fe400078ec0ff */
[----:B------:R-:W-:Y:S01]  /*3160*/  SHF.R.S32.HI R140, RZ, 0x1f, R11 ;  /* 0x0000001fff8c7819 */ /* 0x000fe2000001140b */
[----:B------:R-:W-:Y:S01]  /*3170*/  IMAD.IADD R131, R131, 0x1, R10 ;  /* 0x0000000183837824 */ /* 0x000fe200078e020a */
[----:B------:R-:W-:Y:S01]  /*3180*/  LOP3.LUT R27, R27, 0x1, RZ, 0xc0, !PT ;  /* 0x000000011b1b7812 */ /* 0x000fe200078ec0ff */
[----:B------:R-:W-:Y:S01]  /*3190*/  IMAD.IADD R26, R101, 0x1, R25 ;  /* 0x00000001651a7824 */ /* 0x000fe200078e0219 */
[----:B------:R-:W-:Y:S01]  /*31a0*/  IADD3 R25, R25, R103, RZ ;  /* 0x0000006719197210 */ /* 0x000fe20007ffe0ff */
[----:B------:R-:W-:Y:S01]  /*31b0*/  IMAD.IADD R21, R107, 0x1, R7 ;  /* 0x000000016b157824 */ /* 0x000fe200078e0207 */
[C---:B------:R-:W-:Y:S01]  /*31c0*/  LOP3.LUT R11, R0.reuse, 0x2, RZ, 0xc0, !PT ;  /* 0x00000002000b7812 */ /* 0x040fe200078ec0ff */
[----:B------:R-:W-:Y:S01]  /*31d0*/  IMAD.IADD R20, R7, 0x1, R109 ;  /* 0x0000000107147824 */ /* 0x000fe200078e026d */
[C---:B------:R-:W-:Y:S01]  /*31e0*/  LOP3.LUT R10, R0.reuse, 0x4, RZ, 0xc0, !PT ;  /* 0x00000004000a7812 */ /* 0x040fe200078ec0ff */
[----:B------:R-:W-:Y:S01]  /*31f0*/  IMAD.IADD R137, R137, 0x1, R4 ;  /* 0x0000000189897824 */ /* 0x000fe200078e0204 */
[----:B------:R-:W-:Y:S01]  /*3200*/  LOP3.LUT R9, R0, 0x8, RZ, 0xc0, !PT ;  /* 0x0000000800097812 */ /* 0x000fe200078ec0ff */
[----:B------:R-:W-:Y:S01]  /*3210*/  IMAD.IADD R121, R105, 0x1, R121 ;  /* 0x0000000169797824 */ /* 0x000fe200078e0279 */
[----:B------:R-:W-:Y:S01]  /*3220*/  SHF.R.S32.HI R8, RZ, 0x1f, R14 ;  /* 0x0000001fff087819 */ /* 0x000fe2000001140e */
[----:B------:R-:W-:Y:S01]  /*3230*/  IMAD.IADD R126, R111, 0x1, R5 ;  /* 0x000000016f7e7824 */ /* 0x000fe200078e0205 */
[----:B------:R-:W-:-:S07]  /*3240*/  SHF.R.S32.HI R7, RZ, 0x1f, R12 ;  /* 0x0000001fff077819 */ /* 0x000fce000001140c */
.L_x_562:
[----:B--234-:R-:W2:Y:S01]  /*3250*/  LDL.LU R39, [R1+0x10] ;  /* 0x0000100001277983 */ /* 0x01cea20000300800 */
[----:B0-----:R-:W0:Y:S01]  /*3260*/  LDC.64 R116, c[0x0][0x2e8] ;  /* 0x0000ba00ff747b82 */ /* 0x001e220000000a00 */
[----:B------:R-:W-:Y:S01]  /*3270*/  IADD3 R2, R2, -0x1, RZ ;  /* 0xffffffff02027810 */ /* 0x000fe20007ffe0ff */
[----:B------:R-:W-:Y:S05]  /*3280*/  YIELD ;  /* 0x0000000000007946 */ /* 0x000fea0003800000 */
[----:B------:R-:W-:Y:S01]  /*3290*/  SHF.R.S32.HI R3, RZ, 0x1f, R2 ;  /* 0x0000001fff037819 */ /* 0x000fe20000011402 */
[-C--:B------:R-:W-:Y:S01]  /*32a0*/  IMAD R0, R119, R2.reuse, RZ ;  /* 0x0000000277007224 */ /* 0x080fe200078e02ff */
[----:B------:R-:W1:Y:S01]  /*32b0*/  LDC R120, c[0x0][0x3f4] ;  /* 0x0000fd00ff787b82 */ /* 0x000e620000000800 */
[----:B------:R-:W-:Y:S01]  /*32c0*/  IMAD.WIDE.U32 R122, R98, R2, RZ ;  /* 0x00000002627a7225 */ /* 0x000fe200078e00ff */
[----:B------:R-:W-:Y:S03]  /*32d0*/  BSSY B0, `(.L_x_455) ;  /* 0x00007bf000007945 */ /* 0x000fe60003800000 */
[----:B------:R-:W-:Y:S01]  /*32e0*/  IMAD R37, R3, R98, R0 ;  /* 0x0000006203257224 */ /* 0x000fe200078e0200 */
[----:B------:R-:W-:-:S03]  /*32f0*/  IADD3 R5, P2, P3, R114, R122, R128 ;  /* 0x0000007a72057210 */ /* 0x000fc60007b5e080 */
[----:B------:R-:W-:Y:S01]  /*3300*/  IMAD.IADD R88, R123, 0x1, R37 ;  /* 0x000000017b587824 */ /* 0x000fe200078e0225 */
[----:B------:R-:W-:-:S04]  /*3310*/  IADD3 R37, P5, R114, R122, RZ ;  /* 0x0000007a72257210 */ /* 0x000fc80007fbe0ff */
[----:B------:R-:W-:Y:S01]  /*3320*/  IADD3.X R36, R92, R88, R127, P2, P3 ;  /* 0x000000585c247210 */ /* 0x000fe200017e647f */
[----:B------:R-:W-:Y:S01]  /*3330*/  IMAD.X R38, R88, 0x1, R92, P5 ;  /* 0x0000000158267824 */ /* 0x000fe200028e065c */
[----:B------:R-:W-:Y:S02]  /*3340*/  IADD3 R0, P3, P4, R114, R122, R130 ;  /* 0x0000007a72007210 */ /* 0x000fe40007c7e082 */
[C---:B0-----:R-:W-:Y:S02]  /*3350*/  LEA R60, P2, R37.reuse, R116, 0x1 ;  /* 0x00000074253c7211 */ /* 0x041fe400078408ff */
[----:B------:R-:W-:Y:S02]  /*3360*/  IADD3.X R4, R92, R88, R129, P3, P4 ;  /* 0x000000585c047210 */ /* 0x000fe40001fe8481 */
[----:B------:R-:W-:Y:S02]  /*3370*/  LEA R44, P3, R0, R116, 0x1 ;  /* 0x00000074002c7211 */ /* 0x000fe400078608ff */
[----:B------:R-:W-:-:S02]  /*3380*/  LEA.HI.X R61, R37, R117, R38, 0x1, P2 ;  /* 0x00000075253d7211 */ /* 0x000fc400010f0c26 */
[----:B------:R-:W-:Y:S02]  /*3390*/  LEA.HI.X R45, R0, R117, R4, 0x1, P3 ;  /* 0x00000075002d7211 */ /* 0x000fe400018f0c04 */
[----:B------:R-:W-:Y:S02]  /*33a0*/  ISETP.GT.AND P3, PT, R2, R118, PT ;  /* 0x000000760200720c */ /* 0x000fe40003f64270 */
[----:B-1----:R-:W-:Y:S02]  /*33b0*/  ISETP.GE.AND P2, PT, R120, 0x1, PT ;  /* 0x000000017800780c */ /* 0x002fe40003f46270 */
[----:B------:R-:W-:-:S04]  /*33c0*/  LEA R46, P5, R5, R116, 0x1 ;  /* 0x00000074052e7211 */ /* 0x000fc800078a08ff */
[----:B------:R-:W-:Y:S01]  /*33d0*/  LEA.HI.X R47, R5, R117, R36, 0x1, P5 ;  /* 0x00000075052f7211 */ /* 0x000fe200028f0c24 */
[----:B------:R-:W-:-:S04]  /*33e0*/  IMAD R5, R19, 0x5000, R231 ;  /* 0x0000500013057824 */ /* 0x000fc800078e02e7 */
[----:B------:R-:W-:Y:S01]  /*33f0*/  IMAD R5, R5, 0x2, R18 ;  /* 0x0000000205057824 */ /* 0x000fe200078e0212 */
[----:B--2---:R-:W-:-:S04]  /*3400*/  LOP3.LUT R39, R39, 0xfffffffd, RZ, 0xc0, !PT ;  /* 0xfffffffd27277812 */ /* 0x004fc800078ec0ff */
[----:B------:R-:W-:-:S05]  /*3410*/  @P3 LOP3.LUT R39, R39, 0x2, RZ, 0xfc, !PT ;  /* 0x0000000227273812 */ /* 0x000fca00078efcff */
[----:B------:R0:W-:Y:S01]  /*3420*/  STL [R1+0x10], R39 ;  /* 0x0000102701007387 */ /* 0x0001e20000100800 */
[----:B------:R-:W-:Y:S05]  /*3430*/  @!P2 BRA `(.L_x_456) ;  /* 0x0000007400a0a947 */ /* 0x000fea0003800000 */
[----:B------:R-:W-:Y:S01]  /*3440*/  ULDC.U8 UR4, c[0x0][0x410] ;  /* 0x0001040000047ab9 */ /* 0x000fe20000000000 */
[-C--:B------:R-:W-:Y:S01]  /*3450*/  IMAD R37, R121, R2.reuse, RZ ;  /* 0x0000000279257224 */ /* 0x080fe200078e02ff */
[----:B------:R-:W-:Y:S01]  /*3460*/  ISETP.NE.AND P2, PT, RZ, UR4, PT ;  /* 0x00000004ff007c0c */ /* 0x000fe2000bf45270 */
[----:B------:R-:W-:Y:S02]  /*3470*/  IMAD R0, R126, R2, RZ ;  /* 0x000000027e007224 */ /* 0x000fe400078e02ff */
[----:B------:R-:W-:Y:S02]  /*3480*/  IMAD R37, R3, R104, R37 ;  /* 0x0000006803257224 */ /* 0x000fe400078e0225 */
[----:B------:R-:W-:Y:S02]  /*3490*/  IMAD R4, R2, -0x50, R24 ;  /* 0xffffffb002047824 */ /* 0x000fe400078e0218 */
[----:B------:R-:W-:-:S03]  /*34a0*/  IMAD.WIDE.U32 R86, R104, R2, RZ ;  /* 0x0000000268567225 */ /* 0x000fc600078e00ff */
[----:B------:R-:W-:Y:S01]  /*34b0*/  VIMNMX R4, R4, 0x50, PT ;  /* 0x0000005004047848 */ /* 0x000fe20003fe0100 */
[----:B------:R-:W-:Y:S01]  /*34c0*/  IMAD R3, R3, R110, R0 ;  /* 0x0000006e03037224 */ /* 0x000fe200078e0200 */
[----:B------:R-:W-:Y:S01]  /*34d0*/  IADD3 R0, R87, R37, RZ ;  /* 0x0000002557007210 */ /* 0x000fe20007ffe0ff */
[----:B------:R-:W-:-:S04]  /*34e0*/  IMAD.WIDE.U32 R84, R110, R2, RZ ;  /* 0x000000026e547225 */ /* 0x000fc800078e00ff */
[----:B------:R-:W-:Y:S01]  /*34f0*/  IMAD.IADD R3, R85, 0x1, R3 ;  /* 0x0000000155037824 */ /* 0x000fe200078e0203 */
[----:B------:R-:W-:Y:S06]  /*3500*/  @!P2 BRA `(.L_x_457) ;  /* 0x0000003400b4a947 */ /* 0x000fec0003800000 */
[----:B------:R-:W-:Y:S01]  /*3510*/  ISETP.GE.AND P3, PT, R212, R4, PT ;  /* 0x00000004d400720c */ /* 0x000fe20003f66270 */
[----:B------:R-:W-:Y:S01]  /*3520*/  BSSY B1, `(.L_x_458) ;  /* 0x000002a000017945 */ /* 0x000fe20003800000 */
        /* <DEDUP_REMOVED lines=8> */
[----:B------:R-:W-:Y:S01]  /*35b0*/  CS2R R124, SRZ ;  /* 0x00000000007c7805 */ /* 0x000fe2000001ff00 */
[----:B------:R-:W-:Y:S06]  /*35c0*/  @P3 BRA `(.L_x_459) ;  /* 0x00000000007c3947 */ /* 0x000fec0003800000 */
[----:B------:R-:W-:Y:S01]  /*35d0*/  IADD3 R36, P4, R100, R86, RZ ;  /* 0x0000005664247210 */ /* 0x000fe20007f9e0ff */
[----:B------:R-:W-:Y:S01]  /*35e0*/  ULDC.64 UR4, c[0x0][0x3e8] ;  /* 0x0000fa0000047ab9 */ /* 0x000fe20000000a00 */
[----:B------:R-:W-:Y:S01]  /*35f0*/  IADD3 R37, P2, R106, R84, RZ ;  /* 0x000000546a257210 */ /* 0x000fe20007f5e0ff */
[----:B------:R-:W-:Y:S01]  /*3600*/  ULDC.64 UR6, c[0x0][0x400] ;  /* 0x0001000000067ab9 */ /* 0x000fe20000000a00 */
[----:B------:R-:W-:Y:S01]  /*3610*/  CS2R R122, SRZ ;  /* 0x00000000007a7805 */ /* 0x000fe2000001ff00 */
[----:B0-----:R-:W-:Y:S01]  /*3620*/  IMAD.X R39, R0, 0x1, R26, P4 ;  /* 0x0000000100277824 */ /* 0x001fe200020e061a */
[----:B------:R-:W-:Y:S01]  /*3630*/  LEA R38, P4, R36, UR4, 0x1 ;  /* 0x0000000424267c11 */ /* 0x000fe2000f8808ff */
[----:B------:R-:W-:Y:S01]  /*3640*/  IMAD.X R40, R3, 0x1, R21, P2 ;  /* 0x0000000103287824 */ /* 0x000fe200010e0615 */
[----:B------:R-:W-:Y:S02]  /*3650*/  CS2R R90, SRZ ;  /* 0x00000000005a7805 */ /* 0x000fe4000001ff00 */
[----:B------:R-:W-:-:S02]  /*3660*/  CS2R R124, SRZ ;  /* 0x00000000007c7805 */ /* 0x000fc4000001ff00 */
[----:B------:R-:W-:Y:S02]  /*3670*/  LEA.HI.X R39, R36, UR5, R39, 0x1, P4 ;  /* 0x0000000524277c11 */ /* 0x000fe4000a0f0c27 */
[----:B------:R-:W-:Y:S02]  /*3680*/  CS2R R116, SRZ ;  /* 0x0000000000747805 */ /* 0x000fe4000001ff00 */
[C---:B------:R-:W-:Y:S01]  /*3690*/  LEA R36, P2, R37.reuse, UR6, 0x1 ;  /* 0x0000000625247c11 */ /* 0x040fe2000f8408ff */
[----:B------:R-:W-:Y:S01]  /*36a0*/  ULDC.64 UR8, c[0x0][0x208] ;  /* 0x0000820000087ab9 */ /* 0x000fe20000000a00 */
[-C--:B------:R-:W-:Y:S02]  /*36b0*/  ISETP.GE.AND P4, PT, R22, R120.reuse, PT ;  /* 0x000000781600720c */ /* 0x080fe40003f86270 */
[----:B------:R-:W-:Y:S02]  /*36c0*/  LEA.HI.X R37, R37, UR7, R40, 0x1, P2 ;  /* 0x0000000725257c11 */ /* 0x000fe400090f0c28 */
[----:B------:R-:W-:-:S02]  /*36d0*/  ISETP.GE.AND P2, PT, R215, R120, PT ;  /* 0x00000078d700720c */ /* 0x000fc40003f46270 */
[----:B------:R-:W-:-:S07]  /*36e0*/  CS2R R82, SRZ ;  /* 0x0000000000527805 */ /* 0x000fce000001ff00 */
[----:B------:R1:W5:Y:S04]  /*36f0*/  @!P4 LDG.E.64 R122, desc[UR8][R38.64] ;  /* 0x00000008267ac981 */ /* 0x000368000c1e1b00 */
[----:B------:R1:W5:Y:S01]  /*3700*/  @!P4 LDG.E.64 R124, desc[UR8][R36.64] ;  /* 0x00000008247cc981 */ /* 0x000362000c1e1b00 */
[----:B------:R-:W-:-:S03]  /*3710*/  ISETP.GE.AND P4, PT, R214, R120, PT ;  /* 0x00000078d600720c */ /* 0x000fc60003f86270 */
[----:B------:R1:W5:Y:S04]  /*3720*/  @!P2 LDG.E.64 R90, desc[UR8][R38.64+0x40] ;  /* 0x00004008265aa981 */ /* 0x000368000c1e1b00 */
[----:B------:R1:W5:Y:S01]  /*3730*/  @!P2 LDG.E.64 R116, desc[UR8][R36.64+0x40] ;  /* 0x000040082474a981 */ /* 0x000362000c1e1b00 */
[----:B------:R-:W-:Y:S02]  /*3740*/  ISETP.GE.AND P2, PT, R216, R120, PT ;  /* 0x00000078d800720c */ /* 0x000fe40003f46270 */
[----:B------:R-:W-:Y:S02]  /*3750*/  CS2R R78, SRZ ;  /* 0x00000000004e7805 */ /* 0x000fe4000001ff00 */
[----:B------:R-:W-:Y:S02]  /*3760*/  CS2R R88, SRZ ;  /* 0x0000000000587805 */ /* 0x000fe4000001ff00 */
[----:B------:R-:W-:Y:S01]  /*3770*/  CS2R R80, SRZ ;  /* 0x0000000000507805 */ /* 0x000fe2000001ff00 */
[----:B------:R1:W5:Y:S04]  /*3780*/  @!P4 LDG.E.64 R82, desc[UR8][R38.64+0x80] ;  /* 0x000080082652c981 */ /* 0x000368000c1e1b00 */
[----:B------:R1:W5:Y:S04]  /*3790*/  @!P4 LDG.E.64 R88, desc[UR8][R36.64+0x80] ;  /* 0x000080082458c981 */ /* 0x000368000c1e1b00 */
[----:B------:R1:W5:Y:S04]  /*37a0*/  @!P2 LDG.E.64 R78, desc[UR8][R38.64+0xc0] ;  /* 0x0000c008264ea981 */ /* 0x000368000c1e1b00 */
[----:B------:R1:W5:Y:S02]  /*37b0*/  @!P2 LDG.E.64 R80, desc[UR8][R36.64+0xc0] ;  /* 0x0000c0082450a981 */ /* 0x000364000c1e1b00 */
.L_x_459:
[----:B------:R-:W-:Y:S05]  /*37c0*/  BSYNC B1 ;  /* 0x0000000000017941 */ /* 0x000fea0003800000 */
.L_x_458:
[----:B-1---5:R-:W-:Y:S01]  /*37d0*/  MOV R37, R78 ;  /* 0x0000004e00257202 */ /* 0x022fe20000000f00 */
[----:B------:R-:W-:Y:S01]  /*37e0*/  IMAD.MOV.U32 R36, RZ, RZ, R79 ;  /* 0x000000ffff247224 */ /* 0x000fe200078e004f */
[----:B------:R-:W-:Y:S01]  /*37f0*/  BSSY B1, `(.L_x_460) ;  /* 0x0000043000017945 */ /* 0x000fe20003800000 */
[----:B------:R-:W-:Y:S01]  /*3800*/  VIADD R40, R212, 0x20 ;  /* 0x00000020d4287836 */ /* 0x000fe20000000000 */
[----:B------:R-:W-:Y:S01]  /*3810*/  PRMT R161, R37, 0x7610, R161 ;  /* 0x0000761025a17816 */ /* 0x000fe200000000a1 */
[----:B------:R-:W-:Y:S01]  /*3820*/  IMAD.MOV.U32 R38, RZ, RZ, R83 ;  /* 0x000000ffff267224 */ /* 0x000fe200078e0053 */
[----:B------:R-:W-:Y:S01]  /*3830*/  PRMT R160, R36, 0x7610, R160 ;  /* 0x0000761024a07816 */ /* 0x000fe200000000a0 */
[----:B------:R-:W-:Y:S01]  /*3840*/  IMAD.MOV.U32 R37, RZ, RZ, R91 ;  /* 0x000000ffff257224 */ /* 0x000fe200078e005b */
[----:B------:R-:W-:Y:S01]  /*3850*/  MOV R36, R90 ;  /* 0x0000005a00247202 */ /* 0x000fe20000000f00 */
[----:B0-----:R-:W-:Y:S01]  /*3860*/  IMAD.MOV.U32 R39, RZ, RZ, R82 ;  /* 0x000000ffff277224 */ /* 0x001fe200078e0052 */
[----:B------:R-:W-:-:S02]  /*3870*/  ISETP.GE.AND P4, PT, R40, R4, PT ;  /* 0x000000042800720c */ /* 0x000fc40003f86270 */
[----:B------:R-:W-:Y:S02]  /*3880*/  CS2R R66, SRZ ;  /* 0x0000000000427805 */ /* 0x000fe4000001ff00 */
[----:B------:R-:W-:Y:S01]  /*3890*/  PRMT R162, R38, 0x7610, R162 ;  /* 0x0000761026a27816 */ /* 0x000fe200000000a2 */
[----:B------:R-:W-:Y:S01]  /*38a0*/  IMAD.MOV.U32 R38, RZ, RZ, R123 ;  /* 0x000000ffff267224 */ /* 0x000fe200078e007b */
[----:B------:R-:W-:Y:S01]  /*38b0*/  PRMT R164, R36, 0x5410, R37 ;  /* 0x0000541024a47816 */ /* 0x000fe20000000025 */
[----:B------:R-:W-:Y:S01]  /*38c0*/  IMAD.MOV.U32 R37, RZ, RZ, R122 ;  /* 0x000000ffff257224 */ /* 0x000fe200078e007a */
[----:B------:R-:W-:Y:S01]  /*38d0*/  PRMT R163, R39, 0x7610, R163 ;  /* 0x0000761027a37816 */ /* 0x000fe200000000a3 */
[----:B------:R-:W-:Y:S01]  /*38e0*/  IMAD.MOV.U32 R36, RZ, RZ, R81 ;  /* 0x000000ffff247224 */ /* 0x000fe200078e0051 */
[----:B------:R-:W-:Y:S02]  /*38f0*/  MOV R39, R80 ;  /* 0x0000005000277202 */ /* 0x000fe40000000f00 */
[----:B------:R-:W-:-:S02]  /*3900*/  CS2R R70, SRZ ;  /* 0x0000000000467805 */ /* 0x000fc4000001ff00 */
[----:B------:R-:W-:Y:S01]  /*3910*/  PRMT R165, R37, 0x5410, R38 ;  /* 0x0000541025a57816 */ /* 0x000fe20000000026 */
[----:B------:R-:W-:Y:S01]  /*3920*/  IMAD.MOV.U32 R38, RZ, RZ, R89 ;  /* 0x000000ffff267224 */ /* 0x000fe200078e0059 */
[----:B------:R-:W-:Y:S01]  /*3930*/  PRMT R161, R161, 0x5410, R39 ;  /* 0x00005410a1a17816 */ /* 0x000fe20000000027 */
[----:B------:R-:W-:Y:S01]  /*3940*/  IMAD.MOV.U32 R39, RZ, RZ, R88 ;  /* 0x000000ffff277224 */ /* 0x000fe200078e0058 */
[----:B------:R-:W-:Y:S01]  /*3950*/  PRMT R160, R160, 0x5410, R36 ;  /* 0x00005410a0a07816 */ /* 0x000fe20000000024 */
[----:B------:R-:W-:Y:S01]  /*3960*/  IMAD.MOV.U32 R37, RZ, RZ, R117 ;  /* 0x000000ffff257224 */ /* 0x000fe200078e0075 */
[----:B------:R-:W-:Y:S02]  /*3970*/  MOV R36, R116 ;  /* 0x0000007400247202 */ /* 0x000fe40000000f00 */
[----:B------:R-:W-:Y:S02]  /*3980*/  CS2R R74, SRZ ;  /* 0x00000000004a7805 */ /* 0x000fe4000001ff00 */
[----:B------:R-:W-:-:S02]  /*3990*/  PRMT R163, R163, 0x5410, R39 ;  /* 0x00005410a3a37816 */ /* 0x000fc40000000027 */
[----:B------:R-:W-:Y:S02]  /*39a0*/  CS2R R64, SRZ ;  /* 0x0000000000407805 */ /* 0x000fe4000001ff00 */
[----:B------:R-:W-:Y:S02]  /*39b0*/  PRMT R162, R162, 0x5410, R38 ;  /* 0x00005410a2a27816 */ /* 0x000fe40000000026 */
[----:B------:R-:W-:Y:S02]  /*39c0*/  CS2R R68, SRZ ;  /* 0x0000000000447805 */ /* 0x000fe4000001ff00 */
[----:B------:R-:W-:Y:S02]  /*39d0*/  PRMT R166, R36, 0x5410, R37 ;  /* 0x0000541024a67816 */ /* 0x000fe40000000025 */
[----:B------:R-:W-:Y:S01]  /*39e0*/  CS2R R72, SRZ ;  /* 0x0000000000487805 */ /* 0x000fe2000001ff00 */
[----:B------:R-:W-:Y:S01]  /*39f0*/  IMAD.MOV.U32 R40, RZ, RZ, R124 ;  /* 0x000000ffff287224 */ /* 0x000fe200078e007c */
[----:B------:R-:W-:-:S02]  /*3a00*/  MOV R41, R125 ;  /* 0x0000007d00297202 */ /* 0x000fc40000000f00 */
[----:B------:R-:W-:Y:S01]  /*3a10*/  CS2R R76, SRZ ;  /* 0x00000000004c7805 */ /* 0x000fe2000001ff00 */
[----:B------:R-:W-:Y:S06]  /*3a20*/  @P4 BRA `(.L_x_461) ;  /* 0x00000000007c4947 */ /* 0x000fec0003800000 */
[----:B------:R-:W-:Y:S01]  /*3a30*/  IADD3 R36, P2, P5, R100, R86, R33 ;  /* 0x0000005664247210 */ /* 0x000fe20007d5e021 */
[----:B------:R-:W-:Y:S01]  /*3a40*/  ULDC.64 UR4, c[0x0][0x3e8] ;  /* 0x0000fa0000047ab9 */ /* 0x000fe20000000a00 */
[----:B------:R-:W-:Y:S01]  /*3a50*/  ULDC.64 UR6, c[0x0][0x400] ;  /* 0x0001000000067ab9 */ /* 0x000fe20000000a00 */
[----:B------:R-:W-:Y:S02]  /*3a60*/  CS2R R74, SRZ ;  /* 0x00000000004a7805 */ /* 0x000fe4000001ff00 */
[----:B------:R-:W-:Y:S02]  /*3a70*/  IADD3.X R39, R26, R0, R35, P2, P5 ;  /* 0x000000001a277210 */ /* 0x000fe400017ea423 */
[----:B------:R-:W-:Y:S02]  /*3a80*/  CS2R R76, SRZ ;  /* 0x00000000004c7805 */ /* 0x000fe4000001ff00 */
[----:B------:R-:W-:Y:S01]  /*3a90*/  IADD3 R37, P2, P5, R106, R84, R29 ;  /* 0x000000546a257210 */ /* 0x000fe20007d5e01d */
[----:B------:R-:W-:-:S03]  /*3aa0*/  ULDC.64 UR8, c[0x0][0x208] ;  /* 0x0000820000087ab9 */ /* 0x000fc60000000a00 */
[----:B------:R-:W-:Y:S02]  /*3ab0*/  IADD3.X R42, R21, R3, R31, P2, P5 ;  /* 0x00000003152a7210 */ /* 0x000fe400017ea41f */
[----:B------:R-:W-:-:S04]  /*3ac0*/  LEA R38, P2, R36, UR4, 0x1 ;  /* 0x0000000424267c11 */ /* 0x000fc8000f8408ff */
[----:B------:R-:W-:Y:S02]  /*3ad0*/  LEA.HI.X R39, R36, UR5, R39, 0x1, P2 ;  /* 0x0000000524277c11 */ /* 0x000fe400090f0c27 */
[----:B------:R-:W-:-:S04]  /*3ae0*/  LEA R36, P2, R37, UR6, 0x1 ;  /* 0x0000000625247c11 */ /* 0x000fc8000f8408ff */
[----:B------:R-:W-:Y:S02]  /*3af0*/  LEA.HI.X R37, R37, UR7, R42, 0x1, P2 ;  /* 0x0000000725257c11 */ /* 0x000fe400090f0c2a */
[----:B------:R-:W-:Y:S02]  /*3b00*/  ISETP.GE.AND P2, PT, R22, R120, PT ;  /* 0x000000781600720c */ /* 0x000fe40003f46270 */
[----:B------:R-:W-:Y:S02]  /*3b10*/  CS2R R70, SRZ ;  /* 0x0000000000467805 */ /* 0x000fe4000001ff00 */
[----:B------:R-:W-:-:S09]  /*3b20*/  CS2R R72, SRZ ;  /* 0x0000000000487805 */ /* 0x000fd2000001ff00 */
[----:B------:R0:W5:Y:S04]  /*3b30*/  @!P2 LDG.E.64 R74, desc[UR8][R38.64] ;  /* 0x00000008264aa981 */ /* 0x000168000c1e1b00 */
[----:B------:R0:W5:Y:S01]  /*3b40*/  @!P2 LDG.E.64 R76, desc[UR8][R36.64] ;  /* 0x00000008244ca981 */ /* 0x000162000c1e1b00 */
        /* <DEDUP_REMOVED lines=10> */
[----:B------:R-:W-:-:S13]  /*3bf0*/  ISETP.GE.AND P2, PT, R216, R120, PT ;  /* 0x00000078d800720c */ /* 0x000fda0003f46270 */
[----:B------:R0:W5:Y:S04]  /*3c00*/  @!P2 LDG.E.64 R62, desc[UR8][R38.64+0xc0] ;  /* 0x0000c008263ea981 */ /* 0x000168000c1e1b00 */
[----:B------:R0:W5:Y:S02]  /*3c10*/  @!P2 LDG.E.64 R64, desc[UR8][R36.64+0xc0] ;  /* 0x0000c0082440a981 */ /* 0x000164000c1e1b00 */
.L_x_461:
[----:B------:R-:W-:Y:S05]  /*3c20*/  BSYNC B1 ;  /* 0x0000000000017941 */ /* 0x000fea0003800000 */
.L_x_460:
[----:B0----5:R-:W-:Y:S01]  /*3c30*/  IMAD.MOV.U32 R37, RZ, RZ, R62 ;  /* 0x000000ffff257224 */ /* 0x021fe200078e003e */
[----:B------:R-:W-:Y:S01]  /*3c40*/  IADD3 R42, R212, 0x40, RZ ;  /* 0x00000040d42a7810 */ /* 0x000fe20007ffe0ff */
[----:B------:R-:W-:Y:S01]  /*3c50*/  IMAD.MOV.U32 R36, RZ, RZ, R63 ;  /* 0x000000ffff247224 */ /* 0x000fe200078e003f */
[----:B------:R-:W-:Y:S01]  /*3c60*/  MOV R38, R67 ;  /* 0x0000004300267202 */ /* 0x000fe20000000f00 */
[----:B------:R-:W-:Y:S01]  /*3c70*/  IMAD.MOV.U32 R39, RZ, RZ, R66 ;  /* 0x000000ffff277224 */ /* 0x000fe200078e0042 */
[----:B------:R-:W-:Y:S01]  /*3c80*/  ISETP.GE.AND P5, PT, R42, R4, PT ;  /* 0x000000042a00720c */ /* 0x000fe20003fa6270 */
[----:B------:R-:W-:Y:S01]  /*3c90*/  BSSY B1, `(.L_x_462) ;  /* 0x0000040000017945 */ /* 0x000fe20003800000 */
[----:B------:R-:W-:Y:S01]  /*3ca0*/  PRMT R148, R36, 0x5410, R37 ;  /* 0x0000541024947816 */ /* 0x000fe20000000025 */
[----:B------:R-:W-:Y:S01]  /*3cb0*/  IMAD.MOV.U32 R37, RZ, RZ, R70 ;  /* 0x000000ffff257224 */ /* 0x000fe200078e0046 */
[----:B------:R-:W-:Y:S01]  /*3cc0*/  PRMT R151, R39, 0x5410, R38 ;  /* 0x0000541027977816 */ /* 0x000fe20000000026 */
[----:B------:R-:W-:Y:S01]  /*3cd0*/  IMAD.MOV.U32 R36, RZ, RZ, R71 ;  /* 0x000000ffff247224 */ /* 0x000fe200078e0047 */
[----:B------:R-:W-:Y:S01]  /*3ce0*/  MOV R38, R75 ;  /* 0x0000004b00267202 */ /* 0x000fe20000000f00 */
[----:B------:R-:W-:Y:S01]  /*3cf0*/  IMAD.MOV.U32 R39, RZ, RZ, R74 ;  /* 0x000000ffff277224 */ /* 0x000fe200078e004a */
[----:B------:R-:W-:Y:S01]  /*3d00*/  PRMT R153, R153, 0x5410, R37 ;  /* 0x0000541099997816 */ /* 0x000fe20000000025 */
[----:B------:R-:W-:Y:S01]  /*3d10*/  IMAD.MOV.U32 R37, RZ, RZ, R64 ;  /* 0x000000ffff257224 */ /* 0x000fe200078e0040 */
[----:B------:R-:W-:Y:S01]  /*3d20*/  PRMT R154, R36, 0x7610, R154 ;  /* 0x00007610249a7816 */ /* 0x000fe2000000009a */
[----:B------:R-:W-:Y:S01]  /*3d30*/  IMAD.MOV.U32 R36, RZ, RZ, R65 ;  /* 0x000000ffff247224 */ /* 0x000fe200078e0041 */
[----:B------:R-:W-:-:S02]  /*3d40*/  PRMT R167, R40, 0x5410, R41 ;  /* 0x0000541028a77816 */ /* 0x000fc40000000029 */
[----:B------:R-:W-:Y:S02]  /*3d50*/  CS2R R42, SRZ ;  /* 0x00000000002a7805 */ /* 0x000fe4000001ff00 */
[----:B------:R-:W-:Y:S02]  /*3d60*/  PRMT R158, R38, 0x5410, R39 ;  /* 0x00005410269e7816 */ /* 0x000fe40000000027 */
[----:B------:R-:W-:Y:S02]  /*3d70*/  CS2R R48, SRZ ;  /* 0x0000000000307805 */ /* 0x000fe4000001ff00 */
[----:B------:R-:W-:Y:S01]  /*3d80*/  PRMT R149, R37, 0x5410, R36 ;  /* 0x0000541025957816 */ /* 0x000fe20000000024 */
[----:B------:R-:W-:Y:S01]  /*3d90*/  IMAD.MOV.U32 R37, RZ, RZ, R68 ;  /* 0x000000ffff257224 */ /* 0x000fe200078e0044 */
[----:B------:R-:W-:Y:S02]  /*3da0*/  MOV R36, R69 ;  /* 0x0000004500247202 */ /* 0x000fe40000000f00 */
[----:B------:R-:W-:-:S02]  /*3db0*/  CS2R R54, SRZ ;  /* 0x0000000000367805 */ /* 0x000fc4000001ff00 */
[----:B------:R-:W-:Y:S02]  /*3dc0*/  CS2R R56, SRZ ;  /* 0x0000000000387805 */ /* 0x000fe4000001ff00 */
[----:B------:R-:W-:Y:S02]  /*3dd0*/  CS2R R40, SRZ ;  /* 0x0000000000287805 */ /* 0x000fe4000001ff00 */
[----:B------:R-:W-:Y:S01]  /*3de0*/  PRMT R152, R37, 0x5410, R36 ;  /* 0x0000541025987816 */ /* 0x000fe20000000024 */
[----:B------:R-:W-:Y:S01]  /*3df0*/  IMAD.MOV.U32 R37, RZ, RZ, R72 ;  /* 0x000000ffff257224 */ /* 0x000fe200078e0048 */
[----:B------:R-:W-:Y:S01]  /*3e00*/  CS2R R50, SRZ ;  /* 0x0000000000327805 */ /* 0x000fe2000001ff00 */
[----:B------:R-:W-:Y:S01]  /*3e10*/  IMAD.MOV.U32 R36, RZ, RZ, R73 ;  /* 0x000000ffff247224 */ /* 0x000fe200078e0049 */
[----:B------:R-:W-:Y:S02]  /*3e20*/  CS2R R52, SRZ ;  /* 0x0000000000347805 */ /* 0x000fe4000001ff00 */
[----:B------:R-:W-:-:S02]  /*3e30*/  CS2R R58, SRZ ;  /* 0x00000000003a7805 */ /* 0x000fc4000001ff00 */
[----:B------:R-:W-:Y:S01]  /*3e40*/  PRMT R154, R154, 0x5410, R37 ;  /* 0x000054109a9a7816 */ /* 0x000fe20000000025 */
[----:B------:R-:W-:Y:S01]  /*3e50*/  IMAD.MOV.U32 R37, RZ, RZ, R76 ;  /* 0x000000ffff257224 */ /* 0x000fe200078e004c */
[----:B------:R-:W-:Y:S01]  /*3e60*/  PRMT R155, R36, 0x7610, R155 ;  /* 0x00007610249b7816 */ /* 0x000fe2000000009b */
[----:B------:R-:W-:-:S05]  /*3e70*/  IMAD.MOV.U32 R36, RZ, RZ, R77 ;  /* 0x000000ffff247224 */ /* 0x000fca00078e004d */
[----:B------:R-:W-:Y:S01]  /*3e80*/  PRMT R157, R36, 0x5410, R37 ;  /* 0x00005410249d7816 */ /* 0x000fe20000000025 */
[----:B------:R-:W-:Y:S06]  /*3e90*/  @P5 BRA `(.L_x_463) ;  /* 0x00000000007c5947 */ /* 0x000fec0003800000 */
[----:B------:R-:W-:Y:S01]  /*3ea0*/  IADD3 R86, P2, P6, R100, R32, R86 ;  /* 0x0000002064567210 */ /* 0x000fe20007e5e056 */
[----:B------:R-:W-:Y:S01]  /*3eb0*/  ULDC.64 UR4, c[0x0][0x3e8] ;  /* 0x0000fa0000047ab9 */ /* 0x000fe20000000a00 */
[----:B------:R-:W-:Y:S02]  /*3ec0*/  CS2R R56, SRZ ;  /* 0x0000000000387805 */ /* 0x000fe4000001ff00 */
[----:B------:R-:W-:Y:S02]  /*3ed0*/  CS2R R58, SRZ ;  /* 0x00000000003a7805 */ /* 0x000fe4000001ff00 */
[----:B------:R-:W-:Y:S01]  /*3ee0*/  IADD3.X R0, R26, R34, R0, P2, P6 ;  /* 0x000000221a007210 */ /* 0x000fe200017ec400 */
[----:B------:R-:W-:Y:S01]  /*3ef0*/  ULDC.64 UR6, c[0x0][0x208] ;  /* 0x0000820000067ab9 */ /* 0x000fe20000000a00 */
[----:B------:R-:W-:-:S04]  /*3f00*/  IADD3 R84, P2, P6, R106, R28, R84 ;  /* 0x0000001c6a547210 */ /* 0x000fc80007e5e054 */
[----:B------:R-:W-:Y:S02]  /*3f10*/  IADD3.X R3, R21, R30, R3, P2, P6 ;  /* 0x0000001e15037210 */ /* 0x000fe400017ec403 */
[----:B------:R-:W-:-:S04]  /*3f20*/  LEA R38, P2, R86, UR4, 0x1 ;  /* 0x0000000456267c11 */ /* 0x000fc8000f8408ff */
[----:B------:R-:W-:Y:S01]  /*3f30*/  LEA.HI.X R39, R86, UR5, R0, 0x1, P2 ;  /* 0x0000000556277c11 */ /* 0x000fe200090f0c00 */
[----:B------:R-:W-:Y:S02]  /*3f40*/  ULDC.64 UR4, c[0x0][0x400] ;  /* 0x0001000000047ab9 */ /* 0x000fe40000000a00 */
        /* <DEDUP_REMOVED lines=20> */
.L_x_463:
[----:B------:R-:W-:Y:S05]  /*4090*/  BSYNC B1 ;  /* 0x0000000000017941 */ /* 0x000fea0003800000 */
.L_x_462:
[----:B-----5:R-:W-:Y:S01]  /*40a0*/  IMAD.MOV.U32 R3, RZ, RZ, R42 ;  /* 0x000000ffff037224 */ /* 0x020fe200078e002a */
[----:B------:R-:W-:Y:S01]  /*40b0*/  ULOP3.LUT UR4, UR60, 0x1, URZ, 0xfc, !UPT ;  /* 0x000000013c047892 */ /* 0x000fe2000f8efc3f */
[----:B------:R-:W-:-:S03]  /*40c0*/  IMAD.MOV.U32 R0, RZ, RZ, R43 ;  /* 0x000000ffff007224 */ /* 0x000fc600078e002b */
[----:B------:R-:W-:Y:S02]  /*40d0*/  UISETP.NE.AND UP0, UPT, UR4, 0x3, UPT ;  /* 0x000000030400788c */ /* 0x000fe4000bf05270 */
[----:B------:R-:W-:Y:S01]  /*40e0*/  PRMT R134, R3, 0x5410, R0 ;  /* 0x0000541003867816 */ /* 0x000fe20000000000 */
[----:B------:R-:W-:Y:S01]  /*40f0*/  IMAD.MOV.U32 R0, RZ, RZ, R49 ;  /* 0x000000ffff007224 */ /* 0x000fe200078e0031 */
[----:B------:R-:W-:Y:S02]  /*4100*/  MOV R3, R48 ;  /* 0x0000003000037202 */ /* 0x000fe40000000f00 */
[----:B------:R-:W-:Y:S02]  /*4110*/  PLOP3.LUT P2, PT, PT, PT, UP0, 0x80, 0x0 ;  /* 0x000000000000781c */ /* 0x000fe40003f4f008 */
[----:B------:R-:W-:Y:S01]  /*4120*/  PRMT R143, R3, 0x5410, R0 ;  /* 0x00005410038f7816 */ /* 0x000fe20000000000 */
[----:B------:R-:W-:Y:S02]  /*4130*/  IMAD.MOV.U32 R3, RZ, RZ, R54 ;  /* 0x000000ffff037224 */ /* 0x000fe400078e0036 */
[----:B------:R-:W-:-:S05]  /*4140*/  IMAD.MOV.U32 R0, RZ, RZ, R55 ;  /* 0x000000ffff007224 */ /* 0x000fca00078e0037 */
[----:B------:R-:W-:Y:S01]  /*4150*/  PRMT R150, R3, 0x5410, R0 ;  /* 0x0000541003967816 */ /* 0x000fe20000000000 */
[----:B------:R-:W-:Y:S01]  /*4160*/  IMAD.MOV.U32 R0, RZ, RZ, R57 ;  /* 0x000000ffff007224 */ /* 0x000fe200078e0039 */
[----:B------:R-:W-:-:S04]  /*4170*/  MOV R3, R56 ;  /* 0x0000003800037202 */ /* 0x000fc80000000f00 */
[----:B------:R-:W-:Y:S01]  /*4180*/  PRMT R153, R3, 0x7610, R153 ;  /* 0x0000761003997816 */ /* 0x000fe20000000099 */
[----:B------:R-:W-:Y:S01]  /*4190*/  IMAD.MOV.U32 R3, RZ, RZ, R40 ;  /* 0x000000ffff037224 */ /* 0x000fe200078e0028 */
[----:B------:R-:W-:Y:S01]  /*41a0*/  PRMT R155, R155, 0x5410, R0 ;  /* 0x000054109b9b7816 */ /* 0x000fe20000000000 */
[----:B------:R-:W-:-:S05]  /*41b0*/  IMAD.MOV.U32 R0, RZ, RZ, R41 ;  /* 0x000000ffff007224 */ /* 0x000fca00078e0029 */
[----:B------:R-:W-:Y:S02]  /*41c0*/  PRMT R135, R3, 0x5410, R0 ;  /* 0x0000541003877816 */ /* 0x000fe40000000000 */
[----:B------:R-:W-:-:S04]  /*41d0*/  MOV R0, R50 ;  /* 0x0000003200007202 */ /* 0x000fc80000000f00 */
[----:B------:R-:W-:Y:S01]  /*41e0*/  PRMT R145, R0, 0x7610, R145 ;  /* 0x0000761000917816 */ /* 0x000fe20000000091 */
[----:B------:R-:W-:-:S05]  /*41f0*/  IMAD.MOV.U32 R0, RZ, RZ, R51 ;  /* 0x000000ffff007224 */ /* 0x000fca00078e0033 */
[----:B------:R-:W-:Y:S01]  /*4200*/  PRMT R145, R145, 0x5410, R0 ;  /* 0x0000541091917816 */ /* 0x000fe20000000000 */
[----:B------:R-:W-:-:S05]  /*4210*/  IMAD.MOV.U32 R0, RZ, RZ, R52 ;  /* 0x000000ffff007224 */ /* 0x000fca00078e0034 */
[----:B------:R-:W-:Y:S01]  /*4220*/  PRMT R156, R0, 0x7610, R156 ;  /* 0x00007610009c7816 */ /* 0x000fe2000000009c */
[----:B------:R-:W-:-:S05]  /*4230*/  IMAD.MOV.U32 R0, RZ, RZ, R53 ;  /* 0x000000ffff007224 */ /* 0x000fca00078e0035 */
[----:B------:R-:W-:Y:S02]  /*4240*/  PRMT R156, R156, 0x5410, R0 ;  /* 0x000054109c9c7816 */ /* 0x000fe40000000000 */
[----:B------:R-:W-:-:S04]  /*4250*/  MOV R0, R58 ;  /* 0x0000003a00007202 */ /* 0x000fc80000000f00 */
[----:B------:R-:W-:Y:S01]  /*4260*/  PRMT R159, R0, 0x7610, R159 ;  /* 0x00007610009f7816 */ /* 0x000fe2000000009f */
[----:B------:R-:W-:-:S05]  /*4270*/  IMAD.MOV.U32 R0, RZ, RZ, R59 ;  /* 0x000000ffff007224 */ /* 0x000fca00078e003b */
[----:B------:R-:W-:Y:S01]  /*4280*/  PRMT R159, R159, 0x5410, R0 ;  /* 0x000054109f9f7816 */ /* 0x000fe20000000000 */
[----:B------:R-:W-:Y:S06]  /*4290*/  @!P2 BRA `(.L_x_464) ;  /* 0x000000000004a947 */ /* 0x000fec0003800000 */
[----:B------:R-:W-:Y:S01]  /*42a0*/  BPT.TRAP 0x1 ;  /* 0x000000040000795c */ /* 0x000fe20000300000 */
.L_x_464:
[----:B------:R-:W-:Y:S01]  /*42b0*/  IMAD R3, R19, 0x8, R18 ;  /* 0x0000000813037824 */ /* 0x000fe200078e0212 */
[----:B------:R-:W-:Y:S01]  /*42c0*/  SHF.L.U32 R0, R217, 0x1f, RZ ;  /* 0x0000001fd9007819 */ /* 0x000fe200000006ff */
[----:B------:R-:W-:Y:S03]  /*42d0*/  BSSY B1, `(.L_x_465) ;  /* 0x0000003000017945 */ /* 0x000fe60003800000 */
[----:B------:R-:W1:Y:S02]  /*42e0*/  SYNCS.PHASECHK.TRANS64.TRYWAIT P6, [R3+URZ+0x38890], R0 ;  /* 0x03889000030075a7 */ /* 0x000e6400080c017f */
[----:B-1----:R-:W-:Y:S05]  /*42f0*/  @!P6 BRA `(.L_x_466) ;  /* 0x000002700020e947 */ /* 0x002fea0003800000 */
.L_x_854:
[----:B------:R-:W-:Y:S05]  /*4300*/  BSYNC B1 ;  /* 0x0000000000017941 */ /* 0x000fea0003800000 */
.L_x_465:
[----:B------:R-:W-:Y:S04]  /*4310*/  BSSY B1, `(.L_x_467) ;  /* 0x00000d4000017945 */ /* 0x000fe80003800000 */
[----:B------:R-:W-:Y:S05]  /*4320*/  @P3 BRA `(.L_x_468) ;  /* 0x0000000c00483947 */ /* 0x000fea0003800000 */
[----:B------:R-:W-:Y:S01]  /*4330*/  ISETP.NE.AND P3, PT, R27, RZ, PT ;  /* 0x000000ff1b00720c */ /* 0x000fe20003f65270 */
[----:B------:R-:W-:-:S12]  /*4340*/  BSSY B2, `(.L_x_469) ;  /* 0x0000033000027945 */ /* 0x000fd80003800000 */
[----:B------:R-:W-:Y:S05]  /*4350*/  @!P3 BRA `(.L_x_470) ;  /* 0x0000000000c4b947 */ /* 0x000fea0003800000 */
[----:B0-----:R0:W2:Y:S01]  /*4360*/  LDS.128 R36, [R5+0x24400] ;  /* 0x0244000005247984 */ /* 0x0010a20000000c00 */
[----:B------:R-:W-:Y:S01]  /*4370*/  ISETP.GE.AND P3, PT, R22, R120, PT ;  /* 0x000000781600720c */ /* 0x000fe20003f66270 */
[----:B------:R-:W-:-:S12]  /*4380*/  BSSY B3, `(.L_x_471) ;  /* 0x000002c000037945 */ /* 0x000fd80003800000 */
[----:B0-----:R-:W-:Y:S05]  /*4390*/  @P3 BRA `(.L_x_472) ;  /* 0x0000000000a83947 */ /* 0x001fea0003800000 */
[----:B------:R-:W-:Y:S01]  /*43a0*/  SHF.R.U64 R85, R124, 0x10, R125 ;  /* 0x000000107c557819 */ /* 0x000fe2000000127d */
[--C-:B--2---:R-:W-:Y:S01]  /*43b0*/  HADD2.F32 R86, -RZ, R37.reuse.H1_H1 ;  /* 0x30000025ff567230 */ /* 0x104fe20000004100 */
[----:B------:R-:W-:Y:S01]  /*43c0*/  SHF.R.U64 R84, R122, 0x10, R123 ;  /* 0x000000107a547819 */ /* 0x000fe2000000127b */
[----:B------:R-:W-:Y:S01]  /*43d0*/  HADD2.F32 R87, -RZ, R37.H0_H0 ;  /* 0x20000025ff577230 */ /* 0x000fe20000004100 */
[----:B------:R-:W-:Y:S01]  /*43e0*/  SHF.R.U32.HI R124, RZ, 0x10, R125 ;  /* 0x00000010ff7c7819 */ /* 0x000fe2000001167d */
[----:B------:R-:W-:Y:S01]  /*43f0*/  HADD2.F32 R85, -RZ, R85.H0_H0 ;  /* 0x20000055ff557230 */ /* 0x000fe20000004100 */
[----:B------:R-:W-:Y:S01]  /*4400*/  SHF.R.U32.HI R122, RZ, 0x10, R123 ;  /* 0x00000010ff7a7819 */ /* 0x000fe2000001167b */
[----:B------:R-:W-:Y:S02]  /*4410*/  HADD2.F32 R84, -RZ, R84.H0_H0 ;  /* 0x20000054ff547230 */ /* 0x000fe40000004100 */
[----:B------:R-:W-:Y:S02]  /*4420*/  HADD2.F32 R124, -RZ, R124.H0_H0 ;  /* 0x2000007cff7c7230 */ /* 0x000fe40000004100 */
[-C--:B------:R-:W-:Y:S01]  /*4430*/  FMUL.FTZ R37, R86, R85.reuse ;  /* 0x0000005556257220 */ /* 0x080fe20000410000 */
[----:B------:R-:W-:Y:S01]  /*4440*/  FMUL.FTZ R85, R87, R85 ;  /* 0x0000005557557220 */ /* 0x000fe20000410000 */
[----:B------:R-:W-:-:S02]  /*4450*/  HADD2.F32 R122, -RZ, R122.H0_H0 ;  /* 0x2000007aff7a7230 */ /* 0x000fc40000004100 */
[-C--:B------:R-:W-:Y:S01]  /*4460*/  FFMA.FTZ R37, R87, R84.reuse, -R37 ;  /* 0x0000005457257223 */ /* 0x080fe20000010825 */
[----:B------:R-:W-:Y:S01]  /*4470*/  FFMA.FTZ R84, R86, R84, R85 ;  /* 0x0000005456547223 */ /* 0x000fe20000010055 */
[--C-:B------:R-:W-:Y:S02]  /*4480*/  HADD2.F32 R85, -RZ, R39.reuse.H1_H1 ;  /* 0x30000027ff557230 */ /* 0x100fe40000004100 */
[----:B------:R-:W-:Y:S02]  /*4490*/  HADD2.F32 R86, -RZ, R39.H0_H0 ;  /* 0x20000027ff567230 */ /* 0x000fe40000004100 */
[----:B------:R-:W-:Y:S02]  /*44a0*/  HADD2.F32 R87, -RZ, R165.H0_H0 ;  /* 0x200000a5ff577230 */ /* 0x000fe40000004100 */
[----:B------:R-:W-:Y:S01]  /*44b0*/  FMUL.FTZ R39, R85, R124 ;  /* 0x0000007c55277220 */ /* 0x000fe20000410000 */
[----:B------:R-:W-:Y:S01]  /*44c0*/  HADD2.F32 R123, -RZ, R36.H0_H0 ;  /* 0x20000024ff7b7230 */ /* 0x000fe20000004100 */
[----:B------:R-:W-:-:S02]  /*44d0*/  F2FP.F16.F32.PACK_AB R37, R84, R37 ;  /* 0x000000255425723e */ /* 0x000fc400000000ff */
[C---:B------:R-:W-:Y:S01]  /*44e0*/  FFMA.FTZ R39, R86.reuse, R122, -R39 ;  /* 0x0000007a56277223 */ /* 0x040fe20000010827 */
[----:B------:R-:W-:-:S04]  /*44f0*/  FMUL.FTZ R86, R86, R124 ;  /* 0x0000007c56567220 */ /* 0x000fc80000410000 */
[----:B------:R-:W-:Y:S01]  /*4500*/  FFMA.FTZ R85, R85, R122, R86 ;  /* 0x0000007a55557223 */ /* 0x000fe20000010056 */
[----:B------:R-:W-:Y:S02]  /*4510*/  HADD2.F32 R122, -RZ, R167.H0_H0 ;  /* 0x200000a7ff7a7230 */ /* 0x000fe40000004100 */
[----:B------:R-:W-:Y:S02]  /*4520*/  HADD2.F32 R86, -RZ, R36.H1_H1 ;  /* 0x30000024ff567230 */ /* 0x000fe40000004100 */
[----:B------:R-:W-:-:S03]  /*4530*/  F2FP.F16.F32.PACK_AB R39, R85, R39 ;  /* 0x000000275527723e */ /* 0x000fc600000000ff */
[----:B------:R-:W-:-:S04]  /*4540*/  FMUL.FTZ R36, R86, R122 ;  /* 0x0000007a56247220 */ /* 0x000fc80000410000 */
[C---:B------:R-:W-:Y:S01]  /*4550*/  FFMA.FTZ R36, R123.reuse, R87, -R36 ;  /* 0x000000577b247223 */ /* 0x040fe20000010824 */
[----:B------:R-:W-:Y:S01]  /*4560*/  FMUL.FTZ R123, R123, R122 ;  /* 0x0000007a7b7b7220 */ /* 0x000fe20000410000 */
[----:B------:R-:W-:-:S03]  /*4570*/  IMAD.MOV.U32 R122, RZ, RZ, R38 ;  /* 0x000000ffff7a7224 */ /* 0x000fc600078e0026 */
[----:B------:R-:W-:Y:S01]  /*4580*/  FFMA.FTZ R86, R86, R87, R123 ;  /* 0x0000005756567223 */ /* 0x000fe2000001007b */
[----:B------:R-:W-:Y:S02]  /*4590*/  HADD2.F32 R123, -RZ, R167.H1_H1 ;  /* 0x300000a7ff7b7230 */ /* 0x000fe40000004100 */
[--C-:B------:R-:W-:Y:S02]  /*45a0*/  HADD2.F32 R38, -RZ, R122.reuse.H1_H1 ;  /* 0x3000007aff267230 */ /* 0x100fe40000004100 */
[----:B------:R-:W-:Y:S01]  /*45b0*/  HADD2.F32 R124, -RZ, R122.H0_H0 ;  /* 0x2000007aff7c7230 */ /* 0x000fe20000004100 */
[----:B------:R-:W-:Y:S01]  /*45c0*/  F2FP.F16.F32.PACK_AB R36, R86, R36 ;  /* 0x000000245624723e */ /* 0x000fe200000000ff */
[----:B------:R-:W-:Y:S02]  /*45d0*/  HADD2.F32 R87, -RZ, R165.H1_H1 ;  /* 0x300000a5ff577230 */ /* 0x000fe40000004100 */
[-C--:B------:R-:W-:Y:S01]  /*45e0*/  FMUL.FTZ R122, R38, R123.reuse ;  /* 0x0000007b267a7220 */ /* 0x080fe20000410000 */
[----:B------:R-:W-:-:S03]  /*45f0*/  FMUL.FTZ R123, R124, R123 ;  /* 0x0000007b7c7b7220 */ /* 0x000fc60000410000 */
[-C--:B------:R-:W-:Y:S01]  /*4600*/  FFMA.FTZ R122, R124, R87.reuse, -R122 ;  /* 0x000000577c7a7223 */ /* 0x080fe2000001087a */
[----:B------:R-:W-:-:S05]  /*4610*/  FFMA.FTZ R123, R38, R87, R123 ;  /* 0x00000057267b7223 */ /* 0x000fca000001007b */
[----:B------:R-:W-:-:S04]  /*4620*/  F2FP.F16.F32.PACK_AB R122, R123, R122 ;  /* 0x0000007a7b7a723e */ /* 0x000fc800000000ff */
[----:B------:R-:W-:-:S07]  /*4630*/  MOV R38, R122 ;  /* 0x0000007a00267202 */ /* 0x000fce0000000f00 */
.L_x_472:
[----:B------:R-:W-:Y:S05]  /*4640*/  BSYNC B3 ;  /* 0x0000000000037941 */ /* 0x000fea0003800000 */
.L_x_471:
[----:B------:R-:W-:Y:S02]  /*4650*/  ULDC.64 UR4, c[0x0][0x208] ;  /* 0x0000820000047ab9 */ /* 0x000fe40000000a00 */
[----:B--2---:R2:W-:Y:S03]  /*4660*/  STG.E.128 desc[UR4][R60.64], R36 ;  /* 0x000000243c007986 */ /* 0x0045e6000c101d04 */
.L_x_470:
[----:B------:R-:W-:Y:S05]  /*4670*/  BSYNC B2 ;  /* 0x0000000000027941 */ /* 0x000fea0003800000 */
.L_x_469:
[----:B------:R-:W-:Y:S01]  /*4680*/  ISETP.NE.AND P3, PT, R11, RZ, PT ;  /* 0x000000ff0b00720c */ /* 0x000fe20003f65270 */
[----:B------:R-:W-:-:S12]  /*4690*/  BSSY B2, `(.L_x_473) ;  /* 0x0000031000027945 */ /* 0x000fd80003800000 */
[----:B------:R-:W-:Y:S05]  /*46a0*/  @!P3 BRA `(.L_x_474) ;  /* 0x0000000000bcb947 */ /* 0x000fea0003800000 */
[----:B0-2---:R0:W2:Y:S01]  /*46b0*/  LDS.128 R36, [R5+0x26c00] ;  /* 0x026c000005247984 */ /* 0x0050a20000000c00 */
        /* <DEDUP_REMOVED lines=29> */
[-C--:B------:R-:W-:Y:S01]  /*4890*/  FMUL.FTZ R36, R86, R90.reuse ;  /* 0x0000005a56247220 */ /* 0x080fe20000410000 */
[----:B------:R-:W-:-:S03]  /*48a0*/  FMUL.FTZ R90, R91, R90 ;  /* 0x0000005a5b5a7220 */ /* 0x000fc60000410000 */
[-C--:B------:R-:W-:Y:S01]  /*48b0*/  FFMA.FTZ R36, R91, R87.reuse, -R36 ;  /* 0x000000575b247223 */ /* 0x080fe20000010824 */
[----:B------:R-:W-:Y:S01]  /*48c0*/  FFMA.FTZ R86, R86, R87, R90 ;  /* 0x0000005756567223 */ /* 0x000fe2000001005a */
[----:B------:R-:W-:Y:S02]  /*48d0*/  HADD2.F32 R87, -RZ, R166.H1_H1 ;  /* 0x300000a6ff577230 */ /* 0x000fe40000004100 */
[----:B------:R-:W-:Y:S02]  /*48e0*/  HADD2.F32 R90, -RZ, R38.H1_H1 ;  /* 0x30000026ff5a7230 */ /* 0x000fe40000004100 */
[----:B------:R-:W-:Y:S01]  /*48f0*/  HADD2.F32 R91, -RZ, R164.H1_H1 ;  /* 0x300000a4ff5b7230 */ /* 0x000fe20000004100 */
[----:B------:R-:W-:Y:S01]  /*4900*/  F2FP.F16.F32.PACK_AB R36, R86, R36 ;  /* 0x000000245624723e */ /* 0x000fe200000000ff */
[----:B------:R-:W-:Y:S02]  /*4910*/  HADD2.F32 R38, -RZ, R38.H0_H0 ;  /* 0x20000026ff267230 */ /* 0x000fe40000004100 */
[----:B------:R-:W-:-:S04]  /*4920*/  FMUL.FTZ R116, R90, R87 ;  /* 0x000000575a747220 */ /* 0x000fc80000410000 */
[C---:B------:R-:W-:Y:S01]  /*4930*/  FFMA.FTZ R116, R38.reuse, R91, -R116 ;  /* 0x0000005b26747223 */ /* 0x040fe20000010874 */
[----:B------:R-:W-:-:S04]  /*4940*/  FMUL.FTZ R38, R38, R87 ;  /* 0x0000005726267220 */ /* 0x000fc80000410000 */
[----:B------:R-:W-:-:S05]  /*4950*/  FFMA.FTZ R38, R90, R91, R38 ;  /* 0x0000005b5a267223 */ /* 0x000fca0000010026 */
[----:B------:R-:W-:-:S07]  /*4960*/  F2FP.F16.F32.PACK_AB R38, R38, R116 ;  /* 0x000000742626723e */ /* 0x000fce00000000ff */
.L_x_476:
[----:B------:R-:W-:Y:S05]  /*4970*/  BSYNC B3 ;  /* 0x0000000000037941 */ /* 0x000fea0003800000 */
.L_x_475:
[----:B------:R-:W-:Y:S02]  /*4980*/  ULDC.64 UR4, c[0x0][0x208] ;  /* 0x0000820000047ab9 */ /* 0x000fe40000000a00 */
[----:B--2---:R3:W-:Y:S03]  /*4990*/  STG.E.128 desc[UR4][R60.64+0x80], R36 ;  /* 0x000080243c007986 */ /* 0x0047e6000c101d04 */
.L_x_474:
[----:B------:R-:W-:Y:S05]  /*49a0*/  BSYNC B2 ;  /* 0x0000000000027941 */ /* 0x000fea0003800000 */
.L_x_473:
[----:B------:R-:W-:Y:S01]  /*49b0*/  ISETP.NE.AND P3, PT, R10, RZ, PT ;  /* 0x000000ff0a00720c */ /* 0x000fe20003f65270 */
[----:B------:R-:W-:-:S12]  /*49c0*/  BSSY B2, `(.L_x_477) ;  /* 0x0000034000027945 */ /* 0x000fd80003800000 */
[----:B------:R-:W-:Y:S05]  /*49d0*/  @!P3 BRA `(.L_x_478) ;  /* 0x0000000000c8b947 */ /* 0x000fea0003800000 */
[----:B0-23--:R0:W2:Y:S01]  /*49e0*/  LDS.128 R36, [R5+0x29400] ;  /* 0x0294000005247984 */ /* 0x00d0a20000000c00 */
[----:B------:R-:W-:Y:S01]  /*49f0*/  ISETP.GE.AND P3, PT, R214, R120, PT ;  /* 0x00000078d600720c */ /* 0x000fe20003f66270 */
[----:B------:R-:W-:-:S12]  /*4a00*/  BSSY B3, `(.L_x_479) ;  /* 0x000002d000037945 */ /* 0x000fd80003800000 */
[----:B0-----:R-:W-:Y:S05]  /*4a10*/  @P3 BRA `(.L_x_480) ;  /* 0x0000000000ac3947 */ /* 0x001fea0003800000 */
[--C-:B------:R-:W-:Y:S01]  /*4a20*/  SHF.R.U64 R84, R82, 0x10, R83.reuse ;  /* 0x0000001052547819 */ /* 0x100fe20000001253 */
[----:B--2---:R-:W-:Y:S01]  /*4a30*/  IMAD.MOV.U32 R87, RZ, RZ, R36 ;  /* 0x000000ffff577224 */ /* 0x004fe200078e0024 */
[----:B------:R-:W-:Y:S01]  /*4a40*/  SHF.R.U32.HI R82, RZ, 0x10, R83 ;  /* 0x00000010ff527819 */ /* 0x000fe20000011653 */
[----:B------:R-:W-:Y:S01]  /*4a50*/  IMAD.MOV.U32 R83, RZ, RZ, R37 ;  /* 0x000000ffff537224 */ /* 0x000fe200078e0025 */
[--C-:B------:R-:W-:Y:S01]  /*4a60*/  SHF.R.U64 R85, R88, 0x10, R89.reuse ;  /* 0x0000001058557819 */ /* 0x100fe20000001259 */
[----:B------:R-:W-:Y:S01]  /*4a70*/  HADD2.F32 R84, -RZ, R84.H0_H0 ;  /* 0x20000054ff547230 */ /* 0x000fe20000004100 */
[----:B------:R-:W-:Y:S01]  /*4a80*/  SHF.R.U32.HI R88, RZ, 0x10, R89 ;  /* 0x00000010ff587819 */ /* 0x000fe20000011659 */
[----:B------:R-:W-:Y:S02]  /*4a90*/  HADD2.F32 R36, -RZ, R87.H1_H1 ;  /* 0x30000057ff247230 */ /* 0x000fe40000004100 */
[----:B------:R-:W-:Y:S02]  /*4aa0*/  HADD2.F32 R37, -RZ, R85.H0_H0 ;  /* 0x20000055ff257230 */ /* 0x000fe40000004100 */
[----:B------:R-:W-:-:S02]  /*4ab0*/  HADD2.F32 R85, -RZ, R83.H1_H1 ;  /* 0x30000053ff557230 */ /* 0x000fc40000004100 */
[----:B------:R-:W-:Y:S02]  /*4ac0*/  HADD2.F32 R86, -RZ, R83.H0_H0 ;  /* 0x20000053ff567230 */ /* 0x000fe40000004100 */
[----:B------:R-:W-:Y:S02]  /*4ad0*/  HADD2.F32 R88, -RZ, R88.H0_H0 ;  /* 0x20000058ff587230 */ /* 0x000fe40000004100 */
[CC--:B------:R-:W-:Y:S01]  /*4ae0*/  FMUL.FTZ R83, R85.reuse, R37.reuse ;  /* 0x0000002555537220 */ /* 0x0c0fe20000410000 */
[----:B------:R-:W-:Y:S02]  /*4af0*/  HADD2.F32 R87, -RZ, R87.H0_H0 ;  /* 0x20000057ff577230 */ /* 0x000fe40000004100 */
[C---:B------:R-:W-:Y:S01]  /*4b00*/  FMUL.FTZ R37, R86.reuse, R37 ;  /* 0x0000002556257220 */ /* 0x040fe20000410000 */
[-C--:B------:R-:W-:Y:S01]  /*4b10*/  FFMA.FTZ R83, R86, R84.reuse, -R83 ;  /* 0x0000005456537223 */ /* 0x080fe20000010853 */
[----:B------:R-:W-:Y:S02]  /*4b20*/  HADD2.F32 R86, -RZ, R163.H1_H1 ;  /* 0x300000a3ff567230 */ /* 0x000fe40000004100 */
[----:B------:R-:W-:Y:S01]  /*4b30*/  FFMA.FTZ R37, R85, R84, R37 ;  /* 0x0000005455257223 */ /* 0x000fe20000010025 */
[----:B------:R-:W-:-:S02]  /*4b40*/  IMAD.MOV.U32 R84, RZ, RZ, R39 ;  /* 0x000000ffff547224 */ /* 0x000fc400078e0027 */
[----:B------:R-:W-:Y:S02]  /*4b50*/  HADD2.F32 R85, -RZ, R82.H0_H0 ;  /* 0x20000052ff557230 */ /* 0x000fe40000004100 */
[----:B------:R-:W-:Y:S01]  /*4b60*/  F2FP.F16.F32.PACK_AB R37, R37, R83 ;  /* 0x000000532525723e */ /* 0x000fe200000000ff */
[--C-:B------:R-:W-:Y:S02]  /*4b70*/  HADD2.F32 R39, -RZ, R84.reuse.H1_H1 ;  /* 0x30000054ff277230 */ /* 0x100fe40000004100 */
[----:B------:R-:W-:-:S03]  /*4b80*/  HADD2.F32 R84, -RZ, R84.H0_H0 ;  /* 0x20000054ff547230 */ /* 0x000fc60000004100 */
[----:B------:R-:W-:-:S04]  /*4b90*/  FMUL.FTZ R82, R39, R88 ;  /* 0x0000005827527220 */ /* 0x000fc80000410000 */
[C---:B------:R-:W-:Y:S01]  /*4ba0*/  FFMA.FTZ R82, R84.reuse, R85, -R82 ;  /* 0x0000005554527223 */ /* 0x040fe20000010852 */
[----:B------:R-:W-:-:S04]  /*4bb0*/  FMUL.FTZ R84, R84, R88 ;  /* 0x0000005854547220 */ /* 0x000fc80000410000 */
[----:B------:R-:W-:Y:S01]  /*4bc0*/  FFMA.FTZ R39, R39, R85, R84 ;  /* 0x0000005527277223 */ /* 0x000fe20000010054 */
[----:B------:R-:W-:Y:S02]  /*4bd0*/  HADD2.F32 R84, -RZ, R163.H0_H0 ;  /* 0x200000a3ff547230 */ /* 0x000fe40000004100 */
[CC--:B------:R-:W-:Y:S01]  /*4be0*/  FMUL.FTZ R85, R36.reuse, R86.reuse ;  /* 0x0000005624557220 */ /* 0x0c0fe20000410000 */
[----:B------:R-:W-:Y:S01]  /*4bf0*/  FMUL.FTZ R86, R87, R86 ;  /* 0x0000005657567220 */ /* 0x000fe20000410000 */
[----:B------:R-:W-:Y:S02]  /*4c00*/  F2FP.F16.F32.PACK_AB R39, R39, R82 ;  /* 0x000000522727723e */ /* 0x000fe400000000ff */
[-C--:B------:R-:W-:Y:S01]  /*4c10*/  FFMA.FTZ R85, R87, R84.reuse, -R85 ;  /* 0x0000005457557223 */ /* 0x080fe20000010855 */
[----:B------:R-:W-:Y:S01]  /*4c20*/  FFMA.FTZ R36, R36, R84, R86 ;  /* 0x0000005424247223 */ /* 0x000fe20000010056 */
[----:B------:R-:W-:Y:S02]  /*4c30*/  HADD2.F32 R84, -RZ, R162.H1_H1 ;  /* 0x300000a2ff547230 */ /* 0x000fe40000004100 */
[----:B------:R-:W-:-:S02]  /*4c40*/  HADD2.F32 R86, -RZ, R38.H1_H1 ;  /* 0x30000026ff567230 */ /* 0x000fc40000004100 */
[----:B------:R-:W-:Y:S01]  /*4c50*/  HADD2.F32 R87, -RZ, R162.H0_H0 ;  /* 0x200000a2ff577230 */ /* 0x000fe20000004100 */
[----:B------:R-:W-:Y:S01]  /*4c60*/  F2FP.F16.F32.PACK_AB R36, R36, R85 ;  /* 0x000000552424723e */ /* 0x000fe200000000ff */
[----:B------:R-:W-:Y:S02]  /*4c70*/  HADD2.F32 R38, -RZ, R38.H0_H0 ;  /* 0x20000026ff267230 */ /* 0x000fe40000004100 */
[----:B------:R-:W-:-:S04]  /*4c80*/  FMUL.FTZ R88, R86, R84 ;  /* 0x0000005456587220 */ /* 0x000fc80000410000 */
[C---:B------:R-:W-:Y:S01]  /*4c90*/  FFMA.FTZ R88, R38.reuse, R87, -R88 ;  /* 0x0000005726587223 */ /* 0x040fe20000010858 */
[----:B------:R-:W-:-:S04]  /*4ca0*/  FMUL.FTZ R38, R38, R84 ;  /* 0x0000005426267220 */ /* 0x000fc80000410000 */
[----:B------:R-:W-:-:S05]  /*4cb0*/  FFMA.FTZ R38, R86, R87, R38 ;  /* 0x0000005756267223 */ /* 0x000fca0000010026 */
[----:B------:R-:W-:-:S07]  /*4cc0*/  F2FP.F16.F32.PACK_AB R38, R38, R88 ;  /* 0x000000582626723e */ /* 0x000fce00000000ff */
.L_x_480:
[----:B------:R-:W-:Y:S05]  /*4cd0*/  BSYNC B3 ;  /* 0x0000000000037941 */ /* 0x000fea0003800000 */
.L_x_479:
[----:B------:R-:W-:Y:S02]  /*4ce0*/  ULDC.64 UR4, c[0x0][0x208] ;  /* 0x0000820000047ab9 */ /* 0x000fe40000000a00 */
[----:B--2---:R4:W-:Y:S03]  /*4cf0*/  STG.E.128 desc[UR4][R60.64+0x100], R36 ;  /* 0x000100243c007986 */ /* 0x0049e6000c101d04 */
.L_x_478:
[----:B------:R-:W-:Y:S05]  /*4d00*/  BSYNC B2 ;  /* 0x0000000000027941 */ /* 0x000fea0003800000 */
.L_x_477:
[----:B------:R-:W-:-:S13]  /*4d10*/  ISETP.NE.AND P3, PT, R9, RZ, PT ;  /* 0x000000ff0900720c */ /* 0x000fda0003f65270 */
[----:B------:R-:W-:Y:S05]  /*4d20*/  @!P3 BRA `(.L_x_468) ;  /* 0x0000000000c8b947 */ /* 0x000fea0003800000 */
[----:B0-234-:R0:W2:Y:S01]  /*4d30*/  LDS.128 R36, [R5+0x2bc00] ;  /* 0x02bc000005247984 */ /* 0x01d0a20000000c00 */
[----:B------:R-:W-:Y:S01]  /*4d40*/  ISETP.GE.AND P3, PT, R216, R120, PT ;  /* 0x00000078d800720c */ /* 0x000fe20003f66270 */
[----:B------:R-:W-:-:S12]  /*4d50*/  BSSY B2, `(.L_x_481) ;  /* 0x000002d000027945 */ /* 0x000fd80003800000 */
[----:B0-----:R-:W-:Y:S05]  /*4d60*/  @P3 BRA `(.L_x_482) ;  /* 0x0000000000ac3947 */ /* 0x001fea0003800000 */
[--C-:B------:R-:W-:Y:S02]  /*4d70*/  SHF.R.U64 R82, R78, 0x10, R79.reuse ;  /* 0x000000104e527819 */ /* 0x100fe4000000124f */
[----:B------:R-:W-:Y:S02]  /*4d80*/  SHF.R.U32.HI R78, RZ, 0x10, R79 ;  /* 0x00000010ff4e7819 */ /* 0x000fe4000001164f */
[--C-:B------:R-:W-:Y:S01]  /*4d90*/  SHF.R.U64 R83, R80, 0x10, R81.reuse ;  /* 0x0000001050537819 */ /* 0x100fe20000001251 */
[----:B------:R-:W-:Y:S01]  /*4da0*/  HADD2.F32 R82, -RZ, R82.H0_H0 ;  /* 0x20000052ff527230 */ /* 0x000fe20000004100 */
[----:B--2---:R-:W-:Y:S02]  /*4db0*/  MOV R79, R37 ;  /* 0x00000025004f7202 */ /* 0x004fe40000000f00 */
[----:B------:R-:W-:Y:S01]  /*4dc0*/  SHF.R.U32.HI R80, RZ, 0x10, R81 ;  /* 0x00000010ff507819 */ /* 0x000fe20000011651 */
[----:B------:R-:W-:Y:S02]  /*4dd0*/  HADD2.F32 R37, -RZ, R83.H0_H0 ;  /* 0x20000053ff257230 */ /* 0x000fe40000004100 */
[----:B------:R-:W-:-:S02]  /*4de0*/  HADD2.F32 R81, -RZ, R79.H1_H1 ;  /* 0x3000004fff517230 */ /* 0x000fc40000004100 */
[----:B------:R-:W-:Y:S02]  /*4df0*/  HADD2.F32 R83, -RZ, R79.H0_H0 ;  /* 0x2000004fff537230 */ /* 0x000fe40000004100 */
[----:B------:R-:W-:Y:S02]  /*4e00*/  HADD2.F32 R80, -RZ, R80.H0_H0 ;  /* 0x20000050ff507230 */ /* 0x000fe40000004100 */
[-C--:B------:R-:W-:Y:S01]  /*4e10*/  FMUL.FTZ R79, R81, R37.reuse ;  /* 0x00000025514f7220 */ /* 0x080fe20000410000 */
[----:B------:R-:W-:-:S03]  /*4e20*/  FMUL.FTZ R37, R83, R37 ;  /* 0x0000002553257220 */ /* 0x000fc60000410000 */
[-C--:B------:R-:W-:Y:S01]  /*4e30*/  FFMA.FTZ R79, R83, R82.reuse, -R79 ;  /* 0x00000052534f7223 */ /* 0x080fe2000001084f */
[----:B------:R-:W-:Y:S02]  /*4e40*/  IMAD.MOV.U32 R83, RZ, RZ, R36 ;  /* 0x000000ffff537224 */ /* 0x000fe400078e0024 */
[----:B------:R-:W-:Y:S01]  /*4e50*/  FFMA.FTZ R37, R81, R82, R37 ;  /* 0x0000005251257223 */ /* 0x000fe20000010025 */
[----:B------:R-:W-:Y:S02]  /*4e60*/  IMAD.MOV.U32 R81, RZ, RZ, R39 ;  /* 0x000000ffff517224 */ /* 0x000fe400078e0027 */
[----:B------:R-:W-:Y:S02]  /*4e70*/  HADD2.F32 R82, -RZ, R78.H0_H0 ;  /* 0x2000004eff527230 */ /* 0x000fe40000004100 */
[----:B------:R-:W-:Y:S01]  /*4e80*/  HADD2.F32 R36, -RZ, R83.H1_H1 ;  /* 0x30000053ff247230 */ /* 0x000fe20000004100 */
[----:B------:R-:W-:Y:S01]  /*4e90*/  F2FP.F16.F32.PACK_AB R37, R37, R79 ;  /* 0x0000004f2525723e */ /* 0x000fe200000000ff */
[----:B------:R-:W-:-:S02]  /*4ea0*/  HADD2.F32 R39, -RZ, R81.H1_H1 ;  /* 0x30000051ff277230 */ /* 0x000fc40000004100 */
[----:B------:R-:W-:Y:S02]  /*4eb0*/  HADD2.F32 R81, -RZ, R81.H0_H0 ;  /* 0x20000051ff517230 */ /* 0x000fe40000004100 */
[----:B------:R-:W-:Y:S02]  /*4ec0*/  HADD2.F32 R83, -RZ, R83.H0_H0 ;  /* 0x20000053ff537230 */ /* 0x000fe40000004100 */
[-C--:B------:R-:W-:Y:S01]  /*4ed0*/  FMUL.FTZ R78, R39, R80.reuse ;  /* 0x00000050274e7220 */ /* 0x080fe20000410000 */
[----:B------:R-:W-:-:S03]  /*4ee0*/  FMUL.FTZ R80, R81, R80 ;  /* 0x0000005051507220 */ /* 0x000fc60000410000 */
[-C--:B------:R-:W-:Y:S01]  /*4ef0*/  FFMA.FTZ R78, R81, R82.reuse, -R78 ;  /* 0x00000052514e7223 */ /* 0x080fe2000001084e */
[----:B------:R-:W-:Y:S01]  /*4f00*/  FFMA.FTZ R39, R39, R82, R80 ;  /* 0x0000005227277223 */ /* 0x000fe20000010050 */
[--C-:B------:R-:W-:Y:S02]  /*4f10*/  HADD2.F32 R82, -RZ, R161.reuse.H1_H1 ;  /* 0x300000a1ff527230 */ /* 0x100fe40000004100 */
[----:B------:R-:W-:Y:S02]  /*4f20*/  HADD2.F32 R80, -RZ, R161.H0_H0 ;  /* 0x200000a1ff507230 */ /* 0x000fe40000004100 */
[----:B------:R-:W-:Y:S01]  /*4f30*/  F2FP.F16.F32.PACK_AB R39, R39, R78 ;  /* 0x0000004e2727723e */ /* 0x000fe200000000ff */
[-C--:B------:R-:W-:Y:S01]  /*4f40*/  FMUL.FTZ R81, R36, R82.reuse ;  /* 0x0000005224517220 */ /* 0x080fe20000410000 */
[----:B------:R-:W-:-:S03]  /*4f50*/  FMUL.FTZ R82, R83, R82 ;  /* 0x0000005253527220 */ /* 0x000fc60000410000 */
[-C--:B------:R-:W-:Y:S01]  /*4f60*/  FFMA.FTZ R81, R83, R80.reuse, -R81 ;  /* 0x0000005053517223 */ /* 0x080fe20000010851 */
[----:B------:R-:W-:Y:S01]  /*4f70*/  FFMA.FTZ R36, R36, R80, R82 ;  /* 0x0000005024247223 */ /* 0x000fe20000010052 */
[----:B------:R-:W-:Y:S02]  /*4f80*/  HADD2.F32 R80, -RZ, R160.H1_H1 ;  /* 0x300000a0ff507230 */ /* 0x000fe40000004100 */
[----:B------:R-:W-:Y:S02]  /*4f90*/  HADD2.F32 R82, -RZ, R38.H1_H1 ;  /* 0x30000026ff527230 */ /* 0x000fe40000004100 */
        /* <DEDUP_REMOVED lines=8> */
.L_x_482:
[----:B------:R-:W-:Y:S05]  /*5020*/  BSYNC B2 ;  /* 0x0000000000027941 */ /* 0x000fea0003800000 */
.L_x_481:
[----:B------:R-:W-:Y:S02]  /*5030*/  ULDC.64 UR4, c[0x0][0x208] ;  /* 0x0000820000047ab9 */ /* 0x000fe40000000a00 */
[----:B--2---:R0:W-:Y:S03]  /*5040*/  STG.E.128 desc[UR4][R60.64+0x180], R36 ;  /* 0x000180243c007986 */ /* 0x0041e6000c101d04 */
.L_x_468:
[----:B------:R-:W-:Y:S05]  /*5050*/  BSYNC B1 ;  /* 0x0000000000017941 */ /* 0x000fea0003800000 */
.L_x_467:
[----:B------:R-:W-:Y:S04]  /*5060*/  BSSY B1, `(.L_x_483) ;  /* 0x00000dc000017945 */ /* 0x000fe80003800000 */
[----:B------:R-:W-:Y:S05]  /*5070*/  @P4 BRA `(.L_x_484) ;  /* 0x0000000c00684947 */ /* 0x000fea0003800000 */
[----:B------:R-:W-:Y:S01]  /*5080*/  ISETP.NE.AND P3, PT, R27, RZ, PT ;  /* 0x000000ff1b00720c */ /* 0x000fe20003f65270 */
[----:B------:R-:W-:-:S12]  /*5090*/  BSSY B2, `(.L_x_485) ;  /* 0x0000035000027945 */ /* 0x000fd80003800000 */
[----:B------:R-:W-:Y:S05]  /*50a0*/  @!P3 BRA `(.L_x_486) ;  /* 0x0000000000ccb947 */ /* 0x000fea0003800000 */
[----:B0-234-:R0:W2:Y:S01]  /*50b0*/  LDS.128 R36, [R5+0x25400] ;  /* 0x0254000005247984 */ /* 0x01d0a20000000c00 */
[----:B------:R-:W-:Y:S01]  /*50c0*/  ISETP.GE.AND P3, PT, R22, R120, PT ;  /* 0x000000781600720c */ /* 0x000fe20003f66270 */
[----:B------:R-:W-:-:S12]  /*50d0*/  BSSY B3, `(.L_x_487) ;  /* 0x000002e000037945 */ /* 0x000fd80003800000 */
[----:B0-----:R-:W-:Y:S05]  /*50e0*/  @P3 BRA `(.L_x_488) ;  /* 0x0000000000b03947 */ /* 0x001fea0003800000 */
[--C-:B------:R-:W-:Y:S02]  /*50f0*/  SHF.R.U64 R60, R74, 0x10, R75.reuse ;  /* 0x000000104a3c7819 */ /* 0x100fe4000000124b */
[----:B------:R-:W-:Y:S01]  /*5100*/  SHF.R.U32.HI R74, RZ, 0x10, R75 ;  /* 0x00000010ff4a7819 */ /* 0x000fe2000001164b */
[----:B--2---:R-:W-:Y:S01]  /*5110*/  IMAD.MOV.U32 R75, RZ, RZ, R37 ;  /* 0x000000ffff4b7224 */ /* 0x004fe200078e0025 */
[--C-:B------:R-:W-:Y:S01]  /*5120*/  SHF.R.U64 R61, R76, 0x10, R77.reuse ;  /* 0x000000104c3d7819 */ /* 0x100fe2000000124d */
[----:B------:R-:W-:Y:S01]  /*5130*/  HADD2.F32 R60, -RZ, R60.H0_H0 ;  /* 0x2000003cff3c7230 */ /* 0x000fe20000004100 */
[----:B------:R-:W-:Y:S01]  /*5140*/  SHF.R.U32.HI R76, RZ, 0x10, R77 ;  /* 0x00000010ff4c7819 */ /* 0x000fe2000001164d */
[----:B------:R-:W-:Y:S02]  /*5150*/  HADD2.F32 R74, -RZ, R74.H0_H0 ;  /* 0x2000004aff4a7230 */ /* 0x000fe40000004100 */
[----:B------:R-:W-:Y:S02]  /*5160*/  HADD2.F32 R37, -RZ, R61.H0_H0 ;  /* 0x2000003dff257230 */ /* 0x000fe40000004100 */
[----:B------:R-:W-:-:S02]  /*5170*/  HADD2.F32 R61, -RZ, R75.H1_H1 ;  /* 0x3000004bff3d7230 */ /* 0x000fc40000004100 */
[----:B------:R-:W-:Y:S02]  /*5180*/  HADD2.F32 R75, -RZ, R75.H0_H0 ;  /* 0x2000004bff4b7230 */ /* 0x000fe40000004100 */
[----:B------:R-:W-:Y:S02]  /*5190*/  HADD2.F32 R76, -RZ, R76.H0_H0 ;  /* 0x2000004cff4c7230 */ /* 0x000fe40000004100 */
[-C--:B------:R-:W-:Y:S01]  /*51a0*/  FMUL.FTZ R77, R61, R37.reuse ;  /* 0x000000253d4d7220 */ /* 0x080fe20000410000 */
[----:B------:R-:W-:-:S03]  /*51b0*/  FMUL.FTZ R37, R75, R37 ;  /* 0x000000254b257220 */ /* 0x000fc60000410000 */
[-C--:B------:R-:W-:Y:S01]  /*51c0*/  FFMA.FTZ R77, R75, R60.reuse, -R77 ;  /* 0x0000003c4b4d7223 */ /* 0x080fe2000001084d */
[--C-:B------:R-:W-:Y:S02]  /*51d0*/  HADD2.F32 R75, -RZ, R158.reuse.H1_H1 ;  /* 0x3000009eff4b7230 */ /* 0x100fe40000004100 */
[----:B------:R-:W-:Y:S01]  /*51e0*/  FFMA.FTZ R60, R61, R60, R37 ;  /* 0x0000003c3d3c7223 */ /* 0x000fe20000010025 */
[----:B------:R-:W-:Y:S01]  /*51f0*/  MOV R37, R39 ;  /* 0x0000002700257202 */ /* 0x000fe20000000f00 */
[----:B------:R-:W-:-:S03]  /*5200*/  HADD2.F32 R158, -RZ, R158.H0_H0 ;  /* 0x2000009eff9e7230 */ /* 0x000fc60000004100 */
[----:B------:R-:W-:Y:S01]  /*5210*/  F2FP.F16.F32.PACK_AB R60, R60, R77 ;  /* 0x0000004d3c3c723e */ /* 0x000fe200000000ff */
[--C-:B------:R-:W-:Y:S02]  /*5220*/  HADD2.F32 R39, -RZ, R37.reuse.H1_H1 ;  /* 0x30000025ff277230 */ /* 0x100fe40000004100 */
[----:B------:R-:W-:-:S03]  /*5230*/  HADD2.F32 R37, -RZ, R37.H0_H0 ;  /* 0x20000025ff257230 */ /* 0x000fc60000004100 */
[----:B------:R-:W-:-:S04]  /*5240*/  FMUL.FTZ R61, R39, R76 ;  /* 0x0000004c273d7220 */ /* 0x000fc80000410000 */
[C---:B------:R-:W-:Y:S01]  /*5250*/  FFMA.FTZ R61, R37.reuse, R74, -R61 ;  /* 0x0000004a253d7223 */ /* 0x040fe2000001083d */
[----:B------:R-:W-:-:S04]  /*5260*/  FMUL.FTZ R37, R37, R76 ;  /* 0x0000004c25257220 */ /* 0x000fc80000410000 */
[----:B------:R-:W-:Y:S01]  /*5270*/  FFMA.FTZ R37, R39, R74, R37 ;  /* 0x0000004a27257223 */ /* 0x000fe20000010025 */
[--C-:B------:R-:W-:Y:S02]  /*5280*/  HADD2.F32 R39, -RZ, R157.reuse.H1_H1 ;  /* 0x3000009dff277230 */ /* 0x100fe40000004100 */
[--C-:B------:R-:W-:Y:S02]  /*5290*/  HADD2.F32 R74, -RZ, R36.reuse.H1_H1 ;  /* 0x30000024ff4a7230 */ /* 0x100fe40000004100 */
[----:B------:R-:W-:Y:S01]  /*52a0*/  HADD2.F32 R36, -RZ, R36.H0_H0 ;  /* 0x20000024ff247230 */ /* 0x000fe20000004100 */
[----:B------:R-:W-:Y:S01]  /*52b0*/  F2FP.F16.F32.PACK_AB R61, R37, R61 ;  /* 0x0000003d253d723e */ /* 0x000fe200000000ff */
[----:B------:R-:W-:Y:S02]  /*52c0*/  HADD2.F32 R157, -RZ, R157.H0_H0 ;  /* 0x2000009dff9d7230 */ /* 0x000fe40000004100 */
[----:B------:R-:W-:Y:S01]  /*52d0*/  FMUL.FTZ R76, R74, R39 ;  /* 0x000000274a4c7220 */ /* 0x000fe20000410000 */
[----:B------:R-:W-:-:S03]  /*52e0*/  IMAD.MOV.U32 R37, RZ, RZ, R60 ;  /* 0x000000ffff257224 */ /* 0x000fc600078e003c */
[C---:B------:R-:W-:Y:S01]  /*52f0*/  FFMA.FTZ R76, R36.reuse, R75, -R76 ;  /* 0x0000004b244c7223 */ /* 0x040fe2000001084c */
[----:B------:R-:W-:Y:S01]  /*5300*/  FMUL.FTZ R36, R36, R39 ;  /* 0x0000002724247220 */ /* 0x000fe20000410000 */
[--C-:B------:R-:W-:Y:S02]  /*5310*/  HADD2.F32 R39, -RZ, R38.reuse.H1_H1 ;  /* 0x30000026ff277230 */ /* 0x100fe40000004100 */
[----:B------:R-:W-:Y:S02]  /*5320*/  HADD2.F32 R38, -RZ, R38.H0_H0 ;  /* 0x20000026ff267230 */ /* 0x000fe40000004100 */
[----:B------:R-:W-:Y:S01]  /*5330*/  FFMA.FTZ R36, R74, R75, R36 ;  /* 0x0000004b4a247223 */ /* 0x000fe20000010024 */
[----:B------:R-:W-:-:S04]  /*5340*/  FMUL.FTZ R74, R39, R157 ;  /* 0x0000009d274a7220 */ /* 0x000fc80000410000 */
[----:B------:R-:W-:Y:S01]  /*5350*/  F2FP.F16.F32.PACK_AB R36, R36, R76 ;  /* 0x0000004c2424723e */ /* 0x000fe200000000ff */
[C---:B------:R-:W-:Y:S01]  /*5360*/  FFMA.FTZ R74, R38.reuse, R158, -R74 ;  /* 0x0000009e264a7223 */ /* 0x040fe2000001084a */
[----:B------:R-:W-:-:S04]  /*5370*/  FMUL.FTZ R38, R38, R157 ;  /* 0x0000009d26267220 */ /* 0x000fc80000410000 */
[----:B------:R-:W-:Y:S01]  /*5380*/  FFMA.FTZ R38, R39, R158, R38 ;  /* 0x0000009e27267223 */ /* 0x000fe20000010026 */
[----:B------:R-:W-:-:S04]  /*5390*/  IMAD.MOV.U32 R39, RZ, RZ, R61 ;  /* 0x000000ffff277224 */ /* 0x000fc800078e003d */
[----:B------:R-:W-:-:S07]  /*53a0*/  F2FP.F16.F32.PACK_AB R38, R38, R74 ;  /* 0x0000004a2626723e */ /* 0x000fce00000000ff */
.L_x_488:
[----:B------:R-:W-:Y:S05]  /*53b0*/  BSYNC B3 ;  /* 0x0000000000037941 */ /* 0x000fea0003800000 */
.L_x_487:
[----:B------:R-:W-:Y:S02]  /*53c0*/  ULDC.64 UR4, c[0x0][0x208] ;  /* 0x0000820000047ab9 */ /* 0x000fe40000000a00 */
[----:B--2---:R0:W-:Y:S03]  /*53d0*/  STG.E.128 desc[UR4][R46.64], R36 ;  /* 0x000000242e007986 */ /* 0x0041e6000c101d04 */
.L_x_486:
[----:B------:R-:W-:Y:S05]  /*53e0*/  BSYNC B2 ;  /* 0x0000000000027941 */ /* 0x000fea0003800000 */
.L_x_485:
        /* <DEDUP_REMOVED lines=21> */
[----:B------:R-:W-:Y:S02]  /*5540*/  HADD2.F32 R71, -RZ, R153.H1_H1 ;  /* 0x30000099ff477230 */ /* 0x000fe40000004100 */
[----:B------:R-:W-:Y:S01]  /*5550*/  FFMA.FTZ R60, R61, R60, R37 ;  /* 0x0000003c3d3c7223 */ /* 0x000fe20000010025 */
[----:B------:R-:W-:-:S04]  /*5560*/  MOV R37, R39 ;  /* 0x0000002700257202 */ /* 0x000fc80000000f00 */
[----:B------:R-:W-:Y:S01]  /*5570*/  F2FP.F16.F32.PACK_AB R60, R60, R73 ;  /* 0x000000493c3c723e */ /* 0x000fe200000000ff */
[--C-:B------:R-:W-:Y:S02]  /*5580*/  HADD2.F32 R39, -RZ, R37.reuse.H1_H1 ;  /* 0x30000025ff277230 */ /* 0x100fe40000004100 */
[----:B------:R-:W-:-:S03]  /*5590*/  HADD2.F32 R37, -RZ, R37.H0_H0 ;  /* 0x20000025ff257230 */ /* 0x000fc60000004100 */
[----:B------:R-:W-:-:S04]  /*55a0*/  FMUL.FTZ R61, R39, R72 ;  /* 0x00000048273d7220 */ /* 0x000fc80000410000 */
[C---:B------:R-:W-:Y:S01]  /*55b0*/  FFMA.FTZ R61, R37.reuse, R70, -R61 ;  /* 0x00000046253d7223 */ /* 0x040fe2000001083d */
[----:B------:R-:W-:-:S04]  /*55c0*/  FMUL.FTZ R37, R37, R72 ;  /* 0x0000004825257220 */ /* 0x000fc80000410000 */
[----:B------:R-:W-:Y:S01]  /*55d0*/  FFMA.FTZ R37, R39, R70, R37 ;  /* 0x0000004627257223 */ /* 0x000fe20000010025 */
[----:B------:R-:W-:Y:S02]  /*55e0*/  HADD2.F32 R39, -RZ, R154.H1_H1 ;  /* 0x3000009aff277230 */ /* 0x000fe40000004100 */
        /* <DEDUP_REMOVED lines=8> */
[----:B------:R-:W-:-:S03]  /*5670*/  HADD2.F32 R39, -RZ, R155.H0_H0 ;  /* 0x2000009bff277230 */ /* 0x000fc60000004100 */
[----:B------:R-:W-:Y:S01]  /*5680*/  FFMA.FTZ R36, R70, R71, R36 ;  /* 0x0000004746247223 */ /* 0x000fe20000010024 */
[--C-:B------:R-:W-:Y:S02]  /*5690*/  HADD2.F32 R70, -RZ, R38.reuse.H1_H1 ;  /* 0x30000026ff467230 */ /* 0x100fe40000004100 */
[----:B------:R-:W-:Y:S02]  /*56a0*/  HADD2.F32 R38, -RZ, R38.H0_H0 ;  /* 0x20000026ff267230 */ /* 0x000fe40000004100 */
[----:B------:R-:W-:Y:S01]  /*56b0*/  F2FP.F16.F32.PACK_AB R36, R36, R72 ;  /* 0x000000482424723e */ /* 0x000fe200000000ff */
[----:B------:R-:W-:-:S04]  /*56c0*/  FMUL.FTZ R71, R70, R39 ;  /* 0x0000002746477220 */ /* 0x000fc80000410000 */
[C---:B------:R-:W-:Y:S01]  /*56d0*/  FFMA.FTZ R71, R38.reuse, R154, -R71 ;  /* 0x0000009a26477223 */ /* 0x040fe20000010847 */
[----:B------:R-:W-:Y:S01]  /*56e0*/  FMUL.FTZ R38, R38, R39 ;  /* 0x0000002726267220 */ /* 0x000fe20000410000 */
[----:B------:R-:W-:-:S03]  /*56f0*/  IMAD.MOV.U32 R39, RZ, RZ, R61 ;  /* 0x000000ffff277224 */ /* 0x000fc600078e003d */
[----:B------:R-:W-:-:S05]  /*5700*/  FFMA.FTZ R38, R70, R154, R38 ;  /* 0x0000009a46267223 */ /* 0x000fca0000010026 */
[----:B------:R-:W-:-:S07]  /*5710*/  F2FP.F16.F32.PACK_AB R38, R38, R71 ;  /* 0x000000472626723e */ /* 0x000fce00000000ff */
.L_x_492:
[----:B------:R-:W-:Y:S05]  /*5720*/  BSYNC B3 ;  /* 0x0000000000037941 */ /* 0x000fea0003800000 */
.L_x_491:
[----:B------:R-:W-:Y:S02]  /*5730*/  ULDC.64 UR4, c[0x0][0x208] ;  /* 0x0000820000047ab9 */ /* 0x000fe40000000a00 */
[----:B--2---:R0:W-:Y:S03]  /*5740*/  STG.E.128 desc[UR4][R46.64+0x80], R36 ;  /* 0x000080242e007986 */ /* 0x0041e6000c101d04 */
.L_x_490:
[----:B------:R-:W-:Y:S05]  /*5750*/  BSYNC B2 ;  /* 0x0000000000027941 */ /* 0x000fea0003800000 */
.L_x_489:
        /* <DEDUP_REMOVED lines=21> */
[--C-:B------:R-:W-:Y:S02]  /*58b0*/  HADD2.F32 R67, -RZ, R151.reuse.H0_H0 ;  /* 0x20000097ff437230 */ /* 0x100fe40000004100 */
[----:B------:R-:W-:Y:S01]  /*58c0*/  FFMA.FTZ R60, R61, R60, R37 ;  /* 0x0000003c3d3c7223 */ /* 0x000fe20000010025 */
[----:B------:R-:W-:Y:S01]  /*58d0*/  MOV R37, R39 ;  /* 0x0000002700257202 */ /* 0x000fe20000000f00 */
[----:B------:R-:W-:-:S03]  /*58e0*/  HADD2.F32 R151, -RZ, R151.H1_H1 ;  /* 0x30000097ff977230 */ /* 0x000fc60000004100 */
        /* <DEDUP_REMOVED lines=8> */
[--C-:B------:R-:W-:Y:S02]  /*5970*/  HADD2.F32 R66, -RZ, R36.reuse.H1_H1 ;  /* 0x30000024ff427230 */ /* 0x100fe40000004100 */
[----:B------:R-:W-:Y:S01]  /*5980*/  HADD2.F32 R36, -RZ, R36.H0_H0 ;  /* 0x20000024ff247230 */ /* 0x000fe20000004100 */
[----:B------:R-:W-:Y:S01]  /*5990*/  F2FP.F16.F32.PACK_AB R61, R37, R61 ;  /* 0x0000003d253d723e */ /* 0x000fe200000000ff */
[----:B------:R-:W-:Y:S02]  /*59a0*/  HADD2.F32 R152, -RZ, R152.H1_H1 ;  /* 0x30000098ff987230 */ /* 0x000fe40000004100 */
        /* <DEDUP_REMOVED lines=14> */
.L_x_496:
[----:B------:R-:W-:Y:S05]  /*5a90*/  BSYNC B3 ;  /* 0x0000000000037941 */ /* 0x000fea0003800000 */
.L_x_495:
[----:B------:R-:W-:Y:S02]  /*5aa0*/  ULDC.64 UR4, c[0x0][0x208] ;  /* 0x0000820000047ab9 */ /* 0x000fe40000000a00 */
[----:B--2---:R0:W-:Y:S03]  /*5ab0*/  STG.E.128 desc[UR4][R46.64+0x100], R36 ;  /* 0x000100242e007986 */ /* 0x0041e6000c101d04 */
.L_x_494:
[----:B------:R-:W-:Y:S05]  /*5ac0*/  BSYNC B2 ;  /* 0x0000000000027941 */ /* 0x000fea0003800000 */
.L_x_493:
[----:B------:R-:W-:-:S13]  /*5ad0*/  ISETP.NE.AND P3, PT, R9, RZ, PT ;  /* 0x000000ff0900720c */ /* 0x000fda0003f65270 */
        /* <DEDUP_REMOVED lines=30> */
[--C-:B------:R-:W-:Y:S02]  /*5cc0*/  HADD2.F32 R39, -RZ, R149.reuse.H0_H0 ;  /* 0x20000095ff277230 */ /* 0x100fe40000004100 */
        /* <DEDUP_REMOVED lines=18> */
.L_x_498:
[----:B------:R-:W-:Y:S05]  /*5df0*/  BSYNC B2 ;  /* 0x0000000000027941 */ /* 0x000fea0003800000 */
.L_x_497:
[----:B------:R-:W-:Y:S02]  /*5e00*/  ULDC.64 UR4, c[0x0][0x208] ;  /* 0x0000820000047ab9 */ /* 0x000fe40000000a00 */
[----:B--2---:R0:W-:Y:S03]  /*5e10*/  STG.E.128 desc[UR4][R46.64+0x180], R36 ;  /* 0x000180242e007986 */ /* 0x0041e6000c101d04 */
.L_x_484:
[----:B------:R-:W-:Y:S05]  /*5e20*/  BSYNC B1 ;  /* 0x0000000000017941 */ /* 0x000fea0003800000 */
.L_x_483:
        /* <DEDUP_REMOVED lines=8> */
[----:B------:R-:W-:Y:S01]  /*5eb0*/  SHF.R.U64 R58, R58, 0x10, R59 ;  /* 0x000000103a3a7819 */ /* 0x000fe2000000123b */
[----:B--2---:R-:W-:Y:S01]  /*5ec0*/  IMAD.MOV.U32 R47, RZ, RZ, R37 ;  /* 0x000000ffff2f7224 */ /* 0x004fe200078e0025 */
[--C-:B------:R-:W-:Y:S01]  /*5ed0*/  SHF.R.U64 R46, R56, 0x10, R57.reuse ;  /* 0x00000010382e7819 */ /* 0x100fe20000001239 */
[----:B------:R-:W-:Y:S01]  /*5ee0*/  HADD2.F32 R153, -RZ, R153.H0_H0 ;  /* 0x20000099ff997230 */ /* 0x000fe20000004100 */
[----:B------:R-:W-:Y:S01]  /*5ef0*/  SHF.R.U32.HI R57, RZ, 0x10, R57 ;  /* 0x00000010ff397819 */ /* 0x000fe20000011639 */
[----:B------:R-:W-:Y:S02]  /*5f00*/  HADD2.F32 R58, -RZ, R58.H0_H0 ;  /* 0x2000003aff3a7230 */ /* 0x000fe40000004100 */
[--C-:B------:R-:W-:Y:S02]  /*5f10*/  HADD2.F32 R37, -RZ, R47.reuse.H1_H1 ;  /* 0x3000002fff257230 */ /* 0x100fe40000004100 */
[----:B------:R-:W-:Y:S02]  /*5f20*/  HADD2.F32 R47, -RZ, R47.H0_H0 ;  /* 0x2000002fff2f7230 */ /* 0x000fe40000004100 */
[----:B------:R-:W-:-:S02]  /*5f30*/  HADD2.F32 R46, -RZ, R46.H0_H0 ;  /* 0x2000002eff2e7230 */ /* 0x000fc40000004100 */
[-C--:B------:R-:W-:Y:S01]  /*5f40*/  FMUL.FTZ R56, R37, R58.reuse ;  /* 0x0000003a25387220 */ /* 0x080fe20000410000 */
[----:B------:R-:W-:Y:S02]  /*5f50*/  HADD2.F32 R57, -RZ, R57.H0_H0 ;  /* 0x20000039ff397230 */ /* 0x000fe40000004100 */
[C---:B------:R-:W-:Y:S01]  /*5f60*/  FMUL.FTZ R58, R47.reuse, R58 ;  /* 0x0000003a2f3a7220 */ /* 0x040fe20000410000 */
[----:B------:R-:W-:Y:S02]  /*5f70*/  HADD2.F32 R155, -RZ, R155.H1_H1 ;  /* 0x3000009bff9b7230 */ /* 0x000fe40000004100 */
[-C--:B------:R-:W-:Y:S01]  /*5f80*/  FFMA.FTZ R56, R47, R46.reuse, -R56 ;  /* 0x0000002e2f387223 */ /* 0x080fe20000010838 */
[----:B------:R-:W-:Y:S01]  /*5f90*/  FFMA.FTZ R58, R37, R46, R58 ;  /* 0x0000002e253a7223 */ /* 0x000fe2000001003a */
[----:B------:R-:W-:Y:S01]  /*5fa0*/  SHF.R.U32.HI R46, RZ, 0x10, R59 ;  /* 0x00000010ff2e7819 */ /* 0x000fe2000001163b */
[--C-:B------:R-:W-:Y:S02]  /*5fb0*/  HADD2.F32 R37, -RZ, R39.reuse.H1_H1 ;  /* 0x30000027ff257230 */ /* 0x100fe40000004100 */
[----:B------:R-:W-:Y:S01]  /*5fc0*/  HADD2.F32 R39, -RZ, R39.H0_H0 ;  /* 0x20000027ff277230 */ /* 0x000fe20000004100 */
[----:B------:R-:W-:Y:S01]  /*5fd0*/  F2FP.F16.F32.PACK_AB R56, R58, R56 ;  /* 0x000000383a38723e */ /* 0x000fe200000000ff */
[----:B------:R-:W-:-:S05]  /*5fe0*/  HADD2.F32 R46, -RZ, R46.H0_H0 ;  /* 0x2000002eff2e7230 */ /* 0x000fca0000004100 */
[-C--:B------:R-:W-:Y:S01]  /*5ff0*/  FMUL.FTZ R47, R37, R46.reuse ;  /* 0x0000002e252f7220 */ /* 0x080fe20000410000 */
[----:B------:R-:W-:-:S03]  /*6000*/  FMUL.FTZ R46, R39, R46 ;  /* 0x0000002e272e7220 */ /* 0x000fc60000410000 */
[-C--:B------:R-:W-:Y:S01]  /*6010*/  FFMA.FTZ R47, R39, R57.reuse, -R47 ;  /* 0x00000039272f7223 */ /* 0x080fe2000001082f */
[----:B------:R-:W-:Y:S01]  /*6020*/  FFMA.FTZ R46, R37, R57, R46 ;  /* 0x00000039252e7223 */ /* 0x000fe2000001002e */
[--C-:B------:R-:W-:Y:S02]  /*6030*/  HADD2.F32 R37, -RZ, R36.reuse.H0_H0 ;  /* 0x20000024ff257230 */ /* 0x100fe40000004100 */
[----:B------:R-:W-:Y:S02]  /*6040*/  HADD2.F32 R36, -RZ, R36.H1_H1 ;  /* 0x30000024ff247230 */ /* 0x000fe40000004100 */
[--C-:B------:R-:W-:Y:S01]  /*6050*/  HADD2.F32 R39, -RZ, R159.reuse.H0_H0 ;  /* 0x2000009fff277230 */ /* 0x100fe20000004100 */
[----:B------:R-:W-:Y:S01]  /*6060*/  F2FP.F16.F32.PACK_AB R46, R46, R47 ;  /* 0x0000002f2e2e723e */ /* 0x000fe200000000ff */
[----:B------:R-:W-:-:S03]  /*6070*/  HADD2.F32 R159, -RZ, R159.H1_H1 ;  /* 0x3000009fff9f7230 */ /* 0x000fc60000004100 */
[-C--:B------:R-:W-:Y:S01]  /*6080*/  FMUL.FTZ R57, R36, R39.reuse ;  /* 0x0000002724397220 */ /* 0x080fe20000410000 */
[----:B------:R-:W-:-:S03]  /*6090*/  FMUL.FTZ R39, R37, R39 ;  /* 0x0000002725277220 */ /* 0x000fc60000410000 */
[-C--:B------:R-:W-:Y:S01]  /*60a0*/  FFMA.FTZ R57, R37, R153.reuse, -R57 ;  /* 0x0000009925397223 */ /* 0x080fe20000010839 */
[----:B------:R-:W-:Y:S01]  /*60b0*/  FFMA.FTZ R39, R36, R153, R39 ;  /* 0x0000009924277223 */ /* 0x000fe20000010027 */
[--C-:B------:R-:W-:Y:S02]  /*60c0*/  HADD2.F32 R36, -RZ, R38.reuse.H0_H0 ;  /* 0x20000026ff247230 */ /* 0x100fe40000004100 */
[----:B------:R-:W-:Y:S02]  /*60d0*/  HADD2.F32 R38, -RZ, R38.H1_H1 ;  /* 0x30000026ff267230 */ /* 0x000fe40000004100 */
[----:B------:R-:W-:-:S03]  /*60e0*/  F2FP.F16.F32.PACK_AB R39, R39, R57 ;  /* 0x000000392727723e */ /* 0x000fc600000000ff */
[-C--:B------:R-:W-:Y:S01]  /*60f0*/  FMUL.FTZ R37, R38, R159.reuse ;  /* 0x0000009f26257220 */ /* 0x080fe20000410000 */
[----:B------:R-:W-:-:S03]  /*6100*/  FMUL.FTZ R159, R36, R159 ;  /* 0x0000009f249f7220 */ /* 0x000fc60000410000 */
[-C--:B------:R-:W-:Y:S01]  /*6110*/  FFMA.FTZ R37, R36, R155.reuse, -R37 ;  /* 0x0000009b24257223 */ /* 0x080fe20000010825 */
[----:B------:R-:W-:Y:S01]  /*6120*/  FFMA.FTZ R159, R38, R155, R159 ;  /* 0x0000009b269f7223 */ /* 0x000fe2000001009f */
[----:B------:R-:W-:Y:S01]  /*6130*/  MOV R36, R39 ;  /* 0x0000002700247202 */ /* 0x000fe20000000f00 */
[----:B------:R-:W-:-:S03]  /*6140*/  IMAD.MOV.U32 R39, RZ, RZ, R46 ;  /* 0x000000ffff277224 */ /* 0x000fc600078e002e */
[----:B------:R-:W-:Y:S01]  /*6150*/  F2FP.F16.F32.PACK_AB R159, R159, R37 ;  /* 0x000000259f9f723e */ /* 0x000fe200000000ff */
[----:B------:R-:W-:-:S04]  /*6160*/  IMAD.MOV.U32 R37, RZ, RZ, R56 ;  /* 0x000000ffff257224 */ /* 0x000fc800078e0038 */
[----:B------:R-:W-:-:S07]  /*6170*/  IMAD.MOV.U32 R38, RZ, RZ, R159 ;  /* 0x000000ffff267224 */ /* 0x000fce00078e009f */
.L_x_503:
[----:B------:R-:W-:Y:S05]  /*6180*/  BSYNC B2 ;  /* 0x0000000000027941 */ /* 0x000fea0003800000 */
.L_x_502:
[----:B------:R-:W-:Y:S02]  /*6190*/  ULDC.64 UR4, c[0x0][0x208] ;  /* 0x0000820000047ab9 */ /* 0x000fe40000000a00 */
[----:B--2---:R0:W-:Y:S03]  /*61a0*/  STG.E.128 desc[UR4][R44.64], R36 ;  /* 0x000000242c007986 */ /* 0x0041e6000c101d04 */
.L_x_501:
[----:B------:R-:W-:Y:S05]  /*61b0*/  BSYNC B1 ;  /* 0x0000000000017941 */ /* 0x000fea0003800000 */
.L_x_500:
[----:B------:R-:W-:Y:S01]  /*61c0*/  ISETP.NE.AND P3, PT, R11, RZ, PT ;  /* 0x000000ff0b00720c */ /* 0x000fe20003f65270 */
[----:B------:R-:W-:-:S12]  /*61d0*/  BSSY B1, `(.L_x_504) ;  /* 0x0000036000017945 */ /* 0x000fd80003800000 */
[----:B------:R-:W-:Y:S05]  /*61e0*/  @!P3 BRA `(.L_x_505) ;  /* 0x0000000000d0b947 */ /* 0x000fea0003800000 */
[----:B0-234-:R0:W2:Y:S01]  /*61f0*/  LDS.128 R36, [R5+0x28c00] ;  /* 0x028c000005247984 */ /* 0x01d0a20000000c00 */
[----:B------:R-:W-:Y:S01]  /*6200*/  ISETP.GE.AND P3, PT, R215, R120, PT ;  /* 0x00000078d700720c */ /* 0x000fe20003f66270 */
[----:B------:R-:W-:-:S12]  /*6210*/  BSSY B2, `(.L_x_506) ;  /* 0x000002f000027945 */ /* 0x000fd80003800000 */
[----:B0-----:R-:W-:Y:S05]  /*6220*/  @P3 BRA `(.L_x_507) ;  /* 0x0000000000b43947 */ /* 0x001fea0003800000 */
[----:B------:R-:W-:Y:S02]  /*6230*/  SHF.R.U64 R56, R52, 0x10, R53 ;  /* 0x0000001034387819 */ /* 0x000fe40000001235 */
[----:B--2---:R-:W-:Y:S02]  /*6240*/  MOV R47, R37 ;  /* 0x00000025002f7202 */ /* 0x004fe40000000f00 */
[--C-:B------:R-:W-:Y:S01]  /*6250*/  SHF.R.U64 R46, R54, 0x10, R55.reuse ;  /* 0x00000010362e7819 */ /* 0x100fe20000001237 */
[----:B------:R-:W-:Y:S01]  /*6260*/  HADD2.F32 R56, -RZ, R56.H0_H0 ;  /* 0x20000038ff387230 */ /* 0x000fe20000004100 */
[----:B------:R-:W-:Y:S01]  /*6270*/  SHF.R.U32.HI R54, RZ, 0x10, R55 ;  /* 0x00000010ff367819 */ /* 0x000fe20000011637 */
[--C-:B------:R-:W-:Y:S02]  /*6280*/  HADD2.F32 R37, -RZ, R47.reuse.H1_H1 ;  /* 0x3000002fff257230 */ /* 0x100fe40000004100 */
[----:B------:R-:W-:Y:S02]  /*6290*/  HADD2.F32 R47, -RZ, R47.H0_H0 ;  /* 0x2000002fff2f7230 */ /* 0x000fe40000004100 */
[----:B------:R-:W-:-:S02]  /*62a0*/  HADD2.F32 R46, -RZ, R46.H0_H0 ;  /* 0x2000002eff2e7230 */ /* 0x000fc40000004100 */
[-C--:B------:R-:W-:Y:S01]  /*62b0*/  FMUL.FTZ R52, R37, R56.reuse ;  /* 0x0000003825347220 */ /* 0x080fe20000410000 */
[----:B------:R-:W-:Y:S02]  /*62c0*/  HADD2.F32 R54, -RZ, R54.H0_H0 ;  /* 0x20000036ff367230 */ /* 0x000fe40000004100 */
[C---:B------:R-:W-:Y:S01]  /*62d0*/  FMUL.FTZ R56, R47.reuse, R56 ;  /* 0x000000382f387220 */ /* 0x040fe20000410000 */
[----:B------:R-:W-:-:S03]  /*62e0*/  FFMA.FTZ R52, R47, R46, -R52 ;  /* 0x0000002e2f347223 */ /* 0x000fc60000010834 */
[----:B------:R-:W-:Y:S01]  /*62f0*/  FFMA.FTZ R56, R37, R46, R56 ;  /* 0x0000002e25387223 */ /* 0x000fe20000010038 */
[----:B------:R-:W-:Y:S01]  /*6300*/  SHF.R.U32.HI R46, RZ, 0x10, R53 ;  /* 0x00000010ff2e7819 */ /* 0x000fe20000011635 */
[--C-:B------:R-:W-:Y:S02]  /*6310*/  HADD2.F32 R37, -RZ, R39.reuse.H1_H1 ;  /* 0x30000027ff257230 */ /* 0x100fe40000004100 */
[----:B------:R-:W-:Y:S01]  /*6320*/  HADD2.F32 R39, -RZ, R39.H0_H0 ;  /* 0x20000027ff277230 */ /* 0x000fe20000004100 */
[----:B------:R-:W-:Y:S01]  /*6330*/  F2FP.F16.F32.PACK_AB R52, R56, R52 ;  /* 0x000000343834723e */ /* 0x000fe200000000ff */
[----:B------:R-:W-:Y:S02]  /*6340*/  HADD2.F32 R46, -RZ, R46.H0_H0 ;  /* 0x2000002eff2e7230 */ /* 0x000fe40000004100 */
[--C-:B------:R-:W-:Y:S02]  /*6350*/  HADD2.F32 R53, -RZ, R150.reuse.H0_H0 ;  /* 0x20000096ff357230 */ /* 0x100fe40000004100 */
[----:B------:R-:W-:-:S02]  /*6360*/  HADD2.F32 R150, -RZ, R150.H1_H1 ;  /* 0x30000096ff967230 */ /* 0x000fc40000004100 */
[-C--:B------:R-:W-:Y:S01]  /*6370*/  FMUL.FTZ R47, R37, R46.reuse ;  /* 0x0000002e252f7220 */ /* 0x080fe20000410000 */
[----:B------:R-:W-:-:S03]  /*6380*/  FMUL.FTZ R46, R39, R46 ;  /* 0x0000002e272e7220 */ /* 0x000fc60000410000 */
[-C--:B------:R-:W-:Y:S01]  /*6390*/  FFMA.FTZ R47, R39, R54.reuse, -R47 ;  /* 0x00000036272f7223 */ /* 0x080fe2000001082f */
[----:B------:R-:W-:Y:S01]  /*63a0*/  FFMA.FTZ R46, R37, R54, R46 ;  /* 0x00000036252e7223 */ /* 0x000fe2000001002e */
[----:B------:R-:W-:Y:S02]  /*63b0*/  HADD2.F32 R37, -RZ, R156.H0_H0 ;  /* 0x2000009cff257230 */ /* 0x000fe40000004100 */
[--C-:B------:R-:W-:Y:S02]  /*63c0*/  HADD2.F32 R39, -RZ, R36.reuse.H1_H1 ;  /* 0x30000024ff277230 */ /* 0x100fe40000004100 */
[----:B------:R-:W-:Y:S01]  /*63d0*/  HADD2.F32 R36, -RZ, R36.H0_H0 ;  /* 0x20000024ff247230 */ /* 0x000fe20000004100 */
[----:B------:R-:W-:Y:S01]  /*63e0*/  F2FP.F16.F32.PACK_AB R46, R46, R47 ;  /* 0x0000002f2e2e723e */ /* 0x000fe200000000ff */
[----:B------:R-:W-:Y:S02]  /*63f0*/  HADD2.F32 R156, -RZ, R156.H1_H1 ;  /* 0x3000009cff9c7230 */ /* 0x000fe40000004100 */
[-C--:B------:R-:W-:Y:S01]  /*6400*/  FMUL.FTZ R54, R39, R37.reuse ;  /* 0x0000002527367220 */ /* 0x080fe20000410000 */
[----:B------:R-:W-:-:S03]  /*6410*/  FMUL.FTZ R37, R36, R37 ;  /* 0x0000002524257220 */ /* 0x000fc60000410000 */
[-C--:B------:R-:W-:Y:S01]  /*6420*/  FFMA.FTZ R54, R36, R53.reuse, -R54 ;  /* 0x0000003524367223 */ /* 0x080fe20000010836 */
[--C-:B------:R-:W-:Y:S02]  /*6430*/  HADD2.F32 R36, -RZ, R38.reuse.H1_H1 ;  /* 0x30000026ff247230 */ /* 0x100fe40000004100 */
[----:B------:R-:W-:Y:S01]  /*6440*/  FFMA.FTZ R37, R39, R53, R37 ;  /* 0x0000003527257223 */ /* 0x000fe20000010025 */
[----:B------:R-:W-:Y:S02]  /*6450*/  HADD2.F32 R38, -RZ, R38.H0_H0 ;  /* 0x20000026ff267230 */ /* 0x000fe40000004100 */
[----:B------:R-:W-:Y:S02]  /*6460*/  FMUL.FTZ R39, R36, R156 ;  /* 0x0000009c24277220 */ /* 0x000fe40000410000 */
[----:B------:R-:W-:Y:S01]  /*6470*/  F2FP.F16.F32.PACK_AB R37, R37, R54 ;  /* 0x000000362525723e */ /* 0x000fe200000000ff */
[C---:B------:R-:W-:Y:S01]  /*6480*/  FMUL.FTZ R156, R38.reuse, R156 ;  /* 0x0000009c269c7220 */ /* 0x040fe20000410000 */
[----:B------:R-:W-:-:S03]  /*6490*/  FFMA.FTZ R39, R38, R150, -R39 ;  /* 0x0000009626277223 */ /* 0x000fc60000010827 */
[----:B------:R-:W-:Y:S01]  /*64a0*/  FFMA.FTZ R156, R36, R150, R156 ;  /* 0x00000096249c7223 */ /* 0x000fe2000001009c */
[----:B------:R-:W-:Y:S02]  /*64b0*/  IMAD.MOV.U32 R36, RZ, RZ, R37 ;  /* 0x000000ffff247224 */ /* 0x000fe400078e0025 */
[----:B------:R-:W-:Y:S02]  /*64c0*/  IMAD.MOV.U32 R37, RZ, RZ, R52 ;  /* 0x000000ffff257224 */ /* 0x000fe400078e0034 */
[----:B------:R-:W-:-:S05]  /*64d0*/  F2FP.F16.F32.PACK_AB R39, R156, R39 ;  /* 0x000000279c27723e */ /* 0x000fca00000000ff */
[----:B------:R-:W-:Y:S01]  /*64e0*/  IMAD.MOV.U32 R38, RZ, RZ, R39 ;  /* 0x000000ffff267224 */ /* 0x000fe200078e0027 */
[----:B------:R-:W-:-:S07]  /*64f0*/  MOV R39, R46 ;  /* 0x0000002e00277202 */ /* 0x000fce0000000f00 */
.L_x_507:
[----:B------:R-:W-:Y:S05]  /*6500*/  BSYNC B2 ;  /* 0x0000000000027941 */ /* 0x000fea0003800000 */
.L_x_506:
[----:B------:R-:W-:Y:S02]  /*6510*/  ULDC.64 UR4, c[0x0][0x208] ;  /* 0x0000820000047ab9 */ /* 0x000fe40000000a00 */
[----:B--2---:R0:W-:Y:S03]  /*6520*/  STG.E.128 desc[UR4][R44.64+0x80], R36 ;  /* 0x000080242c007986 */ /* 0x0041e6000c101d04 */
.L_x_505:
[----:B------:R-:W-:Y:S05]  /*6530*/  BSYNC B1 ;  /* 0x0000000000017941 */ /* 0x000fea0003800000 */
.L_x_504:
        /* <DEDUP_REMOVED lines=9> */
[----:B--2---:R-:W-:Y:S01]  /*65d0*/  HADD2.F32 R51, -RZ, R39.H1_H1 ;  /* 0x30000027ff337230 */ /* 0x004fe20000004100 */
[--C-:B------:R-:W-:Y:S01]  /*65e0*/  SHF.R.U64 R46, R48, 0x10, R49.reuse ;  /* 0x00000010302e7819 */ /* 0x100fe20000001231 */
[----:B------:R-:W-:Y:S01]  /*65f0*/  HADD2.F32 R47, -RZ, R47.H0_H0 ;  /* 0x2000002fff2f7230 */ /* 0x000fe20000004100 */
[----:B------:R-:W-:Y:S01]  /*6600*/  SHF.R.U32.HI R48, RZ, 0x10, R49 ;  /* 0x00000010ff307819 */ /* 0x000fe20000011631 */
[--C-:B------:R-:W-:Y:S02]  /*6610*/  HADD2.F32 R49, -RZ, R37.reuse.H1_H1 ;  /* 0x30000025ff317230 */ /* 0x100fe40000004100 */
[----:B------:R-:W-:Y:S02]  /*6620*/  HADD2.F32 R37, -RZ, R37.H0_H0 ;  /* 0x20000025ff257230 */ /* 0x000fe40000004100 */
[----:B------:R-:W-:-:S02]  /*6630*/  HADD2.F32 R50, -RZ, R50.H0_H0 ;  /* 0x20000032ff327230 */ /* 0x000fc40000004100 */
[----:B------:R-:W-:Y:S02]  /*6640*/  HADD2.F32 R46, -RZ, R46.H0_H0 ;  /* 0x2000002eff2e7230 */ /* 0x000fe40000004100 */
[-C--:B------:R-:W-:Y:S01]  /*6650*/  FMUL.FTZ R53, R37, R47.reuse ;  /* 0x0000002f25357220 */ /* 0x080fe20000410000 */
[----:B------:R-:W-:Y:S02]  /*6660*/  HADD2.F32 R52, -RZ, R48.H0_H0 ;  /* 0x20000030ff347230 */ /* 0x000fe40000004100 */
[----:B------:R-:W-:Y:S01]  /*6670*/  FMUL.FTZ R48, R49, R47 ;  /* 0x0000002f31307220 */ /* 0x000fe20000410000 */
[----:B------:R-:W-:Y:S02]  /*6680*/  HADD2.F32 R39, -RZ, R39.H0_H0 ;  /* 0x20000027ff277230 */ /* 0x000fe40000004100 */
[----:B------:R-:W-:Y:S01]  /*6690*/  FMUL.FTZ R47, R51, R50 ;  /* 0x00000032332f7220 */ /* 0x000fe20000410000 */
[-C--:B------:R-:W-:Y:S01]  /*66a0*/  FFMA.FTZ R53, R49, R46.reuse, R53 ;  /* 0x0000002e31357223 */ /* 0x080fe20000010035 */
[----:B------:R-:W-:Y:S01]  /*66b0*/  FFMA.FTZ R48, R37, R46, -R48 ;  /* 0x0000002e25307223 */ /* 0x000fe20000010830 */
[----:B------:R-:W-:-:S02]  /*66c0*/  HADD2.F32 R46, -RZ, R36.H1_H1 ;  /* 0x30000024ff2e7230 */ /* 0x000fc40000004100 */
[C---:B------:R-:W-:Y:S01]  /*66d0*/  FMUL.FTZ R50, R39.reuse, R50 ;  /* 0x0000003227327220 */ /* 0x040fe20000410000 */
[----:B------:R-:W-:Y:S01]  /*66e0*/  FFMA.FTZ R47, R39, R52, -R47 ;  /* 0x00000034272f7223 */ /* 0x000fe2000001082f */
[--C-:B------:R-:W-:Y:S01]  /*66f0*/  HADD2.F32 R39, -RZ, R145.reuse.H0_H0 ;  /* 0x20000091ff277230 */ /* 0x100fe20000004100 */
[----:B------:R-:W-:Y:S01]  /*6700*/  F2FP.F16.F32.PACK_AB R48, R53, R48 ;  /* 0x000000303530723e */ /* 0x000fe200000000ff */
[----:B------:R-:W-:Y:S02]  /*6710*/  HADD2.F32 R36, -RZ, R36.H0_H0 ;  /* 0x20000024ff247230 */ /* 0x000fe40000004100 */
[----:B------:R-:W-:Y:S01]  /*6720*/  FFMA.FTZ R50, R51, R52, R50 ;  /* 0x0000003433327223 */ /* 0x000fe20000010032 */
[----:B------:R-:W-:Y:S02]  /*6730*/  HADD2.F32 R145, -RZ, R145.H1_H1 ;  /* 0x30000091ff917230 */ /* 0x000fe40000004100 */
[----:B------:R-:W-:Y:S01]  /*6740*/  FMUL.FTZ R51, R46, R39 ;  /* 0x000000272e337220 */ /* 0x000fe20000410000 */
[----:B------:R-:W-:-:S02]  /*6750*/  HADD2.F32 R49, -RZ, R38.H1_H1 ;  /* 0x30000026ff317230 */ /* 0x000fc40000004100 */
[----:B------:R-:W-:Y:S01]  /*6760*/  FMUL.FTZ R52, R36, R39 ;  /* 0x0000002724347220 */ /* 0x000fe20000410000 */
[----:B------:R-:W-:Y:S01]  /*6770*/  HADD2.F32 R38, -RZ, R38.H0_H0 ;  /* 0x20000026ff267230 */ /* 0x000fe20000004100 */
[----:B------:R-:W-:Y:S01]  /*6780*/  F2FP.F16.F32.PACK_AB R47, R50, R47 ;  /* 0x0000002f322f723e */ /* 0x000fe200000000ff */
[--C-:B------:R-:W-:Y:S02]  /*6790*/  HADD2.F32 R37, -RZ, R143.reuse.H0_H0 ;  /* 0x2000008fff257230 */ /* 0x100fe40000004100 */
[CC--:B------:R-:W-:Y:S01]  /*67a0*/  FMUL.FTZ R39, R49.reuse, R145.reuse ;  /* 0x0000009131277220 */ /* 0x0c0fe20000410000 */
[----:B------:R-:W-:Y:S02]  /*67b0*/  HADD2.F32 R143, -RZ, R143.H1_H1 ;  /* 0x3000008fff8f7230 */ /* 0x000fe40000004100 */
[----:B------:R-:W-:Y:S01]  /*67c0*/  FMUL.FTZ R145, R38, R145 ;  /* 0x0000009126917220 */ /* 0x000fe20000410000 */
[-C--:B------:R-:W-:Y:S01]  /*67d0*/  FFMA.FTZ R51, R36, R37.reuse, -R51 ;  /* 0x0000002524337223 */ /* 0x080fe20000010833 */
[----:B------:R-:W-:Y:S01]  /*67e0*/  FFMA.FTZ R52, R46, R37, R52 ;  /* 0x000000252e347223 */ /* 0x000fe20000010034 */
[-C--:B------:R-:W-:Y:S01]  /*67f0*/  FFMA.FTZ R39, R38, R143.reuse, -R39 ;  /* 0x0000008f26277223 */ /* 0x080fe20000010827 */
[----:B------:R-:W-:Y:S01]  /*6800*/  FFMA.FTZ R145, R49, R143, R145 ;  /* 0x0000008f31917223 */ /* 0x000fe20000010091 */
[----:B------:R-:W-:-:S02]  /*6810*/  IMAD.MOV.U32 R37, RZ, RZ, R48 ;  /* 0x000000ffff257224 */ /* 0x000fc400078e0030 */
[----:B------:R-:W-:Y:S02]  /*6820*/  F2FP.F16.F32.PACK_AB R51, R52, R51 ;  /* 0x000000333433723e */ /* 0x000fe400000000ff */
[----:B------:R-:W-:-:S03]  /*6830*/  F2FP.F16.F32.PACK_AB R39, R145, R39 ;  /* 0x000000279127723e */ /* 0x000fc600000000ff */
[----:B------:R-:W-:Y:S02]  /*6840*/  IMAD.MOV.U32 R36, RZ, RZ, R51 ;  /* 0x000000ffff247224 */ /* 0x000fe400078e0033 */
[----:B------:R-:W-:Y:S01]  /*6850*/  IMAD.MOV.U32 R38, RZ, RZ, R39 ;  /* 0x000000ffff267224 */ /* 0x000fe200078e0027 */
[----:B------:R-:W-:-:S07]  /*6860*/  MOV R39, R47 ;  /* 0x0000002f00277202 */ /* 0x000fce0000000f00 */
.L_x_511:
[----:B------:R-:W-:Y:S05]  /*6870*/  BSYNC B2 ;  /* 0x0000000000027941 */ /* 0x000fea0003800000 */
.L_x_510:
[----:B------:R-:W-:Y:S02]  /*6880*/  ULDC.64 UR4, c[0x0][0x208] ;  /* 0x0000820000047ab9 */ /* 0x000fe40000000a00 */
[----:B--2---:R0:W-:Y:S03]  /*6890*/  STG.E.128 desc[UR4][R44.64+0x100], R36 ;  /* 0x000100242c007986 */ /* 0x0041e6000c101d04 */
.L_x_509:
[----:B------:R-:W-:Y:S05]  /*68a0*/  BSYNC B1 ;  /* 0x0000000000017941 */ /* 0x000fea0003800000 */
.L_x_508:
[----:B------:R-:W-:-:S13]  /*68b0*/  ISETP.NE.AND P3, PT, R9, RZ, PT ;  /* 0x000000ff0900720c */ /* 0x000fda0003f65270 */
[----:B------:R-:W-:Y:S05]  /*68c0*/  @!P3 BRA `(.L_x_499) ;  /* 0x00000044007cb947 */ /* 0x000fea0003800000 */
[----:B0-234-:R0:W2:Y:S01]  /*68d0*/  LDS.128 R36, [R5+0x2dc00] ;  /* 0x02dc000005247984 */ /* 0x01d0a20000000c00 */
[----:B------:R-:W-:Y:S01]  /*68e0*/  ISETP.GE.AND P3, PT, R216, R120, PT ;  /* 0x00000078d800720c */ /* 0x000fe20003f66270 */
[----:B------:R-:W-:-:S12]  /*68f0*/  BSSY B1, `(.L_x_512) ;  /* 0x000002b000017945 */ /* 0x000fd80003800000 */
[----:B0-----:R-:W-:Y:S05]  /*6900*/  @P3 BRA `(.L_x_513) ;  /* 0x0000000000a43947 */ /* 0x001fea0003800000 */
[--C-:B------:R-:W-:Y:S01]  /*6910*/  SHF.R.U64 R40, R40, 0x10, R41.reuse ;  /* 0x0000001028287819 */ /* 0x100fe20000001229 */
[--C-:B--2---:R-:W-:Y:S01]  /*6920*/  HADD2.F32 R46, -RZ, R37.reuse.H1_H1 ;  /* 0x30000025ff2e7230 */ /* 0x104fe20000004100 */
[----:B------:R-:W-:Y:S01]  /*6930*/  SHF.R.U32.HI R41, RZ, 0x10, R41 ;  /* 0x00000010ff297819 */ /* 0x000fe20000011629 */
[----:B------:R-:W-:Y:S01]  /*6940*/  HADD2.F32 R37, -RZ, R37.H0_H0 ;  /* 0x20000025ff257230 */ /* 0x000fe20000004100 */
[--C-:B------:R-:W-:Y:S01]  /*6950*/  SHF.R.U64 R42, R42, 0x10, R43.reuse ;  /* 0x000000102a2a7819 */ /* 0x100fe2000000122b */
[----:B------:R-:W-:Y:S01]  /*6960*/  HADD2.F32 R40, -RZ, R40.H0_H0 ;  /* 0x20000028ff287230 */ /* 0x000fe20000004100 */
[----:B------:R-:W-:Y:S01]  /*6970*/  SHF.R.U32.HI R43, RZ, 0x10, R43 ;  /* 0x00000010ff2b7819 */ /* 0x000fe2000001162b */
[----:B------:R-:W-:Y:S02]  /*6980*/  HADD2.F32 R41, -RZ, R41.H0_H0 ;  /* 0x20000029ff297230 */ /* 0x000fe40000004100 */
[--C-:B------:R-:W-:Y:S02]  /*6990*/  HADD2.F32 R47, -RZ, R39.reuse.H1_H1 ;  /* 0x30000027ff2f7230 */ /* 0x100fe40000004100 */
[----:B------:R-:W-:Y:S01]  /*69a0*/  FMUL.FTZ R49, R37, R40 ;  /* 0x0000002825317220 */ /* 0x000fe20000410000 */
[----:B------:R-:W-:-:S02]  /*69b0*/  HADD2.F32 R39, -RZ, R39.H0_H0 ;  /* 0x20000027ff277230 */ /* 0x000fc40000004100 */
[----:B------:R-:W-:Y:S02]  /*69c0*/  HADD2.F32 R42, -RZ, R42.H0_H0 ;  /* 0x2000002aff2a7230 */ /* 0x000fe40000004100 */
[----:B------:R-:W-:Y:S02]  /*69d0*/  HADD2.F32 R48, -RZ, R43.H0_H0 ;  /* 0x2000002bff307230 */ /* 0x000fe40000004100 */
[C---:B------:R-:W-:Y:S01]  /*69e0*/  FMUL.FTZ R43, R46.reuse, R40 ;  /* 0x000000282e2b7220 */ /* 0x040fe20000410000 */
[-C--:B------:R-:W-:Y:S01]  /*69f0*/  FMUL.FTZ R40, R47, R41.reuse ;  /* 0x000000292f287220 */ /* 0x080fe20000410000 */
[----:B------:R-:W-:Y:S02]  /*6a00*/  FMUL.FTZ R41, R39, R41 ;  /* 0x0000002927297220 */ /* 0x000fe40000410000 */
[-C--:B------:R-:W-:Y:S01]  /*6a10*/  FFMA.FTZ R43, R37, R42.reuse, -R43 ;  /* 0x0000002a252b7223 */ /* 0x080fe2000001082b */
[----:B------:R-:W-:Y:S01]  /*6a20*/  FFMA.FTZ R42, R46, R42, R49 ;  /* 0x0000002a2e2a7223 */ /* 0x000fe20000010031 */
[----:B------:R-:W-:Y:S01]  /*6a30*/  FFMA.FTZ R40, R39, R48, -R40 ;  /* 0x0000003027287223 */ /* 0x000fe20000010828 */
[----:B------:R-:W-:-:S02]  /*6a40*/  HADD2.F32 R46, -RZ, R36.H1_H1 ;  /* 0x30000024ff2e7230 */ /* 0x000fc40000004100 */
[----:B------:R-:W-:Y:S01]  /*6a50*/  FFMA.FTZ R41, R47, R48, R41 ;  /* 0x000000302f297223 */ /* 0x000fe20000010029 */
[--C-:B------:R-:W-:Y:S02]  /*6a60*/  HADD2.F32 R39, -RZ, R135.reuse.H0_H0 ;  /* 0x20000087ff277230 */ /* 0x100fe40000004100 */
[----:B------:R-:W-:Y:S02]  /*6a70*/  HADD2.F32 R36, -RZ, R36.H0_H0 ;  /* 0x20000024ff247230 */ /* 0x000fe40000004100 */
[----:B------:R-:W-:Y:S02]  /*6a80*/  HADD2.F32 R135, -RZ, R135.H1_H1 ;  /* 0x30000087ff877230 */ /* 0x000fe40000004100 */
[-C--:B------:R-:W-:Y:S01]  /*6a90*/  FMUL.FTZ R47, R46, R39.reuse ;  /* 0x000000272e2f7220 */ /* 0x080fe20000410000 */
[--C-:B------:R-:W-:Y:S02]  /*6aa0*/  HADD2.F32 R48, -RZ, R38.reuse.H1_H1 ;  /* 0x30000026ff307230 */ /* 0x100fe40000004100 */
[----:B------:R-:W-:Y:S01]  /*6ab0*/  FMUL.FTZ R51, R36, R39 ;  /* 0x0000002724337220 */ /* 0x000fe20000410000 */
[----:B------:R-:W-:Y:S01]  /*6ac0*/  HADD2.F32 R38, -RZ, R38.H0_H0 ;  /* 0x20000026ff267230 */ /* 0x000fe20000004100 */
[----:B------:R-:W-:Y:S01]  /*6ad0*/  F2FP.F16.F32.PACK_AB R40, R41, R40 ;  /* 0x000000282928723e */ /* 0x000fe200000000ff */
[----:B------:R-:W-:-:S02]  /*6ae0*/  HADD2.F32 R49, -RZ, R134.H1_H1 ;  /* 0x30000086ff317230 */ /* 0x000fc40000004100 */
[-C--:B------:R-:W-:Y:S01]  /*6af0*/  FMUL.FTZ R39, R48, R135.reuse ;  /* 0x0000008730277220 */ /* 0x080fe20000410000 */
[----:B------:R-:W-:Y:S02]  /*6b00*/  HADD2.F32 R37, -RZ, R134.H0_H0 ;  /* 0x20000086ff257230 */ /* 0x000fe40000004100 */
[C---:B------:R-:W-:Y:S01]  /*6b10*/  FMUL.FTZ R135, R38.reuse, R135 ;  /* 0x0000008726877220 */ /* 0x040fe20000410000 */
[----:B------:R-:W-:-:S03]  /*6b20*/  FFMA.FTZ R39, R38, R49, -R39 ;  /* 0x0000003126277223 */ /* 0x000fc60000010827 */
[----:B------:R-:W-:Y:S01]  /*6b30*/  FFMA.FTZ R48, R48, R49, R135 ;  /* 0x0000003130307223 */ /* 0x000fe20000010087 */
[-C--:B------:R-:W-:Y:S01]  /*6b40*/  FFMA.FTZ R47, R36, R37.reuse, -R47 ;  /* 0x00000025242f7223 */ /* 0x080fe2000001082f */
[----:B------:R-:W-:Y:S01]  /*6b50*/  FFMA.FTZ R46, R46, R37, R51 ;  /* 0x000000252e2e7223 */ /* 0x000fe20000010033 */
[----:B------:R-:W-:Y:S02]  /*6b60*/  F2FP.F16.F32.PACK_AB R37, R42, R43 ;  /* 0x0000002b2a25723e */ /* 0x000fe400000000ff */
[----:B------:R-:W-:Y:S01]  /*6b70*/  F2FP.F16.F32.PACK_AB R38, R48, R39 ;  /* 0x000000273026723e */ /* 0x000fe200000000ff */
[----:B------:R-:W-:Y:S01]  /*6b80*/  IMAD.MOV.U32 R39, RZ, RZ, R40 ;  /* 0x000000ffff277224 */ /* 0x000fe200078e0028 */
[----:B------:R-:W-:-:S07]  /*6b90*/  F2FP.F16.F32.PACK_AB R36, R46, R47 ;  /* 0x0000002f2e24723e */ /* 0x000fce00000000ff */
.L_x_513:
[----:B------:R-:W-:Y:S05]  /*6ba0*/  BSYNC B1 ;  /* 0x0000000000017941 */ /* 0x000fea0003800000 */
.L_x_512:
[----:B------:R-:W-:Y:S02]  /*6bb0*/  ULDC.64 UR4, c[0x0][0x208] ;  /* 0x0000820000047ab9 */ /* 0x000fe40000000a00 */
[----:B--2---:R0:W-:Y:S01]  /*6bc0*/  STG.E.128 desc[UR4][R44.64+0x180], R36 ;  /* 0x000180242c007986 */ /* 0x0041e2000c101d04 */
[----:B------:R-:W-:Y:S05]  /*6bd0*/  BRA `(.L_x_499) ;  /* 0x0000004000b87947 */ /* 0x000fea0003800000 */
.L_x_457:
[----:B------:R-:W-:Y:S01]  /*6be0*/  ISETP.GE.AND P4, PT, R212, R4, PT ;  /* 0x00000004d400720c */ /* 0x000fe20003f86270 */
[----:B------:R-:W-:Y:S01]  /*6bf0*/  BSSY B1, `(.L_x_514) ;  /* 0x0000024000017945 */ /* 0x000fe20003800000 */
[----:B------:R-:W-:Y:S02]  /*6c00*/  CS2R R54, SRZ ;  /* 0x0000000000367805 */ /* 0x000fe4000001ff00 */
[----:B0-----:R-:W-:Y:S02]  /*6c10*/  CS2R R38, SRZ ;  /* 0x0000000000267805 */ /* 0x001fe4000001ff00 */
        /* <DEDUP_REMOVED lines=13> */
[----:B------:R-:W-:Y:S01]  /*6cf0*/  IMAD.X R39, R0, 0x1, R25, P3 ;  /* 0x0000000100277824 */ /* 0x000fe200018e0619 */
[----:B------:R-:W-:Y:S01]  /*6d00*/  LEA R44, P3, R38, UR4, 0x1 ;  /* 0x00000004262c7c11 */ /* 0x000fe2000f8608ff */
[----:B------:R-:W-:Y:S01]  /*6d10*/  IMAD.X R37, R3, 0x1, R20, P2 ;  /* 0x0000000103257824 */ /* 0x000fe200010e0614 */
[----:B------:R-:W-:Y:S02]  /*6d20*/  ISETP.GE.AND P2, PT, R16, R120, PT ;  /* 0x000000781000720c */ /* 0x000fe40003f46270 */
[----:B------:R-:W-:-:S02]  /*6d30*/  CS2R R40, SRZ ;  /* 0x0000000000287805 */ /* 0x000fc4000001ff00 */
[----:B------:R-:W-:Y:S02]  /*6d40*/  LEA.HI.X R45, R38, UR5, R39, 0x1, P3 ;  /* 0x00000005262d7c11 */ /* 0x000fe400098f0c27 */
[----:B------:R-:W-:Y:S02]  /*6d50*/  CS2R R38, SRZ ;  /* 0x0000000000267805 */ /* 0x000fe4000001ff00 */
[----:B------:R-:W-:Y:S01]  /*6d60*/  LEA R52, P3, R36, UR6, 0x1 ;  /* 0x0000000624347c11 */ /* 0x000fe2000f8608ff */
[----:B------:R-:W-:-:S03]  /*6d70*/  ULDC.64 UR8, c[0x0][0x208] ;  /* 0x0000820000087ab9 */ /* 0x000fc60000000a00 */
[----:B------:R-:W-:Y:S02]  /*6d80*/  LEA.HI.X R53, R36, UR7, R37, 0x1, P3 ;  /* 0x0000000724357c11 */ /* 0x000fe400098f0c25 */
[----:B------:R-:W-:Y:S02]  /*6d90*/  CS2R R36, SRZ ;  /* 0x0000000000247805 */ /* 0x000fe4000001ff00 */
[----:B------:R-:W-:Y:S02]  /*6da0*/  ISETP.GE.AND P3, PT, R213, R120, PT ;  /* 0x00000078d500720c */ /* 0x000fe40003f66270 */
[----:B------:R-:W-:Y:S02]  /*6db0*/  CS2R R50, SRZ ;  /* 0x0000000000327805 */ /* 0x000fe4000001ff00 */
[----:B------:R-:W-:Y:S01]  /*6dc0*/  CS2R R48, SRZ ;  /* 0x0000000000307805 */ /* 0x000fe2000001ff00 */
[----:B------:R-:W5:Y:S01]  /*6dd0*/  @!P2 LDG.E.128 R40, desc[UR8][R44.64] ;  /* 0x000000082c28a981 */ /* 0x000f62000c1e1d00 */
[----:B------:R-:W-:-:S04]  /*6de0*/  CS2R R46, SRZ ;  /* 0x00000000002e7805 */ /* 0x000fc8000001ff00 */
[----:B------:R-:W5:Y:S04]  /*6df0*/  @!P2 LDG.E.128 R48, desc[UR8][R52.64] ;  /* 0x000000083430a981 */ /* 0x000f68000c1e1d00 */
[----:B------:R0:W5:Y:S02]  /*6e00*/  @!P3 LDG.E.128 R36, desc[UR8][R44.64+0x80] ;  /* 0x000080082c24b981 */ /* 0x000164000c1e1d00 */
[----:B0-----:R-:W-:-:S06]  /*6e10*/  CS2R R44, SRZ ;  /* 0x00000000002c7805 */ /* 0x001fcc000001ff00 */
[----:B------:R0:W5:Y:S02]  /*6e20*/  @!P3 LDG.E.128 R44, desc[UR8][R52.64+0x80] ;  /* 0x00008008342cb981 */ /* 0x000164000c1e1d00 */
.L_x_515:
[----:B------:R-:W-:Y:S05]  /*6e30*/  BSYNC B1 ;  /* 0x0000000000017941 */ /* 0x000fea0003800000 */
.L_x_514:
[----:B------:R-:W2:Y:S01]  /*6e40*/  LDL.LU R60, [R1+0x10] ;  /* 0x00001000013c7983 */ /* 0x000ea20000300800 */
[----:B------:R-:W-:Y:S01]  /*6e50*/  VIADD R58, R212, 0x20 ;  /* 0x00000020d43a7836 */ /* 0x000fe20000000000 */
[----:B0----5:R-:W-:Y:S01]  /*6e60*/  MOV R53, R38 ;  /* 0x0000002600357202 */ /* 0x021fe20000000f00 */
[----:B------:R-:W-:Y:S01]  /*6e70*/  IMAD.MOV.U32 R52, RZ, RZ, R39 ;  /* 0x000000ffff347224 */ /* 0x000fe200078e0027 */
[----:B------:R-:W-:Y:S01]  /*6e80*/  BSSY B1, `(.L_x_516) ;  /* 0x0000042000017945 */ /* 0x000fe20003800000 */
[----:B------:R-:W-:Y:S01]  /*6e90*/  IMAD.MOV.U32 R56, RZ, RZ, R37 ;  /* 0x000000ffff387224 */ /* 0x000fe200078e0025 */
[----:B------:R-:W-:Y:S01]  /*6ea0*/  PRMT R171, R53, 0x7610, R171 ;  /* 0x0000761035ab7816 */ /* 0x000fe200000000ab */
[----:B------:R-:W-:Y:S01]  /*6eb0*/  IMAD.MOV.U32 R53, RZ, RZ, R43 ;  /* 0x000000ffff357224 */ /* 0x000fe200078e002b */
[----:B------:R-:W-:Y:S01]  /*6ec0*/  ISETP.GE.AND P2, PT, R58, R4, PT ;  /* 0x000000043a00720c */ /* 0x000fe20003f46270 */
[----:B------:R-:W-:Y:S01]  /*6ed0*/  IMAD.MOV.U32 R57, RZ, RZ, R36 ;  /* 0x000000ffff397224 */ /* 0x000fe200078e0024 */
[----:B------:R-:W-:-:S02]  /*6ee0*/  PRMT R173, R52, 0x7610, R173 ;  /* 0x0000761034ad7816 */ /* 0x000fc400000000ad */
[----:B------:R-:W-:Y:S02]  /*6ef0*/  CS2R R58, SRZ ;  /* 0x00000000003a7805 */ /* 0x000fe4000001ff00 */
[----:B------:R-:W-:Y:S02]  /*6f00*/  MOV R52, R42 ;  /* 0x0000002a00347202 */ /* 0x000fe40000000f00 */
[----:B------:R-:W-:Y:S02]  /*6f10*/  CS2R R62, SRZ ;  /* 0x00000000003e7805 */ /* 0x000fe4000001ff00 */
[----:B------:R-:W-:Y:S01]  /*6f20*/  PRMT R175, R56, 0x7610, R175 ;  /* 0x0000761038af7816 */ /* 0x000fe200000000af */
[----:B------:R-:W-:Y:S01]  /*6f30*/  IMAD.MOV.U32 R56, RZ, RZ, R41 ;  /* 0x000000ffff387224 */ /* 0x000fe200078e0029 */
[----:B------:R-:W-:Y:S01]  /*6f40*/  PRMT R177, R53, 0x7610, R177 ;  /* 0x0000761035b17816 */ /* 0x000fe200000000b1 */
[----:B------:R-:W-:Y:S01]  /*6f50*/  IMAD.MOV.U32 R53, RZ, RZ, R40 ;  /* 0x000000ffff357224 */ /* 0x000fe200078e0028 */
[----:B------:R-:W-:-:S02]  /*6f60*/  PRMT R172, R57, 0x7610, R172 ;  /* 0x0000761039ac7816 */ /* 0x000fc400000000ac */
[----:B------:R-:W-:Y:S02]  /*6f70*/  CS2R R66, SRZ ;  /* 0x0000000000427805 */ /* 0x000fe4000001ff00 */
        /* <DEDUP_REMOVED lines=8> */
[----:B------:R-:W-:Y:S01]  /*7000*/  PRMT R171, R171, 0x5410, R57 ;  /* 0x00005410abab7816 */ /* 0x000fe20000000039 */
[----:B------:R-:W-:Y:S01]  /*7010*/  IMAD.MOV.U32 R57, RZ, RZ, R44 ;  /* 0x000000ffff397224 */ /* 0x000fe200078e002c */
[----:B------:R-:W-:-:S02]  /*7020*/  PRMT R173, R173, 0x5410, R52 ;  /* 0x00005410adad7816 */ /* 0x000fc40000000034 */
[----:B------:R-:W-:Y:S02]  /*7030*/  CS2R R64, SRZ ;  /* 0x0000000000407805 */ /* 0x000fe4000001ff00 */
[----:B------:R-:W-:Y:S02]  /*7040*/  MOV R52, R50 ;  /* 0x0000003200347202 */ /* 0x000fe40000000f00 */
[----:B------:R-:W-:Y:S02]  /*7050*/  PRMT R172, R172, 0x5410, R57 ;  /* 0x00005410acac7816 */ /* 0x000fe40000000039 */
[----:B------:R-:W-:Y:S02]  /*7060*/  PRMT R175, R175, 0x5410, R56 ;  /* 0x00005410afaf7816 */ /* 0x000fe40000000038 */
[----:B------:R-:W-:Y:S02]  /*7070*/  CS2R R56, SRZ ;  /* 0x0000000000387805 */ /* 0x000fe4000001ff00 */
[----:B------:R-:W-:-:S02]  /*7080*/  PRMT R176, R176, 0x5410, R52 ;  /* 0x00005410b0b07816 */ /* 0x000fc40000000034 */
[----:B------:R-:W-:Y:S02]  /*7090*/  PRMT R178, R53, 0x7610, R178 ;  /* 0x0000761035b27816 */ /* 0x000fe400000000b2 */
[----:B------:R-:W-:Y:S02]  /*70a0*/  CS2R R52, SRZ ;  /* 0x0000000000347805 */ /* 0x000fe4000001ff00 */
[----:B------:R-:W-:Y:S02]  /*70b0*/  MOV R71, R49 ;  /* 0x0000003100477202 */ /* 0x000fe40000000f00 */
[----:B--2---:R-:W-:-:S04]  /*70c0*/  LOP3.LUT R60, R60, 0xfffffffe, RZ, 0xc0, !PT ;  /* 0xfffffffe3c3c7812 */ /* 0x004fc800078ec0ff */
[----:B------:R-:W-:-:S05]  /*70d0*/  @P2 LOP3.LUT R60, R60, 0x1, RZ, 0xfc, !PT ;  /* 0x000000013c3c2812 */ /* 0x000fca00078efcff */
[----:B------:R0:W-:Y:S02]  /*70e0*/  STL [R1+0x10], R60 ;  /* 0x0000103c01007387 */ /* 0x0001e40000100800 */
[----:B0-----:R-:W-:Y:S01]  /*70f0*/  CS2R R60, SRZ ;  /* 0x00000000003c7805 */ /* 0x001fe2000001ff00 */
[----:B------:R-:W-:Y:S06]  /*7100*/  @P2 BRA `(.L_x_517) ;  /* 0x0000000000642947 */ /* 0x000fec0003800000 */
[----:B------:R-:W-:Y:S01]  /*7110*/  IADD3 R54, P2, P3, R102, R86, R33 ;  /* 0x0000005666367210 */ /* 0x000fe20007b5e021 */
[----:B------:R-:W-:Y:S01]  /*7120*/  ULDC.64 UR4, c[0x0][0x3e8] ;  /* 0x0000fa0000047ab9 */ /* 0x000fe20000000a00 */
[----:B------:R-:W-:Y:S02]  /*7130*/  CS2R R58, SRZ ;  /* 0x00000000003a7805 */ /* 0x000fe4000001ff00 */
[----:B------:R-:W-:Y:S02]  /*7140*/  CS2R R56, SRZ ;  /* 0x0000000000387805 */ /* 0x000fe4000001ff00 */
[----:B------:R-:W-:Y:S02]  /*7150*/  IADD3.X R55, R25, R0, R35, P2, P3 ;  /* 0x0000000019377210 */ /* 0x000fe400017e6423 */
[----:B------:R-:W-:Y:S02]  /*7160*/  CS2R R66, SRZ ;  /* 0x0000000000427805 */ /* 0x000fe4000001ff00 */
[----:B------:R-:W-:-:S02]  /*7170*/  IADD3 R52, P2, P3, R108, R84, R29 ;  /* 0x000000546c347210 */ /* 0x000fc40007b5e01d */
[----:B------:R-:W-:Y:S01]  /*7180*/  CS2R R64, SRZ ;  /* 0x0000000000407805 */ /* 0x000fe2000001ff00 */
[----:B------:R-:W-:Y:S01]  /*7190*/  ULDC.64 UR6, c[0x0][0x208] ;  /* 0x0000820000067ab9 */ /* 0x000fe20000000a00 */
        /* <DEDUP_REMOVED lines=9> */
[----:B------:R-:W5:Y:S04]  /*7230*/  @!P2 LDG.E.128 R56, desc[UR6][R60.64] ;  /* 0x000000063c38a981 */ /* 0x000f68000c1e1d00 */
[----:B------:R-:W5:Y:S01]  /*7240*/  @!P2 LDG.E.128 R64, desc[UR6][R68.64] ;  /* 0x000000064440a981 */ /* 0x000f62000c1e1d00 */
[----:B------:R-:W-:Y:S02]  /*7250*/  ISETP.GE.AND P2, PT, R213, R120, PT ;  /* 0x00000078d500720c */ /* 0x000fe40003f46270 */
[----:B------:R-:W-:-:S11]  /*7260*/  CS2R R62, SRZ ;  /* 0x00000000003e7805 */ /* 0x000fd6000001ff00 */
[----:B------:R0:W5:Y:S02]  /*7270*/  @!P2 LDG.E.128 R52, desc[UR6][R60.64+0x80] ;  /* 0x000080063c34a981 */ /* 0x000164000c1e1d00 */
[----:B0-----:R-:W-:-:S06]  /*7280*/  CS2R R60, SRZ ;  /* 0x00000000003c7805 */ /* 0x001fcc000001ff00 */
[----:B------:R0:W5:Y:S02]  /*7290*/  @!P2 LDG.E.128 R60, desc[UR6][R68.64+0x80] ;  /* 0x00008006443ca981 */ /* 0x000164000c1e1d00 */
.L_x_517:
[----:B------:R-:W-:Y:S05]  /*72a0*/  BSYNC B1 ;  /* 0x0000000000017941 */ /* 0x000fea0003800000 */
.L_x_516:
[----:B0----5:R-:W-:Y:S01]  /*72b0*/  IMAD.MOV.U32 R69, RZ, RZ, R54 ;  /* 0x000000ffff457224 */ /* 0x021fe200078e0036 */
[----:B------:R-:W-:Y:S01]  /*72c0*/  IADD3 R72, R212, 0x40, RZ ;  /* 0x00000040d4487810 */ /* 0x000fe20007ffe0ff */
[----:B------:R-:W-:Y:S01]  /*72d0*/  IMAD.MOV.U32 R68, RZ, RZ, R55 ;  /* 0x000000ffff447224 */ /* 0x000fe200078e0037 */
[----:B------:R-:W-:Y:S01]  /*72e0*/  PRMT R153, R71, 0x7610, R153 ;  /* 0x0000761047997816 */ /* 0x000fe20000000099 */
[----:B------:R-:W-:Y:S01]  /*72f0*/  IMAD.MOV.U32 R71, RZ, RZ, R52 ;  /* 0x000000ffff477224 */ /* 0x000fe200078e0034 */
[----:B------:R-:W-:Y:S01]  /*7300*/  ISETP.GE.AND P3, PT, R72, R4, PT ;  /* 0x000000044800720c */ /* 0x000fe20003f66270 */
[----:B------:R-:W-:Y:S01]  /*7310*/  BSSY B1, `(.L_x_518) ;  /* 0x0000035000017945 */ /* 0x000fe20003800000 */
[----:B------:R-:W-:Y:S01]  /*7320*/  PRMT R163, R69, 0x5410, R68 ;  /* 0x0000541045a37816 */ /* 0x000fe20000000044 */
[----:B------:R-:W-:Y:S01]  /*7330*/  IMAD.MOV.U32 R69, RZ, RZ, R58 ;  /* 0x000000ffff457224 */ /* 0x000fe200078e003a */
[----:B------:R-:W-:Y:S01]  /*7340*/  PRMT R178, R178, 0x5410, R70 ;  /* 0x00005410b2b27816 */ /* 0x000fe20000000046 */
[----:B------:R-:W-:Y:S01]  /*7350*/  IMAD.MOV.U32 R68, RZ, RZ, R59 ;  /* 0x000000ffff447224 */ /* 0x000fe200078e003b */
[----:B------:R-:W-:-:S02]  /*7360*/  MOV R70, R53 ;  /* 0x0000003500467202 */ /* 0x000fc40000000f00 */
[----:B------:R-:W-:Y:S02]  /*7370*/  CS2R R74, SRZ ;  /* 0x00000000004a7805 */ /* 0x000fe4000001ff00 */
[----:B------:R-:W-:Y:S02]  /*7380*/  CS2R R72, SRZ ;  /* 0x0000000000487805 */ /* 0x000fe4000001ff00 */
[----:B------:R-:W-:Y:S02]  /*7390*/  CS2R R78, SRZ ;  /* 0x00000000004e7805 */ /* 0x000fe4000001ff00 */
[----:B------:R-:W-:Y:S01]  /*73a0*/  PRMT R167, R69, 0x5410, R68 ;  /* 0x0000541045a77816 */ /* 0x000fe20000000044 */
[----:B------:R-:W-:Y:S01]  /*73b0*/  IMAD.MOV.U32 R69, RZ, RZ, R62 ;  /* 0x000000ffff457224 */ /* 0x000fe200078e003e */
[----:B------:R-:W-:Y:S01]  /*73c0*/  PRMT R164, R71, 0x5410, R70 ;  /* 0x0000541047a47816 */ /* 0x000fe20000000046 */
[----:B------:R-:W-:Y:S01]  /*73d0*/  IMAD.MOV.U32 R68, RZ, RZ, R63 ;  /* 0x000000ffff447224 */ /* 0x000fe200078e003f */
[----:B------:R-:W-:Y:S01]  /*73e0*/  MOV R70, R57 ;  /* 0x0000003900467202 */ /* 0x000fe20000000f00 */
[----:B------:R-:W-:Y:S01]  /*73f0*/  IMAD.MOV.U32 R71, RZ, RZ, R56 ;  /* 0x000000ffff477224 */ /* 0x000fe200078e0038 */
[----:B------:R-:W-:-:S02]  /*7400*/  CS2R R76, SRZ ;  /* 0x00000000004c7805 */ /* 0x000fc4000001ff00 */
[----:B------:R-:W-:Y:S02]  /*7410*/  CS2R R82, SRZ ;  /* 0x0000000000527805 */ /* 0x000fe4000001ff00 */
[----:B------:R-:W-:Y:S01]  /*7420*/  PRMT R165, R69, 0x5410, R68 ;  /* 0x0000541045a57816 */ /* 0x000fe20000000044 */
[----:B------:R-:W-:Y:S01]  /*7430*/  IMAD.MOV.U32 R69, RZ, RZ, R60 ;  /* 0x000000ffff457224 */ /* 0x000fe200078e003c */
[----:B------:R-:W-:Y:S02]  /*7440*/  MOV R68, R61 ;  /* 0x0000003d00447202 */ /* 0x000fe40000000f00 */
[----:B------:R-:W-:Y:S02]  /*7450*/  CS2R R80, SRZ ;  /* 0x0000000000507805 */ /* 0x000fe4000001ff00 */
[----:B------:R-:W-:Y:S02]  /*7460*/  PRMT R168, R71, 0x5410, R70 ;  /* 0x0000541047a87816 */ /* 0x000fe40000000046 */
[----:B------:R-:W-:-:S02]  /*7470*/  CS2R R70, SRZ ;  /* 0x0000000000467805 */ /* 0x000fc4000001ff00 */
[----:B------:R-:W-:Y:S01]  /*7480*/  PRMT R166, R69, 0x5410, R68 ;  /* 0x0000541045a67816 */ /* 0x000fe20000000044 */
[----:B------:R-:W-:Y:S02]  /*7490*/  IMAD.MOV.U32 R69, RZ, RZ, R66 ;  /* 0x000000ffff457224 */ /* 0x000fe400078e0042 */
[----:B------:R-:W-:-:S05]  /*74a0*/  IMAD.MOV.U32 R68, RZ, RZ, R67 ;  /* 0x000000ffff447224 */ /* 0x000fca00078e0043 */
[----:B------:R-:W-:Y:S01]  /*74b0*/  PRMT R169, R69, 0x5410, R68 ;  /* 0x0000541045a97816 */ /* 0x000fe20000000044 */
[----:B------:R-:W-:Y:S02]  /*74c0*/  IMAD.MOV.U32 R69, RZ, RZ, R64 ;  /* 0x000000ffff457224 */ /* 0x000fe400078e0040 */
[----:B------:R-:W-:-:S05]  /*74d0*/  IMAD.MOV.U32 R68, RZ, RZ, R65 ;  /* 0x000000ffff447224 */ /* 0x000fca00078e0041 */
[----:B------:R-:W-:Y:S02]  /*74e0*/  PRMT R170, R69, 0x5410, R68 ;  /* 0x0000541045aa7816 */ /* 0x000fe40000000044 */
[----:B------:R-:W-:Y:S01]  /*74f0*/  CS2R R68, SRZ ;  /* 0x0000000000447805 */ /* 0x000fe2000001ff00 */
[----:B------:R-:W-:Y:S06]  /*7500*/  @P3 BRA `(.L_x_519) ;  /* 0x0000000000543947 */ /* 0x000fec0003800000 */
[----:B------:R-:W-:Y:S01]  /*7510*/  IADD3 R86, P2, P5, R102, R32, R86 ;  /* 0x0000002066567210 */ /* 0x000fe20007d5e056 */
[----:B------:R-:W-:Y:S01]  /*7520*/  ULDC.64 UR4, c[0x0][0x3e8] ;  /* 0x0000fa0000047ab9 */ /* 0x000fe20000000a00 */
[----:B------:R-:W-:Y:S02]  /*7530*/  ULDC.64 UR6, c[0x0][0x208] ;  /* 0x0000820000067ab9 */ /* 0x000fe40000000a00 */
[----:B------:R-:W-:Y:S02]  /*7540*/  IADD3.X R0, R25, R34, R0, P2, P5 ;  /* 0x0000002219007210 */ /* 0x000fe400017ea400 */
        /* <DEDUP_REMOVED lines=17> */
.L_x_519:
[----:B------:R-:W-:Y:S05]  /*7660*/  BSYNC B1 ;  /* 0x0000000000017941 */ /* 0x000fea0003800000 */
.L_x_518:
        /* <DEDUP_REMOVED lines=15> */
[----:B------:R-:W-:Y:S02]  /*7760*/  IMAD.MOV.U32 R3, RZ, RZ, R78 ;  /* 0x000000ffff037224 */ /* 0x000fe400078e004e */
        /* <DEDUP_REMOVED lines=16> */
.L_x_520:
[----:B------:R-:W-:Y:S01]  /*7870*/  IMAD R3, R19, 0x8, R18 ;  /* 0x0000000813037824 */ /* 0x000fe200078e0212 */
[----:B------:R-:W-:Y:S01]  /*7880*/  SHF.L.U32 R0, R217, 0x1f, RZ ;  /* 0x0000001fd9007819 */ /* 0x000fe200000006ff */
[----:B------:R-:W1:Y:S01]  /*7890*/  LDC R143, c[0x0][0x2f4] ;  /* 0x0000bd00ff8f7b82 */ /* 0x000e620000000800 */
[----:B------:R-:W-:Y:S01]  /*78a0*/  BSSY B1, `(.L_x_521) ;  /* 0x0000004000017945 */ /* 0x000fe20003800000 */
[----:B------:R-:W-:Y:S01]  /*78b0*/  IMAD.MOV.U32 R123, RZ, RZ, R88 ;  /* 0x000000ffff7b7224 */ /* 0x000fe200078e0058 */
[----:B------:R-:W2:Y:S02]  /*78c0*/  SYNCS.PHASECHK.TRANS64.TRYWAIT P5, [R3+URZ+0x38890], R0 ;  /* 0x03889000030075a7 */ /* 0x000ea400080a017f */
[----:B--2---:R-:W-:Y:S05]  /*78d0*/  @!P5 BRA `(.L_x_522) ;  /* 0x0000023800bcd947 */ /* 0x004fea0003800000 */
.L_x_855:
[----:B------:R-:W-:Y:S05]  /*78e0*/  BSYNC B1 ;  /* 0x0000000000017941 */ /* 0x000fea0003800000 */
.L_x_521:
[----:B------:R-:W3:Y:S01]  /*78f0*/  LDC.64 R124, c[0x0][0x300] ;  /* 0x0000c000ff7c7b82 */ /* 0x000ee20000000a00 */
[----:B------:R-:W-:Y:S01]  /*7900*/  BSSY B1, `(.L_x_523) ;  /* 0x000010c000017945 */ /* 0x000fe20003800000 */
[----:B-1----:R-:W-:-:S03]  /*7910*/  IADD3 R145, -R115, R143, RZ ;  /* 0x0000008f73917210 */ /* 0x002fc60007ffe1ff */
[----:B------:R-:W-:Y:S05]  /*7920*/  @P4 BRA `(.L_x_524) ;  /* 0x0000001000244947 */ /* 0x000fea0003800000 */
[----:B------:R-:W-:Y:S01]  /*7930*/  ISETP.NE.AND P4, PT, R27, RZ, PT ;  /* 0x000000ff1b00720c */ /* 0x000fe20003f85270 */
[-C--:B---3--:R-:W-:Y:S01]  /*7940*/  IMAD.WIDE.U32 R134, R212, R124.reuse, R122 ;  /* 0x0000007cd4867225 */ /* 0x088fe200078e007a */
[----:B0-----:R-:W-:Y:S01]  /*7950*/  SHF.R.S32.HI R84, RZ, 0x1f, R212 ;  /* 0x0000001fff547819 */ /* 0x001fe200000114d4 */
[----:B------:R-:W-:Y:S04]  /*7960*/  BSSY B2, `(.L_x_525) ;  /* 0x0000084000027945 */ /* 0x000fe80003800000 */
[----:B------:R-:W-:-:S04]  /*7970*/  IMAD R148, R84, R124, RZ ;  /* 0x0000007c54947224 */ /* 0x000fc800078e02ff */
[----:B------:R-:W-:-:S04]  /*7980*/  IMAD R148, R212, R125, R148 ;  /* 0x0000007dd4947224 */ /* 0x000fc800078e0294 */
[----:B------:R-:W-:Y:S01]  /*7990*/  IMAD.IADD R148, R148, 0x1, R135 ;  /* 0x0000000194947824 */ /* 0x000fe200078e0287 */
[----:B------:R-:W-:Y:S06]  /*79a0*/  @!P4 BRA `(.L_x_526) ;  /* 0x0000000400fcc947 */ /* 0x000fec0003800000 */
[----:B------:R-:W-:Y:S01]  /*79b0*/  SEL R84, R115, R145, !P0 ;  /* 0x0000009173547207 */ /* 0x000fe20004000000 */
[----:B------:R-:W-:Y:S01]  /*79c0*/  IMAD.SHL.U32 R86, R212, 0x40, RZ ;  /* 0x00000040d4567824 */ /* 0x000fe200078e00ff */
[----:B------:R-:W-:Y:S01]  /*79d0*/  ISETP.GE.AND P4, PT, R16, R120, PT ;  /* 0x000000781000720c */ /* 0x000fe20003f86270 */
[----:B------:R-:W-:Y:S01]  /*79e0*/  BSSY B3, `(.L_x_527) ;  /* 0x000006e000037945 */ /* 0x000fe20003800000 */
[----:B------:R-:W-:-:S04]  /*79f0*/  SHF.R.S32.HI R85, RZ, 0x1f, R84 ;  /* 0x0000001fff557819 */ /* 0x000fc80000011454 */
[----:B------:R-:W-:-:S04]  /*7a00*/  LEA.HI R84, R85, R84, RZ, 0x4 ;  /* 0x0000005455547211 */ /* 0x000fc800078f20ff */
[----:B------:R-:W-:-:S04]  /*7a10*/  LEA.HI.SX32 R84, R84, R15, 0x1c ;  /* 0x0000000f54547211 */ /* 0x000fc800078fe2ff */
[----:B------:R-:W-:Y:S01]  /*7a20*/  SHF.R.S32.HI R85, RZ, 0x1f, R84 ;  /* 0x0000001fff557819 */ /* 0x000fe20000011454 */
[----:B------:R-:W-:-:S03]  /*7a30*/  IMAD.SHL.U32 R149, R84, 0x8, RZ ;  /* 0x0000000854957824 */ /* 0x000fc600078e00ff */
[----:B------:R-:W-:Y:S02]  /*7a40*/  LEA.HI R84, R85, R84, RZ, 0x3 ;  /* 0x0000005455547211 */ /* 0x000fe400078f18ff */
[----:B------:R-:W-:Y:S02]  /*7a50*/  LOP3.LUT R85, R149, 0x38, RZ, 0xc0, !PT ;  /* 0x0000003895557812 */ /* 0x000fe400078ec0ff */
[----:B------:R-:W-:Y:S02]  /*7a60*/  SHF.R.S32.HI R84, RZ, 0x3, R84 ;  /* 0x00000003ff547819 */ /* 0x000fe40000011454 */
[----:B------:R-:W-:-:S03]  /*7a70*/  LOP3.LUT R85, R85, 0x1c0, R86, 0xf8, !PT ;  /* 0x000001c055557812 */ /* 0x000fc600078ef856 */
[----:B------:R-:W-:Y:S01]  /*7a80*/  IMAD R84, R84, 0x1400, R228 ;  /* 0x0000140054547824 */ /* 0x000fe200078e02e4 */
[----:B------:R-:W-:-:S04]  /*7a90*/  LOP3.LUT R85, R85, R229, RZ, 0x3c, !PT ;  /* 0x000000e555557212 */ /* 0x000fc800078e3cff */
[----:B------:R-:W-:-:S05]  /*7aa0*/  IADD3 R84, R84, R85, RZ ;  /* 0x0000005554547210 */ /* 0x000fca0007ffe0ff */
[C---:B------:R-:W-:Y:S02]  /*7ab0*/  IMAD R88, R19.reuse, 0x5000, R84 ;  /* 0x0000500013587824 */ /* 0x040fe400078e0254 */
[----:B------:R-:W-:Y:S02]  /*7ac0*/  IMAD R84, R19, 0x5000, R138 ;  /* 0x0000500013547824 */ /* 0x000fe400078e028a */
[--C-:B------:R-:W-:Y:S02]  /*7ad0*/  IMAD R88, R88, 0x2, R18.reuse ;  /* 0x0000000258587824 */ /* 0x100fe400078e0212 */
[----:B------:R-:W-:-:S04]  /*7ae0*/  IMAD R84, R84, 0x2, R18 ;  /* 0x0000000254547824 */ /* 0x000fc800078e0212 */
[----:B------:R-:W0:Y:S04]  /*7af0*/  LDS.128 R88, [R88+0x24400] ;  /* 0x0244000058587984 */ /* 0x000e280000000c00 */
[----:B------:R-:W1:Y:S01]  /*7b00*/  LDS.128 R84, [R84+0x24400] ;  /* 0x0244000054547984 */ /* 0x000e620000000c00 */
[----:B------:R-:W-:Y:S05]  /*7b10*/  @P4 BRA `(.L_x_528) ;  /* 0x0000000400684947 */ /* 0x000fea0003800000 */
[----:B0-----:R-:W-:Y:S01]  /*7b20*/  IMAD.MOV.U32 R151, RZ, RZ, R89 ;  /* 0x000000ffff977224 */ /* 0x001fe200078e0059 */
[----:B-1----:R-:W-:Y:S01]  /*7b30*/  MOV R150, R85 ;  /* 0x0000005500967202 */ /* 0x002fe20000000f00 */
[----:B------:R-:W-:Y:S01]  /*7b40*/  HADD2.F32 R153, -RZ, R153.H0_H0 ;  /* 0x20000099ff997230 */ /* 0x000fe20000004100 */
[--C-:B------:R-:W-:Y:S01]  /*7b50*/  SHF.R.U64 R40, R40, 0x10, R41.reuse ;  /* 0x0000001028287819 */ /* 0x100fe20000001229 */
[----:B------:R-:W-:Y:S01]  /*7b60*/  HADD2.F32 R152, -RZ, R152.H0_H0 ;  /* 0x20000098ff987230 */ /* 0x000fe20000004100 */
[----:B------:R-:W-:Y:S01]  /*7b70*/  SHF.R.U32.HI R41, RZ, 0x10, R41 ;  /* 0x00000010ff297819 */ /* 0x000fe20000011629 */
[----:B------:R-:W-:Y:S01]  /*7b80*/  HADD2.F32 R85, -RZ, R151.H0_H0 ;  /* 0x20000097ff557230 */ /* 0x000fe20000004100 */
[----:B------:R-:W-:Y:S01]  /*7b90*/  SHF.R.U64 R48, R48, 0x10, R49 ;  /* 0x0000001030307819 */ /* 0x000fe20000001231 */
[--C-:B------:R-:W-:Y:S01]  /*7ba0*/  HADD2.F32 R154, -RZ, R150.reuse.H0_H0 ;  /* 0x20000096ff9a7230 */ /* 0x100fe20000004100 */
[----:B------:R-:W-:Y:S01]  /*7bb0*/  SHF.R.U64 R42, R42, 0x10, R43 ;  /* 0x000000102a2a7819 */ /* 0x000fe2000000122b */
[----:B------:R-:W-:-:S02]  /*7bc0*/  HADD2.F32 R150, -RZ, R150.H1_H1 ;  /* 0x30000096ff967230 */ /* 0x000fc40000004100 */
[CC--:B------:R-:W-:Y:S01]  /*7bd0*/  FMUL.FTZ R89, R85.reuse, R153.reuse ;  /* 0x0000009955597220 */ /* 0x0c0fe20000410000 */
[----:B------:R-:W-:Y:S02]  /*7be0*/  HADD2.F32 R48, -RZ, R48.H0_H0 ;  /* 0x20000030ff307230 */ /* 0x000fe40000004100 */
[C---:B------:R-:W-:Y:S01]  /*7bf0*/  FMUL.FTZ R153, R154.reuse, R153 ;  /* 0x000000999a997220 */ /* 0x040fe20000410000 */
[----:B------:R-:W-:Y:S02]  /*7c00*/  HADD2.F32 R42, -RZ, R42.H0_H0 ;  /* 0x2000002aff2a7230 */ /* 0x000fe40000004100 */
[-C--:B------:R-:W-:Y:S01]  /*7c10*/  FFMA.FTZ R89, R154, R152.reuse, -R89 ;  /* 0x000000989a597223 */ /* 0x080fe20000010859 */
[----:B------:R-:W-:Y:S01]  /*7c20*/  FFMA.FTZ R85, R85, R152, R153 ;  /* 0x0000009855557223 */ /* 0x000fe20000010099 */
[----:B------:R-:W-:Y:S01]  /*7c30*/  SHF.R.U32.HI R152, RZ, 0x10, R49 ;  /* 0x00000010ff987819 */ /* 0x000fe20000011631 */
[----:B------:R-:W-:Y:S02]  /*7c40*/  HADD2.F32 R49, -RZ, R151.H1_H1 ;  /* 0x30000097ff317230 */ /* 0x000fe40000004100 */
[----:B------:R-:W-:-:S02]  /*7c50*/  HADD2.F32 R151, -RZ, R41.H0_H0 ;  /* 0x20000029ff977230 */ /* 0x000fc40000004100 */
[----:B------:R-:W-:Y:S02]  /*7c60*/  HADD2.F32 R152, -RZ, R152.H0_H0 ;  /* 0x20000098ff987230 */ /* 0x000fe40000004100 */
[----:B------:R-:W-:-:S03]  /*7c70*/  HADD2.F32 R153, -RZ, R178.H0_H0 ;  /* 0x200000b2ff997230 */ /* 0x000fc60000004100 */
[-C--:B------:R-:W-:Y:S01]  /*7c80*/  FMUL.FTZ R41, R49, R152.reuse ;  /* 0x0000009831297220 */ /* 0x080fe20000410000 */
[----:B------:R-:W-:-:S03]  /*7c90*/  FMUL.FTZ R152, R150, R152 ;  /* 0x0000009896987220 */ /* 0x000fc60000410000 */
[-C--:B------:R-:W-:Y:S01]  /*7ca0*/  FFMA.FTZ R41, R150, R151.reuse, -R41 ;  /* 0x0000009796297223 */ /* 0x080fe20000010829 */
[----:B------:R-:W-:Y:S01]  /*7cb0*/  FFMA.FTZ R49, R49, R151, R152 ;  /* 0x0000009731317223 */ /* 0x000fe20000010098 */
[----:B------:R-:W-:Y:S02]  /*7cc0*/  IMAD.MOV.U32 R151, RZ, RZ, R91 ;  /* 0x000000ffff977224 */ /* 0x000fe400078e005b */
[----:B------:R-:W-:Y:S01]  /*7cd0*/  IMAD.MOV.U32 R150, RZ, RZ, R87 ;  /* 0x000000ffff967224 */ /* 0x000fe200078e0057 */
[----:B------:R-:W-:Y:S01]  /*7ce0*/  F2FP.F16.F32.PACK_AB R41, R41, R89 ;  /* 0x000000592929723e */ /* 0x000fe200000000ff */
[----:B------:R-:W-:Y:S01]  /*7cf0*/  HADD2.F32 R152, -RZ, R177.H0_H0 ;  /* 0x200000b1ff987230 */ /* 0x000fe20000004100 */
[----:B------:R-:W-:Y:S01]  /*7d00*/  F2FP.F16.F32.PACK_AB R49, R49, R85 ;  /* 0x000000553131723e */ /* 0x000fe200000000ff */
[----:B------:R-:W-:Y:S01]  /*7d10*/  HADD2.F32 R91, -RZ, R151.H0_H0 ;  /* 0x20000097ff5b7230 */ /* 0x000fe20000004100 */
[----:B------:R-:W-:Y:S01]  /*7d20*/  MOV R85, R41 ;  /* 0x0000002900557202 */ /* 0x000fe20000000f00 */
[----:B------:R-:W-:-:S02]  /*7d30*/  HADD2.F32 R154, -RZ, R150.H0_H0 ;  /* 0x20000096ff9a7230 */ /* 0x000fc40000004100 */
[----:B------:R-:W-:Y:S02]  /*7d40*/  HADD2.F32 R150, -RZ, R150.H1_H1 ;  /* 0x30000096ff967230 */ /* 0x000fe40000004100 */
[CC--:B------:R-:W-:Y:S01]  /*7d50*/  FMUL.FTZ R87, R91.reuse, R153.reuse ;  /* 0x000000995b577220 */ /* 0x0c0fe20000410000 */
[----:B------:R-:W-:Y:S02]  /*7d60*/  IMAD.MOV.U32 R89, RZ, RZ, R49 ;  /* 0x000000ffff597224 */ /* 0x000fe400078e0031 */
[C---:B------:R-:W-:Y:S01]  /*7d70*/  FMUL.FTZ R153, R154.reuse, R153 ;  /* 0x000000999a997220 */ /* 0x040fe20000410000 */
[-C--:B------:R-:W-:Y:S01]  /*7d80*/  FFMA.FTZ R87, R154, R152.reuse, -R87 ;  /* 0x000000989a577223 */ /* 0x080fe20000010857 */
[----:B------:R-:W-:Y:S02]  /*7d90*/  HADD2.F32 R154, -RZ, R178.H1_H1 ;  /* 0x300000b2ff9a7230 */ /* 0x000fe40000004100 */
[----:B------:R-:W-:Y:S01]  /*7da0*/  FFMA.FTZ R91, R91, R152, R153 ;  /* 0x000000985b5b7223 */ /* 0x000fe20000010099 */
[----:B------:R-:W-:-:S02]  /*7db0*/  SHF.R.U32.HI R152, RZ, 0x10, R43 ;  /* 0x00000010ff987819 */ /* 0x000fc4000001162b */
[--C-:B------:R-:W-:Y:S02]  /*7dc0*/  SHF.R.U64 R43, R50, 0x10, R51.reuse ;  /* 0x00000010322b7819 */ /* 0x100fe40000001233 */
[----:B------:R-:W-:Y:S01]  /*7dd0*/  SHF.R.U32.HI R50, RZ, 0x10, R51 ;  /* 0x00000010ff327819 */ /* 0x000fe20000011633 */
[----:B------:R-:W-:Y:S02]  /*7de0*/  HADD2.F32 R51, -RZ, R151.H1_H1 ;  /* 0x30000097ff337230 */ /* 0x000fe40000004100 */
[----:B------:R-:W-:Y:S02]  /*7df0*/  HADD2.F32 R152, -RZ, R152.H0_H0 ;  /* 0x20000098ff987230 */ /* 0x000fe40000004100 */
[----:B------:R-:W-:Y:S02]  /*7e00*/  HADD2.F32 R151, -RZ, R50.H0_H0 ;  /* 0x20000032ff977230 */ /* 0x000fe40000004100 */
[----:B------:R-:W-:-:S03]  /*7e10*/  HADD2.F32 R43, -RZ, R43.H0_H0 ;  /* 0x2000002bff2b7230 */ /* 0x000fc60000004100 */
[----:B------:R-:W-:-:S04]  /*7e20*/  FMUL.FTZ R50, R51, R151 ;  /* 0x0000009733327220 */ /* 0x000fc80000410000 */
[CC--:B------:R-:W-:Y:S01]  /*7e30*/  FFMA.FTZ R50, R150.reuse, R152.reuse, -R50 ;  /* 0x0000009896327223 */ /* 0x0c0fe20000010832 */
[----:B------:R-:W-:Y:S01]  /*7e40*/  FMUL.FTZ R150, R150, R151 ;  /* 0x0000009796967220 */ /* 0x000fe20000410000 */
[--C-:B------:R-:W-:Y:S02]  /*7e50*/  HADD2.F32 R151, -RZ, R88.reuse.H0_H0 ;  /* 0x20000058ff977230 */ /* 0x100fe40000004100 */
[----:B------:R-:W-:Y:S02]  /*7e60*/  HADD2.F32 R88, -RZ, R88.H1_H1 ;  /* 0x30000058ff587230 */ /* 0x000fe40000004100 */
[----:B------:R-:W-:Y:S01]  /*7e70*/  FFMA.FTZ R51, R51, R152, R150 ;  /* 0x0000009833337223 */ /* 0x000fe20000010096 */
[----:B------:R-:W-:Y:S02]  /*7e80*/  HADD2.F32 R150, -RZ, R84.H0_H0 ;  /* 0x20000054ff967230 */ /* 0x000fe40000004100 */
[-C--:B------:R-:W-:Y:S01]  /*7e90*/  FMUL.FTZ R153, R151, R154.reuse ;  /* 0x0000009a97997220 */ /* 0x080fe20000410000 */
[----:B------:R-:W-:Y:S01]  /*7ea0*/  HADD2.F32 R152, -RZ, R177.H1_H1 ;  /* 0x300000b1ff987230 */ /* 0x000fe20000004100 */
[----:B------:R-:W-:Y:S01]  /*7eb0*/  F2FP.F16.F32.PACK_AB R87, R50, R87 ;  /* 0x000000573257723e */ /* 0x000fe200000000ff */
[----:B------:R-:W-:Y:S01]  /*7ec0*/  FMUL.FTZ R154, R150, R154 ;  /* 0x0000009a969a7220 */ /* 0x000fe20000410000 */
[----:B------:R-:W-:-:S02]  /*7ed0*/  F2FP.F16.F32.PACK_AB R91, R51, R91 ;  /* 0x0000005b335b723e */ /* 0x000fc400000000ff */
[-C--:B------:R-:W-:Y:S01]  /*7ee0*/  FFMA.FTZ R150, R150, R152.reuse, -R153 ;  /* 0x0000009896967223 */ /* 0x080fe20000010899 */
[----:B------:R-:W-:Y:S01]  /*7ef0*/  FFMA.FTZ R151, R151, R152, R154 ;  /* 0x0000009897977223 */ /* 0x000fe2000001009a */
[----:B------:R-:W-:Y:S02]  /*7f00*/  HADD2.F32 R152, -RZ, R84.H1_H1 ;  /* 0x30000054ff987230 */ /* 0x000fe40000004100 */
[----:B------:R-:W-:Y:S02]  /*7f10*/  HADD2.F32 R84, -RZ, R40.H0_H0 ;  /* 0x20000028ff547230 */ /* 0x000fe40000004100 */
[-C--:B------:R-:W-:Y:S01]  /*7f20*/  FMUL.FTZ R40, R88, R48.reuse ;  /* 0x0000003058287220 */ /* 0x080fe20000410000 */
[--C-:B------:R-:W-:Y:S02]  /*7f30*/  HADD2.F32 R154, -RZ, R176.reuse.H1_H1 ;  /* 0x300000b0ff9a7230 */ /* 0x100fe40000004100 */
[C---:B------:R-:W-:Y:S01]  /*7f40*/  FMUL.FTZ R48, R152.reuse, R48 ;  /* 0x0000003098307220 */ /* 0x040fe20000410000 */
[----:B------:R-:W-:Y:S01]  /*7f50*/  FFMA.FTZ R40, R152, R84, -R40 ;  /* 0x0000005498287223 */ /* 0x000fe20000010828 */
[----:B------:R-:W-:-:S02]  /*7f60*/  HADD2.F32 R152, -RZ, R176.H0_H0 ;  /* 0x200000b0ff987230 */ /* 0x000fc40000004100 */
[----:B------:R-:W-:Y:S01]  /*7f70*/  FFMA.FTZ R48, R88, R84, R48 ;  /* 0x0000005458307223 */ /* 0x000fe20000010030 */
[----:B------:R-:W-:Y:S02]  /*7f80*/  HADD2.F32 R84, -RZ, R90.H0_H0 ;  /* 0x2000005aff547230 */ /* 0x000fe40000004100 */
[----:B------:R-:W-:Y:S01]  /*7f90*/  HADD2.F32 R88, -RZ, R86.H0_H0 ;  /* 0x20000056ff587230 */ /* 0x000fe20000004100 */
[----:B------:R-:W-:Y:S01]  /*7fa0*/  F2FP.F16.F32.PACK_AB R40, R40, R150 ;  /* 0x000000962828723e */ /* 0x000fe200000000ff */
[----:B------:R-:W-:Y:S02]  /*7fb0*/  HADD2.F32 R90, -RZ, R90.H1_H1 ;  /* 0x3000005aff5a7230 */ /* 0x000fe40000004100 */
[-C--:B------:R-:W-:Y:S01]  /*7fc0*/  FMUL.FTZ R153, R84, R154.reuse ;  /* 0x0000009a54997220 */ /* 0x080fe20000410000 */
[----:B------:R-:W-:Y:S02]  /*7fd0*/  HADD2.F32 R86, -RZ, R86.H1_H1 ;  /* 0x30000056ff567230 */ /* 0x000fe40000004100 */
[----:B------:R-:W-:Y:S01]  /*7fe0*/  FMUL.FTZ R154, R88, R154 ;  /* 0x0000009a589a7220 */ /* 0x000fe20000410000 */
[----:B------:R-:W-:Y:S01]  /*7ff0*/  F2FP.F16.F32.PACK_AB R48, R48, R151 ;  /* 0x000000973030723e */ /* 0x000fe200000000ff */
[----:B------:R-:W-:-:S02]  /*8000*/  FFMA.FTZ R153, R88, R152, -R153 ;  /* 0x0000009858997223 */ /* 0x000fc40000010899 */
[----:B------:R-:W-:Y:S01]  /*8010*/  FFMA.FTZ R154, R84, R152, R154 ;  /* 0x00000098549a7223 */ /* 0x000fe2000001009a */
[-C--:B------:R-:W-:Y:S01]  /*8020*/  FMUL.FTZ R84, R90, R43.reuse ;  /* 0x0000002b5a547220 */ /* 0x080fe20000410000 */
[C---:B------:R-:W-:Y:S01]  /*8030*/  FMUL.FTZ R43, R86.reuse, R43 ;  /* 0x0000002b562b7220 */ /* 0x040fe20000410000 */
[----:B------:R-:W-:Y:S02]  /*8040*/  IMAD.MOV.U32 R88, RZ, RZ, R48 ;  /* 0x000000ffff587224 */ /* 0x000fe400078e0030 */
[-C--:B------:R-:W-:Y:S01]  /*8050*/  FFMA.FTZ R84, R86, R42.reuse, -R84 ;  /* 0x0000002a56547223 */ /* 0x080fe20000010854 */
[----:B------:R-:W-:-:S04]  /*8060*/  FFMA.FTZ R43, R90, R42, R43 ;  /* 0x0000002a5a2b7223 */ /* 0x000fc8000001002b */
[----:B------:R-:W-:Y:S01]  /*8070*/  F2FP.F16.F32.PACK_AB R153, R84, R153 ;  /* 0x000000995499723e */ /* 0x000fe200000000ff */
[----:B------:R-:W-:Y:S01]  /*8080*/  IMAD.MOV.U32 R84, RZ, RZ, R40 ;  /* 0x000000ffff547224 */ /* 0x000fe200078e0028 */
[----:B------:R-:W-:-:S03]  /*8090*/  F2FP.F16.F32.PACK_AB R43, R43, R154 ;  /* 0x0000009a2b2b723e */ /* 0x000fc600000000ff */
[----:B------:R-:W-:Y:S01]  /*80a0*/  IMAD.MOV.U32 R86, RZ, RZ, R153 ;  /* 0x000000ffff567224 */ /* 0x000fe200078e0099 */
[----:B------:R-:W-:-:S07]  /*80b0*/  MOV R90, R43 ;  /* 0x0000002b005a7202 */ /* 0x000fce0000000f00 */
.L_x_528:
[----:B------:R-:W-:Y:S05]  /*80c0*/  BSYNC B3 ;  /* 0x0000000000037941 */ /* 0x000fea0003800000 */
.L_x_527:
[----:B------:R-:W-:Y:S01]  /*80d0*/  ISETP.GE.AND P4, PT, R149, R143, PT ;  /* 0x0000008f9500720c */ /* 0x000fe20003f86270 */
[----:B------:R-:W-:-:S12]  /*80e0*/  ULDC.64 UR4, c[0x0][0x208] ;  /* 0x0000820000047ab9 */ /* 0x000fd80000000a00 */
[--C-:B------:R-:W-:Y:S02]  /*80f0*/  @!P4 SHF.R.S32.HI R43, RZ, 0x1f, R149.reuse ;  /* 0x0000001fff2bc819 */ /* 0x100fe40000011495 */
[----:B------:R-:W-:-:S04]  /*8100*/  @!P4 IADD3 R149, P5, P6, R96, R134, R149 ;  /* 0x000000866095c210 */ /* 0x000fc80007ebe095 */
[----:B------:R-:W-:Y:S02]  /*8110*/  @!P4 IADD3.X R43, R93, R148, R43, P5, P6 ;  /* 0x000000945d2bc210 */ /* 0x000fe40002fec42b */
[----:B------:R-:W-:-:S04]  /*8120*/  IADD3 R41, P5, P6, R96, R134, R14 ;  /* 0x0000008660297210 */ /* 0x000fc80007ebe00e */
[----:B------:R-:W-:Y:S02]  /*8130*/  IADD3.X R42, R93, R148, R8, P5, P6 ;  /* 0x000000945d2a7210 */ /* 0x000fe40002fec408 */
[----:B------:R-:W-:-:S04]  /*8140*/  LEA R40, P5, R41, R116, 0x1 ;  /* 0x0000007429287211 */ /* 0x000fc800078a08ff */
[----:B------:R-:W-:Y:S02]  /*8150*/  LEA.HI.X R41, R41, R117, R42, 0x1, P5 ;  /* 0x0000007529297211 */ /* 0x000fe400028f0c2a */
[----:B------:R-:W-:-:S03]  /*8160*/  @!P4 LEA R42, P5, R149, R116, 0x1 ;  /* 0x00000074952ac211 */ /* 0x000fc600078a08ff */
[----:B-1----:R1:W-:Y:S01]  /*8170*/  STG.E.128 desc[UR4][R40.64], R84 ;  /* 0x0000005428007986 */ /* 0x0023e2000c101d04 */
[----:B------:R-:W-:-:S05]  /*8180*/  @!P4 LEA.HI.X R43, R149, R117, R43, 0x1, P5 ;  /* 0x00000075952bc211 */ /* 0x000fca00028f0c2b */
[----:B0-----:R1:W-:Y:S04]  /*8190*/  @!P4 STG.E.128 desc[UR4][R42.64], R88 ;  /* 0x000000582a00c986 */ /* 0x0013e8000c101d04 */
.L_x_526:
[----:B------:R-:W-:Y:S05]  /*81a0*/  BSYNC B2 ;  /* 0x0000000000027941 */ /* 0x000fea0003800000 */
.L_x_525:
[----:B------:R-:W-:-:S13]  /*81b0*/  ISETP.NE.AND P4, PT, R11, RZ, PT ;  /* 0x000000ff0b00720c */ /* 0x000fda0003f85270 */
[----:B------:R-:W-:Y:S05]  /*81c0*/  @!P4 BRA `(.L_x_524) ;  /* 0x0000000400fcc947 */ /* 0x000fea0003800000 */
[----:B-1----:R-:W-:Y:S01]  /*81d0*/  SEL R40, R115, R145, !P1 ;  /* 0x0000009173287207 */ /* 0x002fe20004800000 */
        /* <DEDUP_REMOVED lines=13> */
[----:B------:R-:W-:-:S05]  /*82b0*/  LOP3.LUT R41, R41, R229, RZ, 0x3c, !PT ;  /* 0x000000e529297212 */ /* 0x000fca00078e3cff */
[----:B------:R-:W-:-:S04]  /*82c0*/  IMAD.IADD R40, R40, 0x1, R41 ;  /* 0x0000000128287824 */ /* 0x000fc800078e0229 */
[C---:B------:R-:W-:Y:S02]  /*82d0*/  IMAD R48, R19.reuse, 0x5000, R40 ;  /* 0x0000500013307824 */ /* 0x040fe400078e0228 */
[----:B------:R-:W-:Y:S02]  /*82e0*/  IMAD R40, R19, 0x5000, R137 ;  /* 0x0000500013287824 */ /* 0x000fe400078e0289 */
[----:B------:R-:W-:-:S03]  /*82f0*/  IMAD R48, R48, 0x2, R18 ;  /* 0x0000000230307824 */ /* 0x000fc600078e0212 */
[----:B------:R-:W-:-:S03]  /*8300*/  LEA R40, R40, R18, 0x1 ;  /* 0x0000001228287211 */ /* 0x000fc600078e08ff */
[----:B------:R-:W0:Y:S04]  /*8310*/  LDS.128 R48, [R48+0x24400] ;  /* 0x0244000030307984 */ /* 0x000e280000000c00 */
[----:B------:R-:W1:Y:S01]  /*8320*/  LDS.128 R40, [R40+0x24400] ;  /* 0x0244000028287984 */ /* 0x000e620000000c00 */
[----:B------:R-:W-:Y:S05]  /*8330*/  @P4 BRA `(.L_x_530) ;  /* 0x0000000400684947 */ /* 0x000fea0003800000 */
[----:B0-----:R-:W-:Y:S01]  /*8340*/  IMAD.MOV.U32 R86, RZ, RZ, R49 ;  /* 0x000000ffff567224 */ /* 0x001fe200078e0031 */
[----:B------:R-:W-:Y:S01]  /*8350*/  SHF.R.U64 R36, R36, 0x10, R37 ;  /* 0x0000001024247819 */ /* 0x000fe20000001225 */
[----:B-1----:R-:W-:Y:S01]  /*8360*/  IMAD.MOV.U32 R85, RZ, RZ, R41 ;  /* 0x000000ffff557224 */ /* 0x002fe200078e0029 */
[----:B------:R-:W-:Y:S01]  /*8370*/  SHF.R.U32.HI R37, RZ, 0x10, R37 ;  /* 0x00000010ff257819 */ /* 0x000fe20000011625 */
[----:B------:R-:W-:Y:S01]  /*8380*/  HADD2.F32 R87, -RZ, R175.H1_H1 ;  /* 0x300000afff577230 */ /* 0x000fe20000004100 */
[----:B------:R-:W-:Y:S01]  /*8390*/  SHF.R.U64 R38, R38, 0x10, R39 ;  /* 0x0000001026267819 */ /* 0x000fe20000001227 */
[----:B------:R-:W-:Y:S02]  /*83a0*/  HADD2.F32 R41, -RZ, R86.H0_H0 ;  /* 0x20000056ff297230 */ /* 0x000fe40000004100 */
[----:B------:R-:W-:Y:S02]  /*83b0*/  HADD2.F32 R89, -RZ, R85.H0_H0 ;  /* 0x20000055ff597230 */ /* 0x000fe40000004100 */
[----:B------:R-:W-:-:S02]  /*83c0*/  HADD2.F32 R88, -RZ, R175.H0_H0 ;  /* 0x200000afff587230 */ /* 0x000fc40000004100 */
[-C--:B------:R-:W-:Y:S01]  /*83d0*/  FMUL.FTZ R49, R41, R87.reuse ;  /* 0x0000005729317220 */ /* 0x080fe20000410000 */
[----:B------:R-:W-:Y:S02]  /*83e0*/  HADD2.F32 R86, -RZ, R86.H1_H1 ;  /* 0x30000056ff567230 */ /* 0x000fe40000004100 */
[C---:B------:R-:W-:Y:S01]  /*83f0*/  FMUL.FTZ R87, R89.reuse, R87 ;  /* 0x0000005759577220 */ /* 0x040fe20000410000 */
[----:B------:R-:W-:Y:S02]  /*8400*/  HADD2.F32 R37, -RZ, R37.H0_H0 ;  /* 0x20000025ff257230 */ /* 0x000fe40000004100 */
[-C--:B------:R-:W-:Y:S01]  /*8410*/  FFMA.FTZ R49, R89, R88.reuse, -R49 ;  /* 0x0000005859317223 */ /* 0x080fe20000010831 */
[----:B------:R-:W-:Y:S02]  /*8420*/  HADD2.F32 R38, -RZ, R38.H0_H0 ;  /* 0x20000026ff267230 */ /* 0x000fe40000004100 */
[----:B------:R-:W-:Y:S01]  /*8430*/  FFMA.FTZ R41, R41, R88, R87 ;  /* 0x0000005829297223 */ /* 0x000fe20000010057 */
[--C-:B------:R-:W-:Y:S01]  /*8440*/  SHF.R.U32.HI R87, RZ, 0x10, R45.reuse ;  /* 0x00000010ff577819 */ /* 0x100fe2000001162d */
[----:B------:R-:W-:Y:S01]  /*8450*/  HADD2.F32 R88, -RZ, R173.H1_H1 ;  /* 0x300000adff587230 */ /* 0x000fe20000004100 */
[----:B------:R-:W-:Y:S01]  /*8460*/  SHF.R.U64 R45, R44, 0x10, R45 ;  /* 0x000000102c2d7819 */ /* 0x000fe2000000122d */
[----:B------:R-:W-:-:S02]  /*8470*/  HADD2.F32 R44, -RZ, R85.H1_H1 ;  /* 0x30000055ff2c7230 */ /* 0x000fc40000004100 */
[----:B------:R-:W-:Y:S02]  /*8480*/  HADD2.F32 R87, -RZ, R87.H0_H0 ;  /* 0x20000057ff577230 */ /* 0x000fe40000004100 */
[----:B------:R-:W-:-:S03]  /*8490*/  HADD2.F32 R45, -RZ, R45.H0_H0 ;  /* 0x2000002dff2d7230 */ /* 0x000fc60000004100 */
[-C--:B------:R-:W-:Y:S01]  /*84a0*/  FMUL.FTZ R85, R86, R87.reuse ;  /* 0x0000005756557220 */ /* 0x080fe20000410000 */
[----:B------:R-:W-:-:S03]  /*84b0*/  FMUL.FTZ R87, R44, R87 ;  /* 0x000000572c577220 */ /* 0x000fc60000410000 */
[-C--:B------:R-:W-:Y:S01]  /*84c0*/  FFMA.FTZ R44, R44, R37.reuse, -R85 ;  /* 0x000000252c2c7223 */ /* 0x080fe20000010855 */
[----:B------:R-:W-:Y:S02]  /*84d0*/  HADD2.F32 R85, -RZ, R51.H0_H0 ;  /* 0x20000033ff557230 */ /* 0x000fe40000004100 */
[----:B------:R-:W-:Y:S01]  /*84e0*/  FFMA.FTZ R37, R86, R37, R87 ;  /* 0x0000002556257223 */ /* 0x000fe20000010057 */
[----:B------:R-:W-:Y:S02]  /*84f0*/  HADD2.F32 R86, -RZ, R173.H0_H0 ;  /* 0x200000adff567230 */ /* 0x000fe40000004100 */
[--C-:B------:R-:W-:Y:S02]  /*8500*/  HADD2.F32 R87, -RZ, R43.reuse.H0_H0 ;  /* 0x2000002bff577230 */ /* 0x100fe40000004100 */
[----:B------:R-:W-:Y:S01]  /*8510*/  FMUL.FTZ R89, R85, R88 ;  /* 0x0000005855597220 */ /* 0x000fe20000410000 */
[----:B------:R-:W-:Y:S01]  /*8520*/  HADD2.F32 R43, -RZ, R43.H1_H1 ;  /* 0x3000002bff2b7230 */ /* 0x000fe20000004100 */
[----:B------:R-:W-:-:S02]  /*8530*/  F2FP.F16.F32.PACK_AB R44, R44, R49 ;  /* 0x000000312c2c723e */ /* 0x000fc400000000ff */
[C---:B------:R-:W-:Y:S01]  /*8540*/  FFMA.FTZ R89, R87.reuse, R86, -R89 ;  /* 0x0000005657597223 */ /* 0x040fe20000010859 */
[----:B------:R-:W-:Y:S01]  /*8550*/  FMUL.FTZ R87, R87, R88 ;  /* 0x0000005857577220 */ /* 0x000fe20000410000 */
[----:B------:R-:W-:Y:S01]  /*8560*/  HADD2.F32 R88, -RZ, R172.H1_H1 ;  /* 0x300000acff587230 */ /* 0x000fe20000004100 */
[----:B------:R-:W-:Y:S01]  /*8570*/  F2FP.F16.F32.PACK_AB R37, R37, R41 ;  /* 0x000000292525723e */ /* 0x000fe200000000ff */
[----:B------:R-:W-:Y:S02]  /*8580*/  IMAD.MOV.U32 R41, RZ, RZ, R44 ;  /* 0x000000ffff297224 */ /* 0x000fe400078e002c */
[----:B------:R-:W-:Y:S01]  /*8590*/  FFMA.FTZ R87, R85, R86, R87 ;  /* 0x0000005655577223 */ /* 0x000fe20000010057 */
[----:B------:R-:W-:Y:S02]  /*85a0*/  SHF.R.U32.HI R85, RZ, 0x10, R39 ;  /* 0x00000010ff557819 */ /* 0x000fe40000011627 */
[--C-:B------:R-:W-:Y:S01]  /*85b0*/  SHF.R.U64 R39, R46, 0x10, R47.reuse ;  /* 0x000000102e277819 */ /* 0x100fe2000000122f */
[----:B------:R-:W-:Y:S01]  /*85c0*/  HADD2.F32 R46, -RZ, R51.H1_H1 ;  /* 0x30000033ff2e7230 */ /* 0x000fe20000004100 */
[----:B------:R-:W-:Y:S01]  /*85d0*/  SHF.R.U32.HI R47, RZ, 0x10, R47 ;  /* 0x00000010ff2f7819 */ /* 0x000fe2000001162f */
[----:B------:R-:W-:-:S02]  /*85e0*/  HADD2.F32 R85, -RZ, R85.H0_H0 ;  /* 0x20000055ff557230 */ /* 0x000fc40000004100 */
[----:B------:R-:W-:Y:S02]  /*85f0*/  HADD2.F32 R39, -RZ, R39.H0_H0 ;  /* 0x20000027ff277230 */ /* 0x000fe40000004100 */
[----:B------:R-:W-:Y:S02]  /*8600*/  HADD2.F32 R47, -RZ, R47.H0_H0 ;  /* 0x2000002fff2f7230 */ /* 0x000fe40000004100 */
[----:B------:R-:W-:-:S03]  /*8610*/  IMAD.MOV.U32 R49, RZ, RZ, R37 ;  /* 0x000000ffff317224 */ /* 0x000fc600078e0025 */
[----:B------:R-:W-:-:S04]  /*8620*/  FMUL.FTZ R51, R46, R47 ;  /* 0x0000002f2e337220 */ /* 0x000fc80000410000 */
[C---:B------:R-:W-:Y:S01]  /*8630*/  FFMA.FTZ R51, R43.reuse, R85, -R51 ;  /* 0x000000552b337223 */ /* 0x040fe20000010833 */
[----:B------:R-:W-:Y:S01]  /*8640*/  FMUL.FTZ R43, R43, R47 ;  /* 0x0000002f2b2b7220 */ /* 0x000fe20000410000 */
[----:B------:R-:W-:-:S03]  /*8650*/  HADD2.F32 R47, -RZ, R172.H0_H0 ;  /* 0x200000acff2f7230 */ /* 0x000fc60000004100 */
[----:B------:R-:W-:Y:S01]  /*8660*/  FFMA.FTZ R43, R46, R85, R43 ;  /* 0x000000552e2b7223 */ /* 0x000fe2000001002b */
[----:B------:R-:W-:Y:S01]  /*8670*/  HADD2.F32 R46, -RZ, R48.H0_H0 ;  /* 0x20000030ff2e7230 */ /* 0x000fe20000004100 */
[----:B------:R-:W-:Y:S01]  /*8680*/  F2FP.F16.F32.PACK_AB R51, R51, R89 ;  /* 0x000000593333723e */ /* 0x000fe200000000ff */
[----:B------:R-:W-:Y:S02]  /*8690*/  HADD2.F32 R85, -RZ, R40.H0_H0 ;  /* 0x20000028ff557230 */ /* 0x000fe40000004100 */
[----:B------:R-:W-:Y:S02]  /*86a0*/  HADD2.F32 R48, -RZ, R48.H1_H1 ;  /* 0x30000030ff307230 */ /* 0x000fe40000004100 */
[-C--:B------:R-:W-:Y:S01]  /*86b0*/  FMUL.FTZ R86, R46, R88.reuse ;  /* 0x000000582e567220 */ /* 0x080fe20000410000 */
[----:B------:R-:W-:Y:S01]  /*86c0*/  F2FP.F16.F32.PACK_AB R87, R43, R87 ;  /* 0x000000572b57723e */ /* 0x000fe200000000ff */
[----:B------:R-:W-:Y:S01]  /*86d0*/  FMUL.FTZ R88, R85, R88 ;  /* 0x0000005855587220 */ /* 0x000fe20000410000 */
[----:B------:R-:W-:-:S02]  /*86e0*/  IMAD.MOV.U32 R43, RZ, RZ, R51 ;  /* 0x000000ffff2b7224 */ /* 0x000fc400078e0033 */
[-C--:B------:R-:W-:Y:S01]  /*86f0*/  FFMA.FTZ R86, R85, R47.reuse, -R86 ;  /* 0x0000002f55567223 */ /* 0x080fe20000010856 */
[----:B------:R-:W-:Y:S02]  /*8700*/  HADD2.F32 R85, -RZ, R171.H1_H1 ;  /* 0x300000abff557230 */ /* 0x000fe40000004100 */
[----:B------:R-:W-:Y:S01]  /*8710*/  FFMA.FTZ R88, R46, R47, R88 ;  /* 0x0000002f2e587223 */ /* 0x000fe20000010058 */
[----:B------:R-:W-:Y:S02]  /*8720*/  HADD2.F32 R46, -RZ, R40.H1_H1 ;  /* 0x30000028ff2e7230 */ /* 0x000fe40000004100 */
[----:B------:R-:W-:Y:S02]  /*8730*/  HADD2.F32 R40, -RZ, R36.H0_H0 ;  /* 0x20000024ff287230 */ /* 0x000fe40000004100 */
[-C--:B------:R-:W-:Y:S01]  /*8740*/  FMUL.FTZ R36, R48, R45.reuse ;  /* 0x0000002d30247220 */ /* 0x080fe20000410000 */
[--C-:B------:R-:W-:Y:S02]  /*8750*/  HADD2.F32 R47, -RZ, R42.reuse.H0_H0 ;  /* 0x2000002aff2f7230 */ /* 0x100fe40000004100 */
[----:B------:R-:W-:Y:S01]  /*8760*/  FMUL.FTZ R45, R46, R45 ;  /* 0x0000002d2e2d7220 */ /* 0x000fe20000410000 */
[----:B------:R-:W-:-:S02]  /*8770*/  HADD2.F32 R42, -RZ, R42.H1_H1 ;  /* 0x3000002aff2a7230 */ /* 0x000fc40000004100 */
[-C--:B------:R-:W-:Y:S01]  /*8780*/  FFMA.FTZ R36, R46, R40.reuse, -R36 ;  /* 0x000000282e247223 */ /* 0x080fe20000010824 */
[----:B------:R-:W-:Y:S02]  /*8790*/  HADD2.F32 R46, -RZ, R171.H0_H0 ;  /* 0x200000abff2e7230 */ /* 0x000fe40000004100 */
[----:B------:R-:W-:Y:S01]  /*87a0*/  FFMA.FTZ R40, R48, R40, R45 ;  /* 0x0000002830287223 */ /* 0x000fe2000001002d */
[--C-:B------:R-:W-:Y:S02]  /*87b0*/  HADD2.F32 R45, -RZ, R50.reuse.H0_H0 ;  /* 0x20000032ff2d7230 */ /* 0x100fe40000004100 */
[----:B------:R-:W-:Y:S01]  /*87c0*/  HADD2.F32 R50, -RZ, R50.H1_H1 ;  /* 0x30000032ff327230 */ /* 0x000fe20000004100 */
[----:B------:R-:W-:Y:S01]  /*87d0*/  F2FP.F16.F32.PACK_AB R36, R36, R86 ;  /* 0x000000562424723e */ /* 0x000fe200000000ff */
[----:B------:R-:W-:Y:S02]  /*87e0*/  IMAD.MOV.U32 R51, RZ, RZ, R87 ;  /* 0x000000ffff337224 */ /* 0x000fe400078e0057 */
[-C--:B------:R-:W-:Y:S01]  /*87f0*/  FMUL.FTZ R48, R45, R85.reuse ;  /* 0x000000552d307220 */ /* 0x080fe20000410000 */
[----:B------:R-:W-:Y:S01]  /*8800*/  FMUL.FTZ R85, R47, R85 ;  /* 0x000000552f557220 */ /* 0x000fe20000410000 */
[----:B------:R-:W-:-:S02]  /*8810*/  F2FP.F16.F32.PACK_AB R88, R40, R88 ;  /* 0x000000582858723e */ /* 0x000fc400000000ff */
[-C--:B------:R-:W-:Y:S01]  /*8820*/  FFMA.FTZ R48, R47, R46.reuse, -R48 ;  /* 0x0000002e2f307223 */ /* 0x080fe20000010830 */
[----:B------:R-:W-:Y:S01]  /*8830*/  FFMA.FTZ R85, R45, R46, R85 ;  /* 0x0000002e2d557223 */ /* 0x000fe20000010055 */
[-C--:B------:R-:W-:Y:S01]  /*8840*/  FMUL.FTZ R45, R50, R39.reuse ;  /* 0x00000027322d7220 */ /* 0x080fe20000410000 */
[C---:B------:R-:W-:Y:S01]  /*8850*/  FMUL.FTZ R39, R42.reuse, R39 ;  /* 0x000000272a277220 */ /* 0x040fe20000410000 */
[----:B------:R-:W-:Y:S02]  /*8860*/  MOV R40, R36 ;  /* 0x0000002400287202 */ /* 0x000fe40000000f00 */
[-C--:B------:R-:W-:Y:S01]  /*8870*/  FFMA.FTZ R45, R42, R38.reuse, -R45 ;  /* 0x000000262a2d7223 */ /* 0x080fe2000001082d */
[----:B------:R-:W-:-:S04]  /*8880*/  FFMA.FTZ R39, R50, R38, R39 ;  /* 0x0000002632277223 */ /* 0x000fc80000010027 */
[----:B------:R-:W-:Y:S01]  /*8890*/  F2FP.F16.F32.PACK_AB R45, R45, R48 ;  /* 0x000000302d2d723e */ /* 0x000fe200000000ff */
[----:B------:R-:W-:Y:S01]  /*88a0*/  IMAD.MOV.U32 R48, RZ, RZ, R88 ;  /* 0x000000ffff307224 */ /* 0x000fe200078e0058 */
[----:B------:R-:W-:Y:S02]  /*88b0*/  F2FP.F16.F32.PACK_AB R39, R39, R85 ;  /* 0x000000552727723e */ /* 0x000fe400000000ff */
[----:B------:R-:W-:-:S03]  /*88c0*/  MOV R42, R45 ;  /* 0x0000002d002a7202 */ /* 0x000fc60000000f00 */
[----:B------:R-:W-:-:S07]  /*88d0*/  IMAD.MOV.U32 R50, RZ, RZ, R39 ;  /* 0x000000ffff327224 */ /* 0x000fce00078e0027 */
.L_x_530:
[----:B------:R-:W-:Y:S05]  /*88e0*/  BSYNC B2 ;  /* 0x0000000000027941 */ /* 0x000fea0003800000 */
.L_x_529:
        /* <DEDUP_REMOVED lines=13> */
.L_x_524:
[----:B------:R-:W-:Y:S05]  /*89c0*/  BSYNC B1 ;  /* 0x0000000000017941 */ /* 0x000fea0003800000 */
.L_x_523:
[----:B----4-:R-:W4:Y:S01]  /*89d0*/  LDL R36, [R1+0x10] ;  /* 0x0000100001247983 */ /* 0x010f220000100800 */
[----:B------:R-:W-:Y:S01]  /*89e0*/  BSSY B1, `(.L_x_531) ;  /* 0x0000106000017945 */ /* 0x000fe20003800000 */
[----:B----4-:R-:W-:-:S13]  /*89f0*/  LOP3.LUT P4, RZ, R36, 0x1, RZ, 0xc0, !PT ;  /* 0x0000000124ff7812 */ /* 0x010fda000788c0ff */
[----:B------:R-:W-:Y:S05]  /*8a00*/  @P4 BRA `(.L_x_532) ;  /* 0x00000010000c4947 */ /* 0x000fea0003800000 */
[----:B------:R-:W-:Y:S01]  /*8a10*/  ISETP.NE.AND P4, PT, R27, RZ, PT ;  /* 0x000000ff1b00720c */ /* 0x000fe20003f85270 */
[-C--:B---3--:R-:W-:Y:S01]  /*8a20*/  IMAD R50, R142, R124.reuse, RZ ;  /* 0x0000007c8e327224 */ /* 0x088fe200078e02ff */
[----:B------:R-:W-:Y:S01]  /*8a30*/  IADD3 R36, R212, 0x20, RZ ;  /* 0x00000020d4247810 */ /* 0x000fe20007ffe0ff */
[----:B------:R-:W-:Y:S04]  /*8a40*/  BSSY B2, `(.L_x_533) ;  /* 0x0000081000027945 */ /* 0x000fe80003800000 */
[C---:B------:R-:W-:Y:S02]  /*8a50*/  IMAD R50, R36.reuse, R125, R50 ;  /* 0x0000007d24327224 */ /* 0x040fe400078e0232 */
[----:B------:R-:W-:-:S04]  /*8a60*/  IMAD.WIDE.U32 R44, R36, R124, R122 ;  /* 0x0000007c242c7225 */ /* 0x000fc800078e007a */
[----:B------:R-:W-:Y:S01]  /*8a70*/  IMAD.IADD R50, R45, 0x1, R50 ;  /* 0x000000012d327824 */ /* 0x000fe200078e0232 */
[----:B------:R-:W-:Y:S06]  /*8a80*/  @!P4 BRA `(.L_x_534) ;  /* 0x0000000400f0c947 */ /* 0x000fec0003800000 */
[----:B------:R-:W-:Y:S01]  /*8a90*/  SEL R36, R115, R145, !P0 ;  /* 0x0000009173247207 */ /* 0x000fe20004000000 */
[----:B------:R-:W-:Y:S01]  /*8aa0*/  BSSY B3, `(.L_x_535) ;  /* 0x000006d000037945 */ /* 0x000fe20003800000 */
[----:B------:R-:W-:Y:S02]  /*8ab0*/  SHF.R.U32.HI R38, RZ, 0x3, R223 ;  /* 0x00000003ff267819 */ /* 0x000fe400000116df */
[----:B------:R-:W-:Y:S02]  /*8ac0*/  SHF.R.S32.HI R37, RZ, 0x1f, R36 ;  /* 0x0000001fff257819 */ /* 0x000fe40000011424 */
[----:B------:R-:W-:Y:S02]  /*8ad0*/  ISETP.GE.AND P4, PT, R16, R120, PT ;  /* 0x000000781000720c */ /* 0x000fe40003f86270 */
[----:B------:R-:W-:-:S04]  /*8ae0*/  LEA.HI R37, R37, R36, RZ, 0x4 ;  /* 0x0000002425257211 */ /* 0x000fc800078f20ff */
[----:B------:R-:W-:-:S04]  /*8af0*/  LEA.HI.SX32 R46, R37, R15, 0x1c ;  /* 0x0000000f252e7211 */ /* 0x000fc800078fe2ff */
[----:B------:R-:W-:-:S04]  /*8b00*/  SHF.R.S32.HI R37, RZ, 0x1f, R46 ;  /* 0x0000001fff257819 */ /* 0x000fc8000001142e */
[----:B------:R-:W-:Y:S01]  /*8b10*/  LEA.HI R37, R37, R46, RZ, 0x3 ;  /* 0x0000002e25257211 */ /* 0x000fe200078f18ff */
[----:B------:R-:W-:-:S03]  /*8b20*/  IMAD.SHL.U32 R46, R46, 0x8, RZ ;  /* 0x000000082e2e7824 */ /* 0x000fc600078e00ff */
[----:B------:R-:W-:Y:S02]  /*8b30*/  SHF.R.S32.HI R37, RZ, 0x3, R37 ;  /* 0x00000003ff257819 */ /* 0x000fe40000011425 */
[----:B------:R-:W-:-:S03]  /*8b40*/  LOP3.LUT R36, R223, 0x38, R46, 0xf8, !PT ;  /* 0x00000038df247812 */ /* 0x000fc600078ef82e */
[----:B------:R-:W-:Y:S01]  /*8b50*/  IMAD R37, R37, 0x1400, R227 ;  /* 0x0000140025257824 */ /* 0x000fe200078e02e3 */
[----:B------:R-:W-:-:S05]  /*8b60*/  LOP3.LUT R36, R36, R38, RZ, 0x3c, !PT ;  /* 0x0000002624247212 */ /* 0x000fca00078e3cff */
[----:B------:R-:W-:-:S04]  /*8b70*/  IMAD.IADD R36, R37, 0x1, R36 ;  /* 0x0000000125247824 */ /* 0x000fc800078e0224 */
[C---:B-1----:R-:W-:Y:S02]  /*8b80*/  IMAD R40, R19.reuse, 0x5000, R36 ;  /* 0x0000500013287824 */ /* 0x042fe400078e0224 */
[----:B------:R-:W-:Y:S02]  /*8b90*/  IMAD R36, R19, 0x5000, R136 ;  /* 0x0000500013247824 */ /* 0x000fe400078e0288 */
[----:B------:R-:W-:-:S03]  /*8ba0*/  IMAD R40, R40, 0x2, R18 ;  /* 0x0000000228287824 */ /* 0x000fc600078e0212 */
[----:B------:R-:W-:-:S03]  /*8bb0*/  LEA R36, R36, R18, 0x1 ;  /* 0x0000001224247211 */ /* 0x000fc600078e08ff */
[----:B------:R-:W1:Y:S04]  /*8bc0*/  LDS.128 R40, [R40+0x24400] ;  /* 0x0244000028287984 */ /* 0x000e680000000c00 */
[----:B------:R-:W3:Y:S01]  /*8bd0*/  LDS.128 R36, [R36+0x24400] ;  /* 0x0244000024247984 */ /* 0x000ee20000000c00 */
[----:B------:R-:W-:Y:S05]  /*8be0*/  @P4 BRA `(.L_x_536) ;  /* 0x0000000400604947 */ /* 0x000fea0003800000 */
[----:B------:R-:W-:Y:S01]  /*8bf0*/  HADD2.F32 R48, -RZ, R170.H1_H1 ;  /* 0x300000aaff307230 */ /* 0x000fe20000004100 */
[----:B------:R-:W-:Y:S01]  /*8c00*/  SHF.R.U64 R64, R64, 0x10, R65 ;  /* 0x0000001040407819 */ /* 0x000fe20000001241 */
[----:B-1----:R-:W-:Y:S02]  /*8c10*/  HADD2.F32 R47, -RZ, R41.H0_H0 ;  /* 0x20000029ff2f7230 */ /* 0x002fe40000004100 */
[----:B---3--:R-:W-:Y:S02]  /*8c20*/  HADD2.F32 R51, -RZ, R37.H0_H0 ;  /* 0x20000025ff337230 */ /* 0x008fe40000004100 */
[----:B------:R-:W-:Y:S02]  /*8c30*/  HADD2.F32 R49, -RZ, R168.H1_H1 ;  /* 0x300000a8ff317230 */ /* 0x000fe40000004100 */
[-C--:B0-----:R-:W-:Y:S01]  /*8c40*/  FMUL.FTZ R84, R47, R48.reuse ;  /* 0x000000302f547220 */ /* 0x081fe20000410000 */
[----:B------:R-:W-:Y:S02]  /*8c50*/  HADD2.F32 R170, -RZ, R170.H0_H0 ;  /* 0x200000aaffaa7230 */ /* 0x000fe40000004100 */
[----:B------:R-:W-:Y:S01]  /*8c60*/  FMUL.FTZ R48, R51, R48 ;  /* 0x0000003033307220 */ /* 0x000fe20000410000 */
[----:B------:R-:W-:-:S02]  /*8c70*/  HADD2.F32 R168, -RZ, R168.H0_H0 ;  /* 0x200000a8ffa87230 */ /* 0x000fc40000004100 */
[-C--:B------:R-:W-:Y:S01]  /*8c80*/  FFMA.FTZ R84, R51, R49.reuse, -R84 ;  /* 0x0000003133547223 */ /* 0x080fe20000010854 */
[----:B------:R-:W-:Y:S02]  /*8c90*/  HADD2.F32 R51, -RZ, R41.H1_H1 ;  /* 0x30000029ff337230 */ /* 0x000fe40000004100 */
[----:B------:R-:W-:Y:S01]  /*8ca0*/  FFMA.FTZ R47, R47, R49, R48 ;  /* 0x000000312f2f7223 */ /* 0x000fe20000010030 */
[----:B------:R-:W-:Y:S01]  /*8cb0*/  SHF.R.U32.HI R49, RZ, 0x10, R65 ;  /* 0x00000010ff317819 */ /* 0x000fe20000011641 */
[----:B------:R-:W-:Y:S01]  /*8cc0*/  HADD2.F32 R41, -RZ, R37.H1_H1 ;  /* 0x30000025ff297230 */ /* 0x000fe20000004100 */
[--C-:B------:R-:W-:Y:S01]  /*8cd0*/  SHF.R.U64 R48, R56, 0x10, R57.reuse ;  /* 0x0000001038307819 */ /* 0x100fe20000001239 */
[----:B------:R-:W-:Y:S01]  /*8ce0*/  HADD2.F32 R64, -RZ, R64.H0_H0 ;  /* 0x20000040ff407230 */ /* 0x000fe20000004100 */
[----:B------:R-:W-:Y:S01]  /*8cf0*/  SHF.R.U32.HI R56, RZ, 0x10, R57 ;  /* 0x00000010ff387819 */ /* 0x000fe20000011639 */
[----:B------:R-:W-:Y:S02]  /*8d00*/  HADD2.F32 R49, -RZ, R49.H0_H0 ;  /* 0x20000031ff317230 */ /* 0x000fe40000004100 */
[----:B------:R-:W-:-:S02]  /*8d10*/  HADD2.F32 R57, -RZ, R39.H0_H0 ;  /* 0x20000027ff397230 */ /* 0x000fc40000004100 */
[----:B------:R-:W-:Y:S02]  /*8d20*/  HADD2.F32 R56, -RZ, R56.H0_H0 ;  /* 0x20000038ff387230 */ /* 0x000fe40000004100 */
[-C--:B------:R-:W-:Y:S01]  /*8d30*/  FMUL.FTZ R37, R51, R49.reuse ;  /* 0x0000003133257220 */ /* 0x080fe20000410000 */
[C---:B------:R-:W-:Y:S01]  /*8d40*/  FMUL.FTZ R49, R41.reuse, R49 ;  /* 0x0000003129317220 */ /* 0x040fe20000410000 */
[----:B------:R-:W-:Y:S02]  /*8d50*/  HADD2.F32 R39, -RZ, R39.H1_H1 ;  /* 0x30000027ff277230 */ /* 0x000fe40000004100 */
[-C--:B------:R-:W-:Y:S01]  /*8d60*/  FFMA.FTZ R41, R41, R56.reuse, -R37 ;  /* 0x0000003829297223 */ /* 0x080fe20000010825 */
[----:B------:R-:W-:Y:S01]  /*8d70*/  FFMA.FTZ R37, R51, R56, R49 ;  /* 0x0000003833257223 */ /* 0x000fe20000010031 */
[----:B------:R-:W-:Y:S02]  /*8d80*/  HADD2.F32 R49, -RZ, R169.H1_H1 ;  /* 0x300000a9ff317230 */ /* 0x000fe40000004100 */
[----:B------:R-:W-:Y:S01]  /*8d90*/  HADD2.F32 R51, -RZ, R43.H0_H0 ;  /* 0x2000002bff337230 */ /* 0x000fe20000004100 */
[----:B------:R-:W-:Y:S01]  /*8da0*/  F2FP.F16.F32.PACK_AB R41, R41, R84 ;  /* 0x000000542929723e */ /* 0x000fe200000000ff */
[----:B------:R-:W-:Y:S01]  /*8db0*/  HADD2.F32 R56, -RZ, R167.H1_H1 ;  /* 0x300000a7ff387230 */ /* 0x000fe20000004100 */
[----:B------:R-:W-:Y:S01]  /*8dc0*/  F2FP.F16.F32.PACK_AB R47, R37, R47 ;  /* 0x0000002f252f723e */ /* 0x000fe200000000ff */
[----:B------:R-:W-:-:S02]  /*8dd0*/  HADD2.F32 R43, -RZ, R43.H1_H1 ;  /* 0x3000002bff2b7230 */ /* 0x000fc40000004100 */
[-C--:B------:R-:W-:Y:S01]  /*8de0*/  FMUL.FTZ R65, R51, R49.reuse ;  /* 0x0000003133417220 */ /* 0x080fe20000410000 */
[C---:B------:R-:W-:Y:S01]  /*8df0*/  FMUL.FTZ R49, R57.reuse, R49 ;  /* 0x0000003139317220 */ /* 0x040fe20000410000 */
[----:B------:R-:W-:Y:S02]  /*8e00*/  HADD2.F32 R48, -RZ, R48.H0_H0 ;  /* 0x20000030ff307230 */ /* 0x000fe40000004100 */
[-C--:B------:R-:W-:Y:S01]  /*8e10*/  FFMA.FTZ R65, R57, R56.reuse, -R65 ;  /* 0x0000003839417223 */ /* 0x080fe20000010841 */
[----:B------:R-:W-:Y:S01]  /*8e20*/  FFMA.FTZ R49, R51, R56, R49 ;  /* 0x0000003833317223 */ /* 0x000fe20000010031 */
[--C-:B------:R-:W-:Y:S01]  /*8e30*/  SHF.R.U64 R56, R66, 0x10, R67.reuse ;  /* 0x0000001042387819 */ /* 0x100fe20000001243 */
[----:B------:R-:W-:Y:S01]  /*8e40*/  HADD2.F32 R169, -RZ, R169.H0_H0 ;  /* 0x200000a9ffa97230 */ /* 0x000fe20000004100 */
[----:B------:R-:W-:Y:S01]  /*8e50*/  SHF.R.U32.HI R66, RZ, 0x10, R67 ;  /* 0x00000010ff427819 */ /* 0x000fe20000011643 */
[----:B------:R-:W-:Y:S01]  /*8e60*/  HADD2.F32 R167, -RZ, R167.H0_H0 ;  /* 0x200000a7ffa77230 */ /* 0x000fe20000004100 */
[--C-:B------:R-:W-:Y:S01]  /*8e70*/  SHF.R.U64 R51, R58, 0x10, R59.reuse ;  /* 0x000000103a337819 */ /* 0x100fe2000000123b */
[----:B------:R-:W-:Y:S01]  /*8e80*/  HADD2.F32 R56, -RZ, R56.H0_H0 ;  /* 0x20000038ff387230 */ /* 0x000fe20000004100 */
[----:B------:R-:W-:Y:S01]  /*8e90*/  SHF.R.U32.HI R58, RZ, 0x10, R59 ;  /* 0x00000010ff3a7819 */ /* 0x000fe2000001163b */
[----:B------:R-:W-:-:S02]  /*8ea0*/  HADD2.F32 R66, -RZ, R66.H0_H0 ;  /* 0x20000042ff427230 */ /* 0x000fc40000004100 */
[----:B------:R-:W-:Y:S02]  /*8eb0*/  HADD2.F32 R51, -RZ, R51.H0_H0 ;  /* 0x20000033ff337230 */ /* 0x000fe40000004100 */
[----:B------:R-:W-:Y:S02]  /*8ec0*/  HADD2.F32 R58, -RZ, R58.H0_H0 ;  /* 0x2000003aff3a7230 */ /* 0x000fe40000004100 */
[----:B------:R-:W-:Y:S01]  /*8ed0*/  FMUL.FTZ R57, R43, R66 ;  /* 0x000000422b397220 */ /* 0x000fe20000410000 */
[----:B------:R-:W-:Y:S02]  /*8ee0*/  IMAD.MOV.U32 R37, RZ, RZ, R41 ;  /* 0x000000ffff257224 */ /* 0x000fe400078e0029 */
[----:B------:R-:W-:Y:S02]  /*8ef0*/  IMAD.MOV.U32 R41, RZ, RZ, R47 ;  /* 0x000000ffff297224 */ /* 0x000fe400078e002f */
[C---:B------:R-:W-:Y:S01]  /*8f00*/  FFMA.FTZ R57, R39.reuse, R58, -R57 ;  /* 0x0000003a27397223 */ /* 0x040fe20000010839 */
[----:B------:R-:W-:-:S04]  /*8f10*/  FMUL.FTZ R39, R39, R66 ;  /* 0x0000004227277220 */ /* 0x000fc80000410000 */
[----:B------:R-:W-:Y:S01]  /*8f20*/  FFMA.FTZ R39, R43, R58, R39 ;  /* 0x0000003a2b277223 */ /* 0x000fe20000010027 */
[----:B------:R-:W-:Y:S01]  /*8f30*/  HADD2.F32 R43, -RZ, R40.H0_H0 ;  /* 0x20000028ff2b7230 */ /* 0x000fe20000004100 */
[----:B------:R-:W-:Y:S01]  /*8f40*/  F2FP.F16.F32.PACK_AB R57, R57, R65 ;  /* 0x000000413939723e */ /* 0x000fe200000000ff */
[----:B------:R-:W-:Y:S02]  /*8f50*/  HADD2.F32 R58, -RZ, R36.H0_H0 ;  /* 0x20000024ff3a7230 */ /* 0x000fe40000004100 */
[----:B------:R-:W-:Y:S02]  /*8f60*/  HADD2.F32 R40, -RZ, R40.H1_H1 ;  /* 0x30000028ff287230 */ /* 0x000fe40000004100 */
[-C--:B------:R-:W-:Y:S01]  /*8f70*/  FMUL.FTZ R59, R43, R170.reuse ;  /* 0x000000aa2b3b7220 */ /* 0x080fe20000410000 */
[----:B------:R-:W-:Y:S02]  /*8f80*/  HADD2.F32 R36, -RZ, R36.H1_H1 ;  /* 0x30000024ff247230 */ /* 0x000fe40000004100 */
[C---:B------:R-:W-:Y:S01]  /*8f90*/  FMUL.FTZ R170, R58.reuse, R170 ;  /* 0x000000aa3aaa7220 */ /* 0x040fe20000410000 */
[----:B------:R-:W-:Y:S01]  /*8fa0*/  F2FP.F16.F32.PACK_AB R49, R39, R49 ;  /* 0x000000312731723e */ /* 0x000fe200000000ff */
[----:B------:R-:W-:Y:S01]  /*8fb0*/  FFMA.FTZ R59, R58, R168, -R59 ;  /* 0x000000a83a3b7223 */ /* 0x000fe2000001083b */
[----:B------:R-:W-:-:S02]  /*8fc0*/  IMAD.MOV.U32 R39, RZ, RZ, R57 ;  /* 0x000000ffff277224 */ /* 0x000fc400078e0039 */
[----:B------:R-:W-:Y:S01]  /*8fd0*/  FFMA.FTZ R170, R43, R168, R170 ;  /* 0x000000a82baa7223 */ /* 0x000fe200000100aa */
[-C--:B------:R-:W-:Y:S01]  /*8fe0*/  FMUL.FTZ R43, R40, R64.reuse ;  /* 0x00000040282b7220 */ /* 0x080fe20000410000 */
[----:B------:R-:W-:-:S03]  /*8ff0*/  FMUL.FTZ R64, R36, R64 ;  /* 0x0000004024407220 */ /* 0x000fc60000410000 */
[-C--:B------:R-:W-:Y:S01]  /*9000*/  FFMA.FTZ R43, R36, R48.reuse, -R43 ;  /* 0x00000030242b7223 */ /* 0x080fe2000001082b */
        /* <DEDUP_REMOVED lines=18> */
[----:B------:R-:W-:Y:S01]  /*9130*/  F2FP.F16.F32.PACK_AB R56, R56, R169 ;  /* 0x000000a93838723e */ /* 0x000fe200000000ff */
[----:B------:R-:W-:Y:S02]  /*9140*/  IMAD.MOV.U32 R43, RZ, RZ, R49 ;  /* 0x000000ffff2b7224 */ /* 0x000fe400078e0031 */
[----:B------:R-:W-:Y:S01]  /*9150*/  IMAD.MOV.U32 R38, RZ, RZ, R48 ;  /* 0x000000ffff267224 */ /* 0x000fe200078e0030 */
[----:B------:R-:W-:-:S07]  /*9160*/  MOV R42, R56 ;  /* 0x00000038002a7202 */ /* 0x000fce0000000f00 */
.L_x_536:
[----:B------:R-:W-:Y:S05]  /*9170*/  BSYNC B3 ;  /* 0x0000000000037941 */ /* 0x000fea0003800000 */
.L_x_535:
        /* <DEDUP_REMOVED lines=10> */
[----:B---3--:R3:W-:Y:S01]  /*9220*/  STG.E.128 desc[UR4][R46.64], R36 ;  /* 0x000000242e007986 */ /* 0x0087e2000c101d04 */
[----:B------:R-:W-:-:S05]  /*9230*/  @!P4 LEA.HI.X R49, R51, R117, R49, 0x1, P5 ;  /* 0x000000753331c211 */ /* 0x000fca00028f0c31 */
[----:B-1----:R3:W-:Y:S04]  /*9240*/  @!P4 STG.E.128 desc[UR4][R48.64], R40 ;  /* 0x000000283000c986 */ /* 0x0027e8000c101d04 */
.L_x_534:
[----:B------:R-:W-:Y:S05]  /*9250*/  BSYNC B2 ;  /* 0x0000000000027941 */ /* 0x000fea0003800000 */
.L_x_533:
[----:B------:R-:W-:-:S13]  /*9260*/  ISETP.NE.AND P4, PT, R11, RZ, PT ;  /* 0x000000ff0b00720c */ /* 0x000fda0003f85270 */
[----:B------:R-:W-:Y:S05]  /*9270*/  @!P4 BRA `(.L_x_532) ;  /* 0x0000000400f0c947 */ /* 0x000fea0003800000 */
[----:B---3--:R-:W-:Y:S01]  /*9280*/  SEL R36, R115, R145, !P1 ;  /* 0x0000009173247207 */ /* 0x008fe20004800000 */
        /* <DEDUP_REMOVED lines=26> */
[-C--:B------:R-:W-:Y:S01]  /*9430*/  FMUL.FTZ R56, R47, R48.reuse ;  /* 0x000000302f387220 */ /* 0x080fe20000410000 */
        /* <DEDUP_REMOVED lines=82> */
.L_x_538:
[----:B------:R-:W-:Y:S05]  /*9960*/  BSYNC B2 ;  /* 0x0000000000027941 */ /* 0x000fea0003800000 */
.L_x_537:
        /* <DEDUP_REMOVED lines=13> */
.L_x_532:
[----:B------:R-:W-:Y:S05]  /*9a40*/  BSYNC B1 ;  /* 0x0000000000017941 */ /* 0x000fea0003800000 */
.L_x_531:
[----:B---34-:R-:W-:Y:S02]  /*9a50*/  VIADD R37, R212, 0x40 ;  /* 0x00000040d4257836 */ /* 0x018fe40000000000 */
[-C--:B------:R-:W-:Y:S02]  /*9a60*/  IMAD R36, R140, R124.reuse, RZ ;  /* 0x0000007c8c247224 */ /* 0x080fe400078e02ff */
[----:B------:R-:W-:-:S04]  /*9a70*/  IMAD.WIDE.U32 R122, R37, R124, R122 ;  /* 0x0000007c257a7225 */ /* 0x000fc800078e007a */
[----:B------:R-:W-:Y:S01]  /*9a80*/  IMAD R36, R37, R125, R36 ;  /* 0x0000007d25247224 */ /* 0x000fe200078e0224 */
[----:B------:R-:W-:Y:S06]  /*9a90*/  @P3 BRA `(.L_x_499) ;  /* 0x0000001400083947 */ /* 0x000fec0003800000 */
[----:B------:R-:W-:Y:S01]  /*9aa0*/  ISETP.NE.AND P3, PT, R27, RZ, PT ;  /* 0x000000ff1b00720c */ /* 0x000fe20003f65270 */
[----:B------:R-:W-:Y:S01]  /*9ab0*/  BSSY B1, `(.L_x_539) ;  /* 0x000007f000017945 */ /* 0x000fe20003800000 */
[----:B------:R-:W-:-:S11]  /*9ac0*/  IMAD.IADD R46, R123, 0x1, R36 ;  /* 0x000000017b2e7824 */ /* 0x000fd600078e0224 */
[----:B------:R-:W-:Y:S05]  /*9ad0*/  @!P3 BRA `(.L_x_540) ;  /* 0x0000000400f0b947 */ /* 0x000fea0003800000 */
        /* <DEDUP_REMOVED lines=8> */
[----:B------:R-:W-:Y:S02]  /*9b60*/  LEA.HI R37, R37, R44, RZ, 0x3 ;  /* 0x0000002c25257211 */ /* 0x000fe400078f18ff */
[----:B------:R-:W-:Y:S02]  /*9b70*/  SHF.L.U32 R44, R44, 0x3, RZ ;  /* 0x000000032c2c7819 */ /* 0x000fe400000006ff */
[----:B------:R-:W-:Y:S02]  /*9b80*/  SHF.R.S32.HI R37, RZ, 0x3, R37 ;  /* 0x00000003ff257819 */ /* 0x000fe40000011425 */
[----:B------:R-:W-:-:S03]  /*9b90*/  LOP3.LUT R36, R222, 0x38, R44, 0xf8, !PT ;  /* 0x00000038de247812 */ /* 0x000fc600078ef82c */
[----:B------:R-:W-:Y:S01]  /*9ba0*/  IMAD R37, R37, 0x1400, R226 ;  /* 0x0000140025257824 */ /* 0x000fe200078e02e2 */
[----:B------:R-:W-:-:S05]  /*9bb0*/  LOP3.LUT R36, R36, R38, RZ, 0x3c, !PT ;  /* 0x0000002624247212 */ /* 0x000fca00078e3cff */
[----:B------:R-:W-:-:S04]  /*9bc0*/  IMAD.IADD R36, R37, 0x1, R36 ;  /* 0x0000000125247824 */ /* 0x000fc800078e0224 */
[C---:B-1----:R-:W-:Y:S02]  /*9bd0*/  IMAD R40, R19.reuse, 0x5000, R36 ;  /* 0x0000500013287824 */ /* 0x042fe400078e0224 */
[----:B------:R-:W-:Y:S02]  /*9be0*/  IMAD R36, R19, 0x5000, R132 ;  /* 0x0000500013247824 */ /* 0x000fe400078e0284 */
[--C-:B------:R-:W-:Y:S02]  /*9bf0*/  IMAD R40, R40, 0x2, R18.reuse ;  /* 0x0000000228287824 */ /* 0x100fe400078e0212 */
[----:B------:R-:W-:-:S04]  /*9c00*/  IMAD R36, R36, 0x2, R18 ;  /* 0x0000000224247824 */ /* 0x000fc800078e0212 */
        /* <DEDUP_REMOVED lines=11> */
[----:B------:R-:W-:-:S02]  /*9cc0*/  HADD2.F32 R51, -RZ, R159.H1_H1 ;  /* 0x3000009fff337230 */ /* 0x000fc40000004100 */
[-C--:B------:R-:W-:Y:S01]  /*9cd0*/  FFMA.FTZ R50, R49, R48.reuse, -R50 ;  /* 0x0000003031327223 */ /* 0x080fe20000010832 */
[----:B------:R-:W-:Y:S02]  /*9ce0*/  HADD2.F32 R49, -RZ, R41.H1_H1 ;  /* 0x30000029ff317230 */ /* 0x000fe40000004100 */
[----:B------:R-:W-:Y:S01]  /*9cf0*/  FFMA.FTZ R45, R45, R48, R47 ;  /* 0x000000302d2d7223 */ /* 0x000fe2000001002f */
[----:B------:R-:W-:Y:S01]  /*9d00*/  SHF.R.U32.HI R48, RZ, 0x10, R81 ;  /* 0x00000010ff307819 */ /* 0x000fe20000011651 */
[----:B------:R-:W-:Y:S01]  /*9d10*/  HADD2.F32 R41, -RZ, R37.H1_H1 ;  /* 0x30000025ff297230 */ /* 0x000fe20000004100 */
[--C-:B------:R-:W-:Y:S01]  /*9d20*/  SHF.R.U64 R47, R72, 0x10, R73.reuse ;  /* 0x00000010482f7819 */ /* 0x100fe20000001249 */
[----:B------:R-:W-:Y:S01]  /*9d30*/  HADD2.F32 R39, -RZ, R39.H1_H1 ;  /* 0x30000027ff277230 */ /* 0x000fe20000004100 */
[----:B------:R-:W-:Y:S01]  /*9d40*/  SHF.R.U32.HI R72, RZ, 0x10, R73 ;  /* 0x00000010ff487819 */ /* 0x000fe20000011649 */
[----:B------:R-:W-:Y:S02]  /*9d50*/  HADD2.F32 R48, -RZ, R48.H0_H0 ;  /* 0x20000030ff307230 */ /* 0x000fe40000004100 */
[----:B------:R-:W-:-:S02]  /*9d60*/  HADD2.F32 R162, -RZ, R162.H0_H0 ;  /* 0x200000a2ffa27230 */ /* 0x000fc40000004100 */
[----:B------:R-:W-:Y:S02]  /*9d70*/  HADD2.F32 R72, -RZ, R72.H0_H0 ;  /* 0x20000048ff487230 */ /* 0x000fe40000004100 */
[-C--:B------:R-:W-:Y:S01]  /*9d80*/  FMUL.FTZ R37, R49, R48.reuse ;  /* 0x0000003031257220 */ /* 0x080fe20000410000 */
[C---:B------:R-:W-:Y:S01]  /*9d90*/  FMUL.FTZ R48, R41.reuse, R48 ;  /* 0x0000003029307220 */ /* 0x040fe20000410000 */
[----:B------:R-:W-:Y:S02]  /*9da0*/  HADD2.F32 R54, -RZ, R36.H0_H0 ;  /* 0x20000024ff367230 */ /* 0x000fe40000004100 */
[-C--:B------:R-:W-:Y:S01]  /*9db0*/  FFMA.FTZ R41, R41, R72.reuse, -R37 ;  /* 0x0000004829297223 */ /* 0x080fe20000010825 */
[----:B------:R-:W-:Y:S01]  /*9dc0*/  FFMA.FTZ R37, R49, R72, R48 ;  /* 0x0000004831257223 */ /* 0x000fe20000010030 */
[----:B------:R-:W-:Y:S02]  /*9dd0*/  HADD2.F32 R48, -RZ, R161.H1_H1 ;  /* 0x300000a1ff307230 */ /* 0x000fe40000004100 */
[--C-:B------:R-:W-:Y:S01]  /*9de0*/  HADD2.F32 R49, -RZ, R43.reuse.H0_H0 ;  /* 0x2000002bff317230 */ /* 0x100fe20000004100 */
[----:B------:R-:W-:Y:S01]  /*9df0*/  F2FP.F16.F32.PACK_AB R41, R41, R50 ;  /* 0x000000322929723e */ /* 0x000fe200000000ff */
[----:B------:R-:W-:Y:S01]  /*9e00*/  HADD2.F32 R43, -RZ, R43.H1_H1 ;  /* 0x3000002bff2b7230 */ /* 0x000fe20000004100 */
[----:B------:R-:W-:Y:S01]  /*9e10*/  F2FP.F16.F32.PACK_AB R45, R37, R45 ;  /* 0x0000002d252d723e */ /* 0x000fe200000000ff */
[----:B------:R-:W-:-:S02]  /*9e20*/  HADD2.F32 R160, -RZ, R160.H0_H0 ;  /* 0x200000a0ffa07230 */ /* 0x000fc40000004100 */
[CC--:B------:R-:W-:Y:S01]  /*9e30*/  FMUL.FTZ R53, R49.reuse, R48.reuse ;  /* 0x0000003031357220 */ /* 0x0c0fe20000410000 */
[C---:B------:R-:W-:Y:S01]  /*9e40*/  FMUL.FTZ R48, R52.reuse, R48 ;  /* 0x0000003034307220 */ /* 0x040fe20000410000 */
[----:B------:R-:W-:Y:S02]  /*9e50*/  HADD2.F32 R80, -RZ, R80.H0_H0 ;  /* 0x20000050ff507230 */ /* 0x000fe40000004100 */
[-C--:B------:R-:W-:Y:S01]  /*9e60*/  FFMA.FTZ R53, R52, R51.reuse, -R53 ;  /* 0x0000003334357223 */ /* 0x080fe20000010835 */
[----:B------:R-:W-:Y:S01]  /*9e70*/  FFMA.FTZ R48, R49, R51, R48 ;  /* 0x0000003331307223 */ /* 0x000fe20000010030 */
[--C-:B------:R-:W-:Y:S01]  /*9e80*/  SHF.R.U64 R51, R82, 0x10, R83.reuse ;  /* 0x0000001052337819 */ /* 0x100fe20000001253 */
[----:B------:R-:W-:Y:S01]  /*9e90*/  HADD2.F32 R36, -RZ, R36.H1_H1 ;  /* 0x30000024ff247230 */ /* 0x000fe20000004100 */
        /* <DEDUP_REMOVED lines=9> */
[----:B------:R-:W-:Y:S02]  /*9f30*/  HADD2.F32 R51, -RZ, R51.H0_H0 ;  /* 0x20000033ff337230 */ /* 0x000fe40000004100 */
[----:B------:R-:W-:Y:S02]  /*9f40*/  HADD2.F32 R49, -RZ, R49.H0_H0 ;  /* 0x20000031ff317230 */ /* 0x000fe40000004100 */
[C---:B------:R-:W-:Y:S01]  /*9f50*/  FFMA.FTZ R52, R39.reuse, R74, -R52 ;  /* 0x0000004a27347223 */ /* 0x040fe20000010834 */
[----:B------:R-:W-:Y:S01]  /*9f60*/  FMUL.FTZ R39, R39, R82 ;  /* 0x0000005227277220 */ /* 0x000fe20000410000 */
[----:B------:R-:W-:-:S02]  /*9f70*/  IMAD.MOV.U32 R37, RZ, RZ, R41 ;  /* 0x000000ffff257224 */ /* 0x000fc400078e0029 */
[----:B------:R-:W-:Y:S02]  /*9f80*/  IMAD.MOV.U32 R41, RZ, RZ, R45 ;  /* 0x000000ffff297224 */ /* 0x000fe400078e002d */
[----:B------:R-:W-:Y:S01]  /*9f90*/  FFMA.FTZ R39, R43, R74, R39 ;  /* 0x0000004a2b277223 */ /* 0x000fe20000010027 */
[--C-:B------:R-:W-:Y:S01]  /*9fa0*/  HADD2.F32 R43, -RZ, R40.reuse.H0_H0 ;  /* 0x20000028ff2b7230 */ /* 0x100fe20000004100 */
[----:B------:R-:W-:Y:S01]  /*9fb0*/  F2FP.F16.F32.PACK_AB R52, R52, R53 ;  /* 0x000000353434723e */ /* 0x000fe200000000ff */
[----:B------:R-:W-:Y:S02]  /*9fc0*/  HADD2.F32 R40, -RZ, R40.H1_H1 ;  /* 0x30000028ff287230 */ /* 0x000fe40000004100 */
[----:B------:R-:W-:Y:S01]  /*9fd0*/  F2FP.F16.F32.PACK_AB R48, R39, R48 ;  /* 0x000000302730723e */ /* 0x000fe200000000ff */
[-C--:B------:R-:W-:Y:S01]  /*9fe0*/  FMUL.FTZ R55, R43, R162.reuse ;  /* 0x000000a22b377220 */ /* 0x080fe20000410000 */
[----:B------:R-:W-:Y:S01]  /*9ff0*/  FMUL.FTZ R162, R54, R162 ;  /* 0x000000a236a27220 */ /* 0x000fe20000410000 */
[----:B------:R-:W-:-:S02]  /*a000*/  IMAD.MOV.U32 R39, RZ, RZ, R52 ;  /* 0x000000ffff277224 */ /* 0x000fc400078e0034 */
[-C--:B------:R-:W-:Y:S01]  /*a010*/  FFMA.FTZ R55, R54, R160.reuse, -R55 ;  /* 0x000000a036377223 */ /* 0x080fe20000010837 */
        /* <DEDUP_REMOVED lines=20> */
[----:B------:R-:W-:Y:S02]  /*a160*/  F2FP.F16.F32.PACK_AB R47, R36, R47 ;  /* 0x0000002f242f723e */ /* 0x000fe400000000ff */
[----:B------:R-:W-:Y:S02]  /*a170*/  F2FP.F16.F32.PACK_AB R51, R51, R161 ;  /* 0x000000a13333723e */ /* 0x000fe400000000ff */
[----:B------:R-:W-:Y:S01]  /*a180*/  MOV R36, R43 ;  /* 0x0000002b00247202 */ /* 0x000fe20000000f00 */
[----:B------:R-:W-:Y:S01]  /*a190*/  IMAD.MOV.U32 R43, RZ, RZ, R48 ;  /* 0x000000ffff2b7224 */ /* 0x000fe200078e0030 */
[----:B------:R-:W-:Y:S01]  /*a1a0*/  MOV R38, R47 ;  /* 0x0000002f00267202 */ /* 0x000fe20000000f00 */
[----:B------:R-:W-:-:S07]  /*a1b0*/  IMAD.MOV.U32 R42, RZ, RZ, R51 ;  /* 0x000000ffff2a7224 */ /* 0x000fce00078e0033 */
.L_x_542:
[----:B------:R-:W-:Y:S05]  /*a1c0*/  BSYNC B2 ;  /* 0x0000000000027941 */ /* 0x000fea0003800000 */
.L_x_541:
        /* <DEDUP_REMOVED lines=8> */
[----:B------:R-:W-:-:S05]  /*a250*/  LEA.HI.X R45, R45, R117, R49, 0x1, P4 ;  /* 0x000000752d2d7211 */ /* 0x000fca00020f0c31 */
[----:B---3--:R3:W-:Y:S02]  /*a260*/  STG.E.128 desc[UR4][R44.64], R36 ;  /* 0x000000242c007986 */ /* 0x0087e4000c101d04 */
[----:B---3--:R-:W-:-:S04]  /*a270*/  @!P3 LEA R36, P4, R48, R116, 0x1 ;  /* 0x000000743024b211 */ /* 0x008fc800078808ff */
[----:B------:R-:W-:-:S05]  /*a280*/  @!P3 LEA.HI.X R37, R48, R117, R47, 0x1, P4 ;  /* 0x000000753025b211 */ /* 0x000fca00020f0c2f */
[----:B-1----:R3:W-:Y:S04]  /*a290*/  @!P3 STG.E.128 desc[UR4][R36.64], R40 ;  /* 0x000000282400b986 */ /* 0x0027e8000c101d04 */
.L_x_540:
[----:B------:R-:W-:Y:S05]  /*a2a0*/  BSYNC B1 ;  /* 0x0000000000017941 */ /* 0x000fea0003800000 */
.L_x_539:
[----:B------:R-:W-:-:S13]  /*a2b0*/  ISETP.NE.AND P3, PT, R11, RZ, PT ;  /* 0x000000ff0b00720c */ /* 0x000fda0003f65270 */
[----:B------:R-:W-:Y:S05]  /*a2c0*/  @!P3 BRA `(.L_x_499) ;  /* 0x0000000800fcb947 */ /* 0x000fea0003800000 */
[----:B------:R-:W-:Y:S01]  /*a2d0*/  SEL R145, R115, R145, !P1 ;  /* 0x0000009173917207 */ /* 0x000fe20004800000 */
[----:B------:R-:W-:Y:S01]  /*a2e0*/  BSSY B1, `(.L_x_543) ;  /* 0x000006d000017945 */ /* 0x000fe20003800000 */
[----:B------:R-:W-:Y:S02]  /*a2f0*/  SHF.R.U32.HI R38, RZ, 0x3, R222 ;  /* 0x00000003ff267819 */ /* 0x000fe400000116de */
[----:B---3--:R-:W-:Y:S02]  /*a300*/  SHF.R.S32.HI R36, RZ, 0x1f, R145 ;  /* 0x0000001fff247819 */ /* 0x008fe40000011491 */
        /* <DEDUP_REMOVED lines=10> */
[----:B------:R-:W-:Y:S02]  /*a3b0*/  IMAD.IADD R37, R37, 0x1, R36 ;  /* 0x0000000125257824 */ /* 0x000fe400078e0224 */
[C---:B------:R-:W-:Y:S02]  /*a3c0*/  IMAD R36, R19.reuse, 0x5000, R131 ;  /* 0x0000500013247824 */ /* 0x040fe400078e0283 */
[----:B-1----:R-:W-:Y:S02]  /*a3d0*/  IMAD R40, R19, 0x5000, R37 ;  /* 0x0000500013287824 */ /* 0x002fe400078e0225 */
[--C-:B------:R-:W-:Y:S02]  /*a3e0*/  IMAD R36, R36, 0x2, R18.reuse ;  /* 0x0000000224247824 */ /* 0x100fe400078e0212 */
[----:B------:R-:W-:-:S04]  /*a3f0*/  IMAD R40, R40, 0x2, R18 ;  /* 0x0000000228287824 */ /* 0x000fc800078e0212 */
[----:B------:R-:W1:Y:S04]  /*a400*/  LDS.128 R36, [R36+0x24400] ;  /* 0x0244000024247984 */ /* 0x000e680000000c00 */
[----:B------:R-:W3:Y:S01]  /*a410*/  LDS.128 R40, [R40+0x24400] ;  /* 0x0244000028287984 */ /* 0x000ee20000000c00 */
[----:B------:R-:W-:Y:S05]  /*a420*/  @P3 BRA `(.L_x_544) ;  /* 0x0000000400603947 */ /* 0x000fea0003800000 */
[----:B------:R-:W-:Y:S01]  /*a430*/  HADD2.F32 R49, -RZ, R158.H1_H1 ;  /* 0x3000009eff317230 */ /* 0x000fe20000004100 */
[----:B------:R-:W-:Y:S01]  /*a440*/  SHF.R.U64 R76, R76, 0x10, R77 ;  /* 0x000000104c4c7819 */ /* 0x000fe2000000124d */
[----:B---3--:R-:W-:Y:S01]  /*a450*/  HADD2.F32 R44, -RZ, R41.H0_H0 ;  /* 0x20000029ff2c7230 */ /* 0x008fe20000004100 */
[----:B------:R-:W-:Y:S01]  /*a460*/  SHF.R.U64 R68, R68, 0x10, R69 ;  /* 0x0000001044447819 */ /* 0x000fe20000001245 */
[----:B-1----:R-:W-:Y:S01]  /*a470*/  HADD2.F32 R45, -RZ, R37.H0_H0 ;  /* 0x20000025ff2d7230 */ /* 0x002fe20000004100 */
[----:B------:R-:W-:Y:S01]  /*a480*/  SHF.R.U64 R78, R78, 0x10, R79 ;  /* 0x000000104e4e7819 */ /* 0x000fe2000000124f */
[----:B------:R-:W-:Y:S02]  /*a490*/  HADD2.F32 R48, -RZ, R156.H1_H1 ;  /* 0x3000009cff307230 */ /* 0x000fe40000004100 */
[-C--:B------:R-:W-:Y:S01]  /*a4a0*/  FMUL.FTZ R50, R44, R49.reuse ;  /* 0x000000312c327220 */ /* 0x080fe20000410000 */
[----:B------:R-:W-:Y:S02]  /*a4b0*/  HADD2.F32 R158, -RZ, R158.H0_H0 ;  /* 0x2000009eff9e7230 */ /* 0x000fe40000004100 */
[----:B------:R-:W-:Y:S01]  /*a4c0*/  FMUL.FTZ R49, R45, R49 ;  /* 0x000000312d317220 */ /* 0x000fe20000410000 */
[----:B------:R-:W-:-:S02]  /*a4d0*/  HADD2.F32 R156, -RZ, R156.H0_H0 ;  /* 0x2000009cff9c7230 */ /* 0x000fc40000004100 */
[-C--:B------:R-:W-:Y:S01]  /*a4e0*/  FFMA.FTZ R45, R45, R48.reuse, -R50 ;  /* 0x000000302d2d7223 */ /* 0x080fe20000010832 */
[----:B------:R-:W-:Y:S01]  /*a4f0*/  SHF.R.U32.HI R50, RZ, 0x10, R69 ;  /* 0x00000010ff327819 */ /* 0x000fe20000011645 */
[----:B------:R-:W-:Y:S01]  /*a500*/  FFMA.FTZ R44, R44, R48, R49 ;  /* 0x000000302c2c7223 */ /* 0x000fe20000010031 */
[----:B------:R-:W-:Y:S01]  /*a510*/  SHF.R.U32.HI R49, RZ, 0x10, R77 ;  /* 0x00000010ff317819 */ /* 0x000fe2000001164d */
[----:B------:R-:W-:Y:S01]  /*a520*/  HADD2.F32 R48, -RZ, R41.H1_H1 ;  /* 0x30000029ff307230 */ /* 0x000fe20000004100 */
[----:B------:R-:W-:Y:S01]  /*a530*/  SHF.R.U64 R70, R70, 0x10, R71 ;  /* 0x0000001046467819 */ /* 0x000fe20000001247 */
[----:B------:R-:W-:Y:S02]  /*a540*/  HADD2.F32 R76, -RZ, R76.H0_H0 ;  /* 0x2000004cff4c7230 */ /* 0x000fe40000004100 */
[----:B------:R-:W-:Y:S02]  /*a550*/  HADD2.F32 R41, -RZ, R49.H0_H0 ;  /* 0x20000031ff297230 */ /* 0x000fe40000004100 */
[----:B------:R-:W-:-:S02]  /*a560*/  HADD2.F32 R49, -RZ, R37.H1_H1 ;  /* 0x30000025ff317230 */ /* 0x000fc40000004100 */
[----:B------:R-:W-:Y:S02]  /*a570*/  HADD2.F32 R37, -RZ, R50.H0_H0 ;  /* 0x20000032ff257230 */ /* 0x000fe40000004100 */
[CC--:B------:R-:W-:Y:S01]  /*a580*/  FMUL.FTZ R50, R48.reuse, R41.reuse ;  /* 0x0000002930327220 */ /* 0x0c0fe20000410000 */
[----:B------:R-:W-:Y:S02]  /*a590*/  HADD2.F32 R68, -RZ, R68.H0_H0 ;  /* 0x20000044ff447230 */ /* 0x000fe40000004100 */
[C---:B------:R-:W-:Y:S01]  /*a5a0*/  FMUL.FTZ R51, R49.reuse, R41 ;  /* 0x0000002931337220 */ /* 0x040fe20000410000 */
[----:B------:R-:W-:Y:S02]  /*a5b0*/  HADD2.F32 R78, -RZ, R78.H0_H0 ;  /* 0x2000004eff4e7230 */ /* 0x000fe40000004100 */
[-C--:B------:R-:W-:Y:S01]  /*a5c0*/  FFMA.FTZ R41, R49, R37.reuse, -R50 ;  /* 0x0000002531297223 */ /* 0x080fe20000010832 */
[----:B------:R-:W-:Y:S02]  /*a5d0*/  HADD2.F32 R50, -RZ, R157.H1_H1 ;  /* 0x3000009dff327230 */ /* 0x000fe40000004100 */
[----:B------:R-:W-:Y:S01]  /*a5e0*/  FFMA.FTZ R37, R48, R37, R51 ;  /* 0x0000002530257223 */ /* 0x000fe20000010033 */
[----:B------:R-:W-:-:S02]  /*a5f0*/  HADD2.F32 R48, -RZ, R43.H0_H0 ;  /* 0x2000002bff307230 */ /* 0x000fc40000004100 */
[----:B------:R-:W-:Y:S01]  /*a600*/  HADD2.F32 R49, -RZ, R39.H0_H0 ;  /* 0x20000027ff317230 */ /* 0x000fe20000004100 */
[----:B------:R-:W-:Y:S01]  /*a610*/  F2FP.F16.F32.PACK_AB R41, R41, R45 ;  /* 0x0000002d2929723e */ /* 0x000fe200000000ff */
[----:B------:R-:W-:Y:S02]  /*a620*/  HADD2.F32 R51, -RZ, R155.H1_H1 ;  /* 0x3000009bff337230 */ /* 0x000fe40000004100 */
[CC--:B------:R-:W-:Y:S01]  /*a630*/  FMUL.FTZ R52, R48.reuse, R50.reuse ;  /* 0x0000003230347220 */ /* 0x0c0fe20000410000 */
[----:B------:R-:W-:Y:S02]  /*a640*/  HADD2.F32 R43, -RZ, R43.H1_H1 ;  /* 0x3000002bff2b7230 */ /* 0x000fe40000004100 */
[C---:B------:R-:W-:Y:S01]  /*a650*/  FMUL.FTZ R50, R49.reuse, R50 ;  /* 0x0000003231327220 */ /* 0x040fe20000410000 */
[----:B------:R-:W-:Y:S02]  /*a660*/  HADD2.F32 R39, -RZ, R39.H1_H1 ;  /* 0x30000027ff277230 */ /* 0x000fe40000004100 */
[-C--:B------:R-:W-:Y:S01]  /*a670*/  FFMA.FTZ R52, R49, R51.reuse, -R52 ;  /* 0x0000003331347223 */ /* 0x080fe20000010834 */
[----:B------:R-:W-:Y:S01]  /*a680*/  SHF.R.U32.HI R49, RZ, 0x10, R71 ;  /* 0x00000010ff317819 */ /* 0x000fe20000011647 */
[----:B------:R-:W-:Y:S01]  /*a690*/  FFMA.FTZ R50, R48, R51, R50 ;  /* 0x0000003330327223 */ /* 0x000fe20000010032 */
[----:B------:R-:W-:Y:S01]  /*a6a0*/  SHF.R.U32.HI R48, RZ, 0x10, R79 ;  /* 0x00000010ff307819 */ /* 0x000fe2000001164f */
[----:B------:R-:W-:Y:S01]  /*a6b0*/  HADD2.F32 R157, -RZ, R157.H0_H0 ;  /* 0x2000009dff9d7230 */ /* 0x000fe20000004100 */
[----:B------:R-:W-:Y:S01]  /*a6c0*/  F2FP.F16.F32.PACK_AB R44, R37, R44 ;  /* 0x0000002c252c723e */ /* 0x000fe200000000ff */
[----:B------:R-:W-:-:S02]  /*a6d0*/  HADD2.F32 R49, -RZ, R49.H0_H0 ;  /* 0x20000031ff317230 */ /* 0x000fc40000004100 */
[----:B------:R-:W-:Y:S02]  /*a6e0*/  HADD2.F32 R48, -RZ, R48.H0_H0 ;  /* 0x20000030ff307230 */ /* 0x000fe40000004100 */
[----:B------:R-:W-:Y:S02]  /*a6f0*/  HADD2.F32 R155, -RZ, R155.H0_H0 ;  /* 0x2000009bff9b7230 */ /* 0x000fe40000004100 */
[----:B------:R-:W-:Y:S02]  /*a700*/  HADD2.F32 R70, -RZ, R70.H0_H0 ;  /* 0x20000046ff467230 */ /* 0x000fe40000004100 */
[-C--:B------:R-:W-:Y:S01]  /*a710*/  FMUL.FTZ R51, R43, R48.reuse ;  /* 0x000000302b337220 */ /* 0x080fe20000410000 */
[C---:B------:R-:W-:Y:S01]  /*a720*/  FMUL.FTZ R48, R39.reuse, R48 ;  /* 0x0000003027307220 */ /* 0x040fe20000410000 */
[----:B------:R-:W-:Y:S02]  /*a730*/  IMAD.MOV.U32 R37, RZ, RZ, R41 ;  /* 0x000000ffff257224 */ /* 0x000fe400078e0029 */
[-C--:B------:R-:W-:Y:S01]  /*a740*/  FFMA.FTZ R51, R39, R49.reuse, -R51 ;  /* 0x0000003127337223 */ /* 0x080fe20000010833 */
[----:B------:R-:W-:Y:S01]  /*a750*/  FFMA.FTZ R48, R43, R49, R48 ;  /* 0x000000312b307223 */ /* 0x000fe20000010030 */
[----:B------:R-:W-:-:S02]  /*a760*/  HADD2.F32 R39, -RZ, R40.H0_H0 ;  /* 0x20000028ff277230 */ /* 0x000fc40000004100 */
[----:B------:R-:W-:Y:S01]  /*a770*/  HADD2.F32 R43, -RZ, R36.H0_H0 ;  /* 0x20000024ff2b7230 */ /* 0x000fe20000004100 */
[----:B------:R-:W-:Y:S01]  /*a780*/  F2FP.F16.F32.PACK_AB R51, R51, R52 ;  /* 0x000000343333723e */ /* 0x000fe200000000ff */
        /* <DEDUP_REMOVED lines=32> */
[----:B------:R-:W-:Y:S02]  /*a990*/  IMAD.MOV.U32 R42, RZ, RZ, R78 ;  /* 0x000000ffff2a7224 */ /* 0x000fe400078e004e */
[----:B------:R-:W-:-:S07]  /*a9a0*/  IMAD.MOV.U32 R43, RZ, RZ, R48 ;  /* 0x000000ffff2b7224 */ /* 0x000fce00078e0030 */
.L_x_544:
[----:B------:R-:W-:Y:S05]  /*a9b0*/  BSYNC B1 ;  /* 0x0000000000017941 */ /* 0x000fea0003800000 */
.L_x_543:
[----:B------:R-:W-:Y:S01]  /*a9c0*/  IADD3 R45, P3, P4, R96, R122, R12 ;  /* 0x0000007a602d7210 */ /* 0x000fe20007c7e00c */
[----:B------:R-:W-:-:S03]  /*a9d0*/  ULDC.64 UR4, c[0x0][0x208] ;  /* 0x0000820000047ab9 */ /* 0x000fc60000000a00 */
[----:B------:R-:W-:Y:S02]  /*a9e0*/  IADD3.X R48, R93, R46, R7, P3, P4 ;  /* 0x0000002e5d307210 */ /* 0x000fe40001fe8407 */
[----:B------:R-:W-:-:S04]  /*a9f0*/  LEA R44, P3, R45, R116, 0x1 ;  /* 0x000000742d2c7211 */ /* 0x000fc800078608ff */
[----:B------:R-:W-:Y:S02]  /*aa00*/  LEA.HI.X R45, R45, R117, R48, 0x1, P3 ;  /* 0x000000752d2d7211 */ /* 0x000fe400018f0c30 */
[----:B------:R-:W-:-:S03]  /*aa10*/  ISETP.GE.AND P3, PT, R47, R143, PT ;  /* 0x0000008f2f00720c */ /* 0x000fc60003f66270 */
[----:B-1----:R4:W-:Y:S10]  /*aa20*/  STG.E.128 desc[UR4][R44.64], R36 ;  /* 0x000000242c007986 */ /* 0x0029f4000c101d04 */
[----:B------:R-:W-:Y:S05]  /*aa30*/  @P3 BRA `(.L_x_499) ;  /* 0x0000000400203947 */ /* 0x000fea0003800000 */
[--C-:B------:R-:W-:Y:S01]  /*aa40*/  IADD3 R122, P3, P4, R96, R122, R47.reuse ;  /* 0x0000007a607a7210 */ /* 0x100fe20007c7e02f */
[----:B------:R-:W-:Y:S01]  /*aa50*/  ULDC.64 UR4, c[0x0][0x208] ;  /* 0x0000820000047ab9 */ /* 0x000fe20000000a00 */
[----:B------:R-:W-:-:S04]  /*aa60*/  SHF.R.S32.HI R47, RZ, 0x1f, R47 ;  /* 0x0000001fff2f7819 */ /* 0x000fc8000001142f */
[----:B------:R-:W-:Y:S02]  /*aa70*/  IADD3.X R46, R93, R46, R47, P3, P4 ;  /* 0x0000002e5d2e7210 */ /* 0x000fe40001fe842f */
[----:B------:R-:W-:-:S04]  /*aa80*/  LEA R116, P3, R122, R116, 0x1 ;  /* 0x000000747a747211 */ /* 0x000fc800078608ff */
[----:B------:R-:W-:-:S05]  /*aa90*/  LEA.HI.X R117, R122, R117, R46, 0x1, P3 ;  /* 0x000000757a757211 */ /* 0x000fca00018f0c2e */
[----:B---3--:R1:W-:Y:S01]  /*aaa0*/  STG.E.128 desc[UR4][R116.64], R40 ;  /* 0x0000002874007986 */ /* 0x0083e2000c101d04 */
[----:B------:R-:W-:Y:S05]  /*aab0*/  BRA `(.L_x_499) ;  /* 0x0000000400007947 */ /* 0x000fea0003800000 */
.L_x_456:
[----:B------:R-:W-:-:S04]  /*aac0*/  ULOP3.LUT UR4, UR60, 0x1, URZ, 0xfc, !UPT ;  /* 0x000000013c047892 */ /* 0x000fc8000f8efc3f */
[----:B------:R-:W-:-:S06]  /*aad0*/  UISETP.NE.AND UP0, UPT, UR4, 0x3, UPT ;  /* 0x000000030400788c */ /* 0x000fcc000bf05270 */
[----:B------:R-:W-:-:S13]  /*aae0*/  PLOP3.LUT P2, PT, PT, PT, UP0, 0x80, 0x0 ;  /* 0x000000000000781c */ /* 0x000fda0003f4f008 */
[----:B------:R-:W-:Y:S05]  /*aaf0*/  @!P2 BRA `(.L_x_545) ;  /* 0x000000000004a947 */ /* 0x000fea0003800000 */
[----:B------:R-:W-:Y:S01]  /*ab00*/  BPT.TRAP 0x1 ;  /* 0x000000040000795c */ /* 0x000fe20000300000 */
.L_x_545:
[----:B------:R-:W-:Y:S01]  /*ab10*/  LEA R3, R19, R18, 0x3 ;  /* 0x0000001213037211 */ /* 0x000fe200078e18ff */
[----:B------:R-:W-:Y:S01]  /*ab20*/  IMAD R4, R2, -0x50, R24 ;  /* 0xffffffb002047824 */ /* 0x000fe200078e0218 */
[----:B------:R-:W-:Y:S01]  /*ab30*/  SHF.L.U32 R0, R217, 0x1f, RZ ;  /* 0x0000001fd9007819 */ /* 0x000fe200000006ff */
[----:B------:R-:W-:Y:S03]  /*ab40*/  BSSY B1, `(.L_x_546) ;  /* 0x0000005000017945 */ /* 0x000fe60003800000 */
[----:B------:R-:W1:Y:S01]  /*ab50*/  SYNCS.PHASECHK.TRANS64.TRYWAIT P4, [R3+URZ+0x38890], R0 ;  /* 0x03889000030075a7 */ /* 0x000e62000808017f */
[----:B------:R-:W-:-:S04]  /*ab60*/  VIMNMX R4, R4, 0x50, PT ;  /* 0x0000005004047848 */ /* 0x000fc80003fe0100 */
[----:B------:R-:W-:Y:S01]  /*ab70*/  ISETP.GE.AND P3, PT, R212, R4, PT ;  /* 0x00000004d400720c */ /* 0x000fe20003f66270 */
[----:B-1----:R-:W-:-:S12]  /*ab80*/  @!P4 BRA `(.L_x_547) ;  /* 0x000002080024c947 */ /* 0x002fd80003800000 */
.L_x_856:
[----:B------:R-:W-:Y:S05]  /*ab90*/  BSYNC B1 ;  /* 0x0000000000017941 */ /* 0x000fea0003800000 */
.L_x_546:
[----:B------:R-:W-:Y:S04]  /*aba0*/  BSSY B1, `(.L_x_548) ;  /* 0x000000f000017945 */ /* 0x000fe80003800000 */
[----:B------:R-:W-:Y:S05]  /*abb0*/  @P3 BRA `(.L_x_549) ;  /* 0x0000000000343947 */ /* 0x000fea0003800000 */
[----:B------:R-:W-:Y:S01]  /*abc0*/  ISETP.NE.AND P4, PT, R27, RZ, PT ;  /* 0x000000ff1b00720c */ /* 0x000fe20003f85270 */
[----:B------:R-:W-:Y:S01]  /*abd0*/  ULDC.64 UR4, c[0x0][0x208] ;  /* 0x0000820000047ab9 */ /* 0x000fe20000000a00 */
[----:B------:R-:W-:-:S11]  /*abe0*/  ISETP.NE.AND P3, PT, R11, RZ, PT ;  /* 0x000000ff0b00720c */ /* 0x000fd60003f65270 */
[----:B0-----:R-:W0:Y:S04]  /*abf0*/  @P4 LDS.128 R36, [R5+0x24400] ;  /* 0x0244000005244984 */ /* 0x001e280000000c00 */
[----:B------:R-:W2:Y:S04]  /*ac00*/  @P3 LDS.128 R40, [R5+0x26c00] ;  /* 0x026c000005283984 */ /* 0x000ea80000000c00 */
[----:B0-----:R-:W-:Y:S01]  /*ac10*/  @P4 STG.E.128 desc[UR4][R60.64], R36 ;  /* 0x000000243c004986 */ /* 0x001fe2000c101d04 */
[----:B------:R-:W-:-:S03]  /*ac20*/  ISETP.NE.AND P4, PT, R10, RZ, PT ;  /* 0x000000ff0a00720c */ /* 0x000fc60003f85270 */
[----:B--2---:R-:W-:Y:S01]  /*ac30*/  @P3 STG.E.128 desc[UR4][R60.64+0x80], R40 ;  /* 0x000080283c003986 */ /* 0x004fe2000c101d04 */
[----:B------:R-:W-:-:S09]  /*ac40*/  ISETP.NE.AND P3, PT, R9, RZ, PT ;  /* 0x000000ff0900720c */ /* 0x000fd20003f65270 */
[----:B------:R-:W0:Y:S04]  /*ac50*/  @P4 LDS.128 R36, [R5+0x29400] ;  /* 0x0294000005244984 */ /* 0x000e280000000c00 */
[----:B------:R-:W2:Y:S04]  /*ac60*/  @P3 LDS.128 R40, [R5+0x2bc00] ;  /* 0x02bc000005283984 */ /* 0x000ea80000000c00 */
[----:B0-----:R3:W-:Y:S04]  /*ac70*/  @P4 STG.E.128 desc[UR4][R60.64+0x100], R36 ;  /* 0x000100243c004986 */ /* 0x0017e8000c101d04 */
[----:B--2---:R3:W-:Y:S02]  /*ac80*/  @P3 STG.E.128 desc[UR4][R60.64+0x180], R40 ;  /* 0x000180283c003986 */ /* 0x0047e4000c101d04 */
.L_x_549:
[----:B------:R-:W-:Y:S05]  /*ac90*/  BSYNC B1 ;  /* 0x0000000000017941 */ /* 0x000fea0003800000 */
.L_x_548:
[----:B---3--:R-:W-:Y:S01]  /*aca0*/  VIADD R36, R212, 0x20 ;  /* 0x00000020d4247836 */ /* 0x008fe20000000000 */
[----:B------:R-:W-:Y:S04]  /*acb0*/  BSSY B1, `(.L_x_550) ;  /* 0x0000010000017945 */ /* 0x000fe80003800000 */
[----:B------:R-:W-:-:S13]  /*acc0*/  ISETP.GE.AND P3, PT, R36, R4, PT ;  /* 0x000000042400720c */ /* 0x000fda0003f66270 */
        /* <DEDUP_REMOVED lines=14> */
.L_x_551:
[----:B------:R-:W-:Y:S05]  /*adb0*/  BSYNC B1 ;  /* 0x0000000000017941 */ /* 0x000fea0003800000 */
.L_x_550:
[----:B---3--:R-:W-:-:S05]  /*adc0*/  VIADD R36, R212, 0x40 ;  /* 0x00000040d4247836 */ /* 0x008fca0000000000 */
        /* <DEDUP_REMOVED lines=15> */
.L_x_499:
[----:B------:R-:W-:Y:S05]  /*aec0*/  BSYNC B0 ;  /* 0x0000000000007941 */ /* 0x000fea0003800000 */
.L_x_455:
[----:B0-234-:R-:W0:Y:S01]  /*aed0*/  S2R R36, SR_TID.X ;  /* 0x0000000000247919 */ /* 0x01de220000002100 */
[----:B------:R-:W-:Y:S01]  /*aee0*/  @!PT LDS RZ, [RZ] ;  /* 0x00000000fffff984 */ /* 0x000fe20000000800 */
[----:B------:R-:W-:Y:S01]  /*aef0*/  @!PT LDS RZ, [RZ] ;  /* 0x00000000fffff984 */ /* 0x000fe20000000800 */
[----:B------:R-:W-:Y:S01]  /*af00*/  @!PT LDS RZ, [RZ] ;  /* 0x00000000fffff984 */ /* 0x000fe20000000800 */
[----:B------:R-:W-:Y:S01]  /*af10*/  @!PT LDS RZ, [RZ] ;  /* 0x00000000fffff984 */ /* 0x000fe20000000800 */
[----:B------:R2:W-:Y:S06]  /*af20*/  MEMBAR.ALL.CTA ;  /* 0x0000000000007992 */ /* 0x0005ec0000008000 */
[----:B--2---:R-:W2:Y:S01]  /*af30*/  FENCE.VIEW.ASYNC.S ;  /* 0x00000000000073c6 */ /* 0x004ea20000000000 */
[----:B------:R-:W-:Y:S05]  /*af40*/  WARPSYNC.ALL ;  /* 0x0000000000007948 */ /* 0x000fea0003800000 */
[----:B------:R-:W-:Y:S01]  /*af50*/  BSSY B0, `(.L_x_552) ;  /* 0x0000009000007945 */ /* 0x000fe20003800000 */
[----:B0-----:R-:W-:Y:S01]  /*af60*/  LOP3.LUT R36, R36, 0x7f, RZ, 0xc0, !PT ;  /* 0x0000007f24247812 */ /* 0x001fe200078ec0ff */
[----:B--2---:R0:W-:Y:S03]  /*af70*/  BAR.SYNC.DEFER_BLOCKING R174, 0x80 ;  /* 0x000200ae0000751d */ /* 0x0041e60000010000 */
[----:B------:R-:W-:-:S13]  /*af80*/  ISETP.NE.AND P3, PT, R36, RZ, PT ;  /* 0x000000ff2400720c */ /* 0x000fda0003f65270 */
[----:B------:R-:W-:-:S05]  /*af90*/  @!P3 VIADD R36, R3, 0x388a0 ;  /* 0x000388a00324b836 */ /* 0x000fca0000000000 */
[----:B------:R-:W-:-:S04]  /*afa0*/  @!P3 PRMT R36, RZ, 0x654, R36 ;  /* 0x00000654ff24b816 */ /* 0x000fc80000000024 */
[----:B------:R0:W-:Y:S01]  /*afb0*/  @!P3 SYNCS.ARRIVE.TRANS64.RED.A1T0 RZ, [R36+URZ], RZ ;  /* 0x000000ff24ffb9a7 */ /* 0x0001e2000810043f */
[----:B------:R-:W-:Y:S05]  /*afc0*/  @!P2 BRA `(.L_x_553) ;  /* 0x000000000004a947 */ /* 0x000fea0003800000 */
[----:B------:R-:W-:Y:S01]  /*afd0*/  BPT.TRAP 0x1 ;  /* 0x000000040000795c */ /* 0x000fe20000300000 */
.L_x_553:
[----:B------:R-:W-:Y:S05]  /*afe0*/  BSYNC B0 ;  /* 0x0000000000007941 */ /* 0x000fea0003800000 */
.L_x_552:
[----:B------:R-:W2:Y:S01]  /*aff0*/  SYNCS.PHASECHK.TRANS64.TRYWAIT P4, [R3+URZ+0x388b0], R0 ;  /* 0x0388b000030075a7 */ /* 0x000ea2000808017f */
[----:B------:R-:W-:Y:S01]  /*b000*/  ULDC UR61, c[0x0][0x2f4] ;  /* 0x0000bd00003d7ab9 */ /* 0x000fe20000000800 */
[----:B------:R-:W-:Y:S01]  /*b010*/  ULDC.64 UR56, c[0x0][0x328] ;  /* 0x0000ca0000387ab9 */ /* 0x000fe20000000a00 */
[----:B------:R-:W-:Y:S01]  /*b020*/  ULDC.64 UR58, c[0x0][0x318] ;  /* 0x0000c600003a7ab9 */ /* 0x000fe20000000a00 */
[----:B------:R-:W-:Y:S01]  /*b030*/  BSSY B0, `(.L_x_554) ;  /* 0x0000004000007945 */ /* 0x000fe20003800000 */
[----:B------:R-:W-:Y:S01]  /*b040*/  ISETP.GE.AND P2, PT, R212, R4, PT ;  /* 0x00000004d400720c */ /* 0x000fe20003f46270 */
[----:B------:R-:W-:Y:S02]  /*b050*/  IMAD.WIDE R44, R2, 0x50, R112 ;  /* 0x00000050022c7825 */ /* 0x000fe400078e0270 */
[----:B--2---:R-:W-:Y:S10]  /*b060*/  @!P4 BRA `(.L_x_555) ;  /* 0x000002040000c947 */ /* 0x004ff40003800000 */
.L_x_857:
[----:B------:R-:W-:Y:S05]  /*b070*/  BSYNC B0 ;  /* 0x0000000000007941 */ /* 0x000fea0003800000 */
.L_x_554:
[----:B------:R-:W-:Y:S04]  /*b080*/  BSSY B0, `(.L_x_556) ;  /* 0x0000017000007945 */ /* 0x000fe80003800000 */
[----:B------:R-:W-:Y:S05]  /*b090*/  @P2 BRA `(.L_x_557) ;  /* 0x0000000000542947 */ /* 0x000fea0003800000 */
[----:B0-----:R-:W-:Y:S01]  /*b0a0*/  MOV R36, R94 ;  /* 0x0000005e00247202 */ /* 0x001fe20000000f00 */
[----:B------:R-:W-:Y:S01]  /*b0b0*/  IMAD R39, R45, UR56, RZ ;  /* 0x000000382d277c24 */ /* 0x000fe2000f8e02ff */
[----:B------:R-:W-:Y:S01]  /*b0c0*/  ISETP.GE.AND P4, PT, R16, UR61, PT ;  /* 0x0000003d10007c0c */ /* 0x000fe2000bf86270 */
[----:B------:R-:W-:Y:S01]  /*b0d0*/  IMAD.MOV.U32 R37, RZ, RZ, R6 ;  /* 0x000000ffff257224 */ /* 0x000fe200078e0006 */
[----:B------:R-:W-:Y:S01]  /*b0e0*/  ULDC.64 UR4, c[0x0][0x208] ;  /* 0x0000820000047ab9 */ /* 0x000fe20000000a00 */
[C---:B------:R-:W-:Y:S02]  /*b0f0*/  IMAD R39, R44.reuse, UR57, R39 ;  /* 0x000000392c277c24 */ /* 0x040fe4000f8e0227 */
[----:B------:R-:W-:-:S04]  /*b100*/  IMAD.WIDE.U32 R36, R44, UR56, R36 ;  /* 0x000000382c247c25 */ /* 0x000fc8000f8e0024 */
[----:B------:R-:W-:Y:S01]  /*b110*/  IMAD.IADD R37, R37, 0x1, R39 ;  /* 0x0000000125257824 */ /* 0x000fe200078e0227 */
[----:B------:R-:W-:-:S04]  /*b120*/  LEA R46, P2, R36, UR58, 0x1 ;  /* 0x0000003a242e7c11 */ /* 0x000fc8000f8408ff */
[----:B------:R-:W-:Y:S02]  /*b130*/  LEA.HI.X R47, R36, UR59, R37, 0x1, P2 ;  /* 0x0000003b242f7c11 */ /* 0x000fe400090f0c25 */
[----:B------:R-:W-:Y:S01]  /*b140*/  ISETP.GE.AND P2, PT, R213, UR61, PT ;  /* 0x0000003dd5007c0c */ /* 0x000fe2000bf46270 */
[----:B------:R-:W0:-:S12]  /*b150*/  @!P4 LDS.128 R36, [R5+0x400] ;  /* 0x000400000524c984 */ /* 0x000e180000000c00 */
[----:B-1----:R-:W1:Y:S04]  /*b160*/  @!P2 LDS.128 R40, [R5+0x2c00] ;  /* 0x002c00000528a984 */ /* 0x002e680000000c00 */
[----:B0-----:R-:W-:Y:S01]  /*b170*/  @!P4 STG.E.128 desc[UR4][R46.64], R36 ;  /* 0x000000242e00c986 */ /* 0x001fe2000c101d04 */
[----:B------:R-:W-:-:S03]  /*b180*/  ISETP.GE.AND P4, PT, R218, UR61, PT ;  /* 0x0000003dda007c0c */ /* 0x000fc6000bf86270 */
[----:B-1----:R-:W-:Y:S01]  /*b190*/  @!P2 STG.E.128 desc[UR4][R46.64+0x80], R40 ;  /* 0x000080282e00a986 */ /* 0x002fe2000c101d04 */
[----:B------:R-:W-:-:S09]  /*b1a0*/  ISETP.GE.AND P2, PT, R219, UR61, PT ;  /* 0x0000003ddb007c0c */ /* 0x000fd2000bf46270 */
[----:B------:R-:W0:Y:S04]  /*b1b0*/  @!P4 LDS.128 R36, [R5+0x5400] ;  /* 0x005400000524c984 */ /* 0x000e280000000c00 */
[----:B------:R-:W1:Y:S04]  /*b1c0*/  @!P2 LDS.128 R40, [R5+0x7c00] ;  /* 0x007c00000528a984 */ /* 0x000e680000000c00 */
[----:B0-----:R3:W-:Y:S04]  /*b1d0*/  @!P4 STG.E.128 desc[UR4][R46.64+0x100], R36 ;  /* 0x000100242e00c986 */ /* 0x0017e8000c101d04 */
[----:B-1----:R3:W-:Y:S02]  /*b1e0*/  @!P2 STG.E.128 desc[UR4][R46.64+0x180], R40 ;  /* 0x000180282e00a986 */ /* 0x0027e4000c101d04 */
.L_x_557:
[----:B------:R-:W-:Y:S05]  /*b1f0*/  BSYNC B0 ;  /* 0x0000000000007941 */ /* 0x000fea0003800000 */
.L_x_556:
[----:B-12---:R-:W-:Y:S01]  /*b200*/  VIADD R0, R212, 0x20 ;  /* 0x00000020d4007836 */ /* 0x006fe20000000000 */
[----:B------:R-:W-:Y:S04]  /*b210*/  BSSY B0, `(.L_x_558) ;  /* 0x000001a000007945 */ /* 0x000fe80003800000 */
[----:B------:R-:W-:-:S13]  /*b220*/  ISETP.GE.AND P2, PT, R0, R4, PT ;  /* 0x000000040000720c */ /* 0x000fda0003f46270 */
[----:B------:R-:W-:Y:S05]  /*b230*/  @P2 BRA `(.L_x_559) ;  /* 0x00000000005c2947 */ /* 0x000fea0003800000 */
[----:B---3--:R-:W-:Y:S01]  /*b240*/  IADD3 R39, P2, R44, 0x20, RZ ;  /* 0x000000202c277810 */ /* 0x008fe20007f5e0ff */
[----:B0-----:R-:W-:Y:S01]  /*b250*/  IMAD.MOV.U32 R36, RZ, RZ, R94 ;  /* 0x000000ffff247224 */ /* 0x001fe200078e005e */
[----:B------:R-:W-:Y:S01]  /*b260*/  ISETP.GE.AND P4, PT, R16, UR61, PT ;  /* 0x0000003d10007c0c */ /* 0x000fe2000bf86270 */
[----:B------:R-:W-:Y:S01]  /*b270*/  IMAD.MOV.U32 R37, RZ, RZ, R6 ;  /* 0x000000ffff257224 */ /* 0x000fe200078e0006 */
[----:B------:R-:W-:Y:S01]  /*b280*/  IADD3.X R0, RZ, R45, RZ, P2, !PT ;  /* 0x0000002dff007210 */ /* 0x000fe200017fe4ff */
[----:B------:R-:W-:Y:S01]  /*b290*/  ULDC.64 UR4, c[0x0][0x208] ;  /* 0x0000820000047ab9 */ /* 0x000fe20000000a00 */
[----:B------:R-:W-:-:S04]  /*b2a0*/  IMAD.WIDE.U32 R36, R39, UR56, R36 ;  /* 0x0000003827247c25 */ /* 0x000fc8000f8e0024 */
[----:B------:R-:W-:Y:S01]  /*b2b0*/  IMAD R0, R0, UR56, RZ ;  /* 0x0000003800007c24 */ /* 0x000fe2000f8e02ff */
[----:B------:R-:W-:-:S03]  /*b2c0*/  LEA R46, P2, R36, UR58, 0x1 ;  /* 0x0000003a242e7c11 */ /* 0x000fc6000f8408ff */
[----:B------:R-:W-:-:S04]  /*b2d0*/  IMAD R39, R39, UR57, R0 ;  /* 0x0000003927277c24 */ /* 0x000fc8000f8e0200 */
[----:B------:R-:W-:-:S05]  /*b2e0*/  IMAD.IADD R37, R37, 0x1, R39 ;  /* 0x0000000125257824 */ /* 0x000fca00078e0227 */
[----:B------:R-:W-:Y:S02]  /*b2f0*/  LEA.HI.X R47, R36, UR59, R37, 0x1, P2 ;  /* 0x0000003b242f7c11 */ /* 0x000fe400090f0c25 */
[----:B------:R-:W-:Y:S01]  /*b300*/  ISETP.GE.AND P2, PT, R213, UR61, PT ;  /* 0x0000003dd5007c0c */ /* 0x000fe2000bf46270 */
[----:B------:R-:W0:-:S12]  /*b310*/  @!P4 LDS.128 R36, [R5+0x1400] ;  /* 0x001400000524c984 */ /* 0x000e180000000c00 */
[----:B------:R-:W1:Y:S04]  /*b320*/  @!P2 LDS.128 R40, [R5+0x3c00] ;  /* 0x003c00000528a984 */ /* 0x000e680000000c00 */
        /* <DEDUP_REMOVED lines=8> */
.L_x_559:
[----:B------:R-:W-:Y:S05]  /*b3b0*/  BSYNC B0 ;  /* 0x0000000000007941 */ /* 0x000fea0003800000 */
.L_x_558:
[----:B------:R-:W-:Y:S01]  /*b3c0*/  IADD3 R0, R212, 0x40, RZ ;  /* 0x00000040d4007810 */ /* 0x000fe20007ffe0ff */
[----:B------:R-:W-:Y:S03]  /*b3d0*/  BSSY B0, `(.L_x_560) ;  /* 0x000001a000007945 */ /* 0x000fe60003800000 */
[----:B------:R-:W-:-:S13]  /*b3e0*/  ISETP.GE.AND P2, PT, R0, R4, PT ;  /* 0x000000040000720c */ /* 0x000fda0003f46270 */
[----:B------:R-:W-:Y:S05]  /*b3f0*/  @P2 BRA `(.L_x_561) ;  /* 0x00000000005c2947 */ /* 0x000fea0003800000 */
[----:B--23--:R-:W-:Y:S01]  /*b400*/  IADD3 R39, P2, R44, 0x40, RZ ;  /* 0x000000402c277810 */ /* 0x00cfe20007f5e0ff */
[----:B0-----:R-:W-:Y:S01]  /*b410*/  IMAD.MOV.U32 R36, RZ, RZ, R94 ;  /* 0x000000ffff247224 */ /* 0x001fe200078e005e */
[----:B------:R-:W-:Y:S01]  /*b420*/  ISETP.GE.AND P4, PT, R16, UR61, PT ;  /* 0x0000003d10007c0c */ /* 0x000fe2000bf86270 */
[----:B------:R-:W-:Y:S01]  /*b430*/  IMAD.MOV.U32 R37, RZ, RZ, R6 ;  /* 0x000000ffff257224 */ /* 0x000fe200078e0006 */
[----:B------:R-:W-:Y:S01]  /*b440*/  ULDC.64 UR4, c[0x0][0x208] ;  /* 0x0000820000047ab9 */ /* 0x000fe20000000a00 */
[----:B------:R-:W-:Y:S02]  /*b450*/  IMAD.X R44, RZ, RZ, R45, P2 ;  /* 0x000000ffff2c7224 */ /* 0x000fe400010e062d */
[----:B------:R-:W-:-:S04]  /*b460*/  IMAD.WIDE.U32 R36, R39, UR56, R36 ;  /* 0x0000003827247c25 */ /* 0x000fc8000f8e0024 */
[----:B------:R-:W-:-:S04]  /*b470*/  IMAD R44, R44, UR56, RZ ;  /* 0x000000382c2c7c24 */ /* 0x000fc8000f8e02ff */
[----:B------:R-:W-:Y:S01]  /*b480*/  IMAD R39, R39, UR57, R44 ;  /* 0x0000003927277c24 */ /* 0x000fe2000f8e022c */
[----:B------:R-:W-:-:S04]  /*b490*/  LEA R44, P2, R36, UR58, 0x1 ;  /* 0x0000003a242c7c11 */ /* 0x000fc8000f8408ff */
[----:B------:R-:W-:-:S04]  /*b4a0*/  IADD3 R37, R37, R39, RZ ;  /* 0x0000002725257210 */ /* 0x000fc80007ffe0ff */
        /* <DEDUP_REMOVED lines=12> */
.L_x_561:
[----:B------:R-:W-:Y:S05]  /*b570*/  BSYNC B0 ;  /* 0x0000000000007941 */ /* 0x000fea0003800000 */
.L_x_560:
[----:B------:R-:W5:Y:S01]  /*b580*/  LDL R0, [R1+0x10] ;  /* 0x0000100001007983 */ /* 0x000f620000100800 */
[----:B------:R-:W-:Y:S01]  /*b590*/  @!P3 VIADD R3, R3, 0x388c0 ;  /* 0x000388c00303b836 */ /* 0x000fe20000000000 */
[----:B------:R-:W-:Y:S01]  /*b5a0*/  PLOP3.LUT P2, PT, PT, PT, PT, 0x8, 0x0 ;  /* 0x000000000000781c */ /* 0x000fe20003f4e170 */
[----:B------:R-:W-:Y:S01]  /*b5b0*/  VIADD R19, R19, 0x1 ;  /* 0x0000000113137836 */ /* 0x000fe20000000000 */
[----:B------:R-:W-:Y:S01]  /*b5c0*/  @!PT LDS RZ, [RZ] ;  /* 0x00000000fffff984 */ /* 0x000fe20000000800 */
[----:B------:R-:W-:Y:S01]  /*b5d0*/  @!PT LDS RZ, [RZ] ;  /* 0x00000000fffff984 */ /* 0x000fe20000000800 */
[----:B------:R-:W-:Y:S01]  /*b5e0*/  @!PT LDS RZ, [RZ] ;  /* 0x00000000fffff984 */ /* 0x000fe20000000800 */
[----:B------:R-:W-:Y:S01]  /*b5f0*/  @!PT LDS RZ, [RZ] ;  /* 0x00000000fffff984 */ /* 0x000fe20000000800 */
[----:B------:R1:W-:Y:S06]  /*b600*/  MEMBAR.ALL.CTA ;  /* 0x0000000000007992 */ /* 0x0003ec0000008000 */
[----:B-1----:R-:W1:Y:S01]  /*b610*/  FENCE.VIEW.ASYNC.S ;  /* 0x00000000000073c6 */ /* 0x002e620000000000 */
[----:B------:R-:W-:Y:S01]  /*b620*/  @!P3 PRMT R3, RZ, 0x654, R3 ;  /* 0x00000654ff03b816 */ /* 0x000fe20000000003 */
[----:B-1----:R1:W-:Y:S06]  /*b630*/  BAR.SYNC.DEFER_BLOCKING R174, 0x80 ;  /* 0x000200ae0000751d */ /* 0x0023ec0000010000 */
[----:B------:R1:W-:Y:S01]  /*b640*/  @!P3 SYNCS.ARRIVE.TRANS64.RED.A1T0 RZ, [R3+URZ], RZ ;  /* 0x000000ff03ffb9a7 */ /* 0x0003e2000810043f */
[----:B------:R-:W-:-:S04]  /*b650*/  ISETP.NE.AND P3, PT, R19, 0x2, PT ;  /* 0x000000021300780c */ /* 0x000fc80003f65270 */
[----:B------:R-:W-:Y:S02]  /*b660*/  SEL R19, R19, RZ, P3 ;  /* 0x000000ff13137207 */ /* 0x000fe40001800000 */
[----:B-----5:R-:W-:Y:S02]  /*b670*/  LOP3.LUT P4, RZ, R0, 0x2, RZ, 0xc0, !PT ;  /* 0x0000000200ff7812 */ /* 0x020fe4000788c0ff */
[----:B------:R-:W-:-:S04]  /*b680*/  SEL R0, RZ, 0x1, P3 ;  /* 0x00000001ff007807 */ /* 0x000fc80001800000 */
[----:B------:R-:W-:-:S07]  /*b690*/  LOP3.LUT R217, R217, R0, RZ, 0x3c, !PT ;  /* 0x00000000d9d97212 */ /* 0x000fce00078e3cff */
[----:B-1----:R-:W-:Y:S05]  /*b6a0*/  @P4 BRA `(.L_x_562) ;  /* 0xffffff7800e84947 */ /* 0x002fea000383ffff */
.L_x_450:
[----:B------:R-:W-:Y:S01]  /*b6b0*/  BSSY B0, `(.L_x_563) ;  /* 0x0000005000007945 */ /* 0x000fe20003800000 */
[----:B------:R-:W-:-:S03]  /*b6c0*/  IMAD.MOV.U32 R92, RZ, RZ, RZ ;  /* 0x000000ffff5c7224 */ /* 0x000fc600078e00ff */
[----:B------:R-:W-:Y:S05]  /*b6d0*/  @P2 BRA `(.L_x_564) ;  /* 0x0000000000082947 */ /* 0x000fea0003800000 */
[----:B------:R-:W0:Y:S02]  /*b6e0*/  FENCE.VIEW.ASYNC.G ;  /* 0x00000000000073c6 */ /* 0x000e240000000100 */
[----:B0-----:R-:W-:Y:S06]  /*b6f0*/  BAR.ARV 0xc, 0x180 ;  /* 0x0306000000007b1d */ /* 0x001fec0000002000 */
.L_x_564:
[----:B------:R-:W-:Y:S05]  /*b700*/  BSYNC B0 ;  /* 0x0000000000007941 */ /* 0x000fea0003800000 */
.L_x_563:
[----:B------:R-:W2:Y:S01]  /*b710*/  LDL R0, [R1+0x10] ;  /* 0x0000100001007983 */ /* 0x000ea20000100800 */
[----:B------:R-:W-:Y:S01]  /*b720*/  BSSY B0, `(.L_x_565) ;  /* 0x0000021000007945 */ /* 0x000fe20003800000 */
[----:B--2---:R-:W-:-:S13]  /*b730*/  LOP3.LUT P0, RZ, R0, 0x4, RZ, 0xc0, !PT ;  /* 0x0000000400ff7812 */ /* 0x004fda000780c0ff */
[----:B------:R-:W-:Y:S05]  /*b740*/  @!P0 BRA `(.L_x_566) ;  /* 0x0000000000788947 */ /* 0x000fea0003800000 */
[----:B------:R-:W-:Y:S01]  /*b750*/  ISETP.NE.AND P0, PT, R234, RZ, PT ;  /* 0x000000ffea00720c */ /* 0x000fe20003f05270 */
[----:B------:R-:W-:-:S03]  /*b760*/  ULDC UR4, c[0x0][0x9f0] ;  /* 0x00027c0000047ab9 */ /* 0x000fc60000000800 */
[----:B------:R-:W-:-:S04]  /*b770*/  SEL R9, R234, UR4, P0 ;  /* 0x00000004ea097c07 */ /* 0x000fc80008000000 */
[-C--:B------:R-:W-:Y:S02]  /*b780*/  IABS R5, R9.reuse ;  /* 0x0000000900057213 */ /* 0x080fe40000000000 */
[----:B------:R-:W-:Y:S02]  /*b790*/  IABS R8, R9 ;  /* 0x0000000900087213 */ /* 0x000fe40000000000 */
[----:B-1----:R-:W1:Y:S01]  /*b7a0*/  I2F.RP R4, R5 ;  /* 0x0000000500047306 */ /* 0x002e620000209400 */
[----:B------:R-:W-:Y:S02]  /*b7b0*/  IADD3 R0, R144, -0x1, R9 ;  /* 0xffffffff90007810 */ /* 0x000fe40007ffe009 */
[----:B------:R-:W-:-:S05]  /*b7c0*/  IMAD.MOV R8, RZ, RZ, -R8 ;  /* 0x000000ffff087224 */ /* 0x000fca00078e0a08 */
[----:B-1----:R-:W1:Y:S02]  /*b7d0*/  MUFU.RCP R4, R4 ;  /* 0x0000000400047308 */ /* 0x002e640000001000 */
[----:B-1----:R-:W-:Y:S02]  /*b7e0*/  IADD3 R2, R4, 0xffffffe, RZ ;  /* 0x0ffffffe04027810 */ /* 0x002fe40007ffe0ff */
[----:B------:R-:W-:-:S04]  /*b7f0*/  IABS R4, R0 ;  /* 0x0000000000047213 */ /* 0x000fc80000000000 */
[----:B------:R1:W2:Y:S01]  /*b800*/  F2I.FTZ.U32.TRUNC.NTZ R3, R2 ;  /* 0x0000000200037305 */ /* 0x0002a2000021f000 */
[----:B------:R-:W-:-:S04]  /*b810*/  LOP3.LUT R0, R0, R9, RZ, 0x3c, !PT ;  /* 0x0000000900007212 */ /* 0x000fc800078e3cff */
[----:B------:R-:W-:Y:S01]  /*b820*/  ISETP.GE.AND P2, PT, R0, RZ, PT ;  /* 0x000000ff0000720c */ /* 0x000fe20003f46270 */
[----:B-1----:R-:W-:Y:S02]  /*b830*/  IMAD.MOV.U32 R2, RZ, RZ, RZ ;  /* 0x000000ffff027224 */ /* 0x002fe400078e00ff */
[----:B--2---:R-:W-:-:S04]  /*b840*/  IMAD.MOV R6, RZ, RZ, -R3 ;  /* 0x000000ffff067224 */ /* 0x004fc800078e0a03 */
[----:B------:R-:W-:-:S04]  /*b850*/  IMAD R7, R6, R5, RZ ;  /* 0x0000000506077224 */ /* 0x000fc800078e02ff */
[----:B------:R-:W-:Y:S01]  /*b860*/  IMAD.HI.U32 R3, R3, R7, R2 ;  /* 0x0000000703037227 */ /* 0x000fe200078e0002 */
[----:B------:R-:W-:-:S05]  /*b870*/  MOV R2, R8 ;  /* 0x0000000800027202 */ /* 0x000fca0000000f00 */
[----:B------:R-:W-:-:S04]  /*b880*/  IMAD.HI.U32 R3, R3, R4, RZ ;  /* 0x0000000403037227 */ /* 0x000fc800078e00ff */
[----:B------:R-:W-:-:S05]  /*b890*/  IMAD R2, R3, R2, R4 ;  /* 0x0000000203027224 */ /* 0x000fca00078e0204 */
[----:B------:R-:W-:-:S13]  /*b8a0*/  ISETP.GT.U32.AND P1, PT, R5, R2, PT ;  /* 0x000000020500720c */ /* 0x000fda0003f24070 */
[----:B------:R-:W-:Y:S02]  /*b8b0*/  @!P1 IMAD.IADD R2, R2, 0x1, -R5 ;  /* 0x0000000102029824 */ /* 0x000fe400078e0a05 */
[----:B------:R-:W-:Y:S01]  /*b8c0*/  @!P1 VIADD R3, R3, 0x1 ;  /* 0x0000000103039836 */ /* 0x000fe20000000000 */
[----:B------:R-:W-:Y:S02]  /*b8d0*/  ISETP.NE.AND P1, PT, R9, RZ, PT ;  /* 0x000000ff0900720c */ /* 0x000fe40003f25270 */
[----:B------:R-:W-:-:S13]  /*b8e0*/  ISETP.GE.U32.AND P0, PT, R2, R5, PT ;  /* 0x000000050200720c */ /* 0x000fda0003f06070 */
[----:B------:R-:W-:-:S05]  /*b8f0*/  @P0 VIADD R3, R3, 0x1 ;  /* 0x0000000103030836 */ /* 0x000fca0000000000 */
[----:B------:R-:W-:Y:S02]  /*b900*/  @!P2 IADD3 R3, -R3, RZ, RZ ;  /* 0x000000ff0303a210 */ /* 0x000fe40007ffe1ff */
[----:B------:R-:W-:-:S05]  /*b910*/  @!P1 LOP3.LUT R3, RZ, R9, RZ, 0x33, !PT ;  /* 0x00000009ff039212 */ /* 0x000fca00078e33ff */
[----:B------:R-:W-:-:S07]  /*b920*/  IMAD.MOV.U32 R92, RZ, RZ, R3 ;  /* 0x000000ffff5c7224 */ /* 0x000fce00078e0003 */
.L_x_566:
[----:B------:R-:W-:Y:S05]  /*b930*/  BSYNC B0 ;  /* 0x0000000000007941 */ /* 0x000fea0003800000 */
.L_x_565:
[----:B------:R-:W2:Y:S01]  /*b940*/  LDL R0, [R1+0x78] ;  /* 0x0000780001007983 */ /* 0x000ea20000100800 */
[----:B------:R-:W-:Y:S02]  /*b950*/  PLOP3.LUT P0, PT, PT, PT, PT, 0x80, 0x0 ;  /* 0x000000000000781c */ /* 0x000fe40003f0f070 */
        /* <DEDUP_REMOVED lines=24> */
[----:B----4-:R-:W-:Y:S02]  /*bae0*/  CS2R R44, SRZ ;  /* 0x00000000002c7805 */ /* 0x010fe4000001ff00 */
[----:B------:R-:W-:Y:S02]  /*baf0*/  CS2R R102, SRZ ;  /* 0x0000000000667805 */ /* 0x000fe4000001ff00 */
[----:B---3--:R-:W-:Y:S02]  /*bb00*/  CS2R R40, SRZ ;  /* 0x0000000000287805 */ /* 0x008fe4000001ff00 */
[----:B------:R-:W-:Y:S02]  /*bb10*/  CS2R R104, SRZ ;  /* 0x0000000000687805 */ /* 0x000fe4000001ff00 */
[----:B0-----:R-:W-:-:S02]  /*bb20*/  CS2R R36, SRZ ;  /* 0x0000000000247805 */ /* 0x001fc4000001ff00 */
        /* <DEDUP_REMOVED lines=13> */
[----:B-1----:R-:W-:Y:S02]  /*bc00*/  CS2R R10, SRZ ;  /* 0x00000000000a7805 */ /* 0x002fe4000001ff00 */
        /* <DEDUP_REMOVED lines=22> */
[----:B--2---:R-:W-:-:S05]  /*bd70*/  IMAD R225, R0, R92, RZ ;  /* 0x0000005c00e17224 */ /* 0x004fca00078e02ff */
[----:B------:R-:W-:-:S04]  /*bd80*/  VIADDMNMX R92, R225, R92, R144, PT ;  /* 0x0000005ce15c7246 */ /* 0x000fc80003800190 */
[----:B------:R-:W-:-:S13]  /*bd90*/  ISETP.GT.AND P1, PT, R92, R225, PT ;  /* 0x000000e15c00720c */ /* 0x000fda0003f24270 */
[----:B------:R-:W-:Y:S05]  /*bda0*/  @!P1 BRA `(.L_x_567) ;  /* 0x0000011c00209947 */ /* 0x000fea0003800000 */
[----:B------:R-:W2:Y:S02]  /*bdb0*/  LDL R0, [R1+0x108] ;  /* 0x0001080001007983 */ /* 0x000ea40000100800 */
[----:B--2---:R-:W-:Y:S02]  /*bdc0*/  R2UR UR4, R0 ;  /* 0x00000000000472ca */ /* 0x004fe400000e0000 */
[----:B------:R-:W0:Y:S11]  /*bdd0*/  S2R R0, SR_TID.X ;  /* 0x0000000000007919 */ /* 0x000e360000002100 */
[----:B------:R-:W-:-:S06]  /*bde0*/  ULOP3.LUT UP0, URZ, UR4, 0x9f, URZ, 0xc0, !UPT ;  /* 0x0000009f043f7892 */ /* 0x000fcc000f80c03f */
[----:B------:R-:W-:Y:S01]  /*bdf0*/  PLOP3.LUT P0, PT, PT, PT, UP0, 0x80, 0x0 ;  /* 0x000000000000781c */ /* 0x000fe20003f0f008 */
[----:B0-----:R-:W-:-:S05]  /*be00*/  VIADD R0, R0, 0xffffff80 ;  /* 0xffffff8000007836 */ /* 0x001fca0000000000 */
[----:B------:R-:W-:-:S04]  /*be10*/  SHF.R.S32.HI R3, RZ, 0x1f, R0 ;  /* 0x0000001fff037819 */ /* 0x000fc80000011400 */
[----:B------:R-:W-:-:S04]  /*be20*/  LEA.HI R3, R3, R0, RZ, 0x7 ;  /* 0x0000000003037211 */ /* 0x000fc800078f38ff */
[----:B------:R-:W-:-:S06]  /*be30*/  SHF.R.S32.HI R0, RZ, 0x7, R3 ;  /* 0x00000007ff007819 */ /* 0x000fcc0000011403 */
[----:B------:R-:W0:Y:S02]  /*be40*/  SHFL.IDX PT, R0, R0, RZ, 0x1f ;  /* 0x00001fff00007589 */ /* 0x000e2400000e0000 */
[----:B0-----:R-:W-:-:S04]  /*be50*/  LEA.HI R2, R0, R0, RZ, 0x1 ;  /* 0x0000000000027211 */ /* 0x001fc800078f08ff */
[----:B------:R-:W-:-:S05]  /*be60*/  LOP3.LUT R3, R2, 0x1e, RZ, 0xc0, !PT ;  /* 0x0000001e02037812 */ /* 0x000fca00078ec0ff */
[----:B------:R-:W-:-:S05]  /*be70*/  IMAD.IADD R3, R0, 0x1, -R3 ;  /* 0x0000000100037824 */ /* 0x000fca00078e0a03 */
[----:B------:R-:W-:-:S04]  /*be80*/  LEA R3, R3, UR4, 0xd ;  /* 0x0000000403037c11 */ /* 0x000fc8000f8e68ff */
[----:B------:R-:W-:-:S04]  /*be90*/  SHF.R.U32.HI R2, RZ, 0x4, R3 ;  /* 0x00000004ff027819 */ /* 0x000fc80000011603 */
[----:B------:R-:W-:Y:S01]  /*bea0*/  LOP3.LUT R2, R2, 0x3fff, RZ, 0xc0, !PT ;  /* 0x00003fff02027812 */ /* 0x000fe200078ec0ff */
[----:B------:R-:W-:Y:S06]  /*beb0*/  @!P0 BRA `(.L_x_568) ;  /* 0x0000000000408947 */ /* 0x000fec0003800000 */
[----:B------:R-:W-:Y:S01]  /*bec0*/  MOV R14, 0x0 ;  /* 0x00000000000e7802 */ /* 0x000fe20000000f00 */
[----:B------:R-:W-:Y:S01]  /*bed0*/  ULDC.64 UR4, c[0x4][0xa8] ;  /* 0x01002a0000047ab9 */ /* 0x000fe20000000a00 */
[----:B------:R-:W-:Y:S01]  /*bee0*/  ULDC.64 UR6, c[0x4][0xb0] ;  /* 0x01002c0000067ab9 */ /* 0x000fe20000000a00 */
[----:B------:R-:W-:Y:S01]  /*bef0*/  MOV R4, UR4 ;  /* 0x0000000400047c02 */ /* 0x000fe20008000f00 */
[----:B------:R-:W-:Y:S01]  /*bf00*/  IMAD.U32 R5, RZ, RZ, UR5 ;  /* 0x00000005ff057e24 */ /* 0x000fe2000f8e00ff */
[----:B------:R-:W-:Y:S01]  /*bf10*/  ULDC.64 UR4, c[0x4][0x28] ;  /* 0x01000a0000047ab9 */ /* 0x000fe20000000a00 */
[----:B------:R-:W0:Y:S01]  /*bf20*/  LDC.64 R14, c[0x4][R14] ;  /* 0x010000000e0e7b82 */ /* 0x000e220000000a00 */
[----:B------:R-:W-:Y:S01]  /*bf30*/  IMAD.U32 R6, RZ, RZ, UR6 ;  /* 0x00000006ff067e24 */ /* 0x000fe2000f8e00ff */
[----:B------:R-:W-:Y:S01]  /*bf40*/  MOV R10, UR4 ;  /* 0x00000004000a7c02 */ /* 0x000fe20008000f00 */
[----:B------:R-:W-:Y:S01]  /*bf50*/  IMAD.U32 R7, RZ, RZ, UR7 ;  /* 0x00000007ff077e24 */ /* 0x000fe2000f8e00ff */
[----:B------:R-:W-:Y:S01]  /*bf60*/  MOV R13, RZ ;  /* 0x000000ff000d7202 */ /* 0x000fe20000000f00 */
[----:B------:R-:W-:-:S02]  /*bf70*/  IMAD.U32 R11, RZ, RZ, UR5 ;  /* 0x00000005ff0b7e24 */ /* 0x000fc4000f8e00ff */
[----:B------:R-:W-:Y:S02]  /*bf80*/  IMAD.MOV.U32 R8, RZ, RZ, 0x70 ;  /* 0x00000070ff087424 */ /* 0x000fe400078e00ff */
[----:B------:R-:W-:-:S07]  /*bf90*/  IMAD.MOV.U32 R12, RZ, RZ, 0x1 ;  /* 0x00000001ff0c7424 */ /* 0x000fce00078e00ff */
[----:B------:R-:W-:-:S07]  /*bfa0*/  LEPC R20, `(.L_x_568) ;  /* 0x000000001014794e */ /* 0x000fce0000000000 */
[----:B0----5:R-:W-:Y:S05]  /*bfb0*/  CALL.ABS.NOINC R14 ;  /* 0x000000000e007343 */ /* 0x021fea0003c00000 */
.L_x_568:
[----:B------:R-:W-:Y:S02]  /*bfc0*/  ULDC UR4, c[0x0][0x3f4] ;  /* 0x0000fd0000047ab9 */ /* 0x000fe40000000800 */
[----:B------:R-:W-:-:S13]  /*bfd0*/  ISETP.LT.AND P0, PT, RZ, UR4, PT ;  /* 0x00000004ff007c0c */ /* 0x000fda000bf01270 */
[----:B------:R-:W-:Y:S05]  /*bfe0*/  @P0 BRA `(.L_x_569) ;  /* 0x0000000000400947 */ /* 0x000fea0003800000 */
[----:B------:R-:W2:Y:S02]  /*bff0*/  LDL R20, [R1+0x60] ;  /* 0x0000600001147983 */ /* 0x000ea40000100800 */
[----:B--2---:R-:W-:-:S04]  /*c000*/  LEA.HI R0, R20, R20, RZ, 0x1 ;  /* 0x0000001414007211 */ /* 0x004fc800078f08ff */
[----:B------:R-:W-:-:S05]  /*c010*/  LOP3.LUT R0, R0, 0xfffffffe, RZ, 0xc0, !PT ;  /* 0xfffffffe00007812 */ /* 0x000fca00078ec0ff */
[----:B------:R-:W-:-:S05]  /*c020*/  IMAD.IADD R0, R20, 0x1, -R0 ;  /* 0x0000000114007824 */ /* 0x000fca00078e0a00 */
[----:B------:R-:W-:-:S04]  /*c030*/  SHF.L.U32 R3, R0, 0x1f, RZ ;  /* 0x0000001f00037819 */ /* 0x000fc800000006ff */
[----:B------:R0:W1:Y:S03]  /*c040*/  SYNCS.PHASECHK.TRANS64.TRYWAIT P0, [R18+URZ+0x38800], R3 ;  /* 0x03880003120075a7 */ /* 0x000066000800017f */
[----:B-1----:R-:W-:Y:S05]  /*c050*/  @!P0 NANOSLEEP.SYNCS 0x989680 ;  /* 0x009896800000895d */ /* 0x002fea0003900000 */
[----:B------:R-:W1:Y:S01]  /*c060*/  @!P0 SYNCS.PHASECHK.TRANS64 P0, [R18+URZ+0x38800], R3 ;  /* 0x03880003120085a7 */ /* 0x000e62000800007f */
[----:B------:R-:W-:Y:S04]  /*c070*/  BSSY B0, `(.L_x_570) ;  /* 0x0000006000007945 */ /* 0x000fe80003800000 */
[----:B-1----:R-:W-:Y:S05]  /*c080*/  @P0 BRA `(.L_x_571) ;  /* 0x0000000000100947 */ /* 0x002fea0003800000 */
.L_x_572:
[----:B-1----:R1:W2:Y:S02]  /*c090*/  SYNCS.PHASECHK.TRANS64.TRYWAIT P0, [R18+URZ+0x38800], R3 ;  /* 0x03880003120075a7 */ /* 0x0022a4000800017f */
[----:B--2---:R-:W-:Y:S05]  /*c0a0*/  @!P0 NANOSLEEP.SYNCS 0x989680 ;  /* 0x009896800000895d */ /* 0x004fea0003900000 */
[----:B------:R-:W2:Y:S02]  /*c0b0*/  @!P0 SYNCS.PHASECHK.TRANS64 P0, [R18+URZ+0x38800], R3 ;  /* 0x03880003120085a7 */ /* 0x000ea4000800007f */
[----:B--2---:R-:W-:Y:S05]  /*c0c0*/  @!P0 BRA `(.L_x_572) ;  /* 0xfffffffc00f08947 */ /* 0x004fea000383ffff */
.L_x_571:
[----:B------:R-:W-:Y:S05]  /*c0d0*/  BSYNC B0 ;  /* 0x0000000000007941 */ /* 0x000fea0003800000 */
.L_x_570:
[----:B------:R-:W-:Y:S05]  /*c0e0*/  BRA `(.L_x_573) ;  /* 0x0000006c00347947 */ /* 0x000fea0003800000 */
.L_x_569:
[----:B------:R-:W2:Y:S01]  /*c0f0*/  LDL R0, [R1+0x108] ;  /* 0x0001080001007983 */ /* 0x000ea20000100800 */
[----:B------:R-:W-:Y:S01]  /*c100*/  ULDC.64 UR4, c[0x0][0x3f8] ;  /* 0x0000fe0000047ab9 */ /* 0x000fe20000000a00 */
[----:B------:R-:W-:Y:S01]  /*c110*/  ULDC.64 UR6, c[0x0][0x408] ;  /* 0x0001020000067ab9 */ /* 0x000fe20000000a00 */
[----:B-----5:R-:W-:Y:S01]  /*c120*/  IMAD.WIDE.U32 R4, R139, UR4, RZ ;  /* 0x000000048b047c25 */ /* 0x020fe2000f8e00ff */
[----:B--2---:R-:W-:Y:S02]  /*c130*/  R2UR UR8, R0 ;  /* 0x00000000000872ca */ /* 0x004fe400000e0000 */
[----:B------:R-:W-:-:S05]  /*c140*/  SHF.R.S32.HI R0, RZ, 0x1f, R139 ;  /* 0x0000001fff007819 */ /* 0x000fca000001148b */
[C---:B------:R-:W-:Y:S02]  /*c150*/  IMAD R6, R0.reuse, UR4, RZ ;  /* 0x0000000400067c24 */ /* 0x040fe4000f8e02ff */
[----:B------:R-:W-:Y:S02]  /*c160*/  IMAD R0, R0, UR6, RZ ;  /* 0x0000000600007c24 */ /* 0x000fe4000f8e02ff */
[C---:B------:R-:W-:Y:S01]  /*c170*/  IMAD R25, R139.reuse, UR5, R6 ;  /* 0x000000058b197c24 */ /* 0x040fe2000f8e0206 */
[----:B------:R-:W-:Y:S01]  /*c180*/  ULDC.64 UR4, c[0x0][0x3e8] ;  /* 0x0000fa0000047ab9 */ /* 0x000fe20000000a00 */
[----:B------:R-:W-:Y:S01]  /*c190*/  ULOP3.LUT UP0, URZ, UR8, 0x3ff, URZ, 0xc0, !UPT ;  /* 0x000003ff083f7892 */ /* 0x000fe2000f80c03f */
[C---:B------:R-:W-:Y:S01]  /*c1a0*/  IMAD R27, R139.reuse, UR7, R0 ;  /* 0x000000078b1b7c24 */ /* 0x040fe2000f8e0200 */
[----:B------:R-:W-:Y:S01]  /*c1b0*/  LEA R24, P0, R4, UR4, 0x1 ;  /* 0x0000000404187c11 */ /* 0x000fe2000f8008ff */
[----:B------:R-:W-:Y:S01]  /*c1c0*/  IMAD.WIDE.U32 R6, R139, UR6, RZ ;  /* 0x000000068b067c25 */ /* 0x000fe2000f8e00ff */
[----:B------:R-:W-:-:S02]  /*c1d0*/  ULDC.64 UR6, c[0x0][0x400] ;  /* 0x0001000000067ab9 */ /* 0x000fc40000000a00 */
[----:B------:R-:W-:Y:S01]  /*c1e0*/  PLOP3.LUT P2, PT, PT, PT, UP0, 0x80, 0x0 ;  /* 0x000000000000781c */ /* 0x000fe20003f4f008 */
[----:B------:R-:W-:Y:S01]  /*c1f0*/  IMAD.IADD R25, R25, 0x1, R5 ;  /* 0x0000000119197824 */ /* 0x000fe200078e0205 */
[----:B------:R-:W-:Y:S01]  /*c200*/  LEA R30, P1, R6, UR6, 0x1 ;  /* 0x00000006061e7c11 */ /* 0x000fe2000f8208ff */
[----:B------:R-:W-:-:S03]  /*c210*/  IMAD.IADD R27, R27, 0x1, R7 ;  /* 0x000000011b1b7824 */ /* 0x000fc600078e0207 */
[----:B------:R-:W-:Y:S02]  /*c220*/  LEA.HI.X R25, R4, UR5, R25, 0x1, P0 ;  /* 0x0000000504197c11 */ /* 0x000fe400080f0c19 */
[----:B------:R-:W-:-:S05]  /*c230*/  LEA.HI.X R27, R6, UR7, R27, 0x1, P1 ;  /* 0x00000007061b7c11 */ /* 0x000fca00088f0c1b */
[----:B------:R-:W-:Y:S05]  /*c240*/  @!P2 BRA `(.L_x_574) ;  /* 0x000000000040a947 */ /* 0x000fea0003800000 */
        /* <DEDUP_REMOVED lines=15> */
[----:B0-----:R-:W-:Y:S05]  /*c340*/  CALL.ABS.NOINC R14 ;  /* 0x000000000e007343 */ /* 0x001fea0003c00000 */
.L_x_574:
[----:B------:R-:W-:Y:S01]  /*c350*/  ULDC.U8 UR4, c[0x0][0x410] ;  /* 0x0001040000047ab9 */ /* 0x000fe20000000000 */
[----:B------:R-:W-:Y:S01]  /*c360*/  BSSY B0, `(.L_x_575) ;  /* 0x000069d000007945 */ /* 0x000fe20003800000 */
[----:B------:R-:W-:Y:S01]  /*c370*/  ISETP.NE.AND P0, PT, RZ, UR4, PT ;  /* 0x00000004ff007c0c */ /* 0x000fe2000bf05270 */
[----:B------:R-:W-:-:S12]  /*c380*/  IMAD R6, R141, 0x80, R212 ;  /* 0x000000808d067824 */ /* 0x000fd800078e02d4 */
[----:B------:R-:W-:Y:S05]  /*c390*/  @!P0 BRA `(.L_x_576) ;  /* 0x0000003000b88947 */ /* 0x000fea0003800000 */
[----:B------:R-:W-:-:S03]  /*c3a0*/  UMOV UR4, 0xffffffff ;  /* 0xffffffff00047882 */ /* 0x000fc60000000000 */
[----:B------:R-:W-:Y:S05]  /*c3b0*/  BRA.DIV UR4, `(.L_x_577) ;  /* 0x000001f204407947 */ /* 0x000fea000b800000 */
[----:B------:R0:W1:Y:S04]  /*c3c0*/  SHFL.IDX PT, R0, R25, RZ, 0x181f ;  /* 0x00181fff19007589 */ /* 0x00006800000e0000 */
[----:B------:R0:W2:Y:S04]  /*c3d0*/  SHFL.IDX PT, R3, R24, RZ, 0x181f ;  /* 0x00181fff18037589 */ /* 0x0000a800000e0000 */
[----:B------:R-:W3:Y:S04]  /*c3e0*/  SHFL.IDX PT, R27, R27, RZ, 0x181f ;  /* 0x00181fff1b1b7589 */ /* 0x000ee800000e0000 */
[----:B------:R0:W4:Y:S02]  /*c3f0*/  SHFL.IDX PT, R32, R30, RZ, 0x181f ;  /* 0x00181fff1e207589 */ /* 0x00012400000e0000 */
.L_x_863:
[----:B------:R-:W-:Y:S01]  /*c400*/  ULDC UR4, c[0x0][0x448] ;  /* 0x0001120000047ab9 */ /* 0x000fe20000000800 */
[----:B------:R-:W-:Y:S01]  /*c410*/  BSSY B1, `(.L_x_578) ;  /* 0x000003e000017945 */ /* 0x000fe20003800000 */
[----:B------:R-:W-:Y:S01]  /*c420*/  IMAD R33, R146, UR4, RZ ;  /* 0x0000000492217c24 */ /* 0x000fe2000f8e02ff */
[----:B------:R-:W-:Y:S02]  /*c430*/  CS2R R4, SRZ ;  /* 0x0000000000047805 */ /* 0x000fe4000001ff00 */
[----:B------:R-:W-:Y:S02]  /*c440*/  CS2R R8, SRZ ;  /* 0x0000000000087805 */ /* 0x000fe4000001ff00 */
[----:B------:R-:W-:Y:S02]  /*c450*/  CS2R R28, SRZ ;  /* 0x00000000001c7805 */ /* 0x000fe4000001ff00 */
[----:B------:R-:W-:Y:S02]  /*c460*/  CS2R R14, SRZ ;  /* 0x00000000000e7805 */ /* 0x000fe4000001ff00 */
[----:B------:R-:W-:Y:S01]  /*c470*/  ISETP.GE.AND P0, PT, R6, R33, PT ;  /* 0x000000210600720c */ /* 0x000fe20003f06270 */
[----:B------:R-:W-:Y:S01]  /*c480*/  IMAD R33, R141, -0x80, R33 ;  /* 0xffffff808d217824 */ /* 0x000fe200078e0221 */
[----:B------:R-:W-:-:S02]  /*c490*/  CS2R R6, SRZ ;  /* 0x0000000000067805 */ /* 0x000fc4000001ff00 */
[----:B------:R-:W-:Y:S02]  /*c4a0*/  CS2R R12, SRZ ;  /* 0x00000000000c7805 */ /* 0x000fe4000001ff00 */
[----:B------:R-:W-:Y:S02]  /*c4b0*/  CS2R R10, SRZ ;  /* 0x00000000000a7805 */ /* 0x000fe4000001ff00 */
[----:B0-----:R-:W-:-:S05]  /*c4c0*/  CS2R R30, SRZ ;  /* 0x00000000001e7805 */ /* 0x001fca000001ff00 */
[----:B------:R-:W-:Y:S05]  /*c4d0*/  @P0 BRA `(.L_x_579) ;  /* 0x0000000000c40947 */ /* 0x000fea0003800000 */
[----:B------:R-:W-:Y:S01]  /*c4e0*/  ULDC UR4, c[0x0][0x3f4] ;  /* 0x0000fd0000047ab9 */ /* 0x000fe20000000800 */
[----:B------:R-:W-:Y:S01]  /*c4f0*/  SHF.R.S32.HI R6, RZ, 0x1f, R215 ;  /* 0x0000001fff067819 */ /* 0x000fe200000114d7 */
[C---:B------:R-:W-:Y:S01]  /*c500*/  IMAD.SHL.U32 R8, R215.reuse, 0x2, RZ ;  /* 0x00000002d7087824 */ /* 0x040fe200078e00ff */
[----:B------:R-:W-:Y:S01]  /*c510*/  ISETP.GE.AND P2, PT, R215, UR4, PT ;  /* 0x00000004d7007c0c */ /* 0x000fe2000bf46270 */
[----:B------:R-:W-:Y:S01]  /*c520*/  IMAD.SHL.U32 R20, R214, 0x2, RZ ;  /* 0x00000002d6147824 */ /* 0x000fe200078e00ff */
[----:B------:R-:W-:Y:S02]  /*c530*/  ISETP.GE.AND P3, PT, R22, UR4, PT ;  /* 0x0000000416007c0c */ /* 0x000fe4000bf66270 */
[----:B------:R-:W-:Y:S02]  /*c540*/  CS2R R14, SRZ ;  /* 0x00000000000e7805 */ /* 0x000fe4000001ff00 */
[----:B------:R-:W-:Y:S01]  /*c550*/  ISETP.GE.AND P1, PT, R214, UR4, PT ;  /* 0x00000004d6007c0c */ /* 0x000fe2000bf26270 */
[----:B------:R-:W-:Y:S01]  /*c560*/  ULDC.64 UR6, c[0x0][0x208] ;  /* 0x0000820000067ab9 */ /* 0x000fe20000000a00 */
[----:B------:R-:W-:-:S02]  /*c570*/  SHF.R.S32.HI R9, RZ, 0x1f, R216 ;  /* 0x0000001fff097819 */ /* 0x000fc400000114d8 */
[----:B------:R-:W-:Y:S02]  /*c580*/  CS2R R4, SRZ ;  /* 0x0000000000047805 */ /* 0x000fe4000001ff00 */
[----:B------:R-:W-:Y:S02]  /*c590*/  SHF.L.U64.HI R7, R215, 0x1, R6 ;  /* 0x00000001d7077819 */ /* 0x000fe40000010206 */
[----:B------:R-:W-:Y:S02]  /*c5a0*/  SHF.R.S32.HI R11, RZ, 0x1f, R214 ;  /* 0x0000001fff0b7819 */ /* 0x000fe400000114d6 */
[----:B------:R-:W-:Y:S02]  /*c5b0*/  ISETP.GE.AND P0, PT, R216, UR4, PT ;  /* 0x00000004d8007c0c */ /* 0x000fe4000bf06270 */
[-C--:B--2---:R-:W-:Y:S01]  /*c5c0*/  @!P2 IADD3 R10, P4, R3, R8.reuse, RZ ;  /* 0x00000008030aa210 */ /* 0x084fe20007f9e0ff */
[----:B----4-:R-:W-:Y:S01]  /*c5d0*/  @!P3 IMAD.MOV.U32 R12, RZ, RZ, R32 ;  /* 0x000000ffff0cb224 */ /* 0x010fe200078e0020 */
[----:B------:R-:W-:Y:S01]  /*c5e0*/  @!P2 IADD3 R6, P6, R32, R8, RZ ;  /* 0x000000082006a210 */ /* 0x000fe20007fde0ff */
[----:B---3--:R-:W-:Y:S01]  /*c5f0*/  @!P3 IMAD.MOV.U32 R13, RZ, RZ, R27 ;  /* 0x000000ffff0db224 */ /* 0x008fe200078e001b */
[----:B------:R-:W-:Y:S01]  /*c600*/  SHF.L.U64.HI R34, R216, 0x1, R9 ;  /* 0x00000001d8227819 */ /* 0x000fe20000010209 */
[----:B-1----:R-:W-:Y:S01]  /*c610*/  @!P3 IMAD.MOV.U32 R9, RZ, RZ, R0 ;  /* 0x000000ffff09b224 */ /* 0x002fe200078e0000 */
[----:B------:R-:W-:Y:S01]  /*c620*/  @!P3 MOV R8, R3 ;  /* 0x000000030008b202 */ /* 0x000fe20000000f00 */
[----:B------:R-:W-:Y:S01]  /*c630*/  @!P3 IMAD.WIDE R30, R22, 0x2, R12 ;  /* 0x00000002161eb825 */ /* 0x000fe200078e020c */
[----:B------:R-:W-:-:S02]  /*c640*/  SHF.L.U64.HI R21, R214, 0x1, R11 ;  /* 0x00000001d6157819 */ /* 0x000fc4000001020b */
[----:B------:R-:W-:Y:S02]  /*c650*/  CS2R R12, SRZ ;  /* 0x00000000000c7805 */ /* 0x000fe4000001ff00 */
[-C--:B------:R-:W-:Y:S01]  /*c660*/  @!P1 IADD3 R28, P5, R3, R20.reuse, RZ ;  /* 0x00000014031c9210 */ /* 0x080fe20007fbe0ff */
[----:B------:R-:W-:Y:S01]  /*c670*/  @!P2 IMAD.X R11, R0, 0x1, R7, P4 ;  /* 0x00000001000ba824 */ /* 0x000fe200020e0607 */
[----:B------:R-:W-:Y:S01]  /*c680*/  SHF.L.U32 R26, R216, 0x1, RZ ;  /* 0x00000001d81a7819 */ /* 0x000fe200000006ff */
[----:B------:R-:W-:Y:S01]  /*c690*/  @!P3 IMAD.WIDE R8, R22, 0x2, R8 ;  /* 0x000000021608b825 */ /* 0x000fe200078e0208 */
[----:B------:R-:W-:Y:S01]  /*c6a0*/  @!P1 IADD3 R20, P4, R32, R20, RZ ;  /* 0x0000001420149210 */ /* 0x000fe20007f9e0ff */
[----:B------:R0:W5:Y:S02]  /*c6b0*/  @!P3 LD.E.64 R4, desc[UR6][R30.64] ;  /* 0x000000061e04b980 */ /* 0x000164000c101b00 */
[----:B------:R-:W-:Y:S01]  /*c6c0*/  @!P2 IMAD.X R7, R27, 0x1, R7, P6 ;  /* 0x000000011b07a824 */ /* 0x000fe200030e0607 */
[-C--:B------:R-:W-:Y:S01]  /*c6d0*/  @!P0 IADD3 R24, P6, R3, R26.reuse, RZ ;  /* 0x0000001a03188210 */ /* 0x080fe20007fde0ff */
[----:B------:R1:W5:Y:S01]  /*c6e0*/  @!P3 LD.E.64 R14, desc[UR6][R8.64] ;  /* 0x00000006080eb980 */ /* 0x000362000c101b00 */
[----:B------:R-:W-:Y:S01]  /*c6f0*/  @!P1 IMAD.X R29, R0, 0x1, R21, P5 ;  /* 0x00000001001d9824 */ /* 0x000fe200028e0615 */
[----:B------:R-:W-:-:S02]  /*c700*/  @!P0 IADD3 R26, P5, R32, R26, RZ ;  /* 0x0000001a201a8210 */ /* 0x000fc40007fbe0ff */
[----:B------:R2:W5:Y:S01]  /*c710*/  @!P2 LD.E.64 R12, desc[UR6][R10.64] ;  /* 0x000000060a0ca980 */ /* 0x000562000c101b00 */
[C---:B------:R-:W-:Y:S02]  /*c720*/  @!P1 IADD3.X R21, R27.reuse, R21, RZ, P4, !PT ;  /* 0x000000151b159210 */ /* 0x040fe400027fe4ff */
[----:B0-----:R-:W-:Y:S01]  /*c730*/  CS2R R30, SRZ ;  /* 0x00000000001e7805 */ /* 0x001fe2000001ff00 */
[--C-:B------:R-:W-:Y:S02]  /*c740*/  @!P0 IMAD.X R25, R0, 0x1, R34.reuse, P6 ;  /* 0x0000000100198824 */ /* 0x100fe400030e0622 */
[----:B------:R-:W-:Y:S01]  /*c750*/  @!P0 IMAD.X R27, R27, 0x1, R34, P5 ;  /* 0x000000011b1b8824 */ /* 0x000fe200028e0622 */
[----:B-1----:R-:W-:Y:S02]  /*c760*/  CS2R R8, SRZ ;  /* 0x0000000000087805 */ /* 0x002fe4000001ff00 */
[----:B------:R-:W5:Y:S01]  /*c770*/  @!P0 LD.E.64 R30, desc[UR6][R24.64] ;  /* 0x00000006181e8980 */ /* 0x000f62000c101b00 */
[----:B--2---:R-:W-:-:S03]  /*c780*/  CS2R R10, SRZ ;  /* 0x00000000000a7805 */ /* 0x004fc6000001ff00 */
[----:B------:R0:W5:Y:S04]  /*c790*/  @!P2 LD.E.64 R8, desc[UR6][R6.64] ;  /* 0x000000060608a980 */ /* 0x000168000c101b00 */
[----:B------:R1:W5:Y:S01]  /*c7a0*/  @!P1 LD.E.64 R10, desc[UR6][R28.64] ;  /* 0x000000061c0a9980 */ /* 0x000362000c101b00 */
[----:B0-----:R-:W-:Y:S02]  /*c7b0*/  CS2R R6, SRZ ;  /* 0x0000000000067805 */ /* 0x001fe4000001ff00 */
[----:B-1----:R-:W-:-:S04]  /*c7c0*/  CS2R R28, SRZ ;  /* 0x00000000001c7805 */ /* 0x002fc8000001ff00 */
[----:B------:R0:W5:Y:S04]  /*c7d0*/  @!P1 LD.E.64 R6, desc[UR6][R20.64] ;  /* 0x0000000614069980 */ /* 0x000168000c101b00 */
[----:B------:R0:W5:Y:S02]  /*c7e0*/  @!P0 LD.E.64 R28, desc[UR6][R26.64] ;  /* 0x000000061a1c8980 */ /* 0x000164000c101b00 */
.L_x_579:
[----:B------:R-:W-:Y:S05]  /*c7f0*/  BSYNC B1 ;  /* 0x0000000000017941 */ /* 0x000fea0003800000 */
.L_x_578:
[----:B0-----:R-:W1:Y:S01]  /*c800*/  LDL R21, [R1+0x60] ;  /* 0x0000600001157983 */ /* 0x001e620000100800 */
[----:B--2--5:R-:W-:Y:S01]  /*c810*/  MOV R3, R15 ;  /* 0x0000000f00037202 */ /* 0x024fe20000000f00 */
[----:B------:R-:W-:Y:S01]  /*c820*/  IMAD.MOV.U32 R25, RZ, RZ, R14 ;  /* 0x000000ffff197224 */ /* 0x000fe200078e000e */
[--C-:B------:R-:W-:Y:S01]  /*c830*/  SHF.R.U64 R26, R14, 0x10, R15.reuse ;  /* 0x000000100e1a7819 */ /* 0x100fe2000000120f */
[----:B---3--:R-:W-:Y:S01]  /*c840*/  IMAD.MOV.U32 R27, RZ, RZ, R4 ;  /* 0x000000ffff1b7224 */ /* 0x008fe200078e0004 */
[----:B------:R-:W-:Y:S01]  /*c850*/  SHF.R.U32.HI R20, RZ, 0x10, R15 ;  /* 0x00000010ff147819 */ /* 0x000fe2000001160f */
[----:B------:R-:W-:Y:S01]  /*c860*/  IMAD.MOV.U32 R15, RZ, RZ, R12 ;  /* 0x000000ffff0f7224 */ /* 0x000fe200078e000c */
[----:B------:R-:W-:Y:S01]  /*c870*/  SHF.R.U64 R35, R12, 0x10, R13 ;  /* 0x000000100c237819 */ /* 0x000fe2000000120d */
[----:B------:R-:W-:Y:S01]  /*c880*/  IMAD.MOV.U32 R12, RZ, RZ, R10 ;  /* 0x000000ffff0c7224 */ /* 0x000fe200078e000a */
[----:B------:R-:W-:Y:S01]  /*c890*/  SHF.R.U64 R37, R10, 0x10, R11 ;  /* 0x000000100a257819 */ /* 0x000fe2000000120b */
[----:B------:R-:W-:Y:S01]  /*c8a0*/  IMAD.MOV.U32 R14, RZ, RZ, R13 ;  /* 0x000000ffff0e7224 */ /* 0x000fe200078e000d */
[----:B------:R-:W-:Y:S01]  /*c8b0*/  MOV R10, R5 ;  /* 0x00000005000a7202 */ /* 0x000fe20000000f00 */
[----:B----4-:R-:W-:Y:S01]  /*c8c0*/  IMAD.MOV.U32 R32, RZ, RZ, R30 ;  /* 0x000000ffff207224 */ /* 0x010fe200078e001e */
[----:B------:R-:W-:Y:S01]  /*c8d0*/  SHF.R.U64 R39, R4, 0x10, R5 ;  /* 0x0000001004277819 */ /* 0x000fe20000001205 */
[----:B------:R-:W-:Y:S01]  /*c8e0*/  IMAD.MOV.U32 R4, RZ, RZ, R9 ;  /* 0x000000ffff047224 */ /* 0x000fe200078e0009 */
[----:B------:R-:W-:Y:S01]  /*c8f0*/  SHF.R.U32.HI R40, RZ, 0x10, R5 ;  /* 0x00000010ff287819 */ /* 0x000fe20000011605 */
[----:B------:R-:W-:Y:S01]  /*c900*/  IMAD.MOV.U32 R34, RZ, RZ, R31 ;  /* 0x000000ffff227224 */ /* 0x000fe200078e001f */
[----:B------:R-:W-:Y:S01]  /*c910*/  SHF.R.U32.HI R36, RZ, 0x10, R13 ;  /* 0x00000010ff247819 */ /* 0x000fe2000001160d */
[----:B------:R-:W-:Y:S01]  /*c920*/  BSSY B1, `(.L_x_580) ;  /* 0x0000027000017945 */ /* 0x000fe20003800000 */
[----:B------:R-:W-:-:S02]  /*c930*/  SHF.R.U64 R41, R8, 0x10, R9 ;  /* 0x0000001008297819 */ /* 0x000fc40000001209 */
[----:B------:R-:W-:Y:S01]  /*c940*/  SHF.R.U32.HI R42, RZ, 0x10, R9 ;  /* 0x00000010ff2a7819 */ /* 0x000fe20000011609 */
[--C-:B------:R-:W-:Y:S01]  /*c950*/  IMAD.MOV.U32 R9, RZ, RZ, R7.reuse ;  /* 0x000000ffff097224 */ /* 0x100fe200078e0007 */
[----:B------:R-:W-:Y:S02]  /*c960*/  MOV R13, R6 ;  /* 0x00000006000d7202 */ /* 0x000fe40000000f00 */
[--C-:B------:R-:W-:Y:S01]  /*c970*/  SHF.R.U64 R43, R6, 0x10, R7.reuse ;  /* 0x00000010062b7819 */ /* 0x100fe20000001207 */
[----:B------:R-:W-:Y:S01]  /*c980*/  IMAD.MOV.U32 R6, RZ, RZ, R28 ;  /* 0x000000ffff067224 */ /* 0x000fe200078e001c */
[----:B------:R-:W-:Y:S01]  /*c990*/  SHF.R.U32.HI R44, RZ, 0x10, R7 ;  /* 0x00000010ff2c7819 */ /* 0x000fe20000011607 */
[----:B------:R-:W-:Y:S01]  /*c9a0*/  IMAD.MOV.U32 R7, RZ, RZ, R29 ;  /* 0x000000ffff077224 */ /* 0x000fe200078e001d */
[----:B------:R-:W-:Y:S02]  /*c9b0*/  MOV R24, R11 ;  /* 0x0000000b00187202 */ /* 0x000fe40000000f00 */
[----:B------:R-:W-:-:S02]  /*c9c0*/  SHF.R.U64 R30, R30, 0x10, R31 ;  /* 0x000000101e1e7819 */ /* 0x000fc4000000121f */
[----:B------:R-:W-:Y:S02]  /*c9d0*/  SHF.R.U32.HI R38, RZ, 0x10, R11 ;  /* 0x00000010ff267819 */ /* 0x000fe4000001160b */
[----:B------:R-:W-:Y:S02]  /*c9e0*/  SHF.R.U32.HI R31, RZ, 0x10, R31 ;  /* 0x00000010ff1f7819 */ /* 0x000fe4000001161f */
[----:B------:R-:W-:Y:S02]  /*c9f0*/  SHF.R.U64 R45, R28, 0x10, R29 ;  /* 0x000000101c2d7819 */ /* 0x000fe4000000121d */
[----:B------:R-:W-:Y:S02]  /*ca00*/  PRMT R25, R25, 0x5410, R3 ;  /* 0x0000541019197816 */ /* 0x000fe40000000003 */
[----:B------:R-:W-:Y:S02]  /*ca10*/  PRMT R26, R26, 0x5410, R20 ;  /* 0x000054101a1a7816 */ /* 0x000fe40000000014 */
[----:B------:R-:W-:-:S02]  /*ca20*/  PRMT R15, R15, 0x5410, R14 ;  /* 0x000054100f0f7816 */ /* 0x000fc4000000000e */
[----:B------:R-:W-:Y:S02]  /*ca30*/  PRMT R11, R12, 0x5410, R24 ;  /* 0x000054100c0b7816 */ /* 0x000fe40000000018 */
[----:B------:R-:W-:Y:S02]  /*ca40*/  PRMT R13, R13, 0x5410, R9 ;  /* 0x000054100d0d7816 */ /* 0x000fe40000000009 */
[----:B------:R-:W-:Y:S02]  /*ca50*/  SHF.R.U32.HI R29, RZ, 0x10, R29 ;  /* 0x00000010ff1d7819 */ /* 0x000fe4000001161d */
[----:B------:R-:W-:Y:S02]  /*ca60*/  PRMT R20, R35, 0x5410, R36 ;  /* 0x0000541023147816 */ /* 0x000fe40000000024 */
[----:B------:R-:W-:Y:S02]  /*ca70*/  PRMT R12, R37, 0x5410, R38 ;  /* 0x00005410250c7816 */ /* 0x000fe40000000026 */
[----:B------:R-:W-:-:S02]  /*ca80*/  PRMT R3, R32, 0x5410, R34 ;  /* 0x0000541020037816 */ /* 0x000fc40000000022 */
[----:B------:R-:W-:Y:S02]  /*ca90*/  PRMT R27, R27, 0x5410, R10 ;  /* 0x000054101b1b7816 */ /* 0x000fe4000000000a */
[----:B------:R-:W-:Y:S02]  /*caa0*/  PRMT R28, R39, 0x5410, R40 ;  /* 0x00005410271c7816 */ /* 0x000fe40000000028 */
[----:B------:R-:W-:Y:S02]  /*cab0*/  PRMT R24, R41, 0x5410, R42 ;  /* 0x0000541029187816 */ /* 0x000fe4000000002a */
[----:B------:R-:W-:Y:S02]  /*cac0*/  PRMT R14, R43, 0x5410, R44 ;  /* 0x000054102b0e7816 */ /* 0x000fe4000000002c */
[----:B------:R-:W-:Y:S02]  /*cad0*/  PRMT R9, R6, 0x5410, R7 ;  /* 0x0000541006097816 */ /* 0x000fe40000000007 */
[----:B-1----:R-:W-:-:S04]  /*cae0*/  LEA.HI R0, R21, R21, RZ, 0x1 ;  /* 0x0000001515007211 */ /* 0x002fc800078f08ff */
[----:B------:R-:W-:-:S05]  /*caf0*/  LOP3.LUT R0, R0, 0xfffffffe, RZ, 0xc0, !PT ;  /* 0xfffffffe00007812 */ /* 0x000fca00078ec0ff */
[----:B------:R-:W-:Y:S02]  /*cb00*/  IMAD.IADD R0, R21, 0x1, -R0 ;  /* 0x0000000115007824 */ /* 0x000fe400078e0a00 */
[----:B------:R-:W-:Y:S01]  /*cb10*/  IMAD.MOV.U32 R21, RZ, RZ, R8 ;  /* 0x000000ffff157224 */ /* 0x000fe200078e0008 */
[----:B------:R-:W-:Y:S02]  /*cb20*/  PRMT R8, R30, 0x5410, R31 ;  /* 0x000054101e087816 */ /* 0x000fe4000000001f */
[----:B------:R-:W-:Y:S02]  /*cb30*/  SHF.L.U32 R5, R0, 0x1f, RZ ;  /* 0x0000001f00057819 */ /* 0x000fe400000006ff */
[----:B------:R-:W-:Y:S02]  /*cb40*/  VIMNMX R0, R33, 0x80, PT ;  /* 0x0000008021007848 */ /* 0x000fe40003fe0100 */
[----:B------:R-:W0:Y:S01]  /*cb50*/  SYNCS.PHASECHK.TRANS64.TRYWAIT P0, [R18+URZ+0x38800], R5 ;  /* 0x03880005120075a7 */ /* 0x000e22000800017f */
[----:B------:R-:W-:-:S02]  /*cb60*/  PRMT R21, R21, 0x5410, R4 ;  /* 0x0000541015157816 */ /* 0x000fc40000000004 */
[----:B------:R-:W-:Y:S01]  /*cb70*/  ISETP.GE.AND P1, PT, R212, R0, PT ;  /* 0x00000000d400720c */ /* 0x000fe20003f26270 */
[----:B0-----:R-:W-:-:S12]  /*cb80*/  @!P0 BRA `(.L_x_581) ;  /* 0x000001e800c08947 */ /* 0x001fd80003800000 */
.L_x_864:
[----:B------:R-:W-:Y:S05]  /*cb90*/  BSYNC B1 ;  /* 0x0000000000017941 */ /* 0x000fea0003800000 */
.L_x_580:
[----:B------:R-:W-:Y:S01]  /*cba0*/  BSSY B1, `(.L_x_582) ;  /* 0x00000aa000017945 */ /* 0x000fe20003800000 */
[----:B------:R-:W-:-:S03]  /*cbb0*/  PRMT R10, R45, 0x5410, R29 ;  /* 0x000054102d0a7816 */ /* 0x000fc6000000001d */
[----:B------:R-:W-:Y:S05]  /*cbc0*/  @P1 BRA `(.L_x_583) ;  /* 0x00000008009c1947 */ /* 0x000fea0003800000 */
[----:B0-----:R-:W0:Y:S01]  /*cbd0*/  LDC R5, c[0x0][0x3f4] ;  /* 0x0000fd00ff057b82 */ /* 0x001e220000000800 */
[----:B------:R-:W-:Y:S01]  /*cbe0*/  BSSY B2, `(.L_x_584) ;  /* 0x000002c000027945 */ /* 0x000fe20003800000 */
[-C--:B0-----:R-:W-:Y:S02]  /*cbf0*/  ISETP.GE.AND P0, PT, R22, R5.reuse, PT ;  /* 0x000000051600720c */ /* 0x081fe40003f06270 */
[-C--:B------:R-:W-:Y:S02]  /*cc00*/  ISETP.GE.AND P1, PT, R215, R5.reuse, PT ;  /* 0x00000005d700720c */ /* 0x080fe40003f26270 */
[-C--:B------:R-:W-:Y:S02]  /*cc10*/  ISETP.GE.AND P2, PT, R214, R5.reuse, PT ;  /* 0x00000005d600720c */ /* 0x080fe40003f46270 */
[----:B------:R-:W-:-:S07]  /*cc20*/  ISETP.GE.AND P3, PT, R216, R5, PT ;  /* 0x00000005d800720c */ /* 0x000fce0003f66270 */
[----:B------:R-:W-:Y:S06]  /*cc30*/  @P0 BRA `(.L_x_585) ;  /* 0x0000000000980947 */ /* 0x000fec0003800000 */
[----:B------:R-:W0:Y:S01]  /*cc40*/  LDS.128 R4, [R230] ;  /* 0x00000000e6047984 */ /* 0x000e220000000c00 */
[----:B------:R-:W-:Y:S02]  /*cc50*/  HADD2.F32 R35, -RZ, R27.H0_H0 ;  /* 0x2000001bff237230 */ /* 0x000fe40000004100 */
[----:B------:R-:W-:Y:S02]  /*cc60*/  HADD2.F32 R33, -RZ, R25.H0_H0 ;  /* 0x20000019ff217230 */ /* 0x000fe40000004100 */
[----:B------:R-:W-:Y:S02]  /*cc70*/  HADD2.F32 R34, -RZ, R26.H0_H0 ;  /* 0x2000001aff227230 */ /* 0x000fe40000004100 */
[----:B------:R-:W-:Y:S02]  /*cc80*/  HADD2.F32 R36, -RZ, R28.H0_H0 ;  /* 0x2000001cff247230 */ /* 0x000fe40000004100 */
[--C-:B0-----:R-:W-:Y:S02]  /*cc90*/  HADD2.F32 R29, -RZ, R4.reuse.H0_H0 ;  /* 0x20000004ff1d7230 */ /* 0x101fe40000004100 */
[----:B------:R-:W-:-:S02]  /*cca0*/  HADD2.F32 R4, -RZ, R4.H1_H1 ;  /* 0x30000004ff047230 */ /* 0x000fc40000004100 */
[--C-:B------:R-:W-:Y:S02]  /*ccb0*/  HADD2.F32 R30, -RZ, R5.reuse.H0_H0 ;  /* 0x20000005ff1e7230 */ /* 0x100fe40000004100 */
[----:B------:R-:W-:Y:S02]  /*ccc0*/  HADD2.F32 R5, -RZ, R5.H1_H1 ;  /* 0x30000005ff057230 */ /* 0x000fe40000004100 */
[C---:B------:R-:W-:Y:S01]  /*ccd0*/  FMUL.FTZ R38, R4.reuse, R35 ;  /* 0x0000002304267220 */ /* 0x040fe20000410000 */
[-C--:B------:R-:W-:Y:S01]  /*cce0*/  FMUL.FTZ R4, R4, R33.reuse ;  /* 0x0000002104047220 */ /* 0x080fe20000410000 */
[--C-:B------:R-:W-:Y:S02]  /*ccf0*/  HADD2.F32 R31, -RZ, R6.reuse.H0_H0 ;  /* 0x20000006ff1f7230 */ /* 0x100fe40000004100 */
[----:B------:R-:W-:Y:S02]  /*cd00*/  HADD2.F32 R32, -RZ, R7.H0_H0 ;  /* 0x20000007ff207230 */ /* 0x000fe40000004100 */
[----:B------:R-:W-:Y:S01]  /*cd10*/  FMUL.FTZ R37, R5, R36 ;  /* 0x0000002405257220 */ /* 0x000fe20000410000 */
[C---:B------:R-:W-:Y:S01]  /*cd20*/  FFMA.FTZ R38, R29.reuse, R33, -R38 ;  /* 0x000000211d267223 */ /* 0x040fe20000010826 */
[----:B------:R-:W-:Y:S01]  /*cd30*/  FFMA.FTZ R35, R29, R35, R4 ;  /* 0x000000231d237223 */ /* 0x000fe20000010004 */
[----:B------:R-:W-:Y:S01]  /*cd40*/  FMUL.FTZ R39, R5, R34 ;  /* 0x0000002205277220 */ /* 0x000fe20000410000 */
[----:B------:R-:W-:-:S02]  /*cd50*/  HADD2.F32 R6, -RZ, R6.H1_H1 ;  /* 0x30000006ff067230 */ /* 0x000fc40000004100 */
[C---:B------:R-:W-:Y:S01]  /*cd60*/  FFMA.FTZ R37, R30.reuse, R34, -R37 ;  /* 0x000000221e257223 */ /* 0x040fe20000010825 */
[----:B------:R-:W-:Y:S02]  /*cd70*/  HADD2.F32 R7, -RZ, R7.H1_H1 ;  /* 0x30000007ff077230 */ /* 0x000fe40000004100 */
[----:B------:R-:W-:Y:S01]  /*cd80*/  FFMA.FTZ R30, R30, R36, R39 ;  /* 0x000000241e1e7223 */ /* 0x000fe20000010027 */
[----:B------:R-:W-:Y:S02]  /*cd90*/  HADD2.F32 R29, -RZ, R27.H1_H1 ;  /* 0x3000001bff1d7230 */ /* 0x000fe40000004100 */
[----:B------:R-:W-:Y:S02]  /*cda0*/  HADD2.F32 R4, -RZ, R25.H1_H1 ;  /* 0x30000019ff047230 */ /* 0x000fe40000004100 */
[----:B------:R-:W-:Y:S02]  /*cdb0*/  HADD2.F32 R33, -RZ, R28.H1_H1 ;  /* 0x3000001cff217230 */ /* 0x000fe40000004100 */
[----:B------:R-:W-:Y:S01]  /*cdc0*/  FMUL.FTZ R34, R6, R29 ;  /* 0x0000001d06227220 */ /* 0x000fe20000410000 */
[----:B------:R-:W-:-:S02]  /*cdd0*/  HADD2.F32 R5, -RZ, R26.H1_H1 ;  /* 0x3000001aff057230 */ /* 0x000fc40000004100 */
[-C--:B------:R-:W-:Y:S01]  /*cde0*/  FMUL.FTZ R36, R6, R4.reuse ;  /* 0x0000000406247220 */ /* 0x080fe20000410000 */
[----:B------:R-:W-:Y:S01]  /*cdf0*/  FMUL.FTZ R39, R7, R33 ;  /* 0x0000002107277220 */ /* 0x000fe20000410000 */
[----:B------:R-:W-:Y:S01]  /*ce00*/  FFMA.FTZ R6, R31, R4, -R34 ;  /* 0x000000041f067223 */ /* 0x000fe20000010822 */
[----:B------:R-:W-:Y:S01]  /*ce10*/  FMUL.FTZ R40, R7, R5 ;  /* 0x0000000507287220 */ /* 0x000fe20000410000 */
[----:B------:R-:W-:Y:S01]  /*ce20*/  FFMA.FTZ R29, R31, R29, R36 ;  /* 0x0000001d1f1d7223 */ /* 0x000fe20000010024 */
[C---:B------:R-:W-:Y:S01]  /*ce30*/  FFMA.FTZ R7, R32.reuse, R5, -R39 ;  /* 0x0000000520077223 */ /* 0x040fe20000010827 */
[----:B------:R-:W-:Y:S01]  /*ce40*/  F2FP.F16.F32.PACK_AB R4, R35, R38 ;  /* 0x000000262304723e */ /* 0x000fe200000000ff */
[----:B------:R-:W-:Y:S01]  /*ce50*/  FFMA.FTZ R40, R32, R33, R40 ;  /* 0x0000002120287223 */ /* 0x000fe20000010028 */
[----:B------:R-:W-:Y:S02]  /*ce60*/  F2FP.F16.F32.PACK_AB R5, R30, R37 ;  /* 0x000000251e05723e */ /* 0x000fe400000000ff */
[----:B------:R-:W-:-:S02]  /*ce70*/  F2FP.F16.F32.PACK_AB R6, R29, R6 ;  /* 0x000000061d06723e */ /* 0x000fc400000000ff */
[----:B------:R-:W-:-:S05]  /*ce80*/  F2FP.F16.F32.PACK_AB R7, R40, R7 ;  /* 0x000000072807723e */ /* 0x000fca00000000ff */
[----:B------:R0:W-:Y:S02]  /*ce90*/  STS.128 [R230], R4 ;  /* 0x00000004e6007388 */ /* 0x0001e40000000c00 */
.L_x_585:
[----:B------:R-:W-:Y:S05]  /*cea0*/  BSYNC B2 ;  /* 0x0000000000027941 */ /* 0x000fea0003800000 */
.L_x_584:
[----:B------:R-:W-:Y:S04]  /*ceb0*/  BSSY B2, `(.L_x_586) ;  /* 0x0000028000027945 */ /* 0x000fe80003800000 */
[----:B------:R-:W-:Y:S05]  /*cec0*/  @P1 BRA `(.L_x_587) ;  /* 0x0000000000981947 */ /* 0x000fea0003800000 */
[----:B0-----:R-:W0:Y:S01]  /*ced0*/  LDS.128 R4, [R230+0x4000] ;  /* 0x00400000e6047984 */ /* 0x001e220000000c00 */
        /* <DEDUP_REMOVED lines=36> */
[----:B------:R1:W-:Y:S02]  /*d120*/  STS.128 [R230+0x4000], R4 ;  /* 0x00400004e6007388 */ /* 0x0003e40000000c00 */
.L_x_587:
[----:B------:R-:W-:Y:S05]  /*d130*/  BSYNC B2 ;  /* 0x0000000000027941 */ /* 0x000fea0003800000 */
.L_x_586:
[----:B------:R-:W-:Y:S04]  /*d140*/  BSSY B2, `(.L_x_588) ;  /* 0x0000028000027945 */ /* 0x000fe80003800000 */
[----:B------:R-:W-:Y:S05]  /*d150*/  @P2 BRA `(.L_x_589) ;  /* 0x0000000000982947 */ /* 0x000fea0003800000 */
[----:B01----:R-:W0:Y:S01]  /*d160*/  LDS.128 R4, [R230+0x8000] ;  /* 0x00800000e6047984 */ /* 0x003e220000000c00 */
        /* <DEDUP_REMOVED lines=37> */
.L_x_589:
[----:B------:R-:W-:Y:S05]  /*d3c0*/  BSYNC B2 ;  /* 0x0000000000027941 */ /* 0x000fea0003800000 */
.L_x_588:
[----:B------:R-:W-:Y:S05]  /*d3d0*/  @P3 BRA `(.L_x_583) ;  /* 0x0000000000983947 */ /* 0x000fea0003800000 */
[----:B012---:R-:W0:Y:S01]  /*d3e0*/  LDS.128 R4, [R230+0xc000] ;  /* 0x00c00000e6047984 */ /* 0x007e220000000c00 */
        /* <DEDUP_REMOVED lines=37> */
.L_x_583:
[----:B------:R-:W-:Y:S05]  /*d640*/  BSYNC B1 ;  /* 0x0000000000017941 */ /* 0x000fea0003800000 */
.L_x_582:
[----:B0123--:R-:W-:Y:S01]  /*d650*/  IADD3 R4, R212, 0x20, RZ ;  /* 0x00000020d4047810 */ /* 0x00ffe20007ffe0ff */
[----:B------:R-:W-:Y:S03]  /*d660*/  BSSY B1, `(.L_x_590) ;  /* 0x00000aa000017945 */ /* 0x000fe60003800000 */
[----:B------:R-:W-:-:S13]  /*d670*/  ISETP.GE.AND P0, PT, R4, R0, PT ;  /* 0x000000000400720c */ /* 0x000fda0003f06270 */
[----:B------:R-:W-:Y:S05]  /*d680*/  @P0 BRA `(.L_x_591) ;  /* 0x00000008009c0947 */ /* 0x000fea0003800000 */
[----:B------:R-:W0:Y:S01]  /*d690*/  LDC R5, c[0x0][0x3f4] ;  /* 0x0000fd00ff057b82 */ /* 0x000e220000000800 */
[----:B------:R-:W-:Y:S01]  /*d6a0*/  BSSY B2, `(.L_x_592) ;  /* 0x000002c000027945 */ /* 0x000fe20003800000 */
[-C--:B0-----:R-:W-:Y:S02]  /*d6b0*/  ISETP.GE.AND P0, PT, R22, R5.reuse, PT ;  /* 0x000000051600720c */ /* 0x081fe40003f06270 */
[-C--:B------:R-:W-:Y:S02]  /*d6c0*/  ISETP.GE.AND P1, PT, R215, R5.reuse, PT ;  /* 0x00000005d700720c */ /* 0x080fe40003f26270 */
[-C--:B------:R-:W-:Y:S02]  /*d6d0*/  ISETP.GE.AND P2, PT, R214, R5.reuse, PT ;  /* 0x00000005d600720c */ /* 0x080fe40003f46270 */
[----:B------:R-:W-:-:S07]  /*d6e0*/  ISETP.GE.AND P3, PT, R216, R5, PT ;  /* 0x00000005d800720c */ /* 0x000fce0003f66270 */
[----:B------:R-:W-:Y:S06]  /*d6f0*/  @P0 BRA `(.L_x_593) ;  /* 0x0000000000980947 */ /* 0x000fec0003800000 */
[----:B------:R-:W0:Y:S01]  /*d700*/  LDS.128 R4, [R230+0x1000] ;  /* 0x00100000e6047984 */ /* 0x000e220000000c00 */
[----:B------:R-:W-:Y:S02]  /*d710*/  HADD2.F32 R37, -RZ, R27.H0_H0 ;  /* 0x2000001bff257230 */ /* 0x000fe40000004100 */
[----:B------:R-:W-:Y:S02]  /*d720*/  HADD2.F32 R35, -RZ, R25.H0_H0 ;  /* 0x20000019ff237230 */ /* 0x000fe40000004100 */
[----:B------:R-:W-:Y:S02]  /*d730*/  HADD2.F32 R40, -RZ, R28.H0_H0 ;  /* 0x2000001cff287230 */ /* 0x000fe40000004100 */
[----:B------:R-:W-:Y:S02]  /*d740*/  HADD2.F32 R38, -RZ, R26.H0_H0 ;  /* 0x2000001aff267230 */ /* 0x000fe40000004100 */
[----:B------:R-:W-:Y:S02]  /*d750*/  HADD2.F32 R39, -RZ, R27.H1_H1 ;  /* 0x3000001bff277230 */ /* 0x000fe40000004100 */
[----:B------:R-:W-:-:S02]  /*d760*/  HADD2.F32 R42, -RZ, R28.H1_H1 ;  /* 0x3000001cff2a7230 */ /* 0x000fc40000004100 */
[--C-:B0-----:R-:W-:Y:S02]  /*d770*/  HADD2.F32 R29, -RZ, R4.reuse.H0_H0 ;  /* 0x20000004ff1d7230 */ /* 0x101fe40000004100 */
[----:B------:R-:W-:Y:S02]  /*d780*/  HADD2.F32 R4, -RZ, R4.H1_H1 ;  /* 0x30000004ff047230 */ /* 0x000fe40000004100 */
[--C-:B------:R-:W-:Y:S02]  /*d790*/  HADD2.F32 R30, -RZ, R5.reuse.H0_H0 ;  /* 0x20000005ff1e7230 */ /* 0x100fe40000004100 */
[----:B------:R-:W-:Y:S02]  /*d7a0*/  HADD2.F32 R5, -RZ, R5.H1_H1 ;  /* 0x30000005ff057230 */ /* 0x000fe40000004100 */
[-C--:B------:R-:W-:Y:S01]  /*d7b0*/  FMUL.FTZ R34, R37, R4.reuse ;  /* 0x0000000425227220 */ /* 0x080fe20000410000 */
[----:B------:R-:W-:Y:S01]  /*d7c0*/  FMUL.FTZ R36, R35, R4 ;  /* 0x0000000423247220 */ /* 0x000fe20000410000 */
[----:B------:R-:W-:-:S02]  /*d7d0*/  HADD2.F32 R31, -RZ, R6.H0_H0 ;  /* 0x20000006ff1f7230 */ /* 0x000fc40000004100 */
[----:B------:R-:W-:Y:S01]  /*d7e0*/  FMUL.FTZ R33, R40, R5 ;  /* 0x0000000528217220 */ /* 0x000fe20000410000 */
[----:B------:R-:W-:Y:S01]  /*d7f0*/  FFMA.FTZ R4, R35, R29, -R34 ;  /* 0x0000001d23047223 */ /* 0x000fe20000010822 */
[--C-:B------:R-:W-:Y:S02]  /*d800*/  HADD2.F32 R32, -RZ, R7.reuse.H0_H0 ;  /* 0x20000007ff207230 */ /* 0x100fe40000004100 */
[C---:B------:R-:W-:Y:S01]  /*d810*/  FMUL.FTZ R35, R38.reuse, R5 ;  /* 0x0000000526237220 */ /* 0x040fe20000410000 */
[----:B------:R-:W-:Y:S02]  /*d820*/  HADD2.F32 R6, -RZ, R6.H1_H1 ;  /* 0x30000006ff067230 */ /* 0x000fe40000004100 */
[----:B------:R-:W-:Y:S01]  /*d830*/  FFMA.FTZ R29, R37, R29, R36 ;  /* 0x0000001d251d7223 */ /* 0x000fe20000010024 */
[----:B------:R-:W-:Y:S02]  /*d840*/  HADD2.F32 R7, -RZ, R7.H1_H1 ;  /* 0x30000007ff077230 */ /* 0x000fe40000004100 */
[----:B------:R-:W-:Y:S01]  /*d850*/  FFMA.FTZ R5, R38, R30, -R33 ;  /* 0x0000001e26057223 */ /* 0x000fe20000010821 */
[----:B------:R-:W-:-:S02]  /*d860*/  HADD2.F32 R37, -RZ, R25.H1_H1 ;  /* 0x30000019ff257230 */ /* 0x000fc40000004100 */
[----:B------:R-:W-:Y:S01]  /*d870*/  FFMA.FTZ R30, R40, R30, R35 ;  /* 0x0000001e281e7223 */ /* 0x000fe20000010023 */
[----:B------:R-:W-:Y:S02]  /*d880*/  HADD2.F32 R38, -RZ, R26.H1_H1 ;  /* 0x3000001aff267230 */ /* 0x000fe40000004100 */
[-C--:B------:R-:W-:Y:S01]  /*d890*/  FMUL.FTZ R34, R39, R6.reuse ;  /* 0x0000000627227220 */ /* 0x080fe20000410000 */
[-C--:B------:R-:W-:Y:S01]  /*d8a0*/  FMUL.FTZ R33, R42, R7.reuse ;  /* 0x000000072a217220 */ /* 0x080fe20000410000 */
[----:B------:R-:W-:Y:S01]  /*d8b0*/  FMUL.FTZ R36, R37, R6 ;  /* 0x0000000625247220 */ /* 0x000fe20000410000 */
[----:B------:R-:W-:Y:S01]  /*d8c0*/  F2FP.F16.F32.PACK_AB R4, R29, R4 ;  /* 0x000000041d04723e */ /* 0x000fe200000000ff */
[C---:B------:R-:W-:Y:S01]  /*d8d0*/  FMUL.FTZ R35, R38.reuse, R7 ;  /* 0x0000000726237220 */ /* 0x040fe20000410000 */
[-C--:B------:R-:W-:Y:S01]  /*d8e0*/  FFMA.FTZ R6, R37, R31.reuse, -R34 ;  /* 0x0000001f25067223 */ /* 0x080fe20000010822 */
[-C--:B------:R-:W-:Y:S01]  /*d8f0*/  FFMA.FTZ R7, R38, R32.reuse, -R33 ;  /* 0x0000002026077223 */ /* 0x080fe20000010821 */
[----:B------:R-:W-:Y:S01]  /*d900*/  FFMA.FTZ R31, R39, R31, R36 ;  /* 0x0000001f271f7223 */ /* 0x000fe20000010024 */
[----:B------:R-:W-:Y:S01]  /*d910*/  FFMA.FTZ R32, R42, R32, R35 ;  /* 0x000000202a207223 */ /* 0x000fe20000010023 */
[----:B------:R-:W-:-:S03]  /*d920*/  F2FP.F16.F32.PACK_AB R5, R30, R5 ;  /* 0x000000051e05723e */ /* 0x000fc600000000ff */
[----:B------:R-:W-:Y:S02]  /*d930*/  F2FP.F16.F32.PACK_AB R6, R31, R6 ;  /* 0x000000061f06723e */ /* 0x000fe400000000ff */
[----:B------:R-:W-:-:S05]  /*d940*/  F2FP.F16.F32.PACK_AB R7, R32, R7 ;  /* 0x000000072007723e */ /* 0x000fca00000000ff */
[----:B------:R0:W-:Y:S02]  /*d950*/  STS.128 [R230+0x1000], R4 ;  /* 0x00100004e6007388 */ /* 0x0001e40000000c00 */
.L_x_593:
[----:B------:R-:W-:Y:S05]  /*d960*/  BSYNC B2 ;  /* 0x0000000000027941 */ /* 0x000fea0003800000 */
.L_x_592:
[----:B------:R-:W-:Y:S04]  /*d970*/  BSSY B2, `(.L_x_594) ;  /* 0x0000028000027945 */ /* 0x000fe80003800000 */
[----:B------:R-:W-:Y:S05]  /*d980*/  @P1 BRA `(.L_x_595) ;  /* 0x0000000000981947 */ /* 0x000fea0003800000 */
[----:B0-----:R-:W0:Y:S01]  /*d990*/  LDS.128 R4, [R230+0x5000] ;  /* 0x00500000e6047984 */ /* 0x001e220000000c00 */
        /* <DEDUP_REMOVED lines=37> */
.L_x_595:
[----:B------:R-:W-:Y:S05]  /*dbf0*/  BSYNC B2 ;  /* 0x0000000000027941 */ /* 0x000fea0003800000 */
.L_x_594:
[----:B------:R-:W-:Y:S04]  /*dc00*/  BSSY B2, `(.L_x_596) ;  /* 0x0000028000027945 */ /* 0x000fe80003800000 */
[----:B------:R-:W-:Y:S05]  /*dc10*/  @P2 BRA `(.L_x_597) ;  /* 0x0000000000982947 */ /* 0x000fea0003800000 */
[----:B01----:R-:W0:Y:S01]  /*dc20*/  LDS.128 R4, [R230+0x9000] ;  /* 0x00900000e6047984 */ /* 0x003e220000000c00 */
        /* <DEDUP_REMOVED lines=37> */
.L_x_597:
[----:B------:R-:W-:Y:S05]  /*de80*/  BSYNC B2 ;  /* 0x0000000000027941 */ /* 0x000fea0003800000 */
.L_x_596:
[----:B------:R-:W-:Y:S05]  /*de90*/  @P3 BRA `(.L_x_591) ;  /* 0x0000000000983947 */ /* 0x000fea0003800000 */
[----:B012---:R-:W0:Y:S01]  /*dea0*/  LDS.128 R4, [R230+0xd000] ;  /* 0x00d00000e6047984 */ /* 0x007e220000000c00 */
        /* <DEDUP_REMOVED lines=37> */
.L_x_591:
[----:B------:R-:W-:Y:S05]  /*e100*/  BSYNC B1 ;  /* 0x0000000000017941 */ /* 0x000fea0003800000 */
.L_x_590:
[----:B0123--:R-:W-:Y:S01]  /*e110*/  VIADD R4, R212, 0x40 ;  /* 0x00000040d4047836 */ /* 0x00ffe20000000000 */
[----:B------:R-:W-:Y:S04]  /*e120*/  BSSY B1, `(.L_x_598) ;  /* 0x00000aa000017945 */ /* 0x000fe80003800000 */
        /* <DEDUP_REMOVED lines=47> */
.L_x_601:
[----:B------:R-:W-:Y:S05]  /*e420*/  BSYNC B2 ;  /* 0x0000000000027941 */ /* 0x000fea0003800000 */
.L_x_600:
        /* <DEDUP_REMOVED lines=40> */
.L_x_603:
[----:B------:R-:W-:Y:S05]  /*e6b0*/  BSYNC B2 ;  /* 0x0000000000027941 */ /* 0x000fea0003800000 */
.L_x_602:
        /* <DEDUP_REMOVED lines=40> */
.L_x_605:
[----:B------:R-:W-:Y:S05]  /*e940*/  BSYNC B2 ;  /* 0x0000000000027941 */ /* 0x000fea0003800000 */
.L_x_604:
        /* <DEDUP_REMOVED lines=39> */
.L_x_599:
[----:B------:R-:W-:Y:S05]  /*ebc0*/  BSYNC B1 ;  /* 0x0000000000017941 */ /* 0x000fea0003800000 */
.L_x_598:
[----:B0123--:R-:W-:-:S05]  /*ebd0*/  VIADD R5, R212, 0x60 ;  /* 0x00000060d4057836 */ /* 0x00ffca0000000000 */
        /* <DEDUP_REMOVED lines=18> */
[-C--:B------:R-:W-:Y:S01]  /*ed00*/  FMUL.FTZ R33, R36, R4.reuse ;  /* 0x0000000424217220 */ /* 0x080fe20000410000 */
[C---:B------:R-:W-:Y:S01]  /*ed10*/  FMUL.FTZ R35, R34.reuse, R4 ;  /* 0x0000000422237220 */ /* 0x040fe20000410000 */
[----:B------:R-:W-:Y:S02]  /*ed20*/  HADD2.F32 R30, -RZ, R6.H0_H0 ;  /* 0x20000006ff1e7230 */ /* 0x000fe40000004100 */
[-C--:B------:R-:W-:Y:S01]  /*ed30*/  FMUL.FTZ R32, R39, R5.reuse ;  /* 0x0000000527207220 */ /* 0x080fe20000410000 */
[-C--:B------:R-:W-:Y:S01]  /*ed40*/  FFMA.FTZ R4, R34, R0.reuse, -R33 ;  /* 0x0000000022047223 */ /* 0x080fe20000010821 */
[----:B------:R-:W-:Y:S01]  /*ed50*/  FFMA.FTZ R35, R36, R0, R35 ;  /* 0x0000000024237223 */ /* 0x000fe20000010023 */
[----:B------:R-:W-:Y:S01]  /*ed60*/  FMUL.FTZ R0, R37, R5 ;  /* 0x0000000525007220 */ /* 0x000fe20000410000 */
[----:B------:R-:W-:-:S02]  /*ed70*/  HADD2.F32 R31, -RZ, R7.H0_H0 ;  /* 0x20000007ff1f7230 */ /* 0x000fc40000004100 */
[-C--:B------:R-:W-:Y:S01]  /*ed80*/  FFMA.FTZ R5, R37, R29.reuse, -R32 ;  /* 0x0000001d25057223 */ /* 0x080fe20000010820 */
[----:B------:R-:W-:Y:S02]  /*ed90*/  HADD2.F32 R6, -RZ, R6.H1_H1 ;  /* 0x30000006ff067230 */ /* 0x000fe40000004100 */
[----:B------:R-:W-:Y:S01]  /*eda0*/  FFMA.FTZ R0, R39, R29, R0 ;  /* 0x0000001d27007223 */ /* 0x000fe20000010000 */
[----:B------:R-:W-:Y:S01]  /*edb0*/  HADD2.F32 R7, -RZ, R7.H1_H1 ;  /* 0x30000007ff077230 */ /* 0x000fe20000004100 */
[----:B------:R-:W-:Y:S01]  /*edc0*/  F2FP.F16.F32.PACK_AB R4, R35, R4 ;  /* 0x000000042304723e */ /* 0x000fe200000000ff */
[----:B------:R-:W-:Y:S02]  /*edd0*/  HADD2.F32 R34, -RZ, R27.H1_H1 ;  /* 0x3000001bff227230 */ /* 0x000fe40000004100 */
[----:B------:R-:W-:Y:S01]  /*ede0*/  HADD2.F32 R32, -RZ, R25.H1_H1 ;  /* 0x30000019ff207230 */ /* 0x000fe20000004100 */
[----:B------:R-:W-:Y:S01]  /*edf0*/  F2FP.F16.F32.PACK_AB R5, R0, R5 ;  /* 0x000000050005723e */ /* 0x000fe200000000ff */
[----:B------:R-:W-:-:S02]  /*ee00*/  HADD2.F32 R37, -RZ, R28.H1_H1 ;  /* 0x3000001cff257230 */ /* 0x000fc40000004100 */
[-C--:B------:R-:W-:Y:S01]  /*ee10*/  FMUL.FTZ R25, R34, R6.reuse ;  /* 0x0000000622197220 */ /* 0x080fe20000410000 */
[----:B------:R-:W-:Y:S02]  /*ee20*/  HADD2.F32 R33, -RZ, R26.H1_H1 ;  /* 0x3000001aff217230 */ /* 0x000fe40000004100 */
[C---:B------:R-:W-:Y:S01]  /*ee30*/  FMUL.FTZ R27, R32.reuse, R6 ;  /* 0x00000006201b7220 */ /* 0x040fe20000410000 */
[-C--:B------:R-:W-:Y:S01]  /*ee40*/  FMUL.FTZ R26, R37, R7.reuse ;  /* 0x00000007251a7220 */ /* 0x080fe20000410000 */
[-C--:B------:R-:W-:Y:S01]  /*ee50*/  FFMA.FTZ R6, R32, R30.reuse, -R25 ;  /* 0x0000001e20067223 */ /* 0x080fe20000010819 */
[C---:B------:R-:W-:Y:S01]  /*ee60*/  FMUL.FTZ R28, R33.reuse, R7 ;  /* 0x00000007211c7220 */ /* 0x040fe20000410000 */
[----:B------:R-:W-:Y:S01]  /*ee70*/  FFMA.FTZ R27, R34, R30, R27 ;  /* 0x0000001e221b7223 */ /* 0x000fe2000001001b */
[-C--:B------:R-:W-:Y:S02]  /*ee80*/  FFMA.FTZ R7, R33, R31.reuse, -R26 ;  /* 0x0000001f21077223 */ /* 0x080fe4000001081a */
[----:B------:R-:W-:-:S02]  /*ee90*/  FFMA.FTZ R28, R37, R31, R28 ;  /* 0x0000001f251c7223 */ /* 0x000fc4000001001c */
[----:B------:R-:W-:-:S03]  /*eea0*/  F2FP.F16.F32.PACK_AB R6, R27, R6 ;  /* 0x000000061b06723e */ /* 0x000fc600000000ff */
[----:B------:R-:W-:-:S05]  /*eeb0*/  F2FP.F16.F32.PACK_AB R7, R28, R7 ;  /* 0x000000071c07723e */ /* 0x000fca00000000ff */
[----:B------:R0:W-:Y:S02]  /*eec0*/  STS.128 [R230+0x3000], R4 ;  /* 0x00300004e6007388 */ /* 0x0001e40000000c00 */
.L_x_608:
[----:B------:R-:W-:Y:S05]  /*eed0*/  BSYNC B1 ;  /* 0x0000000000017941 */ /* 0x000fea0003800000 */
.L_x_607:
        /* <DEDUP_REMOVED lines=40> */
.L_x_610:
[----:B------:R-:W-:Y:S05]  /*f160*/  BSYNC B1 ;  /* 0x0000000000017941 */ /* 0x000fea0003800000 */
.L_x_609:
        /* <DEDUP_REMOVED lines=40> */
.L_x_612:
[----:B------:R-:W-:Y:S05]  /*f3f0*/  BSYNC B1 ;  /* 0x0000000000017941 */ /* 0x000fea0003800000 */
.L_x_611:
        /* <DEDUP_REMOVED lines=38> */
[----:B------:R3:W-:Y:S01]  /*f660*/  STS.128 [R230+0xf000], R4 ;  /* 0x00f00004e6007388 */ /* 0x0007e20000000c00 */
[----:B------:R-:W-:Y:S05]  /*f670*/  BRA `(.L_x_606) ;  /* 0x0000003400ac7947 */ /* 0x000fea0003800000 */
.L_x_576:
[----:B------:R-:W-:-:S03]  /*f680*/  UMOV UR4, 0xffffffff ;  /* 0xffffffff00047882 */ /* 0x000fc60000000000 */
[----:B------:R-:W-:Y:S05]  /*f690*/  BRA.DIV UR4, `(.L_x_613) ;  /* 0x000001c204107947 */ /* 0x000fea000b800000 */
[----:B------:R0:W1:Y:S04]  /*f6a0*/  SHFL.IDX PT, R0, R25, RZ, 0x181f ;  /* 0x00181fff19007589 */ /* 0x00006800000e0000 */
[----:B------:R0:W2:Y:S04]  /*f6b0*/  SHFL.IDX PT, R3, R24, RZ, 0x181f ;  /* 0x00181fff18037589 */ /* 0x0000a800000e0000 */
[----:B------:R0:W3:Y:S04]  /*f6c0*/  SHFL.IDX PT, R29, R27, RZ, 0x181f ;  /* 0x00181fff1b1d7589 */ /* 0x0000e800000e0000 */
[----:B------:R-:W4:Y:S02]  /*f6d0*/  SHFL.IDX PT, R30, R30, RZ, 0x181f ;  /* 0x00181fff1e1e7589 */ /* 0x000f2400000e0000 */
.L_x_870:
        /* <DEDUP_REMOVED lines=11> */
[----:B0-----:R-:W-:Y:S02]  /*f790*/  CS2R R24, SRZ ;  /* 0x0000000000187805 */ /* 0x001fe4000001ff00 */
[----:B------:R-:W-:-:S05]  /*f7a0*/  CS2R R26, SRZ ;  /* 0x00000000001a7805 */ /* 0x000fca000001ff00 */
[----:B------:R-:W-:Y:S05]  /*f7b0*/  @P0 BRA `(.L_x_615) ;  /* 0x0000000000780947 */ /* 0x000fea0003800000 */
[----:B------:R-:W4:Y:S01]  /*f7c0*/  LDL R20, [R1+0x14] ;  /* 0x0000140001147983 */ /* 0x000f220000100800 */
[----:B------:R-:W-:Y:S01]  /*f7d0*/  ULDC UR4, c[0x0][0x3f4] ;  /* 0x0000fd0000047ab9 */ /* 0x000fe20000000800 */
[----:B-1----:R-:W-:Y:S01]  /*f7e0*/  MOV R5, R0 ;  /* 0x0000000000057202 */ /* 0x002fe20000000f00 */
[----:B--2---:R-:W-:Y:S01]  /*f7f0*/  IMAD.MOV.U32 R4, RZ, RZ, R3 ;  /* 0x000000ffff047224 */ /* 0x004fe200078e0003 */
[----:B------:R-:W-:Y:S02]  /*f800*/  ISETP.GE.AND P2, PT, R16, UR4, PT ;  /* 0x0000000410007c0c */ /* 0x000fe4000bf46270 */
[----:B------:R-:W-:Y:S02]  /*f810*/  CS2R R24, SRZ ;  /* 0x0000000000187805 */ /* 0x000fe4000001ff00 */
[----:B------:R-:W-:Y:S02]  /*f820*/  ISETP.GE.AND P3, PT, R213, UR4, PT ;  /* 0x00000004d5007c0c */ /* 0x000fe4000bf66270 */
[----:B------:R-:W-:-:S02]  /*f830*/  CS2R R26, SRZ ;  /* 0x00000000001a7805 */ /* 0x000fc4000001ff00 */
[----:B---3--:R-:W-:Y:S01]  /*f840*/  MOV R7, R29 ;  /* 0x0000001d00077202 */ /* 0x008fe20000000f00 */
[----:B----4-:R-:W-:Y:S01]  /*f850*/  IMAD.MOV.U32 R6, RZ, RZ, R30 ;  /* 0x000000ffff067224 */ /* 0x010fe200078e001e */
[----:B------:R-:W-:-:S03]  /*f860*/  ULDC.64 UR6, c[0x0][0x208] ;  /* 0x0000820000067ab9 */ /* 0x000fc60000000a00 */
[C---:B------:R-:W-:Y:S01]  /*f870*/  @!P2 IMAD.SHL.U32 R28, R16.reuse, 0x2, RZ ;  /* 0x00000002101ca824 */ /* 0x040fe200078e00ff */
[----:B------:R-:W-:Y:S02]  /*f880*/  @!P2 SHF.L.U64.HI R8, R16, 0x1, R17 ;  /* 0x000000011008a819 */ /* 0x000fe40000010211 */
[----:B------:R-:W-:Y:S02]  /*f890*/  CS2R R10, SRZ ;  /* 0x00000000000a7805 */ /* 0x000fe4000001ff00 */
[----:B------:R-:W-:Y:S02]  /*f8a0*/  CS2R R12, SRZ ;  /* 0x00000000000c7805 */ /* 0x000fe4000001ff00 */
[----:B------:R-:W-:Y:S01]  /*f8b0*/  CS2R R14, SRZ ;  /* 0x00000000000e7805 */ /* 0x000fe2000001ff00 */
[----:B------:R-:W-:Y:S01]  /*f8c0*/  @!P3 IMAD.SHL.U32 R31, R20, 0x8, RZ ;  /* 0x00000008141fb824 */ /* 0x000fe200078e00ff */
[-C--:B------:R-:W-:Y:S02]  /*f8d0*/  @!P2 IADD3 R20, P0, R3, R28.reuse, RZ ;  /* 0x0000001c0314a210 */ /* 0x080fe40007f1e0ff */
[----:B------:R-:W-:Y:S01]  /*f8e0*/  @!P2 IADD3 R28, P1, R30, R28, RZ ;  /* 0x0000001c1e1ca210 */ /* 0x000fe20007f3e0ff */
[----:B------:R-:W-:-:S04]  /*f8f0*/  @!P3 IMAD.WIDE R4, R31, 0x2, R4 ;  /* 0x000000021f04b825 */ /* 0x000fc800078e0204 */
[----:B------:R-:W-:Y:S01]  /*f900*/  @!P3 IMAD.WIDE R30, R31, 0x2, R6 ;  /* 0x000000021f1eb825 */ /* 0x000fe200078e0206 */
[----:B------:R0:W5:Y:S01]  /*f910*/  @!P3 LD.E.128 R24, desc[UR6][R4.64] ;  /* 0x000000060418b980 */ /* 0x000162000c101d00 */
[----:B------:R-:W-:Y:S02]  /*f920*/  CS2R R6, SRZ ;  /* 0x0000000000067805 */ /* 0x000fe4000001ff00 */
[--C-:B------:R-:W-:Y:S02]  /*f930*/  @!P2 IMAD.X R21, R0, 0x1, R8.reuse, P0 ;  /* 0x000000010015a824 */ /* 0x100fe400000e0608 */
[----:B------:R-:W-:Y:S01]  /*f940*/  @!P2 IMAD.X R29, R29, 0x1, R8, P1 ;  /* 0x000000011d1da824 */ /* 0x000fe200008e0608 */
[----:B------:R-:W-:Y:S02]  /*f950*/  CS2R R8, SRZ ;  /* 0x0000000000087805 */ /* 0x000fe4000001ff00 */
[----:B------:R1:W5:Y:S01]  /*f960*/  @!P2 LD.E.128 R12, desc[UR6][R20.64] ;  /* 0x00000006140ca980 */ /* 0x000362000c101d00 */
[----:B0-----:R-:W-:-:S03]  /*f970*/  CS2R R4, SRZ ;  /* 0x0000000000047805 */ /* 0x001fc6000001ff00 */
[----:B------:R1:W5:Y:S04]  /*f980*/  @!P3 LD.E.128 R8, desc[UR6][R30.64] ;  /* 0x000000061e08b980 */ /* 0x000368000c101d00 */
[----:B------:R1:W5:Y:S02]  /*f990*/  @!P2 LD.E.128 R4, desc[UR6][R28.64] ;  /* 0x000000061c04a980 */ /* 0x000364000c101d00 */
.L_x_615:
[----:B------:R-:W-:Y:S05]  /*f9a0*/  BSYNC B1 ;  /* 0x0000000000017941 */ /* 0x000fea0003800000 */
.L_x_614:
[----:B-1----:R-:W4:Y:S01]  /*f9b0*/  LDL R21, [R1+0x60] ;  /* 0x0000600001157983 */ /* 0x002f220000100800 */
[----:B-----5:R-:W-:Y:S01]  /*f9c0*/  MOV R20, R13 ;  /* 0x0000000d00147202 */ /* 0x020fe20000000f00 */
[----:B--2---:R-:W-:Y:S01]  /*f9d0*/  IMAD.MOV.U32 R3, RZ, RZ, R12 ;  /* 0x000000ffff037224 */ /* 0x004fe200078e000c */
[--C-:B------:R-:W-:Y:S01]  /*f9e0*/  SHF.R.U64 R28, R12, 0x10, R13.reuse ;  /* 0x000000100c1c7819 */ /* 0x100fe2000000120d */
[----:B------:R-:W-:Y:S01]  /*f9f0*/  IMAD.MOV.U32 R12, RZ, RZ, R14 ;  /* 0x000000ffff0c7224 */ /* 0x000fe200078e000e */
[----:B------:R-:W-:Y:S01]  /*fa00*/  SHF.R.U32.HI R34, RZ, 0x10, R13 ;  /* 0x00000010ff227819 */ /* 0x000fe2000001160d */
[--C-:B------:R-:W-:Y:S01]  /*fa10*/  IMAD.MOV.U32 R13, RZ, RZ, R15.reuse ;  /* 0x000000ffff0d7224 */ /* 0x100fe200078e000f */
[--C-:B------:R-:W-:Y:S01]  /*fa20*/  SHF.R.U64 R35, R14, 0x10, R15.reuse ;  /* 0x000000100e237819 */ /* 0x100fe2000000120f */
[----:B---3--:R-:W-:Y:S01]  /*fa30*/  IMAD.MOV.U32 R29, RZ, RZ, R4 ;  /* 0x000000ffff1d7224 */ /* 0x008fe200078e0004 */
[----:B------:R-:W-:Y:S01]  /*fa40*/  SHF.R.U32.HI R36, RZ, 0x10, R15 ;  /* 0x00000010ff247819 */ /* 0x000fe2000001160f */
[----:B------:R-:W-:Y:S01]  /*fa50*/  IMAD.MOV.U32 R31, RZ, RZ, R6 ;  /* 0x000000ffff1f7224 */ /* 0x000fe200078e0006 */
[----:B------:R-:W-:Y:S01]  /*fa60*/  MOV R15, R5 ;  /* 0x00000005000f7202 */ /* 0x000fe20000000f00 */
[----:B------:R-:W-:Y:S01]  /*fa70*/  IMAD.MOV.U32 R14, RZ, RZ, R24 ;  /* 0x000000ffff0e7224 */ /* 0x000fe200078e0018 */
[----:B------:R-:W-:Y:S01]  /*fa80*/  SHF.R.U64 R41, R4, 0x10, R5 ;  /* 0x0000001004297819 */ /* 0x000fe20000001205 */
[----:B------:R-:W-:Y:S01]  /*fa90*/  IMAD.MOV.U32 R4, RZ, RZ, R7 ;  /* 0x000000ffff047224 */ /* 0x000fe200078e0007 */
[----:B------:R-:W-:Y:S01]  /*faa0*/  SHF.R.U32.HI R42, RZ, 0x10, R5 ;  /* 0x00000010ff2a7819 */ /* 0x000fe20000011605 */
[----:B------:R-:W-:Y:S01]  /*fab0*/  IMAD.MOV.U32 R33, RZ, RZ, R27 ;  /* 0x000000ffff217224 */ /* 0x000fe200078e001b */
[----:B------:R-:W-:Y:S01]  /*fac0*/  SHF.R.U64 R43, R6, 0x10, R7 ;  /* 0x00000010062b7819 */ /* 0x000fe20000001207 */
[----:B------:R-:W-:Y:S01]  /*fad0*/  BSSY B1, `(.L_x_616) ;  /* 0x0000027000017945 */ /* 0x000fe20003800000 */
[----:B------:R-:W-:Y:S01]  /*fae0*/  SHF.R.U64 R37, R24, 0x10, R25 ;  /* 0x0000001018257819 */ /* 0x000fe20000001219 */
[----:B------:R-:W-:Y:S01]  /*faf0*/  IMAD.MOV.U32 R24, RZ, RZ, R26 ;  /* 0x000000ffff187224 */ /* 0x000fe200078e001a */
[----:B------:R-:W-:Y:S01]  /*fb00*/  SHF.R.U32.HI R44, RZ, 0x10, R7 ;  /* 0x00000010ff2c7819 */ /* 0x000fe20000011607 */
[----:B------:R-:W-:Y:S01]  /*fb10*/  IMAD.MOV.U32 R7, RZ, RZ, R9 ;  /* 0x000000ffff077224 */ /* 0x000fe200078e0009 */
[----:B------:R-:W-:-:S02]  /*fb20*/  MOV R6, R8 ;  /* 0x0000000800067202 */ /* 0x000fc40000000f00 */
[----:B------:R-:W-:Y:S01]  /*fb30*/  SHF.R.U64 R45, R8, 0x10, R9 ;  /* 0x00000010082d7819 */ /* 0x000fe20000001209 */
[----:B------:R-:W-:Y:S01]  /*fb40*/  IMAD.MOV.U32 R8, RZ, RZ, R11 ;  /* 0x000000ffff087224 */ /* 0x000fe200078e000b */
[----:B----4-:R-:W-:Y:S02]  /*fb50*/  MOV R30, R25 ;  /* 0x00000019001e7202 */ /* 0x010fe40000000f00 */
[----:B------:R-:W-:Y:S02]  /*fb60*/  SHF.R.U32.HI R38, RZ, 0x10, R25 ;  /* 0x00000010ff267819 */ /* 0x000fe40000011619 */
[--C-:B------:R-:W-:Y:S02]  /*fb70*/  SHF.R.U64 R39, R26, 0x10, R27.reuse ;  /* 0x000000101a277819 */ /* 0x100fe4000000121b */
[----:B------:R-:W-:Y:S02]  /*fb80*/  SHF.R.U32.HI R40, RZ, 0x10, R27 ;  /* 0x00000010ff287819 */ /* 0x000fe4000001161b */
[----:B------:R-:W-:-:S02]  /*fb90*/  SHF.R.U32.HI R9, RZ, 0x10, R9 ;  /* 0x00000010ff097819 */ /* 0x000fc40000011609 */
[----:B------:R-:W-:Y:S02]  /*fba0*/  PRMT R25, R3, 0x5410, R20 ;  /* 0x0000541003197816 */ /* 0x000fe40000000014 */
[----:B------:R-:W-:Y:S02]  /*fbb0*/  PRMT R26, R28, 0x5410, R34 ;  /* 0x000054101c1a7816 */ /* 0x000fe40000000022 */
[----:B------:R-:W-:Y:S02]  /*fbc0*/  PRMT R27, R12, 0x5410, R13 ;  /* 0x000054100c1b7816 */ /* 0x000fe4000000000d */
        /* <DEDUP_REMOVED lines=8> */
[----:B------:R-:W-:-:S02]  /*fc50*/  PRMT R15, R6, 0x5410, R7 ;  /* 0x00005410060f7816 */ /* 0x000fc40000000007 */
[----:B------:R-:W-:Y:S02]  /*fc60*/  PRMT R20, R45, 0x5410, R9 ;  /* 0x000054102d147816 */ /* 0x000fe40000000009 */
[----:B------:R-:W-:-:S04]  /*fc70*/  LEA.HI R0, R21, R21, RZ, 0x1 ;  /* 0x0000001515007211 */ /* 0x000fc800078f08ff */
[----:B------:R-:W-:-:S05]  /*fc80*/  LOP3.LUT R0, R0, 0xfffffffe, RZ, 0xc0, !PT ;  /* 0xfffffffe00007812 */ /* 0x000fca00078ec0ff */
[----:B------:R-:W-:Y:S02]  /*fc90*/  IMAD.IADD R0, R21, 0x1, -R0 ;  /* 0x0000000115007824 */ /* 0x000fe400078e0a00 */
[----:B------:R-:W-:Y:S01]  /*fca0*/  IMAD.MOV.U32 R21, RZ, RZ, R10 ;  /* 0x000000ffff157224 */ /* 0x000fe200078e000a */
[--C-:B------:R-:W-:Y:S02]  /*fcb0*/  SHF.R.U64 R10, R10, 0x10, R11.reuse ;  /* 0x000000100a0a7819 */ /* 0x100fe4000000120b */
[----:B------:R-:W-:Y:S02]  /*fcc0*/  SHF.L.U32 R5, R0, 0x1f, RZ ;  /* 0x0000001f00057819 */ /* 0x000fe400000006ff */
[----:B------:R-:W-:Y:S02]  /*fcd0*/  VIMNMX R0, R32, 0x80, PT ;  /* 0x0000008020007848 */ /* 0x000fe40003fe0100 */
[----:B------:R-:W0:Y:S01]  /*fce0*/  SYNCS.PHASECHK.TRANS64.TRYWAIT P0, [R18+URZ+0x38800], R5 ;  /* 0x03880005120075a7 */ /* 0x000e22000800017f */
[----:B------:R-:W-:-:S02]  /*fcf0*/  SHF.R.U32.HI R11, RZ, 0x10, R11 ;  /* 0x00000010ff0b7819 */ /* 0x000fc4000001160b */
[----:B------:R-:W-:Y:S02]  /*fd00*/  PRMT R32, R43, 0x5410, R44 ;  /* 0x000054102b207816 */ /* 0x000fe4000000002c */
[----:B------:R-:W-:Y:S02]  /*fd10*/  ISETP.GE.AND P1, PT, R212, R0, PT ;  /* 0x00000000d400720c */ /* 0x000fe40003f26270 */
[----:B------:R-:W-:Y:S01]  /*fd20*/  PRMT R21, R21, 0x5410, R8 ;  /* 0x0000541015157816 */ /* 0x000fe20000000008 */
[----:B0-----:R-:W-:Y:S10]  /*fd30*/  @!P0 BRA `(.L_x_617) ;  /* 0x000001b800dc8947 */ /* 0x001ff40003800000 */
.L_x_871:
[----:B------:R-:W-:Y:S05]  /*fd40*/  BSYNC B1 ;  /* 0x0000000000017941 */ /* 0x000fea0003800000 */
.L_x_616:
[----:B------:R-:W-:Y:S01]  /*fd50*/  BSSY B1, `(.L_x_618) ;  /* 0x00000bb000017945 */ /* 0x000fe20003800000 */
[----:B------:R-:W-:-:S03]  /*fd60*/  PRMT R24, R10, 0x5410, R11 ;  /* 0x000054100a187816 */ /* 0x000fc6000000000b */
[----:B------:R-:W-:Y:S05]  /*fd70*/  @P1 BRA `(.L_x_619) ;  /* 0x0000000800e01947 */ /* 0x000fea0003800000 */
[----:B------:R-:W1:Y:S01]  /*fd80*/  LDC R34, c[0x0][0x3f4] ;  /* 0x0000fd00ff227b82 */ /* 0x000e620000000800 */
[----:B------:R-:W-:Y:S01]  /*fd90*/  BSSY B2, `(.L_x_620) ;  /* 0x000005c000027945 */ /* 0x000fe20003800000 */
[----:B------:R-:W-:Y:S02]  /*fda0*/  SHF.L.U32 R51, R212, 0x6, RZ ;  /* 0x00000006d4337819 */ /* 0x000fe400000006ff */
[-C--:B-1----:R-:W-:Y:S02]  /*fdb0*/  ISETP.GE.AND P0, PT, R16, R34.reuse, PT ;  /* 0x000000221000720c */ /* 0x082fe40003f06270 */
[----:B------:R-:W-:-:S11]  /*fdc0*/  ISETP.GE.AND P1, PT, R213, R34, PT ;  /* 0x00000022d500720c */ /* 0x000fd60003f26270 */
[----:B------:R-:W-:Y:S05]  /*fdd0*/  @P0 BRA `(.L_x_621) ;  /* 0x00000004005c0947 */ /* 0x000fea0003800000 */
[----:B------:R-:W-:Y:S01]  /*fde0*/  LEA.HI R4, R34, R233, RZ, 0x1d ;  /* 0x000000e922047211 */ /* 0x000fe200078fe8ff */
[----:B------:R-:W-:Y:S02]  /*fdf0*/  HADD2.F32 R46, -RZ, R29.H0_H0 ;  /* 0x2000001dff2e7230 */ /* 0x000fe40000004100 */
[----:B------:R-:W-:Y:S01]  /*fe00*/  HADD2.F32 R45, -RZ, R25.H0_H0 ;  /* 0x20000019ff2d7230 */ /* 0x000fe20000004100 */
[----:B------:R-:W-:Y:S01]  /*fe10*/  SHF.R.S32.HI R7, RZ, 0x1f, R4 ;  /* 0x0000001fff077819 */ /* 0x000fe20000011404 */
[----:B0-----:R-:W-:Y:S02]  /*fe20*/  IMAD.SHL.U32 R5, R4, 0x8, RZ ;  /* 0x0000000804057824 */ /* 0x001fe400078e00ff */
[----:B------:R-:W-:Y:S01]  /*fe30*/  HADD2.F32 R47, -RZ, R30.H0_H0 ;  /* 0x2000001eff2f7230 */ /* 0x000fe20000004100 */
[----:B------:R-:W-:Y:S02]  /*fe40*/  LEA.HI R7, R7, R4, RZ, 0x3 ;  /* 0x0000000407077211 */ /* 0x000fe400078f18ff */
[----:B------:R-:W-:-:S03]  /*fe50*/  LOP3.LUT R5, R5, 0x38, RZ, 0xc0, !PT ;  /* 0x0000003805057812 */ /* 0x000fc600078ec0ff */
[----:B------:R-:W-:Y:S01]  /*fe60*/  IMAD.SHL.U32 R7, R7, 0x400, RZ ;  /* 0x0000040007077824 */ /* 0x000fe200078e00ff */
[----:B------:R-:W-:-:S04]  /*fe70*/  LOP3.LUT R4, R5, 0x1c0, R51, 0xf8, !PT ;  /* 0x000001c005047812 */ /* 0x000fc800078ef833 */
[----:B------:R-:W-:Y:S02]  /*fe80*/  LOP3.LUT R8, R4, R229, RZ, 0x3c, !PT ;  /* 0x000000e504087212 */ /* 0x000fe400078e3cff */
[----:B------:R-:W-:Y:S02]  /*fe90*/  LOP3.LUT R9, R7, 0x7fffe000, RZ, 0xc0, !PT ;  /* 0x7fffe00007097812 */ /* 0x000fe400078ec0ff */
[----:B------:R-:W0:Y:S02]  /*fea0*/  LDS.128 R4, [R230] ;  /* 0x00000000e6047984 */ /* 0x000e240000000c00 */
[----:B------:R-:W-:-:S05]  /*feb0*/  IADD3 R9, R8, R9, R228 ;  /* 0x0000000908097210 */ /* 0x000fca0007ffe0e4 */
[----:B------:R-:W-:-:S05]  /*fec0*/  IMAD R33, R9, 0x2, R18 ;  /* 0x0000000209217824 */ /* 0x000fca00078e0212 */
[----:B------:R-:W1:Y:S01]  /*fed0*/  LDS.128 R8, [R33+0x14400] ;  /* 0x0144000021087984 */ /* 0x000e620000000c00 */
[--C-:B0-----:R-:W-:Y:S02]  /*fee0*/  HADD2.F32 R35, -RZ, R4.reuse.H0_H0 ;  /* 0x20000004ff237230 */ /* 0x101fe40000004100 */
[--C-:B------:R-:W-:Y:S02]  /*fef0*/  HADD2.F32 R38, -RZ, R5.reuse.H0_H0 ;  /* 0x20000005ff267230 */ /* 0x100fe40000004100 */
[----:B------:R-:W-:Y:S02]  /*ff00*/  HADD2.F32 R37, -RZ, R4.H1_H1 ;  /* 0x30000004ff257230 */ /* 0x000fe40000004100 */
[----:B------:R-:W-:Y:S02]  /*ff10*/  HADD2.F32 R39, -RZ, R5.H1_H1 ;  /* 0x30000005ff277230 */ /* 0x000fe40000004100 */
[--C-:B------:R-:W-:Y:S02]  /*ff20*/  HADD2.F32 R5, -RZ, R6.reuse.H0_H0 ;  /* 0x20000006ff057230 */ /* 0x100fe40000004100 */
[----:B------:R-:W-:-:S02]  /*ff30*/  HADD2.F32 R6, -RZ, R6.H1_H1 ;  /* 0x30000006ff067230 */ /* 0x000fc40000004100 */
[----:B-1----:R-:W-:Y:S02]  /*ff40*/  HADD2.F32 R36, -RZ, R8.H0_H0 ;  /* 0x20000008ff247230 */ /* 0x002fe40000004100 */
[--C-:B------:R-:W-:Y:S02]  /*ff50*/  HADD2.F32 R43, -RZ, R10.reuse.H0_H0 ;  /* 0x2000000aff2b7230 */ /* 0x100fe40000004100 */
[----:B------:R-:W-:Y:S02]  /*ff60*/  HADD2.F32 R44, -RZ, R10.H1_H1 ;  /* 0x3000000aff2c7230 */ /* 0x000fe40000004100 */
[C---:B------:R-:W-:Y:S01]  /*ff70*/  FMUL.FTZ R10, R36.reuse, R46 ;  /* 0x0000002e240a7220 */ /* 0x040fe20000410000 */
[--C-:B------:R-:W-:Y:S02]  /*ff80*/  HADD2.F32 R41, -RZ, R9.reuse.H0_H0 ;  /* 0x20000009ff297230 */ /* 0x100fe40000004100 */
[----:B------:R-:W-:Y:S01]  /*ff90*/  FMUL.FTZ R48, R36, R45 ;  /* 0x0000002d24307220 */ /* 0x000fe20000410000 */
[----:B------:R-:W-:-:S02]  /*ffa0*/  HADD2.F32 R42, -RZ, R9.H1_H1 ;  /* 0x30000009ff2a7230 */ /* 0x000fc40000004100 */
[C---:B------:R-:W-:Y:S01]  /*ffb0*/  FFMA.FTZ R9, R35.reuse, R45, -R10 ;  /* 0x0000002d23097223 */ /* 0x040fe2000001080a */
[----:B------:R-:W-:Y:S02]  /*ffc0*/  HADD2.F32 R40, -RZ, R8.H1_H1 ;  /* 0x30000008ff287230 */ /* 0x000fe40000004100 */
[----:B------:R-:W-:Y:S01]  /*ffd0*/  FFMA.FTZ R10, R35, R46, R48 ;  /* 0x0000002e230a7223 */ /* 0x000fe20000010030 */
[----:B------:R-:W-:Y:S02]  /*ffe0*/  HADD2.F32 R36, -RZ, R26.H0_H0 ;  /* 0x2000001aff247230 */ /* 0x000fe40000004100 */
[----:B------:R-:W-:Y:S02]  /*fff0*/  HADD2.F32 R45, -RZ, R29.H1_H1 ;  /* 0x3000001dff2d7230 */ /* 0x000fe40000004100 */
[C---:B------:R-:W-:Y:S01]  /*10000*/  FMUL.FTZ R50, R40.reuse, R47 ;  /* 0x0000002f28327220 */ /* 0x040fe20000410000 */
[----:B------:R-:W-:Y:S02]  /*10010*/  HADD2.F32 R35, -RZ, R25.H1_H1 ;  /* 0x30000019ff237230 */ /* 0x000fe40000004100 */
[----:B------:R-:W-:Y:S01]  /*10020*/  FMUL.FTZ R46, R40, R36 ;  /* 0x00000024282e7220 */ /* 0x000fe20000410000 */
[----:B------:R-:W-:-:S02]  /*10030*/  HADD2.F32 R40, -RZ, R30.H1_H1 ;  /* 0x3000001eff287230 */ /* 0x000fc40000004100 */
[----:B------:R-:W-:Y:S01]  /*10040*/  FMUL.FTZ R49, R41, R45 ;  /* 0x0000002d29317220 */ /* 0x000fe20000410000 */
[----:B------:R-:W-:Y:S01]  /*10050*/  FFMA.FTZ R36, R37, R36, -R50 ;  /* 0x0000002425247223 */ /* 0x000fe20000010832 */
[----:B------:R-:W-:Y:S01]  /*10060*/  FMUL.FTZ R48, R41, R35 ;  /* 0x0000002329307220 */ /* 0x000fe20000410000 */
[----:B------:R-:W-:Y:S01]  /*10070*/  FFMA.FTZ R47, R37, R47, R46 ;  /* 0x0000002f252f7223 */ /* 0x000fe2000001002e */
[----:B------:R-:W-:Y:S01]  /*10080*/  FFMA.FTZ R49, R38, R35, -R49 ;  /* 0x0000002326317223 */ /* 0x000fe20000010831 */
[----:B------:R-:W-:Y:S02]  /*10090*/  HADD2.F32 R35, -RZ, R26.H1_H1 ;  /* 0x3000001aff237230 */ /* 0x000fe40000004100 */
[----:B------:R-:W-:Y:S01]  /*100a0*/  FMUL.FTZ R50, R42, R40 ;  /* 0x000000282a327220 */ /* 0x000fe20000410000 */
[----:B------:R-:W-:Y:S01]  /*100b0*/  FFMA.FTZ R48, R38, R45, R48 ;  /* 0x0000002d26307223 */ /* 0x000fe20000010030 */
[----:B------:R-:W-:Y:S02]  /*100c0*/  HADD2.F32 R46, -RZ, R31.H0_H0 ;  /* 0x2000001fff2e7230 */ /* 0x000fe40000004100 */
[----:B------:R-:W-:-:S02]  /*100d0*/  HADD2.F32 R37, -RZ, R32.H0_H0 ;  /* 0x20000020ff257230 */ /* 0x000fc40000004100 */
[-C--:B------:R-:W-:Y:S01]  /*100e0*/  FMUL.FTZ R42, R42, R35.reuse ;  /* 0x000000232a2a7220 */ /* 0x080fe20000410000 */
[----:B------:R-:W-:Y:S02]  /*100f0*/  HADD2.F32 R38, -RZ, R27.H0_H0 ;  /* 0x2000001bff267230 */ /* 0x000fe40000004100 */
[----:B------:R-:W-:Y:S01]  /*10100*/  FFMA.FTZ R50, R39, R35, -R50 ;  /* 0x0000002327327223 */ /* 0x000fe20000010832 */
[----:B------:R-:W-:Y:S02]  /*10110*/  HADD2.F32 R35, -RZ, R28.H0_H0 ;  /* 0x2000001cff237230 */ /* 0x000fe40000004100 */
[C---:B------:R-:W-:Y:S01]  /*10120*/  FMUL.FTZ R52, R43.reuse, R46 ;  /* 0x0000002e2b347220 */ /* 0x040fe20000410000 */
[C---:B------:R-:W-:Y:S01]  /*10130*/  FMUL.FTZ R41, R44.reuse, R37 ;  /* 0x000000252c297220 */ /* 0x040fe20000410000 */
[----:B------:R-:W-:Y:S01]  /*10140*/  FMUL.FTZ R43, R43, R38 ;  /* 0x000000262b2b7220 */ /* 0x000fe20000410000 */
[--C-:B------:R-:W-:Y:S02]  /*10150*/  HADD2.F32 R8, -RZ, R11.reuse.H0_H0 ;  /* 0x2000000bff087230 */ /* 0x100fe40000004100 */
[----:B------:R-:W-:Y:S01]  /*10160*/  FFMA.FTZ R39, R39, R40, R42 ;  /* 0x0000002827277223 */ /* 0x000fe2000001002a */
[-C--:B------:R-:W-:Y:S01]  /*10170*/  FMUL.FTZ R45, R44, R35.reuse ;  /* 0x000000232c2d7220 */ /* 0x080fe20000410000 */
[----:B------:R-:W-:Y:S01]  /*10180*/  FFMA.FTZ R41, R6, R35, -R41 ;  /* 0x0000002306297223 */ /* 0x000fe20000010829 */
[----:B------:R-:W-:-:S02]  /*10190*/  HADD2.F32 R11, -RZ, R11.H1_H1 ;  /* 0x3000000bff0b7230 */ /* 0x000fc40000004100 */
[C---:B------:R-:W-:Y:S01]  /*101a0*/  FFMA.FTZ R52, R5.reuse, R38, -R52 ;  /* 0x0000002605347223 */ /* 0x040fe20000010834 */
[----:B------:R-:W-:Y:S01]  /*101b0*/  FFMA.FTZ R43, R5, R46, R43 ;  /* 0x0000002e052b7223 */ /* 0x000fe2000001002b */
[----:B------:R-:W-:Y:S02]  /*101c0*/  HADD2.F32 R35, -RZ, R31.H1_H1 ;  /* 0x3000001fff237230 */ /* 0x000fe40000004100 */
[----:B------:R-:W-:Y:S01]  /*101d0*/  FFMA.FTZ R42, R6, R37, R45 ;  /* 0x00000025062a7223 */ /* 0x000fe2000001002d */
[----:B------:R-:W-:Y:S02]  /*101e0*/  HADD2.F32 R40, -RZ, R32.H1_H1 ;  /* 0x30000020ff287230 */ /* 0x000fe40000004100 */
[----:B------:R-:W-:Y:S02]  /*101f0*/  HADD2.F32 R5, -RZ, R27.H1_H1 ;  /* 0x3000001bff057230 */ /* 0x000fe40000004100 */
[----:B------:R-:W-:Y:S01]  /*10200*/  FMUL.FTZ R37, R8, R35 ;  /* 0x0000002308257220 */ /* 0x000fe20000410000 */
[----:B------:R-:W-:-:S02]  /*10210*/  HADD2.F32 R38, -RZ, R28.H1_H1 ;  /* 0x3000001cff267230 */ /* 0x000fc40000004100 */
[C---:B------:R-:W-:Y:S01]  /*10220*/  FMUL.FTZ R6, R11.reuse, R40 ;  /* 0x000000280b067220 */ /* 0x040fe20000410000 */
[--C-:B------:R-:W-:Y:S02]  /*10230*/  HADD2.F32 R4, -RZ, R7.reuse.H0_H0 ;  /* 0x20000007ff047230 */ /* 0x100fe40000004100 */
[-C--:B------:R-:W-:Y:S01]  /*10240*/  FMUL.FTZ R8, R8, R5.reuse ;  /* 0x0000000508087220 */ /* 0x080fe20000410000 */
[----:B------:R-:W-:Y:S02]  /*10250*/  HADD2.F32 R7, -RZ, R7.H1_H1 ;  /* 0x30000007ff077230 */ /* 0x000fe40000004100 */
[-C--:B------:R-:W-:Y:S01]  /*10260*/  FMUL.FTZ R45, R11, R38.reuse ;  /* 0x000000260b2d7220 */ /* 0x080fe20000410000 */
[C---:B------:R-:W-:Y:S01]  /*10270*/  FFMA.FTZ R37, R4.reuse, R5, -R37 ;  /* 0x0000000504257223 */ /* 0x040fe20000010825 */
[----:B------:R-:W-:Y:S01]  /*10280*/  FFMA.FTZ R11, R4, R35, R8 ;  /* 0x00000023040b7223 */ /* 0x000fe20000010008 */
[C---:B------:R-:W-:Y:S01]  /*10290*/  FFMA.FTZ R38, R7.reuse, R38, -R6 ;  /* 0x0000002607267223 */ /* 0x040fe20000010806 */
[----:B------:R-:W-:Y:S01]  /*102a0*/  FFMA.FTZ R40, R7, R40, R45 ;  /* 0x0000002807287223 */ /* 0x000fe2000001002d */
[----:B------:R-:W-:-:S02]  /*102b0*/  F2FP.F16.F32.PACK_AB R4, R36, R9 ;  /* 0x000000092404723e */ /* 0x000fc400000000ff */
[----:B------:R-:W-:Y:S02]  /*102c0*/  F2FP.F16.F32.PACK_AB R8, R47, R10 ;  /* 0x0000000a2f08723e */ /* 0x000fe400000000ff */
[----:B------:R-:W-:Y:S02]  /*102d0*/  F2FP.F16.F32.PACK_AB R5, R50, R49 ;  /* 0x000000313205723e */ /* 0x000fe400000000ff */
[----:B------:R-:W-:Y:S02]  /*102e0*/  F2FP.F16.F32.PACK_AB R6, R41, R52 ;  /* 0x000000342906723e */ /* 0x000fe400000000ff */
[----:B------:R-:W-:Y:S02]  /*102f0*/  F2FP.F16.F32.PACK_AB R7, R38, R37 ;  /* 0x000000252607723e */ /* 0x000fe400000000ff */
[----:B------:R-:W-:Y:S02]  /*10300*/  F2FP.F16.F32.PACK_AB R9, R39, R48 ;  /* 0x000000302709723e */ /* 0x000fe400000000ff */
[----:B------:R-:W-:Y:S01]  /*10310*/  F2FP.F16.F32.PACK_AB R10, R42, R43 ;  /* 0x0000002b2a0a723e */ /* 0x000fe200000000ff */
[----:B------:R1:W-:Y:S01]  /*10320*/  STS.128 [R230], R4 ;  /* 0x00000004e6007388 */ /* 0x0003e20000000c00 */
[----:B------:R-:W-:-:S05]  /*10330*/  F2FP.F16.F32.PACK_AB R11, R40, R11 ;  /* 0x0000000b280b723e */ /* 0x000fca00000000ff */
[----:B------:R1:W-:Y:S02]  /*10340*/  STS.128 [R33+0x14400], R8 ;  /* 0x0144000821007388 */ /* 0x0003e40000000c00 */
.L_x_621:
[----:B------:R-:W-:Y:S05]  /*10350*/  BSYNC B2 ;  /* 0x0000000000027941 */ /* 0x000fea0003800000 */
.L_x_620:
[----:B------:R-:W-:Y:S05]  /*10360*/  @P1 BRA `(.L_x_619) ;  /* 0x0000000400641947 */ /* 0x000fea0003800000 */
[----:B-1----:R-:W2:Y:S04]  /*10370*/  LDL R4, [R1+0x14] ;  /* 0x0000140001047983 */ /* 0x002ea80000100800 */
[----:B------:R-:W3:Y:S01]  /*10380*/  LDL R52, [R1+0x1a0] ;  /* 0x0001a00001347983 */ /* 0x000ee20000100800 */
[----:B------:R-:W-:Y:S02]  /*10390*/  HADD2.F32 R46, -RZ, R15.H0_H0 ;  /* 0x2000000fff2e7230 */ /* 0x000fe40000004100 */
[----:B------:R-:W-:Y:S02]  /*103a0*/  HADD2.F32 R44, -RZ, R3.H0_H0 ;  /* 0x20000003ff2c7230 */ /* 0x000fe40000004100 */
[----:B------:R-:W-:Y:S02]  /*103b0*/  HADD2.F32 R45, -RZ, R20.H0_H0 ;  /* 0x20000014ff2d7230 */ /* 0x000fe40000004100 */
[----:B------:R-:W-:Y:S01]  /*103c0*/  HADD2.F32 R48, -RZ, R15.H1_H1 ;  /* 0x3000000fff307230 */ /* 0x000fe20000004100 */
[----:B--2---:R-:W-:-:S04]  /*103d0*/  LEA.HI R34, R34, R4, RZ, 0x1d ;  /* 0x0000000422227211 */ /* 0x004fc800078fe8ff */
[----:B0-----:R-:W-:Y:S02]  /*103e0*/  SHF.R.S32.HI R5, RZ, 0x1f, R34 ;  /* 0x0000001fff057819 */ /* 0x001fe40000011422 */
[----:B------:R-:W-:Y:S02]  /*103f0*/  SHF.L.U32 R4, R34, 0x3, RZ ;  /* 0x0000000322047819 */ /* 0x000fe400000006ff */
[----:B------:R-:W-:Y:S02]  /*10400*/  LEA.HI R5, R5, R34, RZ, 0x3 ;  /* 0x0000002205057211 */ /* 0x000fe400078f18ff */
[----:B------:R-:W-:-:S03]  /*10410*/  LOP3.LUT R4, R4, 0x38, RZ, 0xc0, !PT ;  /* 0x0000003804047812 */ /* 0x000fc600078ec0ff */
[----:B------:R-:W-:Y:S01]  /*10420*/  IMAD.SHL.U32 R5, R5, 0x400, RZ ;  /* 0x0000040005057824 */ /* 0x000fe200078e00ff */
[----:B------:R-:W-:-:S04]  /*10430*/  LOP3.LUT R4, R4, 0x1c0, R51, 0xf8, !PT ;  /* 0x000001c004047812 */ /* 0x000fc800078ef833 */
[----:B------:R-:W-:Y:S02]  /*10440*/  LOP3.LUT R8, R4, R229, RZ, 0x3c, !PT ;  /* 0x000000e504087212 */ /* 0x000fe400078e3cff */
[----:B------:R-:W-:Y:S02]  /*10450*/  LOP3.LUT R9, R5, 0x7fffe000, RZ, 0xc0, !PT ;  /* 0x7fffe00005097812 */ /* 0x000fe400078ec0ff */
[----:B---3--:R-:W0:Y:S02]  /*10460*/  LDS.128 R4, [R52] ;  /* 0x0000000034047984 */ /* 0x008e240000000c00 */
[----:B------:R-:W-:-:S05]  /*10470*/  IADD3 R9, R8, R9, R228 ;  /* 0x0000000908097210 */ /* 0x000fca0007ffe0e4 */
[----:B------:R-:W-:-:S05]  /*10480*/  IMAD R33, R9, 0x2, R18 ;  /* 0x0000000209217824 */ /* 0x000fca00078e0212 */
[----:B------:R-:W1:Y:S01]  /*10490*/  LDS.128 R8, [R33+0x14400] ;  /* 0x0144000021087984 */ /* 0x000e620000000c00 */
[--C-:B0-----:R-:W-:Y:S02]  /*104a0*/  HADD2.F32 R35, -RZ, R4.reuse.H0_H0 ;  /* 0x20000004ff237230 */ /* 0x101fe40000004100 */
[----:B------:R-:W-:Y:S02]  /*104b0*/  HADD2.F32 R36, -RZ, R4.H1_H1 ;  /* 0x30000004ff247230 */ /* 0x000fe40000004100 */
[--C-:B------:R-:W-:Y:S02]  /*104c0*/  HADD2.F32 R37, -RZ, R5.reuse.H0_H0 ;  /* 0x20000005ff257230 */ /* 0x100fe40000004100 */
[----:B------:R-:W-:Y:S02]  /*104d0*/  HADD2.F32 R38, -RZ, R5.H1_H1 ;  /* 0x30000005ff267230 */ /* 0x000fe40000004100 */
[--C-:B------:R-:W-:Y:S02]  /*104e0*/  HADD2.F32 R34, -RZ, R6.reuse.H0_H0 ;  /* 0x20000006ff227230 */ /* 0x100fe40000004100 */
[----:B------:R-:W-:-:S02]  /*104f0*/  HADD2.F32 R6, -RZ, R6.H1_H1 ;  /* 0x30000006ff067230 */ /* 0x000fc40000004100 */
[--C-:B-1----:R-:W-:Y:S02]  /*10500*/  HADD2.F32 R39, -RZ, R8.reuse.H0_H0 ;  /* 0x20000008ff277230 */ /* 0x102fe40000004100 */
[----:B------:R-:W-:Y:S02]  /*10510*/  HADD2.F32 R40, -RZ, R8.H1_H1 ;  /* 0x30000008ff287230 */ /* 0x000fe40000004100 */
[----:B------:R-:W-:Y:S02]  /*10520*/  HADD2.F32 R41, -RZ, R9.H0_H0 ;  /* 0x20000009ff297230 */ /* 0x000fe40000004100 */
[C---:B------:R-:W-:Y:S01]  /*10530*/  FMUL.FTZ R8, R39.reuse, R46 ;  /* 0x0000002e27087220 */ /* 0x040fe20000410000 */
[-C--:B------:R-:W-:Y:S01]  /*10540*/  FMUL.FTZ R50, R39, R44.reuse ;  /* 0x0000002c27327220 */ /* 0x080fe20000410000 */
[----:B------:R-:W-:Y:S02]  /*10550*/  HADD2.F32 R39, -RZ, R12.H0_H0 ;  /* 0x2000000cff277230 */ /* 0x000fe40000004100 */
[----:B------:R-:W-:Y:S01]  /*10560*/  FMUL.FTZ R47, R40, R45 ;  /* 0x0000002d282f7220 */ /* 0x000fe20000410000 */
[----:B------:R-:W-:Y:S01]  /*10570*/  FFMA.FTZ R8, R35, R44, -R8 ;  /* 0x0000002c23087223 */ /* 0x000fe20000010808 */
[----:B------:R-:W-:-:S02]  /*10580*/  HADD2.F32 R44, -RZ, R3.H1_H1 ;  /* 0x30000003ff2c7230 */ /* 0x000fc40000004100 */
[----:B------:R-:W-:Y:S02]  /*10590*/  HADD2.F32 R42, -RZ, R9.H1_H1 ;  /* 0x30000009ff2a7230 */ /* 0x000fe40000004100 */
[----:B------:R-:W-:Y:S01]  /*105a0*/  FFMA.FTZ R9, R35, R46, R50 ;  /* 0x0000002e23097223 */ /* 0x000fe20000010032 */
[-C--:B------:R-:W-:Y:S01]  /*105b0*/  FMUL.FTZ R49, R40, R39.reuse ;  /* 0x0000002728317220 */ /* 0x080fe20000410000 */
[----:B------:R-:W-:Y:S01]  /*105c0*/  FFMA.FTZ R35, R36, R39, -R47 ;  /* 0x0000002724237223 */ /* 0x000fe2000001082f */
[C---:B------:R-:W-:Y:S01]  /*105d0*/  FMUL.FTZ R40, R41.reuse, R48 ;  /* 0x0000003029287220 */ /* 0x040fe20000410000 */
[----:B------:R-:W-:Y:S02]  /*105e0*/  HADD2.F32 R47, -RZ, R20.H1_H1 ;  /* 0x30000014ff2f7230 */ /* 0x000fe40000004100 */
[-C--:B------:R-:W-:Y:S01]  /*105f0*/  FMUL.FTZ R41, R41, R44.reuse ;  /* 0x0000002c29297220 */ /* 0x080fe20000410000 */
[----:B------:R-:W-:Y:S02]  /*10600*/  HADD2.F32 R39, -RZ, R12.H1_H1 ;  /* 0x3000000cff277230 */ /* 0x000fe40000004100 */
[----:B------:R-:W-:Y:S01]  /*10610*/  FFMA.FTZ R44, R37, R44, -R40 ;  /* 0x0000002c252c7223 */ /* 0x000fe20000010828 */
[----:B------:R-:W-:-:S02]  /*10620*/  HADD2.F32 R43, -RZ, R10.H0_H0 ;  /* 0x2000000aff2b7230 */ /* 0x000fc40000004100 */
[----:B------:R-:W-:Y:S01]  /*10630*/  FFMA.FTZ R41, R37, R48, R41 ;  /* 0x0000003025297223 */ /* 0x000fe20000010029 */
[----:B------:R-:W-:Y:S01]  /*10640*/  FFMA.FTZ R46, R36, R45, R49 ;  /* 0x0000002d242e7223 */ /* 0x000fe20000010031 */
[C---:B------:R-:W-:Y:S01]  /*10650*/  FMUL.FTZ R37, R42.reuse, R47 ;  /* 0x0000002f2a257220 */ /* 0x040fe20000410000 */
[----:B------:R-:W-:Y:S02]  /*10660*/  HADD2.F32 R40, -RZ, R21.H0_H0 ;  /* 0x20000015ff287230 */ /* 0x000fe40000004100 */
[-C--:B------:R-:W-:Y:S01]  /*10670*/  FMUL.FTZ R49, R42, R39.reuse ;  /* 0x000000272a317220 */ /* 0x080fe20000410000 */
[----:B------:R-:W-:Y:S02]  /*10680*/  HADD2.F32 R36, -RZ, R13.H0_H0 ;  /* 0x2000000dff247230 */ /* 0x000fe40000004100 */
[----:B------:R-:W-:Y:S01]  /*10690*/  FFMA.FTZ R45, R38, R39, -R37 ;  /* 0x00000027262d7223 */ /* 0x000fe20000010825 */
[----:B------:R-:W-:Y:S02]  /*106a0*/  HADD2.F32 R10, -RZ, R10.H1_H1 ;  /* 0x3000000aff0a7230 */ /* 0x000fe40000004100 */
[----:B------:R-:W-:Y:S01]  /*106b0*/  FMUL.FTZ R51, R43, R40 ;  /* 0x000000282b337220 */ /* 0x000fe20000410000 */
[----:B------:R-:W-:-:S02]  /*106c0*/  HADD2.F32 R39, -RZ, R24.H0_H0 ;  /* 0x20000018ff277230 */ /* 0x000fc40000004100 */
[-C--:B------:R-:W-:Y:S01]  /*106d0*/  FMUL.FTZ R43, R43, R36.reuse ;  /* 0x000000242b2b7220 */ /* 0x080fe20000410000 */
[----:B------:R-:W-:Y:S02]  /*106e0*/  HADD2.F32 R37, -RZ, R14.H0_H0 ;  /* 0x2000000eff257230 */ /* 0x000fe40000004100 */
[----:B------:R-:W-:Y:S01]  /*106f0*/  FFMA.FTZ R42, R38, R47, R49 ;  /* 0x0000002f262a7223 */ /* 0x000fe20000010031 */
[--C-:B------:R-:W-:Y:S02]  /*10700*/  HADD2.F32 R5, -RZ, R11.reuse.H0_H0 ;  /* 0x2000000bff057230 */ /* 0x100fe40000004100 */
[----:B------:R-:W-:Y:S01]  /*10710*/  FFMA.FTZ R51, R34, R36, -R51 ;  /* 0x0000002422337223 */ /* 0x000fe20000010833 */
[----:B------:R-:W-:Y:S02]  /*10720*/  HADD2.F32 R11, -RZ, R11.H1_H1 ;  /* 0x3000000bff0b7230 */ /* 0x000fe40000004100 */
[----:B------:R-:W-:Y:S01]  /*10730*/  FMUL.FTZ R47, R10, R39 ;  /* 0x000000270a2f7220 */ /* 0x000fe20000410000 */
[----:B------:R-:W-:Y:S01]  /*10740*/  FFMA.FTZ R43, R34, R40, R43 ;  /* 0x00000028222b7223 */ /* 0x000fe2000001002b */
[----:B------:R-:W-:Y:S01]  /*10750*/  FMUL.FTZ R49, R10, R37 ;  /* 0x000000250a317220 */ /* 0x000fe20000410000 */
[----:B------:R-:W-:-:S02]  /*10760*/  HADD2.F32 R36, -RZ, R21.H1_H1 ;  /* 0x30000015ff247230 */ /* 0x000fc40000004100 */
[C---:B------:R-:W-:Y:S01]  /*10770*/  FFMA.FTZ R40, R6.reuse, R37, -R47 ;  /* 0x0000002506287223 */ /* 0x040fe2000001082f */
[----:B------:R-:W-:Y:S02]  /*10780*/  HADD2.F32 R38, -RZ, R24.H1_H1 ;  /* 0x30000018ff267230 */ /* 0x000fe40000004100 */
[----:B------:R-:W-:Y:S01]  /*10790*/  FFMA.FTZ R48, R6, R39, R49 ;  /* 0x0000002706307223 */ /* 0x000fe20000010031 */
[----:B------:R-:W-:Y:S02]  /*107a0*/  HADD2.F32 R10, -RZ, R13.H1_H1 ;  /* 0x3000000dff0a7230 */ /* 0x000fe40000004100 */
[----:B------:R-:W-:Y:S01]  /*107b0*/  FMUL.FTZ R37, R5, R36 ;  /* 0x0000002405257220 */ /* 0x000fe20000410000 */
[----:B------:R-:W-:Y:S02]  /*107c0*/  HADD2.F32 R34, -RZ, R14.H1_H1 ;  /* 0x3000000eff227230 */ /* 0x000fe40000004100 */
[----:B------:R-:W-:Y:S01]  /*107d0*/  FMUL.FTZ R6, R11, R38 ;  /* 0x000000260b067220 */ /* 0x000fe20000410000 */
[----:B------:R-:W-:-:S02]  /*107e0*/  HADD2.F32 R4, -RZ, R7.H0_H0 ;  /* 0x20000007ff047230 */ /* 0x000fc40000004100 */
[----:B------:R-:W-:Y:S01]  /*107f0*/  FMUL.FTZ R5, R5, R10 ;  /* 0x0000000a05057220 */ /* 0x000fe20000410000 */
[----:B------:R-:W-:Y:S02]  /*10800*/  HADD2.F32 R7, -RZ, R7.H1_H1 ;  /* 0x30000007ff077230 */ /* 0x000fe40000004100 */
[----:B------:R-:W-:Y:S01]  /*10810*/  FMUL.FTZ R39, R11, R34 ;  /* 0x000000220b277220 */ /* 0x000fe20000410000 */
[C---:B------:R-:W-:Y:S01]  /*10820*/  FFMA.FTZ R37, R4.reuse, R10, -R37 ;  /* 0x0000000a04257223 */ /* 0x040fe20000010825 */
[----:B------:R-:W-:Y:S01]  /*10830*/  FFMA.FTZ R11, R4, R36, R5 ;  /* 0x00000024040b7223 */ /* 0x000fe20000010005 */
[C---:B------:R-:W-:Y:S01]  /*10840*/  FFMA.FTZ R34, R7.reuse, R34, -R6 ;  /* 0x0000002207227223 */ /* 0x040fe20000010806 */
[----:B------:R-:W-:Y:S01]  /*10850*/  FFMA.FTZ R38, R7, R38, R39 ;  /* 0x0000002607267223 */ /* 0x000fe20000010027 */
[----:B------:R-:W-:Y:S02]  /*10860*/  F2FP.F16.F32.PACK_AB R4, R35, R8 ;  /* 0x000000082304723e */ /* 0x000fe400000000ff */
[----:B------:R-:W-:-:S02]  /*10870*/  F2FP.F16.F32.PACK_AB R8, R46, R9 ;  /* 0x000000092e08723e */ /* 0x000fc400000000ff */
        /* <DEDUP_REMOVED lines=8> */
.L_x_619:
[----:B------:R-:W-:Y:S05]  /*10900*/  BSYNC B1 ;  /* 0x0000000000017941 */ /* 0x000fea0003800000 */
.L_x_618:
[----:B-12---:R-:W-:Y:S01]  /*10910*/  VIADD R4, R212, 0x20 ;  /* 0x00000020d4047836 */ /* 0x006fe20000000000 */
[----:B------:R-:W-:Y:S04]  /*10920*/  BSSY B1, `(.L_x_622) ;  /* 0x00000ba000017945 */ /* 0x000fe80003800000 */
[----:B------:R-:W-:-:S13]  /*10930*/  ISETP.GE.AND P0, PT, R4, R0, PT ;  /* 0x000000000400720c */ /* 0x000fda0003f06270 */
[----:B------:R-:W-:Y:S05]  /*10940*/  @P0 BRA `(.L_x_623) ;  /* 0x0000000800dc0947 */ /* 0x000fea0003800000 */
[----:B------:R-:W1:Y:S01]  /*10950*/  LDC R34, c[0x0][0x3f4] ;  /* 0x0000fd00ff227b82 */ /* 0x000e620000000800 */
[----:B------:R-:W-:Y:S01]  /*10960*/  BSSY B2, `(.L_x_624) ;  /* 0x000005c000027945 */ /* 0x000fe20003800000 */
[----:B------:R-:W-:Y:S02]  /*10970*/  SHF.R.U32.HI R52, RZ, 0x3, R223 ;  /* 0x00000003ff347819 */ /* 0x000fe400000116df */
[-C--:B-1----:R-:W-:Y:S02]  /*10980*/  ISETP.GE.AND P0, PT, R16, R34.reuse, PT ;  /* 0x000000221000720c */ /* 0x082fe40003f06270 */
[----:B------:R-:W-:-:S11]  /*10990*/  ISETP.GE.AND P1, PT, R213, R34, PT ;  /* 0x00000022d500720c */ /* 0x000fd60003f26270 */
[----:B------:R-:W-:Y:S05]  /*109a0*/  @P0 BRA `(.L_x_625) ;  /* 0x00000004005c0947 */ /* 0x000fea0003800000 */
[----:B------:R-:W2:Y:S01]  /*109b0*/  LDL R54, [R1+0x19c] ;  /* 0x00019c0001367983 */ /* 0x000ea20000100800 */
[----:B------:R-:W-:Y:S01]  /*109c0*/  LEA.HI R4, R34, R233, RZ, 0x1d ;  /* 0x000000e922047211 */ /* 0x000fe200078fe8ff */
[----:B------:R-:W-:Y:S02]  /*109d0*/  HADD2.F32 R48, -RZ, R29.H0_H0 ;  /* 0x2000001dff307230 */ /* 0x000fe40000004100 */
[----:B------:R-:W-:Y:S01]  /*109e0*/  HADD2.F32 R46, -RZ, R25.H0_H0 ;  /* 0x20000019ff2e7230 */ /* 0x000fe20000004100 */
[----:B0-----:R-:W-:Y:S01]  /*109f0*/  SHF.R.S32.HI R5, RZ, 0x1f, R4 ;  /* 0x0000001fff057819 */ /* 0x001fe20000011404 */
[--C-:B------:R-:W-:Y:S01]  /*10a00*/  HADD2.F32 R49, -RZ, R30.reuse.H0_H0 ;  /* 0x2000001eff317230 */ /* 0x100fe20000004100 */
[----:B------:R-:W-:Y:S01]  /*10a10*/  SHF.L.U32 R6, R4, 0x3, RZ ;  /* 0x0000000304067819 */ /* 0x000fe200000006ff */
[----:B------:R-:W-:Y:S01]  /*10a20*/  HADD2.F32 R51, -RZ, R30.H1_H1 ;  /* 0x3000001eff337230 */ /* 0x000fe20000004100 */
[----:B------:R-:W-:Y:S01]  /*10a30*/  LEA.HI R5, R5, R4, RZ, 0x3 ;  /* 0x0000000405057211 */ /* 0x000fe200078f18ff */
[--C-:B------:R-:W-:Y:S01]  /*10a40*/  HADD2.F32 R53, -RZ, R31.reuse.H0_H0 ;  /* 0x2000001fff357230 */ /* 0x100fe20000004100 */
[----:B------:R-:W-:Y:S01]  /*10a50*/  LOP3.LUT R4, R223, 0x38, R6, 0xf8, !PT ;  /* 0x00000038df047812 */ /* 0x000fe200078ef806 */
[----:B------:R-:W-:-:S02]  /*10a60*/  HADD2.F32 R50, -RZ, R31.H1_H1 ;  /* 0x3000001fff327230 */ /* 0x000fc40000004100 */
[----:B------:R-:W-:Y:S01]  /*10a70*/  IMAD.SHL.U32 R5, R5, 0x400, RZ ;  /* 0x0000040005057824 */ /* 0x000fe200078e00ff */
[----:B------:R-:W-:-:S04]  /*10a80*/  LOP3.LUT R8, R4, R52, RZ, 0x3c, !PT ;  /* 0x0000003404087212 */ /* 0x000fc800078e3cff */
[----:B------:R-:W-:-:S04]  /*10a90*/  LOP3.LUT R33, R5, 0x7fffe000, RZ, 0xc0, !PT ;  /* 0x7fffe00005217812 */ /* 0x000fc800078ec0ff */
[----:B------:R-:W-:-:S05]  /*10aa0*/  IADD3 R33, R8, R33, R227 ;  /* 0x0000002108217210 */ /* 0x000fca0007ffe0e3 */
[----:B------:R-:W-:-:S05]  /*10ab0*/  IMAD R33, R33, 0x2, R18 ;  /* 0x0000000221217824 */ /* 0x000fca00078e0212 */
[----:B------:R-:W0:Y:S02]  /*10ac0*/  LDS.128 R8, [R33+0x14400] ;  /* 0x0144000021087984 */ /* 0x000e240000000c00 */
[----:B0-----:R-:W-:Y:S02]  /*10ad0*/  HADD2.F32 R40, -RZ, R8.H1_H1 ;  /* 0x30000008ff287230 */ /* 0x001fe40000004100 */
[--C-:B------:R-:W-:Y:S02]  /*10ae0*/  HADD2.F32 R43, -RZ, R10.reuse.H0_H0 ;  /* 0x2000000aff2b7230 */ /* 0x100fe40000004100 */
[----:B------:R-:W-:Y:S02]  /*10af0*/  HADD2.F32 R44, -RZ, R10.H1_H1 ;  /* 0x3000000aff2c7230 */ /* 0x000fe40000004100 */
[----:B------:R-:W-:Y:S01]  /*10b00*/  FMUL.FTZ R10, R49, R40 ;  /* 0x00000028310a7220 */ /* 0x000fe20000410000 */
[--C-:B------:R-:W-:Y:S02]  /*10b10*/  HADD2.F32 R41, -RZ, R9.reuse.H0_H0 ;  /* 0x20000009ff297230 */ /* 0x100fe40000004100 */
[----:B------:R-:W-:-:S02]  /*10b20*/  HADD2.F32 R42, -RZ, R9.H1_H1 ;  /* 0x30000009ff2a7230 */ /* 0x000fc40000004100 */
[--C-:B------:R-:W-:Y:S02]  /*10b30*/  HADD2.F32 R9, -RZ, R11.reuse.H0_H0 ;  /* 0x2000000bff097230 */ /* 0x100fe40000004100 */
[----:B------:R-:W-:Y:S01]  /*10b40*/  HADD2.F32 R11, -RZ, R11.H1_H1 ;  /* 0x3000000bff0b7230 */ /* 0x000fe20000004100 */
[----:B--2---:R-:W0:Y:S02]  /*10b50*/  LDS.128 R4, [R54] ;  /* 0x0000000036047984 */ /* 0x004e240000000c00 */
[--C-:B0-----:R-:W-:Y:S02]  /*10b60*/  HADD2.F32 R38, -RZ, R5.reuse.H0_H0 ;  /* 0x20000005ff267230 */ /* 0x101fe40000004100 */
[----:B------:R-:W-:Y:S02]  /*10b70*/  HADD2.F32 R39, -RZ, R5.H1_H1 ;  /* 0x30000005ff277230 */ /* 0x000fe40000004100 */
[----:B------:R-:W-:Y:S02]  /*10b80*/  HADD2.F32 R5, -RZ, R8.H0_H0 ;  /* 0x20000008ff057230 */ /* 0x000fe40000004100 */
[----:B------:R-:W-:-:S02]  /*10b90*/  HADD2.F32 R36, -RZ, R4.H0_H0 ;  /* 0x20000004ff247230 */ /* 0x000fc40000004100 */
[----:B------:R-:W-:Y:S02]  /*10ba0*/  HADD2.F32 R37, -RZ, R4.H1_H1 ;  /* 0x30000004ff257230 */ /* 0x000fe40000004100 */
[-C--:B------:R-:W-:Y:S01]  /*10bb0*/  FMUL.FTZ R45, R48, R5.reuse ;  /* 0x00000005302d7220 */ /* 0x080fe20000410000 */
[C---:B------:R-:W-:Y:S01]  /*10bc0*/  FMUL.FTZ R47, R46.reuse, R5 ;  /* 0x000000052e2f7220 */ /* 0x040fe20000410000 */
[----:B------:R-:W-:Y:S02]  /*10bd0*/  HADD2.F32 R35, -RZ, R6.H0_H0 ;  /* 0x20000006ff237230 */ /* 0x000fe40000004100 */
[-C--:B------:R-:W-:Y:S01]  /*10be0*/  FFMA.FTZ R5, R46, R36.reuse, -R45 ;  /* 0x000000242e057223 */ /* 0x080fe2000001082d */
[----:B------:R-:W-:Y:S02]  /*10bf0*/  HADD2.F32 R45, -RZ, R26.H0_H0 ;  /* 0x2000001aff2d7230 */ /* 0x000fe40000004100 */
[----:B------:R-:W-:Y:S01]  /*10c00*/  FFMA.FTZ R8, R48, R36, R47 ;  /* 0x0000002430087223 */ /* 0x000fe2000001002f */
[----:B------:R-:W-:-:S02]  /*10c10*/  HADD2.F32 R46, -RZ, R29.H1_H1 ;  /* 0x3000001dff2e7230 */ /* 0x000fc40000004100 */
[----:B------:R-:W-:Y:S02]  /*10c20*/  HADD2.F32 R36, -RZ, R25.H1_H1 ;  /* 0x30000019ff247230 */ /* 0x000fe40000004100 */
[C---:B------:R-:W-:Y:S01]  /*10c30*/  FMUL.FTZ R40, R45.reuse, R40 ;  /* 0x000000282d287220 */ /* 0x040fe20000410000 */
[----:B------:R-:W-:Y:S01]  /*10c40*/  FFMA.FTZ R10, R45, R37, -R10 ;  /* 0x000000252d0a7223 */ /* 0x000fe2000001080a */
[----:B------:R-:W-:Y:S01]  /*10c50*/  FMUL.FTZ R45, R46, R41 ;  /* 0x000000292e2d7220 */ /* 0x000fe20000410000 */
[----:B------:R-:W-:Y:S02]  /*10c60*/  HADD2.F32 R47, -RZ, R26.H1_H1 ;  /* 0x3000001aff2f7230 */ /* 0x000fe40000004100 */
[----:B------:R-:W-:Y:S01]  /*10c70*/  FFMA.FTZ R37, R49, R37, R40 ;  /* 0x0000002531257223 */ /* 0x000fe20000010028 */
[C---:B------:R-:W-:Y:S01]  /*10c80*/  FMUL.FTZ R41, R36.reuse, R41 ;  /* 0x0000002924297220 */ /* 0x040fe20000410000 */
[----:B------:R-:W-:Y:S02]  /*10c90*/  HADD2.F32 R49, -RZ, R27.H0_H0 ;  /* 0x2000001bff317230 */ /* 0x000fe40000004100 */
[----:B------:R-:W-:Y:S01]  /*10ca0*/  FFMA.FTZ R45, R36, R38, -R45 ;  /* 0x00000026242d7223 */ /* 0x000fe2000001082d */
[----:B------:R-:W-:Y:S01]  /*10cb0*/  FMUL.FTZ R36, R51, R42 ;  /* 0x0000002a33247220 */ /* 0x000fe20000410000 */
[----:B------:R-:W-:Y:S01]  /*10cc0*/  FFMA.FTZ R41, R46, R38, R41 ;  /* 0x000000262e297223 */ /* 0x000fe20000010029 */
[----:B------:R-:W-:Y:S01]  /*10cd0*/  FMUL.FTZ R42, R47, R42 ;  /* 0x0000002a2f2a7220 */ /* 0x000fe20000410000 */
[----:B------:R-:W-:-:S02]  /*10ce0*/  HADD2.F32 R48, -RZ, R32.H0_H0 ;  /* 0x20000020ff307230 */ /* 0x000fc40000004100 */
[-C--:B------:R-:W-:Y:S01]  /*10cf0*/  FMUL.FTZ R38, R53, R43.reuse ;  /* 0x0000002b35267220 */ /* 0x080fe20000410000 */
[----:B------:R-:W-:Y:S02]  /*10d00*/  HADD2.F32 R46, -RZ, R28.H0_H0 ;  /* 0x2000001cff2e7230 */ /* 0x000fe40000004100 */
[----:B------:R-:W-:Y:S01]  /*10d10*/  FMUL.FTZ R40, R49, R43 ;  /* 0x0000002b31287220 */ /* 0x000fe20000410000 */
[----:B------:R-:W-:Y:S02]  /*10d20*/  HADD2.F32 R6, -RZ, R6.H1_H1 ;  /* 0x30000006ff067230 */ /* 0x000fe40000004100 */
[-C--:B------:R-:W-:Y:S01]  /*10d30*/  FFMA.FTZ R36, R47, R39.reuse, -R36 ;  /* 0x000000272f247223 */ /* 0x080fe20000010824 */
[----:B------:R-:W-:Y:S01]  /*10d40*/  FFMA.FTZ R42, R51, R39, R42 ;  /* 0x00000027332a7223 */ /* 0x000fe2000001002a */
[-C--:B------:R-:W-:Y:S01]  /*10d50*/  FFMA.FTZ R38, R49, R35.reuse, -R38 ;  /* 0x0000002331267223 */ /* 0x080fe20000010826 */
[----:B------:R-:W-:Y:S01]  /*10d60*/  FFMA.FTZ R40, R53, R35, R40 ;  /* 0x0000002335287223 */ /* 0x000fe20000010028 */
[-C--:B------:R-:W-:Y:S01]  /*10d70*/  FMUL.FTZ R39, R48, R44.reuse ;  /* 0x0000002c30277220 */ /* 0x080fe20000410000 */
[----:B------:R-:W-:Y:S01]  /*10d80*/  FMUL.FTZ R35, R46, R44 ;  /* 0x0000002c2e237220 */ /* 0x000fe20000410000 */
[----:B------:R-:W-:-:S02]  /*10d90*/  HADD2.F32 R49, -RZ, R32.H1_H1 ;  /* 0x30000020ff317230 */ /* 0x000fc40000004100 */
[----:B------:R-:W-:Y:S01]  /*10da0*/  FMUL.FTZ R43, R50, R9 ;  /* 0x00000009322b7220 */ /* 0x000fe20000410000 */
[----:B------:R-:W-:Y:S02]  /*10db0*/  HADD2.F32 R44, -RZ, R27.H1_H1 ;  /* 0x3000001bff2c7230 */ /* 0x000fe40000004100 */
[-C--:B------:R-:W-:Y:S01]  /*10dc0*/  FFMA.FTZ R39, R46, R6.reuse, -R39 ;  /* 0x000000062e277223 */ /* 0x080fe20000010827 */
[----:B------:R-:W-:Y:S02]  /*10dd0*/  HADD2.F32 R47, -RZ, R28.H1_H1 ;  /* 0x3000001cff2f7230 */ /* 0x000fe40000004100 */
[----:B------:R-:W-:Y:S01]  /*10de0*/  FFMA.FTZ R35, R48, R6, R35 ;  /* 0x0000000630237223 */ /* 0x000fe20000010023 */
[--C-:B------:R-:W-:Y:S02]  /*10df0*/  HADD2.F32 R4, -RZ, R7.reuse.H0_H0 ;  /* 0x20000007ff047230 */ /* 0x100fe40000004100 */
[----:B------:R-:W-:Y:S01]  /*10e00*/  FMUL.FTZ R6, R49, R11 ;  /* 0x0000000b31067220 */ /* 0x000fe20000410000 */
[----:B------:R-:W-:-:S02]  /*10e10*/  HADD2.F32 R7, -RZ, R7.H1_H1 ;  /* 0x30000007ff077230 */ /* 0x000fc40000004100 */
[C---:B------:R-:W-:Y:S01]  /*10e20*/  FMUL.FTZ R9, R44.reuse, R9 ;  /* 0x000000092c097220 */ /* 0x040fe20000410000 */
[----:B------:R-:W-:Y:S01]  /*10e30*/  FMUL.FTZ R46, R47, R11 ;  /* 0x0000000b2f2e7220 */ /* 0x000fe20000410000 */
[----:B------:R-:W-:Y:S01]  /*10e40*/  FFMA.FTZ R43, R44, R4, -R43 ;  /* 0x000000042c2b7223 */ /* 0x000fe2000001082b */
[----:B------:R-:W-:Y:S01]  /*10e50*/  F2FP.F16.F32.PACK_AB R8, R37, R8 ;  /* 0x000000082508723e */ /* 0x000fe200000000ff */
[-C--:B------:R-:W-:Y:S01]  /*10e60*/  FFMA.FTZ R44, R47, R7.reuse, -R6 ;  /* 0x000000072f2c7223 */ /* 0x080fe20000010806 */
[----:B------:R-:W-:Y:S01]  /*10e70*/  FFMA.FTZ R11, R50, R4, R9 ;  /* 0x00000004320b7223 */ /* 0x000fe20000010009 */
[----:B------:R-:W-:Y:S01]  /*10e80*/  FFMA.FTZ R46, R49, R7, R46 ;  /* 0x00000007312e7223 */ /* 0x000fe2000001002e */
[----:B------:R-:W-:Y:S02]  /*10e90*/  F2FP.F16.F32.PACK_AB R4, R10, R5 ;  /* 0x000000050a04723e */ /* 0x000fe400000000ff */
[----:B------:R-:W-:Y:S02]  /*10ea0*/  F2FP.F16.F32.PACK_AB R5, R36, R45 ;  /* 0x0000002d2405723e */ /* 0x000fe400000000ff */
[----:B------:R-:W-:-:S02]  /*10eb0*/  F2FP.F16.F32.PACK_AB R6, R39, R38 ;  /* 0x000000262706723e */ /* 0x000fc400000000ff */
[----:B------:R-:W-:Y:S02]  /*10ec0*/  F2FP.F16.F32.PACK_AB R7, R44, R43 ;  /* 0x0000002b2c07723e */ /* 0x000fe400000000ff */
[----:B------:R-:W-:Y:S02]  /*10ed0*/  F2FP.F16.F32.PACK_AB R9, R42, R41 ;  /* 0x000000292a09723e */ /* 0x000fe400000000ff */
[----:B------:R-:W-:Y:S01]  /*10ee0*/  F2FP.F16.F32.PACK_AB R10, R35, R40 ;  /* 0x00000028230a723e */ /* 0x000fe200000000ff */
[----:B------:R1:W-:Y:S01]  /*10ef0*/  STS.128 [R54], R4 ;  /* 0x0000000436007388 */ /* 0x0003e20000000c00 */
[----:B------:R-:W-:-:S05]  /*10f00*/  F2FP.F16.F32.PACK_AB R11, R46, R11 ;  /* 0x0000000b2e0b723e */ /* 0x000fca00000000ff */
[----:B------:R1:W-:Y:S02]  /*10f10*/  STS.128 [R33+0x14400], R8 ;  /* 0x0144000821007388 */ /* 0x0003e40000000c00 */
.L_x_625:
[----:B------:R-:W-:Y:S05]  /*10f20*/  BSYNC B2 ;  /* 0x0000000000027941 */ /* 0x000fea0003800000 */
.L_x_624:
[----:B------:R-:W-:Y:S05]  /*10f30*/  @P1 BRA `(.L_x_623) ;  /* 0x0000000400601947 */ /* 0x000fea0003800000 */
[----:B-1----:R-:W2:Y:S04]  /*10f40*/  LDL R4, [R1+0x14] ;  /* 0x0000140001047983 */ /* 0x002ea80000100800 */
[----:B------:R-:W3:Y:S01]  /*10f50*/  LDL R51, [R1+0x198] ;  /* 0x0001980001337983 */ /* 0x000ee20000100800 */
[----:B------:R-:W-:Y:S02]  /*10f60*/  HADD2.F32 R47, -RZ, R15.H0_H0 ;  /* 0x2000000fff2f7230 */ /* 0x000fe40000004100 */
[----:B------:R-:W-:Y:S02]  /*10f70*/  HADD2.F32 R45, -RZ, R3.H0_H0 ;  /* 0x20000003ff2d7230 */ /* 0x000fe40000004100 */
[----:B------:R-:W-:Y:S02]  /*10f80*/  HADD2.F32 R46, -RZ, R20.H0_H0 ;  /* 0x20000014ff2e7230 */ /* 0x000fe40000004100 */
[----:B------:R-:W-:-:S02]  /*10f90*/  HADD2.F32 R44, -RZ, R12.H0_H0 ;  /* 0x2000000cff2c7230 */ /* 0x000fc40000004100 */
[----:B------:R-:W-:Y:S02]  /*10fa0*/  HADD2.F32 R49, -RZ, R15.H1_H1 ;  /* 0x3000000fff317230 */ /* 0x000fe40000004100 */
[----:B------:R-:W-:Y:S02]  /*10fb0*/  HADD2.F32 R48, -RZ, R20.H1_H1 ;  /* 0x30000014ff307230 */ /* 0x000fe40000004100 */
[----:B------:R-:W-:Y:S01]  /*10fc0*/  HADD2.F32 R50, -RZ, R21.H0_H0 ;  /* 0x20000015ff327230 */ /* 0x000fe20000004100 */
[----:B--2---:R-:W-:-:S04]  /*10fd0*/  LEA.HI R34, R34, R4, RZ, 0x1d ;  /* 0x0000000422227211 */ /* 0x004fc800078fe8ff */
[----:B0-----:R-:W-:Y:S01]  /*10fe0*/  SHF.R.S32.HI R5, RZ, 0x1f, R34 ;  /* 0x0000001fff057819 */ /* 0x001fe20000011422 */
[----:B------:R-:W-:-:S03]  /*10ff0*/  IMAD.SHL.U32 R4, R34, 0x8, RZ ;  /* 0x0000000822047824 */ /* 0x000fc600078e00ff */
[----:B------:R-:W-:Y:S02]  /*11000*/  LEA.HI R5, R5, R34, RZ, 0x3 ;  /* 0x0000002205057211 */ /* 0x000fe400078f18ff */
[----:B------:R-:W-:Y:S02]  /*11010*/  LOP3.LUT R4, R223, 0x38, R4, 0xf8, !PT ;  /* 0x00000038df047812 */ /* 0x000fe400078ef804 */
[----:B------:R-:W-:Y:S02]  /*11020*/  SHF.L.U32 R5, R5, 0xa, RZ ;  /* 0x0000000a05057819 */ /* 0x000fe400000006ff */
[----:B------:R-:W-:Y:S01]  /*11030*/  LOP3.LUT R8, R4, R52, RZ, 0x3c, !PT ;  /* 0x0000003404087212 */ /* 0x000fe200078e3cff */
[----:B------:R-:W-:Y:S01]  /*11040*/  HADD2.F32 R52, -RZ, R24.H0_H0 ;  /* 0x20000018ff347230 */ /* 0x000fe20000004100 */
        /* <DEDUP_REMOVED lines=13> */
[--C-:B------:R-:W-:Y:S02]  /*11120*/  HADD2.F32 R42, -RZ, R10.reuse.H0_H0 ;  /* 0x2000000aff2a7230 */ /* 0x100fe40000004100 */
[-C--:B------:R-:W-:Y:S01]  /*11130*/  FMUL.FTZ R8, R47, R5.reuse ;  /* 0x000000052f087220 */ /* 0x080fe20000410000 */
[----:B------:R-:W-:Y:S02]  /*11140*/  HADD2.F32 R43, -RZ, R10.H1_H1 ;  /* 0x3000000aff2b7230 */ /* 0x000fe40000004100 */
[----:B------:R-:W-:Y:S01]  /*11150*/  FMUL.FTZ R10, R45, R5 ;  /* 0x000000052d0a7220 */ /* 0x000fe20000410000 */
[----:B------:R-:W-:-:S02]  /*11160*/  HADD2.F32 R40, -RZ, R9.H0_H0 ;  /* 0x20000009ff287230 */ /* 0x000fc40000004100 */
[----:B------:R-:W-:Y:S01]  /*11170*/  FFMA.FTZ R5, R45, R35, -R8 ;  /* 0x000000232d057223 */ /* 0x000fe20000010808 */
[----:B------:R-:W-:Y:S01]  /*11180*/  FMUL.FTZ R45, R46, R39 ;  /* 0x000000272e2d7220 */ /* 0x000fe20000410000 */
[----:B------:R-:W-:Y:S01]  /*11190*/  FFMA.FTZ R8, R47, R35, R10 ;  /* 0x000000232f087223 */ /* 0x000fe2000001000a */
[----:B------:R-:W-:Y:S02]  /*111a0*/  HADD2.F32 R35, -RZ, R3.H1_H1 ;  /* 0x30000003ff237230 */ /* 0x000fe40000004100 */
[C---:B------:R-:W-:Y:S01]  /*111b0*/  FMUL.FTZ R39, R44.reuse, R39 ;  /* 0x000000272c277220 */ /* 0x040fe20000410000 */
[----:B------:R-:W-:Y:S01]  /*111c0*/  FFMA.FTZ R10, R44, R36, -R45 ;  /* 0x000000242c0a7223 */ /* 0x000fe2000001082d */
[----:B------:R-:W-:Y:S02]  /*111d0*/  HADD2.F32 R41, -RZ, R9.H1_H1 ;  /* 0x30000009ff297230 */ /* 0x000fe40000004100 */
[----:B------:R-:W-:Y:S01]  /*111e0*/  FMUL.FTZ R44, R49, R40 ;  /* 0x00000028312c7220 */ /* 0x000fe20000410000 */
[----:B------:R-:W-:Y:S01]  /*111f0*/  FFMA.FTZ R39, R46, R36, R39 ;  /* 0x000000242e277223 */ /* 0x000fe20000010027 */
[----:B------:R-:W-:Y:S01]  /*11200*/  FMUL.FTZ R40, R35, R40 ;  /* 0x0000002823287220 */ /* 0x000fe20000410000 */
[----:B------:R-:W-:-:S02]  /*11210*/  HADD2.F32 R36, -RZ, R12.H1_H1 ;  /* 0x3000000cff247230 */ /* 0x000fc40000004100 */
[----:B------:R-:W-:Y:S01]  /*11220*/  FFMA.FTZ R44, R35, R37, -R44 ;  /* 0x00000025232c7223 */ /* 0x000fe2000001082c */
[----:B------:R-:W-:Y:S01]  /*11230*/  FMUL.FTZ R35, R48, R41 ;  /* 0x0000002930237220 */ /* 0x000fe20000410000 */
[----:B------:R-:W-:Y:S02]  /*11240*/  HADD2.F32 R46, -RZ, R13.H0_H0 ;  /* 0x2000000dff2e7230 */ /* 0x000fe40000004100 */
[----:B------:R-:W-:Y:S01]  /*11250*/  FFMA.FTZ R40, R49, R37, R40 ;  /* 0x0000002531287223 */ /* 0x000fe20000010028 */
[C---:B------:R-:W-:Y:S01]  /*11260*/  FMUL.FTZ R41, R36.reuse, R41 ;  /* 0x0000002924297220 */ /* 0x040fe20000410000 */
[----:B------:R-:W-:Y:S01]  /*11270*/  FFMA.FTZ R35, R36, R38, -R35 ;  /* 0x0000002624237223 */ /* 0x000fe20000010823 */
[----:B------:R-:W-:Y:S02]  /*11280*/  HADD2.F32 R36, -RZ, R14.H0_H0 ;  /* 0x2000000eff247230 */ /* 0x000fe40000004100 */
[-C--:B------:R-:W-:Y:S01]  /*11290*/  FMUL.FTZ R37, R50, R42.reuse ;  /* 0x0000002a32257220 */ /* 0x080fe20000410000 */
[----:B------:R-:W-:Y:S01]  /*112a0*/  FMUL.FTZ R45, R46, R42 ;  /* 0x0000002a2e2d7220 */ /* 0x000fe20000410000 */
[----:B------:R-:W-:Y:S01]  /*112b0*/  FMUL.FTZ R47, R52, R43 ;  /* 0x0000002b342f7220 */ /* 0x000fe20000410000 */
[----:B------:R-:W-:-:S02]  /*112c0*/  HADD2.F32 R9, -RZ, R11.H0_H0 ;  /* 0x2000000bff097230 */ /* 0x000fc40000004100 */
[-C--:B------:R-:W-:Y:S01]  /*112d0*/  FFMA.FTZ R37, R46, R34.reuse, -R37 ;  /* 0x000000222e257223 */ /* 0x080fe20000010825 */
[----:B------:R-:W-:Y:S01]  /*112e0*/  FFMA.FTZ R45, R50, R34, R45 ;  /* 0x00000022322d7223 */ /* 0x000fe2000001002d */
[----:B------:R-:W-:Y:S01]  /*112f0*/  FMUL.FTZ R43, R36, R43 ;  /* 0x0000002b242b7220 */ /* 0x000fe20000410000 */
[----:B------:R-:W-:Y:S02]  /*11300*/  HADD2.F32 R46, -RZ, R21.H1_H1 ;  /* 0x30000015ff2e7230 */ /* 0x000fe40000004100 */
[----:B------:R-:W-:Y:S01]  /*11310*/  FFMA.FTZ R41, R48, R38, R41 ;  /* 0x0000002630297223 */ /* 0x000fe20000010029 */
[----:B------:R-:W-:Y:S02]  /*11320*/  HADD2.F32 R11, -RZ, R11.H1_H1 ;  /* 0x3000000bff0b7230 */ /* 0x000fe40000004100 */
[-C--:B------:R-:W-:Y:S01]  /*11330*/  FFMA.FTZ R34, R36, R6.reuse, -R47 ;  /* 0x0000000624227223 */ /* 0x080fe2000001082f */
[----:B------:R-:W-:Y:S02]  /*11340*/  HADD2.F32 R49, -RZ, R24.H1_H1 ;  /* 0x30000018ff317230 */ /* 0x000fe40000004100 */
[----:B------:R-:W-:Y:S01]  /*11350*/  FFMA.FTZ R36, R52, R6, R43 ;  /* 0x0000000634247223 */ /* 0x000fe2000001002b */
[----:B------:R-:W-:-:S02]  /*11360*/  HADD2.F32 R38, -RZ, R13.H1_H1 ;  /* 0x3000000dff267230 */ /* 0x000fc40000004100 */
[----:B------:R-:W-:Y:S01]  /*11370*/  FMUL.FTZ R43, R46, R9 ;  /* 0x000000092e2b7220 */ /* 0x000fe20000410000 */
[----:B------:R-:W-:Y:S02]  /*11380*/  HADD2.F32 R47, -RZ, R14.H1_H1 ;  /* 0x3000000eff2f7230 */ /* 0x000fe40000004100 */
[----:B------:R-:W-:Y:S01]  /*11390*/  FMUL.FTZ R6, R49, R11 ;  /* 0x0000000b31067220 */ /* 0x000fe20000410000 */
[--C-:B------:R-:W-:Y:S02]  /*113a0*/  HADD2.F32 R4, -RZ, R7.reuse.H0_H0 ;  /* 0x20000007ff047230 */ /* 0x100fe40000004100 */
[C---:B------:R-:W-:Y:S01]  /*113b0*/  FMUL.FTZ R9, R38.reuse, R9 ;  /* 0x0000000926097220 */ /* 0x040fe20000410000 */
[----:B------:R-:W-:Y:S02]  /*113c0*/  HADD2.F32 R7, -RZ, R7.H1_H1 ;  /* 0x30000007ff077230 */ /* 0x000fe40000004100 */
[----:B------:R-:W-:Y:S01]  /*113d0*/  FMUL.FTZ R42, R47, R11 ;  /* 0x0000000b2f2a7220 */ /* 0x000fe20000410000 */
[----:B------:R-:W-:Y:S01]  /*113e0*/  F2FP.F16.F32.PACK_AB R8, R39, R8 ;  /* 0x000000082708723e */ /* 0x000fe200000000ff */
[-C--:B------:R-:W-:Y:S01]  /*113f0*/  FFMA.FTZ R43, R38, R4.reuse, -R43 ;  /* 0x00000004262b7223 */ /* 0x080fe2000001082b */
[----:B------:R-:W-:Y:S01]  /*11400*/  FFMA.FTZ R11, R46, R4, R9 ;  /* 0x000000042e0b7223 */ /* 0x000fe20000010009 */
[-C--:B------:R-:W-:Y:S01]  /*11410*/  FFMA.FTZ R38, R47, R7.reuse, -R6 ;  /* 0x000000072f267223 */ /* 0x080fe20000010806 */
[----:B------:R-:W-:Y:S01]  /*11420*/  FFMA.FTZ R42, R49, R7, R42 ;  /* 0x00000007312a7223 */ /* 0x000fe2000001002a */
        /* <DEDUP_REMOVED lines=9> */
.L_x_623:
[----:B------:R-:W-:Y:S05]  /*114c0*/  BSYNC B1 ;  /* 0x0000000000017941 */ /* 0x000fea0003800000 */
.L_x_622:
        /* <DEDUP_REMOVED lines=14> */
[----:B------:R-:W-:Y:S01]  /*115b0*/  SHF.R.S32.HI R7, RZ, 0x1f, R4 ;  /* 0x0000001fff077819 */ /* 0x000fe20000011404 */
[----:B0-----:R-:W-:Y:S02]  /*115c0*/  IMAD.SHL.U32 R5, R4, 0x8, RZ ;  /* 0x0000000804057824 */ /* 0x001fe400078e00ff */
[--C-:B------:R-:W-:Y:S01]  /*115d0*/  HADD2.F32 R49, -RZ, R30.reuse.H0_H0 ;  /* 0x2000001eff317230 */ /* 0x100fe20000004100 */
[----:B------:R-:W-:Y:S01]  /*115e0*/  LEA.HI R7, R7, R4, RZ, 0x3 ;  /* 0x0000000407077211 */ /* 0x000fe200078f18ff */
[----:B------:R-:W-:Y:S01]  /*115f0*/  HADD2.F32 R51, -RZ, R30.H1_H1 ;  /* 0x3000001eff337230 */ /* 0x000fe20000004100 */
[----:B------:R-:W-:Y:S01]  /*11600*/  LOP3.LUT R4, R222, 0x38, R5, 0xf8, !PT ;  /* 0x00000038de047812 */ /* 0x000fe200078ef805 */
[--C-:B------:R-:W-:Y:S01]  /*11610*/  HADD2.F32 R53, -RZ, R31.reuse.H0_H0 ;  /* 0x2000001fff357230 */ /* 0x100fe20000004100 */
[----:B------:R-:W-:Y:S01]  /*11620*/  SHF.L.U32 R7, R7, 0xa, RZ ;  /* 0x0000000a07077819 */ /* 0x000fe200000006ff */
[----:B------:R-:W-:Y:S01]  /*11630*/  HADD2.F32 R50, -RZ, R31.H1_H1 ;  /* 0x3000001fff327230 */ /* 0x000fe20000004100 */
[----:B------:R-:W-:-:S02]  /*11640*/  LOP3.LUT R9, R4, R52, RZ, 0x3c, !PT ;  /* 0x0000003404097212 */ /* 0x000fc400078e3cff */
        /* <DEDUP_REMOVED lines=73> */
.L_x_629:
[----:B------:R-:W-:Y:S05]  /*11ae0*/  BSYNC B2 ;  /* 0x0000000000027941 */ /* 0x000fea0003800000 */
.L_x_628:
        /* <DEDUP_REMOVED lines=11> */
[----:B------:R-:W-:Y:S01]  /*11ba0*/  SHF.R.S32.HI R7, RZ, 0x1f, R34 ;  /* 0x0000001fff077819 */ /* 0x000fe20000011422 */
[----:B0-----:R-:W-:-:S03]  /*11bb0*/  IMAD.SHL.U32 R5, R34, 0x8, RZ ;  /* 0x0000000822057824 */ /* 0x001fc600078e00ff */
[----:B------:R-:W-:Y:S02]  /*11bc0*/  LEA.HI R7, R7, R34, RZ, 0x3 ;  /* 0x0000002207077211 */ /* 0x000fe400078f18ff */
[----:B------:R-:W-:-:S03]  /*11bd0*/  LOP3.LUT R4, R222, 0x38, R5, 0xf8, !PT ;  /* 0x00000038de047812 */ /* 0x000fc600078ef805 */
[----:B------:R-:W-:Y:S01]  /*11be0*/  IMAD.SHL.U32 R7, R7, 0x400, RZ ;  /* 0x0000040007077824 */ /* 0x000fe200078e00ff */
[----:B------:R-:W-:Y:S01]  /*11bf0*/  LOP3.LUT R9, R4, R52, RZ, 0x3c, !PT ;  /* 0x0000003404097212 */ /* 0x000fe200078e3cff */
[----:B------:R-:W-:-:S03]  /*11c00*/  HADD2.F32 R52, -RZ, R24.H0_H0 ;  /* 0x20000018ff347230 */ /* 0x000fc60000004100 */
[----:B------:R-:W-:Y:S02]  /*11c10*/  LOP3.LUT R8, R7, 0x7fffe000, RZ, 0xc0, !PT ;  /* 0x7fffe00007087812 */ /* 0x000fe400078ec0ff */
[----:B---3--:R-:W0:Y:S02]  /*11c20*/  LDS.128 R4, [R51] ;  /* 0x0000000033047984 */ /* 0x008e240000000c00 */
[----:B------:R-:W-:-:S04]  /*11c30*/  IADD3 R9, R9, R8, R226 ;  /* 0x0000000809097210 */ /* 0x000fc80007ffe0e2 */
[----:B------:R-:W-:-:S05]  /*11c40*/  LEA R33, R9, R18, 0x1 ;  /* 0x0000001209217211 */ /* 0x000fca00078e08ff */
        /* <DEDUP_REMOVED lines=67> */
.L_x_627:
[----:B------:R-:W-:Y:S05]  /*12080*/  BSYNC B1 ;  /* 0x0000000000017941 */ /* 0x000fea0003800000 */
.L_x_626:
[----:B012---:R-:W-:-:S05]  /*12090*/  VIADD R5, R212, 0x60 ;  /* 0x00000060d4057836 */ /* 0x007fca0000000000 */
[----:B------:R-:W-:-:S13]  /*120a0*/  ISETP.GE.AND P0, PT, R5, R0, PT ;  /* 0x000000000500720c */ /* 0x000fda0003f06270 */
[----:B------:R-:W-:Y:S05]  /*120b0*/  @P0 BRA `(.L_x_606) ;  /* 0x0000000c001c0947 */ /* 0x000fea0003800000 */
[----:B------:R0:W5:Y:S01]  /*120c0*/  LDL R47, [R1+0x104] ;  /* 0x00010400012f7983 */ /* 0x0001620000100800 */
[----:B------:R-:W1:Y:S01]  /*120d0*/  LDC R0, c[0x0][0x3f4] ;  /* 0x0000fd00ff007b82 */ /* 0x000e620000000800 */
[----:B------:R-:W-:Y:S01]  /*120e0*/  VIADD R49, R212, 0x60 ;  /* 0x00000060d4317836 */ /* 0x000fe20000000000 */
[----:B------:R-:W-:Y:S03]  /*120f0*/  BSSY B1, `(.L_x_630) ;  /* 0x000005e000017945 */ /* 0x000fe60003800000 */
[----:B------:R-:W-:-:S05]  /*12100*/  IMAD.SHL.U32 R49, R49, 0x40, RZ ;  /* 0x0000004031317824 */ /* 0x000fca00078e00ff */
[----:B------:R-:W-:Y:S02]  /*12110*/  LOP3.LUT R49, R49, 0x1c0, RZ, 0xc0, !PT ;  /* 0x000001c031317812 */ /* 0x000fe400078ec0ff */
[-C--:B-1----:R-:W-:Y:S02]  /*12120*/  ISETP.GE.AND P0, PT, R16, R0.reuse, PT ;  /* 0x000000001000720c */ /* 0x082fe40003f06270 */
[----:B------:R-:W-:-:S11]  /*12130*/  ISETP.GE.AND P1, PT, R213, R0, PT ;  /* 0x00000000d500720c */ /* 0x000fd60003f26270 */
[----:B0-----:R-:W-:Y:S05]  /*12140*/  @P0 BRA `(.L_x_631) ;  /* 0x0000000400600947 */ /* 0x001fea0003800000 */
[----:B------:R-:W2:Y:S01]  /*12150*/  LDL R51, [R1+0x18c] ;  /* 0x00018c0001337983 */ /* 0x000ea20000100800 */
[----:B------:R-:W-:Y:S01]  /*12160*/  LEA.HI R4, R0, R233, RZ, 0x1d ;  /* 0x000000e900047211 */ /* 0x000fe200078fe8ff */
[----:B------:R-:W-:Y:S01]  /*12170*/  HADD2.F32 R45, -RZ, R29.H0_H0 ;  /* 0x2000001dff2d7230 */ /* 0x000fe20000004100 */
[----:B------:R-:W-:Y:S01]  /*12180*/  SHF.R.U32.HI R9, RZ, 0x3, R49 ;  /* 0x00000003ff097819 */ /* 0x000fe20000011631 */
[--C-:B------:R-:W-:Y:S01]  /*12190*/  HADD2.F32 R43, -RZ, R25.reuse.H0_H0 ;  /* 0x20000019ff2b7230 */ /* 0x100fe20000004100 */
[----:B------:R-:W-:Y:S01]  /*121a0*/  SHF.R.S32.HI R7, RZ, 0x1f, R4 ;  /* 0x0000001fff077819 */ /* 0x000fe20000011404 */
[--C-:B------:R-:W-:Y:S01]  /*121b0*/  HADD2.F32 R48, -RZ, R30.reuse.H0_H0 ;  /* 0x2000001eff307230 */ /* 0x100fe20000004100 */
[----:B------:R-:W-:Y:S01]  /*121c0*/  SHF.L.U32 R5, R4, 0x3, RZ ;  /* 0x0000000304057819 */ /* 0x000fe200000006ff */
[----:B------:R-:W-:Y:S01]  /*121d0*/  HADD2.F32 R25, -RZ, R25.H1_H1 ;  /* 0x30000019ff197230 */ /* 0x000fe20000004100 */
[----:B------:R-:W-:Y:S01]  /*121e0*/  LEA.HI R7, R7, R4, RZ, 0x3 ;  /* 0x0000000407077211 */ /* 0x000fe200078f18ff */
[----:B------:R-:W-:Y:S01]  /*121f0*/  HADD2.F32 R50, -RZ, R30.H1_H1 ;  /* 0x3000001eff327230 */ /* 0x000fe20000004100 */
[----:B------:R-:W-:Y:S01]  /*12200*/  LOP3.LUT R4, R49, 0x38, R5, 0xf8, !PT ;  /* 0x0000003831047812 */ /* 0x000fe200078ef805 */
[----:B------:R-:W-:-:S02]  /*12210*/  HADD2.F32 R30, -RZ, R27.H0_H0 ;  /* 0x2000001bff1e7230 */ /* 0x000fc40000004100 */
[----:B------:R-:W-:Y:S01]  /*12220*/  IMAD.SHL.U32 R7, R7, 0x400, RZ ;  /* 0x0000040007077824 */ /* 0x000fe200078e00ff */
[----:B------:R-:W-:Y:S01]  /*12230*/  LOP3.LUT R8, R4, R9, RZ, 0x3c, !PT ;  /* 0x0000000904087212 */ /* 0x000fe200078e3cff */
[----:B------:R-:W-:-:S03]  /*12240*/  HADD2.F32 R52, -RZ, R32.H0_H0 ;  /* 0x20000020ff347230 */ /* 0x000fc60000004100 */
[----:B------:R-:W-:-:S04]  /*12250*/  LOP3.LUT R33, R7, 0x7fffe000, RZ, 0xc0, !PT ;  /* 0x7fffe00007217812 */ /* 0x000fc800078ec0ff */
[----:B-----5:R-:W-:-:S05]  /*12260*/  IADD3 R33, R8, R33, R47 ;  /* 0x0000002108217210 */ /* 0x020fca0007ffe02f */
[----:B------:R-:W-:-:S05]  /*12270*/  IMAD R33, R33, 0x2, R18 ;  /* 0x0000000221217824 */ /* 0x000fca00078e0212 */
[----:B------:R-:W0:Y:S02]  /*12280*/  LDS.128 R8, [R33+0x14400] ;  /* 0x0144000021087984 */ /* 0x000e240000000c00 */
[----:B0-----:R-:W-:Y:S02]  /*12290*/  HADD2.F32 R39, -RZ, R8.H1_H1 ;  /* 0x30000008ff277230 */ /* 0x001fe40000004100 */
[--C-:B------:R-:W-:Y:S02]  /*122a0*/  HADD2.F32 R40, -RZ, R9.reuse.H0_H0 ;  /* 0x20000009ff287230 */ /* 0x100fe40000004100 */
[----:B------:R-:W-:Y:S02]  /*122b0*/  HADD2.F32 R41, -RZ, R9.H1_H1 ;  /* 0x30000009ff297230 */ /* 0x000fe40000004100 */
[--C-:B------:R-:W-:Y:S02]  /*122c0*/  HADD2.F32 R42, -RZ, R10.reuse.H0_H0 ;  /* 0x2000000aff2a7230 */ /* 0x100fe40000004100 */
[----:B------:R-:W-:Y:S01]  /*122d0*/  HADD2.F32 R10, -RZ, R10.H1_H1 ;  /* 0x3000000aff0a7230 */ /* 0x000fe20000004100 */
[----:B--2---:R-:W0:Y:S02]  /*122e0*/  LDS.128 R4, [R51] ;  /* 0x0000000033047984 */ /* 0x004e240000000c00 */
[----:B0-----:R-:W-:-:S02]  /*122f0*/  HADD2.F32 R37, -RZ, R5.H0_H0 ;  /* 0x20000005ff257230 */ /* 0x001fc40000004100 */
[----:B------:R-:W-:Y:S02]  /*12300*/  HADD2.F32 R38, -RZ, R5.H1_H1 ;  /* 0x30000005ff267230 */ /* 0x000fe40000004100 */
[----:B------:R-:W-:Y:S02]  /*12310*/  HADD2.F32 R5, -RZ, R8.H0_H0 ;  /* 0x20000008ff057230 */ /* 0x000fe40000004100 */
[--C-:B------:R-:W-:Y:S02]  /*12320*/  HADD2.F32 R35, -RZ, R4.reuse.H0_H0 ;  /* 0x20000004ff237230 */ /* 0x100fe40000004100 */
[----:B------:R-:W-:Y:S02]  /*12330*/  HADD2.F32 R36, -RZ, R4.H1_H1 ;  /* 0x30000004ff247230 */ /* 0x000fe40000004100 */
[-C--:B------:R-:W-:Y:S01]  /*12340*/  FMUL.FTZ R44, R45, R5.reuse ;  /* 0x000000052d2c7220 */ /* 0x080fe20000410000 */
[----:B------:R-:W-:Y:S01]  /*12350*/  FMUL.FTZ R46, R43, R5 ;  /* 0x000000052b2e7220 */ /* 0x000fe20000410000 */
[----:B------:R-:W-:-:S02]  /*12360*/  HADD2.F32 R34, -RZ, R6.H0_H0 ;  /* 0x20000006ff227230 */ /* 0x000fc40000004100 */
[-C--:B------:R-:W-:Y:S01]  /*12370*/  FFMA.FTZ R5, R43, R35.reuse, -R44 ;  /* 0x000000232b057223 */ /* 0x080fe2000001082c */
[----:B------:R-:W-:Y:S02]  /*12380*/  HADD2.F32 R43, -RZ, R29.H1_H1 ;  /* 0x3000001dff2b7230 */ /* 0x000fe40000004100 */
[----:B------:R-:W-:Y:S01]  /*12390*/  FFMA.FTZ R9, R45, R35, R46 ;  /* 0x000000232d097223 */ /* 0x000fe2000001002e */
[--C-:B------:R-:W-:Y:S02]  /*123a0*/  HADD2.F32 R44, -RZ, R26.reuse.H0_H0 ;  /* 0x2000001aff2c7230 */ /* 0x100fe40000004100 */
[-C--:B------:R-:W-:Y:S01]  /*123b0*/  FMUL.FTZ R29, R48, R39.reuse ;  /* 0x00000027301d7220 */ /* 0x080fe20000410000 */
[----:B------:R-:W-:Y:S02]  /*123c0*/  HADD2.F32 R26, -RZ, R26.H1_H1 ;  /* 0x3000001aff1a7230 */ /* 0x000fe40000004100 */
[-C--:B------:R-:W-:Y:S01]  /*123d0*/  FMUL.FTZ R46, R43, R40.reuse ;  /* 0x000000282b2e7220 */ /* 0x080fe20000410000 */
[C---:B------:R-:W-:Y:S01]  /*123e0*/  FMUL.FTZ R40, R25.reuse, R40 ;  /* 0x0000002819287220 */ /* 0x040fe20000410000 */
[C---:B------:R-:W-:Y:S01]  /*123f0*/  FMUL.FTZ R39, R44.reuse, R39 ;  /* 0x000000272c277220 */ /* 0x040fe20000410000 */
[-C--:B------:R-:W-:Y:S01]  /*12400*/  FFMA.FTZ R44, R44, R36.reuse, -R29 ;  /* 0x000000242c2c7223 */ /* 0x080fe2000001081d */
[----:B------:R-:W-:Y:S01]  /*12410*/  FFMA.FTZ R46, R25, R37, -R46 ;  /* 0x00000025192e7223 */ /* 0x000fe2000001082e */
[----:B------:R-:W-:Y:S01]  /*12420*/  FMUL.FTZ R25, R50, R41 ;  /* 0x0000002932197220 */ /* 0x000fe20000410000 */
[----:B------:R-:W-:Y:S01]  /*12430*/  FFMA.FTZ R36, R48, R36, R39 ;  /* 0x0000002430247223 */ /* 0x000fe20000010027 */
[----:B------:R-:W-:-:S02]  /*12440*/  HADD2.F32 R48, -RZ, R31.H0_H0 ;  /* 0x2000001fff307230 */ /* 0x000fc40000004100 */
[C---:B------:R-:W-:Y:S01]  /*12450*/  FMUL.FTZ R41, R26.reuse, R41 ;  /* 0x000000291a297220 */ /* 0x040fe20000410000 */
[----:B------:R-:W-:Y:S01]  /*12460*/  FFMA.FTZ R25, R26, R38, -R25 ;  /* 0x000000261a197223 */ /* 0x000fe20000010819 */
[----:B------:R-:W-:Y:S02]  /*12470*/  HADD2.F32 R26, -RZ, R28.H0_H0 ;  /* 0x2000001cff1a7230 */ /* 0x000fe40000004100 */
[----:B------:R-:W-:Y:S01]  /*12480*/  FFMA.FTZ R40, R43, R37, R40 ;  /* 0x000000252b287223 */ /* 0x000fe20000010028 */
[----:B------:R-:W-:Y:S02]  /*12490*/  HADD2.F32 R6, -RZ, R6.H1_H1 ;  /* 0x30000006ff067230 */ /* 0x000fe40000004100 */
[-C--:B------:R-:W-:Y:S01]  /*124a0*/  FMUL.FTZ R29, R48, R42.reuse ;  /* 0x0000002a301d7220 */ /* 0x080fe20000410000 */
[----:B------:R-:W-:Y:S01]  /*124b0*/  FMUL.FTZ R35, R30, R42 ;  /* 0x0000002a1e237220 */ /* 0x000fe20000410000 */
[----:B------:R-:W-:Y:S01]  /*124c0*/  FMUL.FTZ R37, R52, R10 ;  /* 0x0000000a34257220 */ /* 0x000fe20000410000 */
[----:B------:R-:W-:-:S02]  /*124d0*/  HADD2.F32 R8, -RZ, R11.H0_H0 ;  /* 0x2000000bff087230 */ /* 0x000fc40000004100 */
[-C--:B------:R-:W-:Y:S01]  /*124e0*/  FFMA.FTZ R29, R30, R34.reuse, -R29 ;  /* 0x000000221e1d7223 */ /* 0x080fe2000001081d */
[----:B------:R-:W-:Y:S01]  /*124f0*/  FFMA.FTZ R35, R48, R34, R35 ;  /* 0x0000002230237223 */ /* 0x000fe20000010023 */
[C---:B------:R-:W-:Y:S01]  /*12500*/  FMUL.FTZ R39, R26.reuse, R10 ;  /* 0x0000000a1a277220 */ /* 0x040fe20000410000 */
[----:B------:R-:W-:Y:S02]  /*12510*/  HADD2.F32 R11, -RZ, R11.H1_H1 ;  /* 0x3000000bff0b7230 */ /* 0x000fe40000004100 */
[-C--:B------:R-:W-:Y:S01]  /*12520*/  FFMA.FTZ R10, R26, R6.reuse, -R37 ;  /* 0x000000061a0a7223 */ /* 0x080fe20000010825 */
[----:B------:R-:W-:Y:S02]  /*12530*/  HADD2.F32 R34, -RZ, R31.H1_H1 ;  /* 0x3000001fff227230 */ /* 0x000fe40000004100 */
[----:B------:R-:W-:Y:S01]  /*12540*/  FFMA.FTZ R26, R52, R6, R39 ;  /* 0x00000006341a7223 */ /* 0x000fe20000010027 */
[----:B------:R-:W-:Y:S02]  /*12550*/  HADD2.F32 R30, -RZ, R27.H1_H1 ;  /* 0x3000001bff1e7230 */ /* 0x000fe40000004100 */
[----:B------:R-:W-:Y:S01]  /*12560*/  FFMA.FTZ R41, R50, R38, R41 ;  /* 0x0000002632297223 */ /* 0x000fe20000010029 */
[----:B------:R-:W-:-:S02]  /*12570*/  HADD2.F32 R43, -RZ, R32.H1_H1 ;  /* 0x30000020ff2b7230 */ /* 0x000fc40000004100 */
[-C--:B------:R-:W-:Y:S01]  /*12580*/  FMUL.FTZ R27, R34, R8.reuse ;  /* 0x00000008221b7220 */ /* 0x080fe20000410000 */
[----:B------:R-:W-:Y:S02]  /*12590*/  HADD2.F32 R37, -RZ, R28.H1_H1 ;  /* 0x3000001cff257230 */ /* 0x000fe40000004100 */
[C---:B------:R-:W-:Y:S01]  /*125a0*/  FMUL.FTZ R31, R30.reuse, R8 ;  /* 0x000000081e1f7220 */ /* 0x040fe20000410000 */
[--C-:B------:R-:W-:Y:S02]  /*125b0*/  HADD2.F32 R4, -RZ, R7.reuse.H0_H0 ;  /* 0x20000007ff047230 */ /* 0x100fe40000004100 */
[-C--:B------:R-:W-:Y:S01]  /*125c0*/  FMUL.FTZ R6, R43, R11.reuse ;  /* 0x0000000b2b067220 */ /* 0x080fe20000410000 */
[----:B------:R-:W-:Y:S02]  /*125d0*/  HADD2.F32 R7, -RZ, R7.H1_H1 ;  /* 0x30000007ff077230 */ /* 0x000fe40000004100 */
[C---:B------:R-:W-:Y:S01]  /*125e0*/  FMUL.FTZ R8, R37.reuse, R11 ;  /* 0x0000000b25087220 */ /* 0x040fe20000410000 */
        /* <DEDUP_REMOVED lines=14> */
.L_x_631:
[----:B------:R-:W-:Y:S05]  /*126d0*/  BSYNC B1 ;  /* 0x0000000000017941 */ /* 0x000fea0003800000 */
.L_x_630:
[----:B------:R-:W-:Y:S05]  /*126e0*/  @P1 BRA `(.L_x_606) ;  /* 0x0000000400901947 */ /* 0x000fea0003800000 */
[----:B0-----:R-:W2:Y:S04]  /*126f0*/  LDL R4, [R1+0x108] ;  /* 0x0001080001047983 */ /* 0x001ea80000100800 */
[----:B------:R-:W3:Y:S01]  /*12700*/  LDL R5, [R1+0x14] ;  /* 0x0000140001057983 */ /* 0x000ee20000100800 */
[----:B------:R-:W-:Y:S01]  /*12710*/  SHF.R.U32.HI R7, RZ, 0x3, R49 ;  /* 0x00000003ff077819 */ /* 0x000fe20000011631 */
[----:B------:R-:W-:Y:S02]  /*12720*/  HADD2.F32 R34, -RZ, R3.H0_H0 ;  /* 0x20000003ff227230 */ /* 0x000fe40000004100 */
[----:B------:R-:W-:Y:S02]  /*12730*/  HADD2.F32 R36, -RZ, R15.H0_H0 ;  /* 0x2000000fff247230 */ /* 0x000fe40000004100 */
[----:B------:R-:W-:-:S02]  /*12740*/  HADD2.F32 R38, -RZ, R20.H0_H0 ;  /* 0x20000014ff267230 */ /* 0x000fc40000004100 */
[----:B------:R-:W-:Y:S02]  /*12750*/  HADD2.F32 R39, -RZ, R3.H1_H1 ;  /* 0x30000003ff277230 */ /* 0x000fe40000004100 */
[----:B------:R-:W-:Y:S02]  /*12760*/  HADD2.F32 R41, -RZ, R15.H1_H1 ;  /* 0x3000000fff297230 */ /* 0x000fe40000004100 */
[----:B------:R-:W-:Y:S01]  /*12770*/  HADD2.F32 R43, -RZ, R20.H1_H1 ;  /* 0x30000014ff2b7230 */ /* 0x000fe20000004100 */
[----:B--2---:R-:W-:Y:S02]  /*12780*/  R2UR UR4, R4 ;  /* 0x00000000040472ca */ /* 0x004fe400000e0000 */
[----:B------:R-:W-:Y:S01]  /*12790*/  SHF.R.S32.HI R4, RZ, 0x1f, R213 ;  /* 0x0000001fff047819 */ /* 0x000fe200000114d5 */
[----:B---3--:R-:W-:-:S03]  /*127a0*/  IMAD.MOV.U32 R6, RZ, RZ, R5 ;  /* 0x000000ffff067224 */ /* 0x008fc600078e0005 */
[CC--:B------:R-:W-:Y:S02]  /*127b0*/  LEA.HI R5, R4.reuse, R213.reuse, RZ, 0x6 ;  /* 0x000000d504057211 */ /* 0x0c0fe400078f30ff */
[----:B------:R-:W-:Y:S02]  /*127c0*/  LEA.HI R4, R4, R213, RZ, 0x3 ;  /* 0x000000d504047211 */ /* 0x000fe400078f18ff */
[----:B------:R-:W-:Y:S02]  /*127d0*/  LEA.HI R0, R0, R6, RZ, 0x1d ;  /* 0x0000000600007211 */ /* 0x000fe400078fe8ff */
[----:B------:R-:W-:Y:S02]  /*127e0*/  SHF.L.U32 R6, R5, 0x7, RZ ;  /* 0x0000000705067819 */ /* 0x000fe400000006ff */
[----:B------:R-:W-:Y:S02]  /*127f0*/  LOP3.LUT R4, R49, 0x38, R4, 0xf8, !PT ;  /* 0x0000003831047812 */ /* 0x000fe400078ef804 */
[----:B------:R-:W-:-:S02]  /*12800*/  SHF.R.S32.HI R5, RZ, 0x1f, R0 ;  /* 0x0000001fff057819 */ /* 0x000fc40000011400 */
[----:B------:R-:W-:Y:S01]  /*12810*/  LOP3.LUT R9, R4, R7, RZ, 0x3c, !PT ;  /* 0x0000000704097212 */ /* 0x000fe200078e3cff */
[----:B------:R-:W-:Y:S01]  /*12820*/  IMAD.SHL.U32 R4, R0, 0x8, RZ ;  /* 0x0000000800047824 */ /* 0x000fe200078e00ff */
[----:B------:R-:W-:-:S04]  /*12830*/  LEA.HI R5, R5, R0, RZ, 0x3 ;  /* 0x0000000005057211 */ /* 0x000fc800078f18ff */
[----:B------:R-:W-:Y:S01]  /*12840*/  LOP3.LUT R4, R49, 0x38, R4, 0xf8, !PT ;  /* 0x0000003831047812 */ /* 0x000fe200078ef804 */
[----:B------:R-:W-:-:S03]  /*12850*/  IMAD.SHL.U32 R5, R5, 0x400, RZ ;  /* 0x0000040005057824 */ /* 0x000fc600078e00ff */
[----:B------:R-:W-:Y:S02]  /*12860*/  LOP3.LUT R8, R4, R7, RZ, 0x3c, !PT ;  /* 0x0000000704087212 */ /* 0x000fe400078e3cff */
[----:B------:R-:W-:-:S04]  /*12870*/  LOP3.LUT R25, R5, 0x7fffe000, RZ, 0xc0, !PT ;  /* 0x7fffe00005197812 */ /* 0x000fc800078ec0ff */
[----:B-----5:R-:W-:Y:S02]  /*12880*/  IADD3 R25, R8, R25, R47 ;  /* 0x0000001908197210 */ /* 0x020fe40007ffe02f */
[----:B------:R-:W-:-:S03]  /*12890*/  LOP3.LUT R6, R6, 0xffffe000, RZ, 0xc0, !PT ;  /* 0xffffe00006067812 */ /* 0x000fc600078ec0ff */
[----:B------:R-:W-:Y:S01]  /*128a0*/  IMAD R25, R25, 0x2, R18 ;  /* 0x0000000219197824 */ /* 0x000fe200078e0212 */
[----:B------:R-:W-:-:S04]  /*128b0*/  IADD3 R0, R9, R6, R47 ;  /* 0x0000000609007210 */ /* 0x000fc80007ffe02f */
[----:B------:R-:W0:Y:S01]  /*128c0*/  LDS.128 R8, [R25+0x14400] ;  /* 0x0144000019087984 */ /* 0x000e220000000c00 */
[----:B------:R-:W-:-:S05]  /*128d0*/  LEA R0, R0, UR4, 0x1 ;  /* 0x0000000400007c11 */ /* 0x000fca000f8e08ff */
[----:B------:R-:W1:Y:S01]  /*128e0*/  LDS.128 R4, [R0] ;  /* 0x0000000000047984 */ /* 0x000e620000000c00 */
[--C-:B0-----:R-:W-:Y:S02]  /*128f0*/  HADD2.F32 R30, -RZ, R8.reuse.H0_H0 ;  /* 0x20000008ff1e7230 */ /* 0x101fe40000004100 */
[----:B------:R-:W-:-:S03]  /*12900*/  HADD2.F32 R8, -RZ, R8.H1_H1 ;  /* 0x30000008ff087230 */ /* 0x000fc60000004100 */
[-C--:B------:R-:W-:Y:S01]  /*12910*/  FMUL.FTZ R35, R36, R30.reuse ;  /* 0x0000001e24237220 */ /* 0x080fe20000410000 */
[----:B------:R-:W-:Y:S01]  /*12920*/  FMUL.FTZ R37, R34, R30 ;  /* 0x0000001e22257220 */ /* 0x000fe20000410000 */
[----:B------:R-:W-:Y:S02]  /*12930*/  HADD2.F32 R30, -RZ, R12.H0_H0 ;  /* 0x2000000cff1e7230 */ /* 0x000fe40000004100 */
[--C-:B-1----:R-:W-:Y:S02]  /*12940*/  HADD2.F32 R26, -RZ, R4.reuse.H0_H0 ;  /* 0x20000004ff1a7230 */ /* 0x102fe40000004100 */
[----:B------:R-:W-:Y:S02]  /*12950*/  HADD2.F32 R4, -RZ, R4.H1_H1 ;  /* 0x30000004ff047230 */ /* 0x000fe40000004100 */
[-C--:B------:R-:W-:Y:S01]  /*12960*/  FMUL.FTZ R3, R30, R8.reuse ;  /* 0x000000081e037220 */ /* 0x080fe20000410000 */
[--C-:B------:R-:W-:Y:S02]  /*12970*/  HADD2.F32 R31, -RZ, R9.reuse.H0_H0 ;  /* 0x20000009ff1f7230 */ /* 0x100fe40000004100 */
[----:B------:R-:W-:Y:S01]  /*12980*/  FMUL.FTZ R15, R38, R8 ;  /* 0x00000008260f7220 */ /* 0x000fe20000410000 */
[----:B------:R-:W-:-:S02]  /*12990*/  HADD2.F32 R9, -RZ, R9.H1_H1 ;  /* 0x30000009ff097230 */ /* 0x000fc40000004100 */
[-C--:B------:R-:W-:Y:S01]  /*129a0*/  FFMA.FTZ R20, R38, R4.reuse, R3 ;  /* 0x0000000426147223 */ /* 0x080fe20000010003 */
[----:B------:R-:W-:Y:S02]  /*129b0*/  HADD2.F32 R3, -RZ, R12.H1_H1 ;  /* 0x3000000cff037230 */ /* 0x000fe40000004100 */
[----:B------:R-:W-:Y:S01]  /*129c0*/  FFMA.FTZ R8, R30, R4, -R15 ;  /* 0x000000041e087223 */ /* 0x000fe2000001080f */
[--C-:B------:R-:W-:Y:S02]  /*129d0*/  HADD2.F32 R27, -RZ, R5.reuse.H0_H0 ;  /* 0x20000005ff1b7230 */ /* 0x100fe40000004100 */
[-C--:B------:R-:W-:Y:S01]  /*129e0*/  FMUL.FTZ R4, R43, R9.reuse ;  /* 0x000000092b047220 */ /* 0x080fe20000410000 */
[----:B------:R-:W-:Y:S02]  /*129f0*/  HADD2.F32 R5, -RZ, R5.H1_H1 ;  /* 0x30000005ff057230 */ /* 0x000fe40000004100 */
[----:B------:R-:W-:Y:S01]  /*12a00*/  FMUL.FTZ R12, R3, R9 ;  /* 0x00000009030c7220 */ /* 0x000fe20000410000 */
[----:B------:R-:W-:-:S02]  /*12a10*/  HADD2.F32 R32, -RZ, R10.H0_H0 ;  /* 0x2000000aff207230 */ /* 0x000fc40000004100 */
[----:B------:R-:W-:Y:S02]  /*12a20*/  HADD2.F32 R10, -RZ, R10.H1_H1 ;  /* 0x3000000aff0a7230 */ /* 0x000fe40000004100 */
[----:B------:R-:W-:Y:S02]  /*12a30*/  HADD2.F32 R38, -RZ, R24.H0_H0 ;  /* 0x20000018ff267230 */ /* 0x000fe40000004100 */
[----:B------:R-:W-:Y:S01]  /*12a40*/  FFMA.FTZ R3, R3, R5, -R4 ;  /* 0x0000000503037223 */ /* 0x000fe20000010804 */
[----:B------:R-:W-:Y:S02]  /*12a50*/  HADD2.F32 R28, -RZ, R6.H0_H0 ;  /* 0x20000006ff1c7230 */ /* 0x000fe40000004100 */
[-C--:B------:R-:W-:Y:S01]  /*12a60*/  FFMA.FTZ R35, R34, R26.reuse, -R35 ;  /* 0x0000001a22237223 */ /* 0x080fe20000010823 */
[----:B------:R-:W-:Y:S01]  /*12a70*/  FFMA.FTZ R37, R36, R26, R37 ;  /* 0x0000001a24257223 */ /* 0x000fe20000010025 */
[----:B------:R-:W-:Y:S02]  /*12a80*/  HADD2.F32 R4, -RZ, R14.H0_H0 ;  /* 0x2000000eff047230 */ /* 0x000fe40000004100 */
[----:B------:R-:W-:Y:S01]  /*12a90*/  FMUL.FTZ R26, R41, R31 ;  /* 0x0000001f291a7220 */ /* 0x000fe20000410000 */
[----:B------:R-:W-:-:S02]  /*12aa0*/  HADD2.F32 R6, -RZ, R6.H1_H1 ;  /* 0x30000006ff067230 */ /* 0x000fc40000004100 */
[----:B------:R-:W-:Y:S01]  /*12ab0*/  FFMA.FTZ R9, R43, R5, R12 ;  /* 0x000000052b097223 */ /* 0x000fe2000001000c */
[-C--:B------:R-:W-:Y:S01]  /*12ac0*/  FMUL.FTZ R5, R38, R10.reuse ;  /* 0x0000000a26057220 */ /* 0x080fe20000410000 */
[C---:B------:R-:W-:Y:S01]  /*12ad0*/  FMUL.FTZ R30, R39.reuse, R31 ;  /* 0x0000001f271e7220 */ /* 0x040fe20000410000 */
[----:B------:R-:W-:Y:S02]  /*12ae0*/  HADD2.F32 R33, -RZ, R11.H0_H0 ;  /* 0x2000000bff217230 */ /* 0x000fe40000004100 */
[----:B------:R-:W-:Y:S01]  /*12af0*/  FFMA.FTZ R26, R39, R27, -R26 ;  /* 0x0000001b271a7223 */ /* 0x000fe2000001081a */
[----:B------:R-:W-:Y:S02]  /*12b00*/  HADD2.F32 R36, -RZ, R21.H0_H0 ;  /* 0x20000015ff247230 */ /* 0x000fe40000004100 */
[C---:B------:R-:W-:Y:S01]  /*12b10*/  FMUL.FTZ R31, R4.reuse, R10 ;  /* 0x0000000a041f7220 */ /* 0x040fe20000410000 */
[----:B------:R-:W-:Y:S02]  /*12b20*/  HADD2.F32 R11, -RZ, R11.H1_H1 ;  /* 0x3000000bff0b7230 */ /* 0x000fe40000004100 */
[----:B------:R-:W-:Y:S01]  /*12b30*/  FFMA.FTZ R10, R4, R6, -R5 ;  /* 0x00000006040a7223 */ /* 0x000fe20000010805 */
[----:B------:R-:W-:-:S02]  /*12b40*/  HADD2.F32 R34, -RZ, R13.H0_H0 ;  /* 0x2000000dff227230 */ /* 0x000fc40000004100 */
[----:B------:R-:W-:Y:S02]  /*12b50*/  HADD2.F32 R21, -RZ, R21.H1_H1 ;  /* 0x30000015ff157230 */ /* 0x000fe40000004100 */
[----:B------:R-:W-:Y:S02]  /*12b60*/  HADD2.F32 R39, -RZ, R24.H1_H1 ;  /* 0x30000018ff277230 */ /* 0x000fe40000004100 */
[----:B------:R-:W-:Y:S02]  /*12b70*/  HADD2.F32 R13, -RZ, R13.H1_H1 ;  /* 0x3000000dff0d7230 */ /* 0x000fe40000004100 */
[----:B------:R-:W-:Y:S02]  /*12b80*/  HADD2.F32 R5, -RZ, R14.H1_H1 ;  /* 0x3000000eff057230 */ /* 0x000fe40000004100 */
[--C-:B------:R-:W-:Y:S02]  /*12b90*/  HADD2.F32 R29, -RZ, R7.reuse.H0_H0 ;  /* 0x20000007ff1d7230 */ /* 0x100fe40000004100 */
[----:B------:R-:W-:Y:S01]  /*12ba0*/  FFMA.FTZ R30, R41, R27, R30 ;  /* 0x0000001b291e7223 */ /* 0x000fe2000001001e */
[----:B------:R-:W-:-:S02]  /*12bb0*/  HADD2.F32 R7, -RZ, R7.H1_H1 ;  /* 0x30000007ff077230 */ /* 0x000fc40000004100 */
[----:B------:R-:W-:Y:S01]  /*12bc0*/  FMUL.FTZ R15, R36, R32 ;  /* 0x00000020240f7220 */ /* 0x000fe20000410000 */
[----:B------:R-:W-:Y:S01]  /*12bd0*/  FFMA.FTZ R12, R38, R6, R31 ;  /* 0x00000006260c7223 */ /* 0x000fe2000001001f */
[----:B------:R-:W-:Y:S01]  /*12be0*/  FMUL.FTZ R4, R21, R33 ;  /* 0x0000002115047220 */ /* 0x000fe20000410000 */
[----:B------:R-:W-:Y:S01]  /*12bf0*/  FMUL.FTZ R14, R39, R11 ;  /* 0x0000000b270e7220 */ /* 0x000fe20000410000 */
[C---:B------:R-:W-:Y:S01]  /*12c00*/  FMUL.FTZ R27, R34.reuse, R32 ;  /* 0x00000020221b7220 */ /* 0x040fe20000410000 */
[----:B------:R-:W-:Y:S01]  /*12c10*/  FMUL.FTZ R6, R13, R33 ;  /* 0x000000210d067220 */ /* 0x000fe20000410000 */
[----:B------:R-:W-:Y:S01]  /*12c20*/  FMUL.FTZ R24, R5, R11 ;  /* 0x0000000b05187220 */ /* 0x000fe20000410000 */
[-C--:B------:R-:W-:Y:S01]  /*12c30*/  FFMA.FTZ R15, R34, R28.reuse, -R15 ;  /* 0x0000001c220f7223 */ /* 0x080fe2000001080f */
[----:B------:R-:W-:Y:S01]  /*12c40*/  FFMA.FTZ R11, R13, R29, -R4 ;  /* 0x0000001d0d0b7223 */ /* 0x000fe20000010804 */
[----:B------:R-:W-:Y:S01]  /*12c50*/  FFMA.FTZ R14, R5, R7, -R14 ;  /* 0x00000007050e7223 */ /* 0x000fe2000001080e */
[----:B------:R-:W-:Y:S01]  /*12c60*/  FFMA.FTZ R27, R36, R28, R27 ;  /* 0x0000001c241b7223 */ /* 0x000fe2000001001b */
[----:B------:R-:W-:Y:S01]  /*12c70*/  FFMA.FTZ R29, R21, R29, R6 ;  /* 0x0000001d151d7223 */ /* 0x000fe20000010006 */
[----:B------:R-:W-:Y:S01]  /*12c80*/  FFMA.FTZ R24, R39, R7, R24 ;  /* 0x0000000727187223 */ /* 0x000fe20000010018 */
[----:B------:R-:W-:-:S02]  /*12c90*/  F2FP.F16.F32.PACK_AB R4, R8, R35 ;  /* 0x000000230804723e */ /* 0x000fc400000000ff */
[----:B------:R-:W-:Y:S02]  /*12ca0*/  F2FP.F16.F32.PACK_AB R5, R3, R26 ;  /* 0x0000001a0305723e */ /* 0x000fe400000000ff */
[----:B------:R-:W-:Y:S02]  /*12cb0*/  F2FP.F16.F32.PACK_AB R6, R10, R15 ;  /* 0x0000000f0a06723e */ /* 0x000fe400000000ff */
[----:B------:R-:W-:Y:S02]  /*12cc0*/  F2FP.F16.F32.PACK_AB R7, R14, R11 ;  /* 0x0000000b0e07723e */ /* 0x000fe400000000ff */
[----:B------:R-:W-:Y:S02]  /*12cd0*/  F2FP.F16.F32.PACK_AB R8, R20, R37 ;  /* 0x000000251408723e */ /* 0x000fe400000000ff */
[----:B------:R-:W-:Y:S02]  /*12ce0*/  F2FP.F16.F32.PACK_AB R9, R9, R30 ;  /* 0x0000001e0909723e */ /* 0x000fe400000000ff */
[----:B------:R-:W-:-:S02]  /*12cf0*/  F2FP.F16.F32.PACK_AB R10, R12, R27 ;  /* 0x0000001b0c0a723e */ /* 0x000fc400000000ff */
[----:B------:R-:W-:Y:S01]  /*12d00*/  F2FP.F16.F32.PACK_AB R11, R24, R29 ;  /* 0x0000001d180b723e */ /* 0x000fe200000000ff */
[----:B------:R1:W-:Y:S04]  /*12d10*/  STS.128 [R0], R4 ;  /* 0x0000000400007388 */ /* 0x0003e80000000c00 */
[----:B------:R1:W-:Y:S02]  /*12d20*/  STS.128 [R25+0x14400], R8 ;  /* 0x0144000819007388 */ /* 0x0003e40000000c00 */
.L_x_606:
[----:B------:R-:W-:Y:S05]  /*12d30*/  BSYNC B0 ;  /* 0x0000000000007941 */ /* 0x000fea0003800000 */
.L_x_575:
[----:B------:R-:W-:Y:S01]  /*12d40*/  @!PT LDS RZ, [RZ] ;  /* 0x00000000fffff984 */ /* 0x000fe20000000800 */
[----:B------:R-:W-:Y:S01]  /*12d50*/  @!PT LDS RZ, [RZ] ;  /* 0x00000000fffff984 */ /* 0x000fe20000000800 */
[----:B------:R-:W-:Y:S01]  /*12d60*/  @!PT LDS RZ, [RZ] ;  /* 0x00000000fffff984 */ /* 0x000fe20000000800 */
[----:B------:R-:W-:Y:S01]  /*12d70*/  @!PT LDS RZ, [RZ] ;  /* 0x00000000fffff984 */ /* 0x000fe20000000800 */
[----:B------:R4:W-:Y:S06]  /*12d80*/  MEMBAR.ALL.CTA ;  /* 0x0000000000007992 */ /* 0x0009ec0000008000 */
[----:B----4-:R-:W4:Y:S01]  /*12d90*/  FENCE.VIEW.ASYNC.S ;  /* 0x00000000000073c6 */ /* 0x010f220000000000 */
[----:B------:R-:W-:Y:S05]  /*12da0*/  WARPSYNC.ALL ;  /* 0x0000000000007948 */ /* 0x000fea0003800000 */
[----:B----4-:R-:W-:Y:S06]  /*12db0*/  BAR.SYNC.DEFER_BLOCKING 0xd, 0x100 ;  /* 0x0344000000007b1d */ /* 0x010fec0000010000 */
.L_x_573:
[----:B------:R-:W-:-:S06]  /*12dc0*/  ULOP3.LUT UR4, UR60, 0x1, URZ, 0xfc, !UPT ;  /* 0x000000013c047892 */ /* 0x000fcc000f8efc3f */
[----:B-1----:R-:W-:-:S04]  /*12dd0*/  MOV R0, UR4 ;  /* 0x0000000400007c02 */ /* 0x002fc80008000f00 */
[----:B------:R-:W-:-:S13]  /*12de0*/  ISETP.NE.AND P0, PT, R0, 0x3, PT ;  /* 0x000000030000780c */ /* 0x000fda0003f05270 */
[----:B------:R-:W-:Y:S05]  /*12df0*/  @!P0 BRA `(.L_x_632) ;  /* 0x0000000000048947 */ /* 0x000fea0003800000 */
[----:B------:R-:W-:Y:S01]  /*12e00*/  BPT.TRAP 0x1 ;  /* 0x000000040000795c */ /* 0x000fe20000300000 */
.L_x_632:
[----:B------:R-:W-:Y:S01]  /*12e10*/  IMAD R0, R220, 0x8, R18 ;  /* 0x00000008dc007824 */ /* 0x000fe200078e0212 */
[----:B0-----:R-:W-:-:S04]  /*12e20*/  SHF.L.U32 R3, R221, 0x1f, RZ ;  /* 0x0000001fdd037819 */ /* 0x001fc800000006ff */
[----:B------:R0:W1:Y:S01]  /*12e30*/  SYNCS.PHASECHK.TRANS64.TRYWAIT P2, [R0+URZ+0x38830], R3 ;  /* 0x03883003000075a7 */ /* 0x000062000804017f */
[----:B------:R-:W-:Y:S05]  /*12e40*/  @!P0 BRA `(.L_x_633) ;  /* 0x0000000000048947 */ /* 0x000fea0003800000 */
[----:B------:R-:W-:Y:S01]  /*12e50*/  BPT.TRAP 0x1 ;  /* 0x000000040000795c */ /* 0x000fe20000300000 */
.L_x_633:
[----:B--23--:R-:W2:Y:S01]  /*12e60*/  S2R R4, SR_TID.X ;  /* 0x0000000000047919 */ /* 0x00cea20000002100 */
[----:B------:R-:W-:Y:S01]  /*12e70*/  IMAD.MOV.U32 R151, RZ, RZ, RZ ;  /* 0x000000ffff977224 */ /* 0x000fe200078e00ff */
[----:B--2---:R-:W-:-:S04]  /*12e80*/  LOP3.LUT R4, R4, 0x7f, RZ, 0xc0, !PT ;  /* 0x0000007f04047812 */ /* 0x004fc800078ec0ff */
[----:B------:R-:W-:Y:S01]  /*12e90*/  ISETP.NE.AND P1, PT, R4, RZ, PT ;  /* 0x000000ff0400720c */ /* 0x000fe20003f25270 */
[----:B-1----:R-:W-:-:S12]  /*12ea0*/  @P2 BRA `(.L_x_634) ;  /* 0x0000000000082947 */ /* 0x002fd80003800000 */
[----:B------:R-:W1:Y:S02]  /*12eb0*/  SYNCS.PHASECHK.TRANS64.TRYWAIT P2, [R0+URZ+0x38830], R3 ;  /* 0x03883003000075a7 */ /* 0x000e64000804017f */
[----:B-1----:R-:W-:Y:S05]  /*12ec0*/  @!P2 BRA `(.L_x_635) ;  /* 0x00000188008ca947 */ /* 0x002fea0003800000 */
.L_x_634:
[----:B------:R-:W-:Y:S05]  /*12ed0*/  WARPSYNC.ALL ;  /* 0x0000000000007948 */ /* 0x000fea0003800000 */
[----:B01----:R-:W-:Y:S01]  /*12ee0*/  VIADD R3, R18, 0x24400 ;  /* 0x0002440012037836 */ /* 0x003fe20000000000 */
[----:B------:R-:W-:Y:S01]  /*12ef0*/  R2UR UR12, R2 ;  /* 0x00000000020c72ca */ /* 0x000fe200000e0000 */
[----:B------:R-:W-:Y:S01]  /*12f00*/  WARPGROUP.ARRIVE ;  /* 0x00000000000079c5 */ /* 0x000fe20000000000 */
[----:B------:R-:W-:Y:S01]  /*12f10*/  UMOV UR9, 0x40000040 ;  /* 0x4000004000097882 */ /* 0x000fe20000000000 */
[----:B------:R-:W-:Y:S01]  /*12f20*/  IMAD.MOV.U32 R5, RZ, RZ, 0x40000040 ;  /* 0x40000040ff057424 */ /* 0x000fe200078e00ff */
[----:B------:R-:W-:Y:S01]  /*12f30*/  SHF.R.U32.HI R3, RZ, 0x4, R3 ;  /* 0x00000004ff037819 */ /* 0x000fe20000011603 */
[----:B------:R-:W-:Y:S01]  /*12f40*/  UMOV UR5, UR9 ;  /* 0x0000000900057c82 */ /* 0x000fe20008000000 */
[----:B------:R-:W-:Y:S01]  /*12f50*/  IMAD.MOV.U32 R7, RZ, RZ, 0x40000040 ;  /* 0x40000040ff077424 */ /* 0x000fe200078e00ff */
[----:B------:R-:W-:Y:S01]  /*12f60*/  UMOV UR17, 0x40000040 ;  /* 0x4000004000117882 */ /* 0x000fe20000000000 */
[----:B------:R-:W-:-:S02]  /*12f70*/  LOP3.LUT R3, R3, 0x3fff, RZ, 0xc0, !PT ;  /* 0x00003fff03037812 */ /* 0x000fc400078ec0ff */
[----:B------:R-:W-:Y:S01]  /*12f80*/  R2UR UR7, R5 ;  /* 0x00000000050772ca */ /* 0x000fe200000e0000 */
[----:B------:R-:W-:Y:S01]  /*12f90*/  IMAD.MOV.U32 R5, RZ, RZ, 0x40000040 ;  /* 0x40000040ff057424 */ /* 0x000fe200078e00ff */
[----:B------:R-:W-:Y:S01]  /*12fa0*/  LOP3.LUT R224, R3, 0x10000, RZ, 0xfc, !PT ;  /* 0x0001000003e07812 */ /* 0x000fe200078efcff */
[----:B------:R-:W-:Y:S01]  /*12fb0*/  ULOP3.LUT UR12, UR12, 0x10000, URZ, 0xfc, !UPT ;  /* 0x000100000c0c7892 */ /* 0x000fe2000f8efc3f */
[----:B------:R-:W-:Y:S02]  /*12fc0*/  MOV R3, 0x40000040 ;  /* 0x4000004000037802 */ /* 0x000fe40000000f00 */
[----:B------:R-:W-:Y:S01]  /*12fd0*/  MOV R11, UR9 ;  /* 0x00000009000b7c02 */ /* 0x000fe20008000f00 */
[----:B------:R-:W-:Y:S01]  /*12fe0*/  IMAD R2, R220, 0xa00, R224 ;  /* 0x00000a00dc027824 */ /* 0x000fe200078e02e0 */
[----:B------:R-:W-:Y:S02]  /*12ff0*/  R2UR UR11, R3 ;  /* 0x00000000030b72ca */ /* 0x000fe400000e0000 */
[----:B------:R-:W-:Y:S01]  /*13000*/  UMOV UR8, UR12 ;  /* 0x0000000c00087c82 */ /* 0x000fe20008000000 */
[C---:B------:R-:W-:Y:S01]  /*13010*/  VIADD R4, R2.reuse, 0x80 ;  /* 0x0000008002047836 */ /* 0x040fe20000000000 */
[C---:B------:R-:W-:Y:S01]  /*13020*/  R2UR UR10, R2.reuse ;  /* 0x00000000020a72ca */ /* 0x040fe200000e0000 */
[----:B------:R-:W-:Y:S01]  /*13030*/  UMOV UR4, UR8 ;  /* 0x0000000800047c82 */ /* 0x000fe20008000000 */
[----:B------:R-:W-:Y:S01]  /*13040*/  VIADD R6, R2, 0x180 ;  /* 0x0000018002067836 */ /* 0x000fe20000000000 */
[----:B------:R-:W-:Y:S01]  /*13050*/  P2R R8, PR, RZ, 0x1 ;  /* 0x00000001ff087803 */ /* 0x000fe20000000000 */
[----:B------:R-:W-:Y:S01]  /*13060*/  IMAD.U32 R10, RZ, RZ, UR8 ;  /* 0x00000008ff0a7e24 */ /* 0x000fe2000f8e00ff */
[----:B------:R-:W-:Y:S01]  /*13070*/  R2UR UR6, R4 ;  /* 0x00000000040672ca */ /* 0x000fe200000e0000 */
[----:B------:R-:W-:-:S03]  /*13080*/  VIADD R4, R2, 0x100 ;  /* 0x0000010002047836 */ /* 0x000fc60000000000 */
[----:B------:R0:W-:Y:S04]  /*13090*/  STL.64 [R1+0x58], R10 ;  /* 0x0000580a01007387 */ /* 0x0001e80000100a00 */
[----:B------:R-:W-:Y:S01]  /*130a0*/  HGMMA.64x16x16.F32 R56, gdesc[UR8], RZ, !UPT, gsb0 ;  /* 0x00200000083879f0 */ /* 0x000fe2000c0008ff */
[----:B0-----:R-:W-:Y:S02]  /*130b0*/  MOV R11, UR17 ;  /* 0x00000011000b7c02 */ /* 0x001fe40008000f00 */
[----:B------:R-:W-:Y:S02]  /*130c0*/  WARPGROUP.DEPBAR.LE gsb0, 0x0 ;  /* 0x00008000000079c5 */ /* 0x000fe40000010000 */
[----:B------:R-:W-:-:S06]  /*130d0*/  WARPGROUP.ARRIVE ;  /* 0x00000000000079c5 */ /* 0x000fcc0000000000 */
[----:B------:R-:W-:Y:S01]  /*130e0*/  HGMMA.64x16x16.F32 R48, gdesc[UR4], RZ, !UPT, gsb0 ;  /* 0x00200000043079f0 */ /* 0x000fe2000c0008ff */
[----:B------:R-:W-:Y:S01]  /*130f0*/  R2UR UR6, R4 ;  /* 0x00000000040672ca */ /* 0x000fe200000e0000 */
[----:B------:R-:W-:Y:S01]  /*13100*/  UMOV UR4, UR8 ;  /* 0x0000000800047c82 */ /* 0x000fe20008000000 */
[----:B------:R-:W-:Y:S01]  /*13110*/  R2UR UR7, R5 ;  /* 0x00000000050772ca */ /* 0x000fe200000e0000 */
[----:B------:R-:W-:Y:S01]  /*13120*/  UMOV UR5, UR9 ;  /* 0x0000000900057c82 */ /* 0x000fe20008000000 */
[----:B------:R-:W-:Y:S01]  /*13130*/  IMAD.MOV.U32 R5, RZ, RZ, 0x40000040 ;  /* 0x40000040ff057424 */ /* 0x000fe200078e00ff */
[----:B------:R-:W-:-:S04]  /*13140*/  IADD3 R4, R2, 0x200, RZ ;  /* 0x0000020002047810 */ /* 0x000fc80007ffe0ff */
[----:B------:R-:W-:Y:S01]  /*13150*/  R2UR UR10, R4 ;  /* 0x00000000040a72ca */ /* 0x000fe200000e0000 */
[----:B------:R-:W-:Y:S01]  /*13160*/  VIADD R4, R2, 0x82 ;  /* 0x0000008202047836 */ /* 0x000fe20000000000 */
[----:B------:R-:W-:Y:S01]  /*13170*/  R2UR UR11, R5 ;  /* 0x00000000050b72ca */ /* 0x000fe200000e0000 */
[----:B------:R-:W-:Y:S01]  /*13180*/  IMAD.MOV.U32 R5, RZ, RZ, 0x40000040 ;  /* 0x40000040ff057424 */ /* 0x000fe200078e00ff */
[----:B------:R-:W-:Y:S02]  /*13190*/  WARPGROUP.DEPBAR.LE gsb0, 0x0 ;  /* 0x00008000000079c5 */ /* 0x000fe40000010000 */
[----:B-----5:R-:W-:-:S06]  /*131a0*/  WARPGROUP.ARRIVE ;  /* 0x00000000000079c5 */ /* 0x020fcc0000000000 */
[----:B------:R-:W-:Y:S01]  /*131b0*/  HGMMA.64x16x16.F32 R40, gdesc[UR4], RZ, !UPT, gsb0 ;  /* 0x00200000042879f0 */ /* 0x000fe2000c0008ff */
[----:B------:R-:W-:Y:S01]  /*131c0*/  R2UR UR6, R6 ;  /* 0x00000000060672ca */ /* 0x000fe200000e0000 */
[----:B------:R-:W-:Y:S01]  /*131d0*/  UMOV UR4, UR8 ;  /* 0x0000000800047c82 */ /* 0x000fe20008000000 */
[----:B------:R-:W-:Y:S01]  /*131e0*/  R2UR UR7, R7 ;  /* 0x00000000070772ca */ /* 0x000fe200000e0000 */
[----:B------:R-:W-:Y:S01]  /*131f0*/  UMOV UR5, UR9 ;  /* 0x0000000900057c82 */ /* 0x000fe20008000000 */
[----:B------:R-:W-:Y:S01]  /*13200*/  VIADD R6, R2, 0x2 ;  /* 0x0000000202067836 */ /* 0x000fe20000000000 */
[----:B------:R-:W-:-:S04]  /*13210*/  MOV R7, 0x40000040 ;  /* 0x4000004000077802 */ /* 0x000fc80000000f00 */
[----:B------:R-:W-:Y:S01]  /*13220*/  R2UR UR18, R6 ;  /* 0x00000000061272ca */ /* 0x000fe200000e0000 */
[----:B------:R-:W-:Y:S01]  /*13230*/  VIADD R6, R2, 0x182 ;  /* 0x0000018202067836 */ /* 0x000fe20000000000 */
[----:B------:R-:W-:Y:S01]  /*13240*/  R2UR UR19, R7 ;  /* 0x00000000071372ca */ /* 0x000fe200000e0000 */
[----:B------:R-:W-:Y:S01]  /*13250*/  IMAD.MOV.U32 R7, RZ, RZ, 0x40000040 ;  /* 0x40000040ff077424 */ /* 0x000fe200078e00ff */
[----:B------:R-:W-:Y:S02]  /*13260*/  WARPGROUP.DEPBAR.LE gsb0, 0x0 ;  /* 0x00008000000079c5 */ /* 0x000fe40000010000 */
[----:B------:R-:W-:-:S06]  /*13270*/  WARPGROUP.ARRIVE ;  /* 0x00000000000079c5 */ /* 0x000fcc0000000000 */
[----:B------:R-:W-:Y:S01]  /*13280*/  HGMMA.64x16x16.F32 R32, gdesc[UR4], RZ, !UPT, gsb0 ;  /* 0x00200000042079f0 */ /* 0x000fe2000c0008ff */
[----:B------:R-:W-:Y:S01]  /*13290*/  UIADD3 UR4, UR12, 0x2, URZ ;  /* 0x000000020c047890 */ /* 0x000fe2000fffe03f */
[----:B------:R-:W-:Y:S01]  /*132a0*/  R2UR UR6, R4 ;  /* 0x00000000040672ca */ /* 0x000fe200000e0000 */
[----:B------:R-:W-:Y:S01]  /*132b0*/  VIADD R4, R2, 0x102 ;  /* 0x0000010202047836 */ /* 0x000fe20000000000 */
[----:B------:R-:W-:Y:S01]  /*132c0*/  R2UR UR7, R5 ;  /* 0x00000000050772ca */ /* 0x000fe200000e0000 */
[----:B------:R-:W-:-:S03]  /*132d0*/  IMAD.MOV.U32 R5, RZ, RZ, 0x40000040 ;  /* 0x40000040ff057424 */ /* 0x000fc600078e00ff */
[----:B------:R-:W-:Y:S02]  /*132e0*/  UMOV UR16, UR4 ;  /* 0x0000000400107c82 */ /* 0x000fe40008000000 */
[----:B------:R-:W-:-:S05]  /*132f0*/  IMAD.U32 R10, RZ, RZ, UR16 ;  /* 0x00000010ff0a7e24 */ /* 0x000fca000f8e00ff */
[----:B------:R0:W-:Y:S01]  /*13300*/  STL.64 [R1+0x50], R10 ;  /* 0x0000500a01007387 */ /* 0x0001e20000100a00 */
[----:B------:R-:W-:Y:S02]  /*13310*/  WARPGROUP.DEPBAR.LE gsb0, 0x0 ;  /* 0x00008000000079c5 */ /* 0x000fe40000010000 */
[----:B------:R-:W-:-:S06]  /*13320*/  WARPGROUP.ARRIVE ;  /* 0x00000000000079c5 */ /* 0x000fcc0000000000 */
[----:B------:R-:W-:Y:S01]  /*13330*/  HGMMA.64x16x16.F32 R24, gdesc[UR8], RZ, !UPT, gsb0 ;  /* 0x00200000081879f0 */ /* 0x000fe2000c0008ff */
[----:B------:R-:W-:Y:S01]  /*13340*/  UMOV UR8, UR16 ;  /* 0x0000001000087c82 */ /* 0x000fe20008000000 */
[----:B------:R-:W-:Y:S01]  /*13350*/  UMOV UR9, UR17 ;  /* 0x0000001100097c82 */ /* 0x000fe20008000000 */
[----:B------:R-:W-:Y:S01]  /*13360*/  UMOV UR4, UR8 ;  /* 0x0000000800047c82 */ /* 0x000fe20008000000 */
[----:B------:R-:W-:Y:S01]  /*13370*/  UMOV UR5, UR9 ;  /* 0x0000000900057c82 */ /* 0x000fe20008000000 */
[----:B------:R-:W-:Y:S02]  /*13380*/  WARPGROUP.DEPBAR.LE gsb0, 0x0 ;  /* 0x00008000000079c5 */ /* 0x000fe40000010000 */
[----:B------:R-:W-:-:S06]  /*13390*/  WARPGROUP.ARRIVE ;  /* 0x00000000000079c5 */ /* 0x000fcc0000000000 */
[----:B------:R-:W-:Y:S01]  /*133a0*/  HGMMA.64x16x16.F32 R56, gdesc[UR16], R56, gsb0 ;  /* 0x00200000103879f0 */ /* 0x000fe20008000838 */
[----:B------:R-:W-:Y:S02]  /*133b0*/  UMOV UR17, 0x40000040 ;  /* 0x4000004000117882 */ /* 0x000fe40000000000 */
[----:B0-----:R-:W-:Y:S01]  /*133c0*/  MOV R11, UR17 ;  /* 0x00000011000b7c02 */ /* 0x001fe20008000f00 */
[----:B------:R-:W-:Y:S02]  /*133d0*/  WARPGROUP.DEPBAR.LE gsb0, 0x0 ;  /* 0x00008000000079c5 */ /* 0x000fe40000010000 */
[----:B------:R-:W-:-:S06]  /*133e0*/  WARPGROUP.ARRIVE ;  /* 0x00000000000079c5 */ /* 0x000fcc0000000000 */
[----:B------:R-:W-:Y:S01]  /*133f0*/  HGMMA.64x16x16.F32 R48, gdesc[UR4], R48, gsb0 ;  /* 0x00200000043079f0 */ /* 0x000fe20008000830 */
        /* <DEDUP_REMOVED lines=11> */
[----:B------:R-:W-:-:S06]  /*134b0*/  WARPGROUP.ARRIVE ;  /* 0x00000000000079c5 */ /* 0x000fcc0000000000 */
[----:B------:R-:W-:Y:S01]  /*134c0*/  HGMMA.64x16x16.F32 R40, gdesc[UR4], R40, gsb0 ;  /* 0x00200000042879f0 */ /* 0x000fe20008000828 */
        /* <DEDUP_REMOVED lines=12> */
[----:B------:R-:W-:Y:S01]  /*13590*/  HGMMA.64x16x16.F32 R32, gdesc[UR4], R32, gsb0 ;  /* 0x00200000042079f0 */ /* 0x000fe20008000820 */
        /* <DEDUP_REMOVED lines=10> */
[----:B------:R-:W-:Y:S01]  /*13640*/  HGMMA.64x16x16.F32 R24, gdesc[UR8], R24, gsb0 ;  /* 0x00200000081879f0 */ /* 0x000fe20008000818 */
        /* <DEDUP_REMOVED lines=8> */
[----:B------:R-:W-:Y:S01]  /*136d0*/  UMOV UR15, UR17 ;  /* 0x00000011000f7c82 */ /* 0x000fe20008000000 */
        /* <DEDUP_REMOVED lines=32> */
[----:B------:R-:W-:Y:S01]  /*138e0*/  UMOV UR5, UR15 ;  /* 0x0000000f00057c82 */ /* 0x000fe20008000000 */
[----:B------:R-:W-:Y:S01]  /*138f0*/  R2UR UR7, R5 ;  /* 0x00000000050772ca */ /* 0x000fe200000e0000 */
[----:B------:R-:W-:Y:S02]  /*13900*/  VIADD R4, R2, 0x106 ;  /* 0x0000010602047836 */ /* 0x000fe40000000000 */
[----:B------:R-:W-:Y:S01]  /*13910*/  IMAD.MOV.U32 R5, RZ, RZ, 0x40000040 ;  /* 0x40000040ff057424 */ /* 0x000fe200078e00ff */
[----:B------:R-:W-:Y:S02]  /*13920*/  UMOV UR16, UR4 ;  /* 0x0000000400107c82 */ /* 0x000fe40008000000 */
[----:B------:R-:W-:Y:S01]  /*13930*/  UMOV UR14, UR16 ;  /* 0x00000010000e7c82 */ /* 0x000fe20008000000 */
[----:B------:R-:W-:Y:S01]  /*13940*/  IMAD.U32 R10, RZ, RZ, UR16 ;  /* 0x00000010ff0a7e24 */ /* 0x000fe2000f8e00ff */
[----:B------:R-:W-:-:S04]  /*13950*/  UMOV UR4, UR14 ;  /* 0x0000000e00047c82 */ /* 0x000fc80008000000 */
[----:B------:R0:W-:Y:S01]  /*13960*/  STL.64 [R1+0x40], R10 ;  /* 0x0000400a01007387 */ /* 0x0001e20000100a00 */
        /* <DEDUP_REMOVED lines=8> */
[----:B------:R-:W-:Y:S01]  /*139f0*/  MOV R7, 0x40000040 ;  /* 0x4000004000077802 */ /* 0x000fe20000000f00 */
[----:B------:R-:W-:Y:S02]  /*13a00*/  WARPGROUP.DEPBAR.LE gsb0, 0x0 ;  /* 0x00008000000079c5 */ /* 0x000fe40000010000 */
[----:B------:R-:W-:-:S06]  /*13a10*/  WARPGROUP.ARRIVE ;  /* 0x00000000000079c5 */ /* 0x000fcc0000000000 */
[----:B------:R-:W-:Y:S01]  /*13a20*/  HGMMA.64x16x16.F32 R56, gdesc[UR16], R56, gsb0 ;  /* 0x00200000103879f0 */ /* 0x000fe20008000838 */
[----:B------:R-:W-:Y:S01]  /*13a30*/  R2UR UR18, R6 ;  /* 0x00000000061272ca */ /* 0x000fe200000e0000 */
[----:B------:R-:W-:Y:S01]  /*13a40*/  UMOV UR17, 0x40000040 ;  /* 0x4000004000117882 */ /* 0x000fe20000000000 */
[----:B------:R-:W-:Y:S01]  /*13a50*/  R2UR UR19, R7 ;  /* 0x00000000071372ca */ /* 0x000fe200000e0000 */
[----:B------:R-:W-:Y:S01]  /*13a60*/  VIADD R6, R2, 0x400 ;  /* 0x0000040002067836 */ /* 0x000fe20000000000 */
[----:B0-----:R-:W-:Y:S01]  /*13a70*/  MOV R11, UR17 ;  /* 0x00000011000b7c02 */ /* 0x001fe20008000f00 */
        /* <DEDUP_REMOVED lines=9> */
[----:B------:R-:W-:Y:S01]  /*13b10*/  IADD3 R4, R2, 0x206, RZ ;  /* 0x0000020602047810 */ /* 0x000fe20007ffe0ff */
[----:B------:R-:W-:Y:S02]  /*13b20*/  WARPGROUP.DEPBAR.LE gsb0, 0x0 ;  /* 0x00008000000079c5 */ /* 0x000fe40000010000 */
[----:B------:R-:W-:-:S07]  /*13b30*/  WARPGROUP.ARRIVE ;  /* 0x00000000000079c5 */ /* 0x000fce0000000000 */
[----:B------:R-:W-:Y:S01]  /*13b40*/  HGMMA.64x16x16.F32 R40, gdesc[UR4], R40, gsb0 ;  /* 0x00200000042879f0 */ /* 0x000fe20008000828 */
[----:B------:R-:W-:Y:S01]  /*13b50*/  R2UR UR6, R4 ;  /* 0x00000000040672ca */ /* 0x000fe200000e0000 */
[----:B------:R-:W-:Y:S01]  /*13b60*/  UMOV UR4, UR14 ;  /* 0x0000000e00047c82 */ /* 0x000fe20008000000 */
[----:B------:R-:W-:Y:S01]  /*13b70*/  R2UR UR7, R5 ;  /* 0x00000000050772ca */ /* 0x000fe200000e0000 */
[----:B------:R-:W-:Y:S01]  /*13b80*/  UMOV UR5, UR15 ;  /* 0x0000000f00057c82 */ /* 0x000fe20008000000 */
[----:B------:R-:W-:Y:S02]  /*13b90*/  VIADD R4, R2, 0x300 ;  /* 0x0000030002047836 */ /* 0x000fe40000000000 */
[----:B------:R-:W-:Y:S01]  /*13ba0*/  IMAD.MOV.U32 R5, RZ, RZ, 0x40000040 ;  /* 0x40000040ff057424 */ /* 0x000fe200078e00ff */
[----:B------:R-:W-:Y:S02]  /*13bb0*/  WARPGROUP.DEPBAR.LE gsb0, 0x0 ;  /* 0x00008000000079c5 */ /* 0x000fe40000010000 */
[----:B------:R-:W-:-:S06]  /*13bc0*/  WARPGROUP.ARRIVE ;  /* 0x00000000000079c5 */ /* 0x000fcc0000000000 */
[----:B------:R-:W-:Y:S01]  /*13bd0*/  HGMMA.64x16x16.F32 R32, gdesc[UR8], R32, gsb0 ;  /* 0x00200000082079f0 */ /* 0x000fe20008000820 */
[----:B------:R-:W-:Y:S01]  /*13be0*/  UIADD3 UR8, UR12, 0x400, URZ ;  /* 0x000004000c087890 */ /* 0x000fe2000fffe03f */
[----:B------:R-:W-:-:S06]  /*13bf0*/  UMOV UR9, UR17 ;  /* 0x0000001100097c82 */ /* 0x000fcc0008000000 */
[----:B------:R-:W-:Y:S02]  /*13c00*/  UMOV UR16, UR8 ;  /* 0x0000000800107c82 */ /* 0x000fe40008000000 */
[----:B------:R-:W-:Y:S01]  /*13c10*/  UMOV UR8, UR16 ;  /* 0x0000001000087c82 */ /* 0x000fe20008000000 */
[----:B------:R-:W-:-:S05]  /*13c20*/  IMAD.U32 R10, RZ, RZ, UR16 ;  /* 0x00000010ff0a7e24 */ /* 0x000fca000f8e00ff */
        /* <DEDUP_REMOVED lines=246> */
[----:B------:R-:W-:Y:S01]  /*14b90*/  IMAD.U32 R10, RZ, RZ, UR16 ;  /* 0x00000010ff0a7e24 */ /* 0x000fe2000f8e00ff */
[----:B------:R-:W-:Y:S01]  /*14ba0*/  UIADD3 UR52, UR12, 0x806, URZ ;  /* 0x000008060c347890 */ /* 0x000fe2000fffe03f */
[----:B------:R-:W-:Y:S01]  /*14bb0*/  UMOV UR53, 0x40000040 ;  /* 0x4000004000357882 */ /* 0x000fe20000000000 */
[----:B------:R-:W-:Y:S02]  /*14bc0*/  UIADD3 UR48, UR12, 0xc00, URZ ;  /* 0x00000c000c307890 */ /* 0x000fe4000fffe03f */
[----:B------:R0:W-:Y:S01]  /*14bd0*/  STL.64 [R1+0x8], R10 ;  /* 0x0000080a01007387 */ /* 0x0001e20000100a00 */
[----:B------:R-:W-:Y:S01]  /*14be0*/  UMOV UR49, 0x40000040 ;  /* 0x4000004000317882 */ /* 0x000fe20000000000 */
[----:B------:R-:W-:Y:S01]  /*14bf0*/  UIADD3 UR44, UR12, 0xc02, URZ ;  /* 0x00000c020c2c7890 */ /* 0x000fe2000fffe03f */
[----:B------:R-:W-:Y:S01]  /*14c00*/  UMOV UR45, 0x40000040 ;  /* 0x40000040002d7882 */ /* 0x000fe20000000000 */
[----:B------:R-:W-:Y:S01]  /*14c10*/  UIADD3 UR40, UR12, 0xc04, URZ ;  /* 0x00000c040c287890 */ /* 0x000fe2000fffe03f */
[----:B------:R-:W2:Y:S01]  /*14c20*/  LDL R9, [R1+0x7c] ;  /* 0x00007c0001097983 */ /* 0x000ea20000100800 */
[----:B------:R-:W-:-:S02]  /*14c30*/  WARPGROUP.DEPBAR.LE gsb0, 0x0 ;  /* 0x00008000000079c5 */ /* 0x000fc40000010000 */
        /* <DEDUP_REMOVED lines=10> */
[----:B------:R-:W-:Y:S02]  /*14ce0*/  WARPGROUP.DEPBAR.LE gsb0, 0x0 ;  /* 0x00008000000079c5 */ /* 0x000fe40000010000 */
[----:B------:R-:W-:Y:S01]  /*14cf0*/  WARPGROUP.ARRIVE ;  /* 0x00000000000079c5 */ /* 0x000fe20000000000 */
[----:B------:R-:W-:Y:S01]  /*14d00*/  UMOV UR15, UR17 ;  /* 0x00000011000f7c82 */ /* 0x000fe20008000000 */
[----:B------:R-:W-:Y:S01]  /*14d10*/  UMOV UR41, 0x40000040 ;  /* 0x4000004000297882 */ /* 0x000fe20000000000 */
[----:B------:R-:W-:Y:S01]  /*14d20*/  UIADD3 UR36, UR12, 0xc06, URZ ;  /* 0x00000c060c247890 */ /* 0x000fe2000fffe03f */
[----:B------:R-:W-:Y:S02]  /*14d30*/  UMOV UR37, 0x40000040 ;  /* 0x4000004000257882 */ /* 0x000fe40000000000 */
[----:B------:R-:W-:Y:S01]  /*14d40*/  HGMMA.64x16x16.F32 R48, gdesc[UR4], R48, gsb0 ;  /* 0x00200000043079f0 */ /* 0x000fe20008000830 */
[----:B------:R-:W-:Y:S01]  /*14d50*/  R2UR UR6, R4 ;  /* 0x00000000040672ca */ /* 0x000fe200000e0000 */
[----:B------:R-:W-:Y:S01]  /*14d60*/  UMOV UR4, UR8 ;  /* 0x0000000800047c82 */ /* 0x000fe20008000000 */
[----:B------:R-:W-:Y:S01]  /*14d70*/  R2UR UR7, R5 ;  /* 0x00000000050772ca */ /* 0x000fe200000e0000 */
[----:B------:R-:W-:Y:S01]  /*14d80*/  UMOV UR5, UR9 ;  /* 0x0000000900057c82 */ /* 0x000fe20008000000 */
[----:B------:R-:W-:Y:S01]  /*14d90*/  IMAD.MOV.U32 R5, RZ, RZ, 0x40000040 ;  /* 0x40000040ff057424 */ /* 0x000fe200078e00ff */
[----:B------:R-:W-:-:S02]  /*14da0*/  IADD3 R4, R2, 0x702, RZ ;  /* 0x0000070202047810 */ /* 0x000fc40007ffe0ff */
[----:B------:R-:W-:Y:S02]  /*14db0*/  MOV R3, 0x40000040 ;  /* 0x4000004000037802 */ /* 0x000fe40000000f00 */
[----:B------:R-:W-:Y:S01]  /*14dc0*/  R2UR UR10, R4 ;  /* 0x00000000040a72ca */ /* 0x000fe200000e0000 */
[----:B------:R-:W-:Y:S01]  /*14dd0*/  VIADD R4, R2, 0x584 ;  /* 0x0000058402047836 */ /* 0x000fe20000000000 */
[----:B------:R-:W-:Y:S01]  /*14de0*/  R2UR UR11, R5 ;  /* 0x00000000050b72ca */ /* 0x000fe200000e0000 */
[----:B------:R-:W-:Y:S01]  /*14df0*/  IMAD.MOV.U32 R5, RZ, RZ, 0x40000040 ;  /* 0x40000040ff057424 */ /* 0x000fe200078e00ff */
        /* <DEDUP_REMOVED lines=10> */
[----:B------:R-:W-:Y:S02]  /*14ea0*/  R2UR UR18, R6 ;  /* 0x00000000061272ca */ /* 0x000fe400000e0000 */
[----:B------:R-:W-:Y:S01]  /*14eb0*/  R2UR UR19, R7 ;  /* 0x00000000071372ca */ /* 0x000fe200000e0000 */
[----:B------:R-:W-:Y:S02]  /*14ec0*/  WARPGROUP.DEPBAR.LE gsb0, 0x0 ;  /* 0x00008000000079c5 */ /* 0x000fe40000010000 */
[----:B------:R-:W-:-:S06]  /*14ed0*/  WARPGROUP.ARRIVE ;  /* 0x00000000000079c5 */ /* 0x000fcc0000000000 */
[----:B------:R-:W-:Y:S01]  /*14ee0*/  HGMMA.64x16x16.F32 R32, gdesc[UR4], R32, gsb0 ;  /* 0x00200000042079f0 */ /* 0x000fe20008000820 */
[----:B------:R-:W-:Y:S01]  /*14ef0*/  UIADD3 UR4, UR12, 0x804, URZ ;  /* 0x000008040c047890 */ /* 0x000fe2000fffe03f */
[----:B------:R-:W-:Y:S02]  /*14f00*/  R2UR UR6, R4 ;  /* 0x00000000040672ca */ /* 0x000fe400000e0000 */
[----:B------:R-:W-:-:S04]  /*14f10*/  R2UR UR7, R5 ;  /* 0x00000000050772ca */ /* 0x000fc800000e0000 */
[----:B------:R-:W-:Y:S01]  /*14f20*/  UMOV UR16, UR4 ;  /* 0x0000000400107c82 */ /* 0x000fe20008000000 */
[----:B------:R-:W-:Y:S02]  /*14f30*/  WARPGROUP.DEPBAR.LE gsb0, 0x0 ;  /* 0x00008000000079c5 */ /* 0x000fe40000010000 */
[----:B------:R-:W-:Y:S01]  /*14f40*/  WARPGROUP.ARRIVE ;  /* 0x00000000000079c5 */ /* 0x000fe20000000000 */
[----:B------:R-:W-:Y:S01]  /*14f50*/  UMOV UR14, UR16 ;  /* 0x00000010000e7c82 */ /* 0x000fe20008000000 */
[----:B------:R-:W-:Y:S01]  /*14f60*/  UMOV UR5, UR15 ;  /* 0x0000000f00057c82 */ /* 0x000fe20008000000 */
[C---:B------:R-:W-:Y:S02]  /*14f70*/  VIADD R4, R2.reuse, 0x604 ;  /* 0x0000060402047836 */ /* 0x040fe40000000000 */
[----:B------:R-:W-:Y:S01]  /*14f80*/  IMAD.MOV.U32 R5, RZ, RZ, 0x40000040 ;  /* 0x40000040ff057424 */ /* 0x000fe200078e00ff */
[----:B------:R-:W-:Y:S01]  /*14f90*/  HGMMA.64x16x16.F32 R24, gdesc[UR8], R24, gsb0 ;  /* 0x00200000081879f0 */ /* 0x000fe20008000818 */
[----:B------:R-:W-:-:S02]  /*14fa0*/  VIADD R6, R2, 0x684 ;  /* 0x0000068402067836 */ /* 0x000fc40000000000 */
[----:B------:R-:W-:Y:S01]  /*14fb0*/  IMAD.MOV.U32 R7, RZ, RZ, 0x40000040 ;  /* 0x40000040ff077424 */ /* 0x000fe200078e00ff */
[----:B--2---:R-:W-:Y:S01]  /*14fc0*/  IADD3 R147, R147, 0x50, -R9 ;  /* 0x0000005093937810 */ /* 0x004fe20007ffe809 */
[----:B------:R-:W-:Y:S01]  /*14fd0*/  IMAD.U32 R10, RZ, RZ, UR16 ;  /* 0x00000010ff0a7e24 */ /* 0x000fe2000f8e00ff */
[----:B------:R-:W-:Y:S02]  /*14fe0*/  WARPGROUP.DEPBAR.LE gsb0, 0x0 ;  /* 0x00008000000079c5 */ /* 0x000fe40000010000 */
[----:B------:R-:W-:-:S06]  /*14ff0*/  WARPGROUP.ARRIVE ;  /* 0x00000000000079c5 */ /* 0x000fcc0000000000 */
[----:B------:R-:W-:Y:S01]  /*15000*/  HGMMA.64x16x16.F32 R56, gdesc[UR16], R56, gsb0 ;  /* 0x00200000103879f0 */ /* 0x000fe20008000838 */
[----:B------:R-:W-:Y:S02]  /*15010*/  UMOV UR4, UR14 ;  /* 0x0000000e00047c82 */ /* 0x000fe40008000000 */
[----:B------:R-:W-:Y:S02]  /*15020*/  WARPGROUP.DEPBAR.LE gsb0, 0x0 ;  /* 0x00008000000079c5 */ /* 0x000fe40000010000 */
[----:B------:R-:W-:-:S06]  /*15030*/  WARPGROUP.ARRIVE ;  /* 0x00000000000079c5 */ /* 0x000fcc0000000000 */
[----:B------:R-:W-:Y:S01]  /*15040*/  HGMMA.64x16x16.F32 R48, gdesc[UR4], R48, gsb0 ;  /* 0x00200000043079f0 */ /* 0x000fe20008000830 */
[----:B------:R-:W-:Y:S02]  /*15050*/  R2UR UR6, R4 ;  /* 0x00000000040672ca */ /* 0x000fe400000e0000 */
[----:B------:R-:W-:Y:S01]  /*15060*/  R2UR UR7, R5 ;  /* 0x00000000050772ca */ /* 0x000fe200000e0000 */
[----:B------:R-:W-:Y:S01]  /*15070*/  UMOV UR4, UR14 ;  /* 0x0000000e00047c82 */ /* 0x000fe20008000000 */
[----:B------:R-:W-:Y:S01]  /*15080*/  UMOV UR5, UR15 ;  /* 0x0000000f00057c82 */ /* 0x000fe20008000000 */
[----:B------:R-:W-:Y:S02]  /*15090*/  WARPGROUP.DEPBAR.LE gsb0, 0x0 ;  /* 0x00008000000079c5 */ /* 0x000fe40000010000 */
[----:B------:R-:W-:-:S08]  /*150a0*/  WARPGROUP.ARRIVE ;  /* 0x00000000000079c5 */ /* 0x000fd00000000000 */
        /* <DEDUP_REMOVED lines=8> */
[----:B------:R-:W-:Y:S01]  /*15130*/  IMAD.MOV.U32 R5, RZ, RZ, 0x40000040 ;  /* 0x40000040ff057424 */ /* 0x000fe200078e00ff */
[----:B------:R-:W-:-:S04]  /*15140*/  IADD3 R4, R2, 0x704, RZ ;  /* 0x0000070402047810 */ /* 0x000fc80007ffe0ff */
[----:B------:R-:W-:Y:S02]  /*15150*/  R2UR UR6, R4 ;  /* 0x00000000040672ca */ /* 0x000fe400000e0000 */
[----:B------:R-:W-:Y:S01]  /*15160*/  R2UR UR7, R5 ;  /* 0x00000000050772ca */ /* 0x000fe200000e0000 */
[----:B------:R-:W-:Y:S01]  /*15170*/  UMOV UR4, UR14 ;  /* 0x0000000e00047c82 */ /* 0x000fe20008000000 */
[----:B------:R-:W-:Y:S01]  /*15180*/  UMOV UR5, UR15 ;  /* 0x0000000f00057c82 */ /* 0x000fe20008000000 */
[----:B------:R-:W-:Y:S02]  /*15190*/  WARPGROUP.DEPBAR.LE gsb0, 0x0 ;  /* 0x00008000000079c5 */ /* 0x000fe40000010000 */
[----:B------:R-:W-:-:S08]  /*151a0*/  WARPGROUP.ARRIVE ;  /* 0x00000000000079c5 */ /* 0x000fd00000000000 */
[----:B------:R-:W-:Y:S01]  /*151b0*/  HGMMA.64x16x16.F32 R24, gdesc[UR4], R24, gsb0 ;  /* 0x00200000041879f0 */ /* 0x000fe20008000818 */
[----:B------:R-:W-:Y:S01]  /*151c0*/  VIADD R6, R2, 0x506 ;  /* 0x0000050602067836 */ /* 0x000fe20000000000 */
[----:B------:R-:W-:-:S04]  /*151d0*/  MOV R7, 0x40000040 ;  /* 0x4000004000077802 */ /* 0x000fc80000000f00 */
[----:B------:R-:W-:Y:S02]  /*151e0*/  R2UR UR54, R6 ;  /* 0x00000000063672ca */ /* 0x000fe400000e0000 */
[----:B------:R-:W-:Y:S01]  /*151f0*/  R2UR UR55, R7 ;  /* 0x00000000073772ca */ /* 0x000fe200000e0000 */
[----:B------:R-:W-:Y:S02]  /*15200*/  WARPGROUP.DEPBAR.LE gsb0, 0x0 ;  /* 0x00008000000079c5 */ /* 0x000fe40000010000 */
[----:B------:R-:W-:-:S10]  /*15210*/  WARPGROUP.ARRIVE ;  /* 0x00000000000079c5 */ /* 0x000fd40000000000 */
[----:B------:R-:W-:Y:S01]  /*15220*/  HGMMA.64x16x16.F32 R56, gdesc[UR52], R56, gsb0 ;  /* 0x00200000343879f0 */ /* 0x000fe20008000838 */
[----:B------:R-:W-:Y:S02]  /*15230*/  VIADD R4, R2, 0x586 ;  /* 0x0000058602047836 */ /* 0x000fe40000000000 */
[----:B------:R-:W-:-:S03]  /*15240*/  IMAD.MOV.U32 R5, RZ, RZ, 0x40000040 ;  /* 0x40000040ff057424 */ /* 0x000fc600078e00ff */
        /* <DEDUP_REMOVED lines=11> */
[----:B------:R-:W-:Y:S01]  /*15300*/  UMOV UR4, UR52 ;  /* 0x0000003400047c82 */ /* 0x000fe20008000000 */
[----:B------:R-:W-:Y:S01]  /*15310*/  UMOV UR5, UR53 ;  /* 0x0000003500057c82 */ /* 0x000fe20008000000 */
[----:B------:R-:W-:Y:S02]  /*15320*/  WARPGROUP.DEPBAR.LE gsb0, 0x0 ;  /* 0x00008000000079c5 */ /* 0x000fe40000010000 */
[----:B------:R-:W-:-:S08]  /*15330*/  WARPGROUP.ARRIVE ;  /* 0x00000000000079c5 */ /* 0x000fd00000000000 */
        /* <DEDUP_REMOVED lines=23> */
[----:B------:R-:W-:Y:S02]  /*154b0*/  WARPGROUP.DEPBAR.LE gsb0, 0x0 ;  /* 0x00008000000079c5 */ /* 0x000fe40000010000 */
[----:B------:R-:W-:-:S10]  /*154c0*/  WARPGROUP.ARRIVE ;  /* 0x00000000000079c5 */ /* 0x000fd40000000000 */
        /* <DEDUP_REMOVED lines=131> */
[----:B------:R-:W-:Y:S01]  /*15d00*/  IMAD.MOV.U32 R5, RZ, RZ, 0x40000040 ;  /* 0x40000040ff057424 */ /* 0x000fe200078e00ff */
[----:B------:R-:W-:Y:S01]  /*15d10*/  UMOV UR4, UR36 ;  /* 0x0000002400047c82 */ /* 0x000fe20008000000 */
[----:B------:R-:W-:Y:S01]  /*15d20*/  UMOV UR5, UR37 ;  /* 0x0000002500057c82 */ /* 0x000fe20008000000 */
[----:B------:R-:W-:Y:S01]  /*15d30*/  R2UR UR6, R4 ;  /* 0x00000000040672ca */ /* 0x000fe200000e0000 */
[----:B------:R0:W-:Y:S01]  /*15d40*/  STL.64 [R1], R10 ;  /* 0x0000000a01007387 */ /* 0x0001e20000100a00 */
[----:B------:R-:W-:Y:S01]  /*15d50*/  R2UR UR7, R5 ;  /* 0x00000000050772ca */ /* 0x000fe200000e0000 */
[----:B------:R-:W-:Y:S01]  /*15d60*/  @!P1 VIADD R0, R0, 0x38840 ;  /* 0x0003884000009836 */ /* 0x000fe20000000000 */
[----:B------:R-:W-:Y:S01]  /*15d70*/  ULDC UR38, c[0x0][0x988] ;  /* 0x0002620000267ab9 */ /* 0x000fe20000000800 */
[----:B------:R-:W-:-:S02]  /*15d80*/  WARPGROUP.DEPBAR.LE gsb0, 0x0 ;  /* 0x00008000000079c5 */ /* 0x000fc40000010000 */
        /* <DEDUP_REMOVED lines=21> */
[----:B------:R-:W-:Y:S01]  /*15ee0*/  IMAD R4, R92, -0x50, R147 ;  /* 0xffffffb05c047824 */ /* 0x000fe200078e0293 */
[----:B------:R-:W-:Y:S02]  /*15ef0*/  R2UR UR7, R3 ;  /* 0x00000000030772ca */ /* 0x000fe400000e0000 */
[----:B------:R-:W-:Y:S02]  /*15f00*/  R2UR UR6, R2 ;  /* 0x00000000020672ca */ /* 0x000fe400000e0000 */
[C---:B------:R-:W-:Y:S02]  /*15f10*/  ISETP.GT.AND P6, PT, R4.reuse, RZ, PT ;  /* 0x000000ff0400720c */ /* 0x040fe40003fc4270 */
[----:B------:R-:W-:-:S02]  /*15f20*/  ISETP.GT.AND P5, PT, R4, 0x1, PT ;  /* 0x000000010400780c */ /* 0x000fc40003fa4270 */
[----:B------:R-:W-:Y:S02]  /*15f30*/  ISETP.GT.AND P4, PT, R4, 0x8, PT ;  /* 0x000000080400780c */ /* 0x000fe40003f84270 */
[----:B------:R-:W-:Y:S02]  /*15f40*/  FSEL R56, R56, -INF , P6 ;  /* 0xff80000038387808 */ /* 0x000fe40003000000 */
[----:B------:R-:W-:Y:S02]  /*15f50*/  FSEL R57, R57, -INF , P5 ;  /* 0xff80000039397808 */ /* 0x000fe40002800000 */
[----:B------:R-:W-:Y:S02]  /*15f60*/  ISETP.GT.AND P3, PT, R4, 0x9, PT ;  /* 0x000000090400780c */ /* 0x000fe40003f64270 */
[----:B------:R-:W-:Y:S02]  /*15f70*/  FSEL R67, R60, -INF , P4 ;  /* 0xff8000003c437808 */ /* 0x000fe40002000000 */
[----:B------:R-:W-:Y:S01]  /*15f80*/  FMNMX.FTZ R2, R56, R57, !PT ;  /* 0x0000003938027209 */ /* 0x000fe20007810000 */
[----:B------:R-:W-:Y:S01]  /*15f90*/  UMOV UR4, UR36 ;  /* 0x0000002400047c82 */ /* 0x000fe20008000000 */
[----:B------:R-:W-:Y:S01]  /*15fa0*/  UMOV UR5, UR37 ;  /* 0x0000002500057c82 */ /* 0x000fe20008000000 */
[----:B------:R-:W-:-:S02]  /*15fb0*/  ISETP.GT.AND P2, PT, R4, 0x10, PT ;  /* 0x000000100400780c */ /* 0x000fc40003f44270 */
[----:B------:R-:W-:Y:S02]  /*15fc0*/  FSEL R65, R61, -INF , P3 ;  /* 0xff8000003d417808 */ /* 0x000fe40001800000 */
[----:B------:R-:W-:Y:S02]  /*15fd0*/  FMNMX.FTZ R2, R67, R2, !PT ;  /* 0x0000000243027209 */ /* 0x000fe40007810000 */
[----:B------:R-:W-:Y:S02]  /*15fe0*/  FSEL R3, R58, -INF , P6 ;  /* 0xff8000003a037808 */ /* 0x000fe40003000000 */
[----:B------:R-:W-:Y:S02]  /*15ff0*/  ISETP.GT.AND P6, PT, R4, 0x11, PT ;  /* 0x000000110400780c */ /* 0x000fe40003fc4270 */
[----:B------:R-:W-:Y:S02]  /*16000*/  FSEL R61, R48, -INF , P2 ;  /* 0xff800000303d7808 */ /* 0x000fe40001000000 */
[----:B------:R-:W-:Y:S01]  /*16010*/  FMNMX.FTZ R2, R65, R2, !PT ;  /* 0x0000000241027209 */ /* 0x000fe20007810000 */
[----:B------:R-:W-:-:S02]  /*16020*/  WARPGROUP.DEPBAR.LE gsb0, 0x0 ;  /* 0x00008000000079c5 */ /* 0x000fc40000010000 */
[----:B------:R-:W-:-:S06]  /*16030*/  WARPGROUP.ARRIVE ;  /* 0x00000000000079c5 */ /* 0x000fcc0000000000 */
[----:B------:R-:W-:Y:S01]  /*16040*/  HGMMA.64x16x16.F32 R24, gdesc[UR4], R24, gsb0 ;  /* 0x00200000041879f0 */ /* 0x000fe20008000818 */
[----:B------:R-:W-:Y:S01]  /*16050*/  FSEL R59, R59, -INF , P5 ;  /* 0xff8000003b3b7808 */ /* 0x000fe20002800000 */
[----:B------:R-:W-:Y:S01]  /*16060*/  ULDC UR4, c[0x0][0x988] ;  /* 0x0002620000047ab9 */ /* 0x000fe20000000800 */
[----:B------:R-:W-:Y:S02]  /*16070*/  ISETP.GT.AND P5, PT, R4, 0x18, PT ;  /* 0x000000180400780c */ /* 0x000fe40003fa4270 */
[----:B------:R-:W-:Y:S02]  /*16080*/  FSEL R49, R49, -INF , P6 ;  /* 0xff80000031317808 */ /* 0x000fe40003000000 */
[----:B------:R-:W-:Y:S02]  /*16090*/  FMNMX.FTZ R2, R61, R2, !PT ;  /* 0x000000023d027209 */ /* 0x000fe40007810000 */
[----:B------:R-:W-:Y:S02]  /*160a0*/  FSEL R7, R62, -INF , P4 ;  /* 0xff8000003e077808 */ /* 0x000fe40002000000 */
[----:B------:R-:W-:-:S02]  /*160b0*/  ISETP.GT.AND P4, PT, R4, 0x19, PT ;  /* 0x000000190400780c */ /* 0x000fc40003f84270 */
[----:B------:R-:W-:Y:S02]  /*160c0*/  FSEL R69, R52, -INF , P5 ;  /* 0xff80000034457808 */ /* 0x000fe40002800000 */
[----:B------:R-:W-:Y:S02]  /*160d0*/  FMNMX.FTZ R2, R49, R2, !PT ;  /* 0x0000000231027209 */ /* 0x000fe40007810000 */
[----:B------:R-:W-:Y:S02]  /*160e0*/  FSEL R63, R63, -INF , P3 ;  /* 0xff8000003f3f7808 */ /* 0x000fe40001800000 */
[----:B------:R-:W-:Y:S02]  /*160f0*/  ISETP.GT.AND P3, PT, R4, 0x20, PT ;  /* 0x000000200400780c */ /* 0x000fe40003f64270 */
[----:B------:R-:W-:Y:S02]  /*16100*/  FSEL R53, R53, -INF , P4 ;  /* 0xff80000035357808 */ /* 0x000fe40002000000 */
[----:B------:R-:W-:-:S02]  /*16110*/  FMNMX.FTZ R2, R69, R2, !PT ;  /* 0x0000000245027209 */ /* 0x000fc40007810000 */
[----:B------:R-:W-:Y:S02]  /*16120*/  FSEL R9, R50, -INF , P2 ;  /* 0xff80000032097808 */ /* 0x000fe40001000000 */
[----:B------:R-:W-:Y:S02]  /*16130*/  ISETP.GT.AND P2, PT, R4, 0x21, PT ;  /* 0x000000210400780c */ /* 0x000fe40003f44270 */
[----:B------:R-:W-:Y:S02]  /*16140*/  FSEL R71, R40, -INF , P3 ;  /* 0xff80000028477808 */ /* 0x000fe40001800000 */
[----:B------:R-:W-:Y:S02]  /*16150*/  FMNMX.FTZ R2, R53, R2, !PT ;  /* 0x0000000235027209 */ /* 0x000fe40007810000 */
[----:B------:R-:W-:Y:S02]  /*16160*/  FSEL R51, R51, -INF , P6 ;  /* 0xff80000033337808 */ /* 0x000fe40003000000 */
[----:B------:R-:W-:-:S02]  /*16170*/  ISETP.GT.AND P6, PT, R4, 0x28, PT ;  /* 0x000000280400780c */ /* 0x000fc40003fc4270 */
[----:B------:R-:W-:Y:S02]  /*16180*/  FSEL R41, R41, -INF , P2 ;  /* 0xff80000029297808 */ /* 0x000fe40001000000 */
[----:B------:R-:W-:Y:S02]  /*16190*/  FMNMX.FTZ R2, R71, R2, !PT ;  /* 0x0000000247027209 */ /* 0x000fe40007810000 */
[----:B0-----:R-:W-:Y:S02]  /*161a0*/  FSEL R11, R54, -INF , P5 ;  /* 0xff800000360b7808 */ /* 0x001fe40002800000 */
        /* <DEDUP_REMOVED lines=22> */
[----:B------:R-:W-:Y:S01]  /*16310*/  FMNMX.FTZ R2, R77, R2, !PT ;  /* 0x000000024d027209 */ /* 0x000fe20007810000 */
[----:B------:R-:W-:Y:S02]  /*16320*/  WARPGROUP.DEPBAR.LE gsb0, 0x0 ;  /* 0x00008000000079c5 */ /* 0x000fe40000010000 */
        /* <DEDUP_REMOVED lines=13> */
[----:B------:R-:W-:-:S04]  /*16400*/  FMNMX.FTZ R2, R83, R2, !PT ;  /* 0x0000000253027209 */ /* 0x000fc80007810000 */
[----:B------:R-:W-:-:S05]  /*16410*/  FMNMX.FTZ R10, R85, R2, !PT ;  /* 0x00000002550a7209 */ /* 0x000fca0007810000 */
[----:B------:R-:W0:Y:S01]  /*16420*/  SHFL.BFLY PT, R5, R10, 0x2, 0x1f ;  /* 0x0c401f000a057f89 */ /* 0x000e2200000e0000 */
[----:B------:R-:W-:-:S04]  /*16430*/  FMNMX.FTZ R4, R3, R59, !PT ;  /* 0x0000003b03047209 */ /* 0x000fc80007810000 */
[----:B------:R-:W-:-:S04]  /*16440*/  FMNMX.FTZ R4, R7, R4, !PT ;  /* 0x0000000407047209 */ /* 0x000fc80007810000 */
[----:B------:R-:W-:-:S04]  /*16450*/  FMNMX.FTZ R4, R63, R4, !PT ;  /* 0x000000043f047209 */ /* 0x000fc80007810000 */
[----:B------:R-:W-:Y:S02]  /*16460*/  FMNMX.FTZ R4, R9, R4, !PT ;  /* 0x0000000409047209 */ /* 0x000fe40007810000 */
[----:B0-----:R-:W-:-:S05]  /*16470*/  FMNMX.FTZ R12, R10, R5, !PT ;  /* 0x000000050a0c7209 */ /* 0x001fca0007810000 */
[----:B------:R-:W0:Y:S01]  /*16480*/  SHFL.BFLY PT, R5, R12, 0x1, 0x1f ;  /* 0x0c201f000c057f89 */ /* 0x000e2200000e0000 */
[----:B------:R-:W-:-:S04]  /*16490*/  FMNMX.FTZ R4, R51, R4, !PT ;  /* 0x0000000433047209 */ /* 0x000fc80007810000 */
[----:B------:R-:W-:-:S04]  /*164a0*/  FMNMX.FTZ R4, R11, R4, !PT ;  /* 0x000000040b047209 */ /* 0x000fc80007810000 */
[----:B------:R-:W-:-:S04]  /*164b0*/  FMNMX.FTZ R4, R55, R4, !PT ;  /* 0x0000000437047209 */ /* 0x000fc80007810000 */
[----:B------:R-:W-:-:S04]  /*164c0*/  FMNMX.FTZ R4, R13, R4, !PT ;  /* 0x000000040d047209 */ /* 0x000fc80007810000 */
[----:B------:R-:W-:Y:S01]  /*164d0*/  FMNMX.FTZ R4, R43, R4, !PT ;  /* 0x000000042b047209 */ /* 0x000fe20007810000 */
[----:B------:R-:W-:-:S03]  /*164e0*/  IMAD.U32 R2, RZ, RZ, UR4 ;  /* 0x00000004ff027e24 */ /* 0x000fc6000f8e00ff */
[----:B------:R-:W-:Y:S02]  /*164f0*/  FMNMX.FTZ R4, R15, R4, !PT ;  /* 0x000000040f047209 */ /* 0x000fe40007810000 */
[----:B0-----:R-:W-:Y:S02]  /*16500*/  FMNMX.FTZ R5, R12, R5, !PT ;  /* 0x000000050c057209 */ /* 0x001fe40007810000 */
[----:B------:R-:W-:Y:S02]  /*16510*/  FMNMX.FTZ R4, R47, R4, !PT ;  /* 0x000000042f047209 */ /* 0x000fe40007810000 */
[C---:B------:R-:W-:Y:S01]  /*16520*/  FSETP.NEU.FTZ.AND P0, PT, R5.reuse, -INF , PT ;  /* 0xff8000000500780b */ /* 0x040fe20003f1d000 */
[----:B------:R-:W-:Y:S01]  /*16530*/  FMUL.FTZ R6, R5, R2 ;  /* 0x0000000205067220 */ /* 0x000fe20000410000 */
[----:B------:R-:W-:-:S04]  /*16540*/  FMNMX.FTZ R4, R21, R4, !PT ;  /* 0x0000000415047209 */ /* 0x000fc80007810000 */
[----:B------:R-:W-:Y:S02]  /*16550*/  FSEL R6, R6, RZ, P0 ;  /* 0x000000ff06067208 */ /* 0x000fe40000000000 */
[----:B------:R-:W-:-:S03]  /*16560*/  FMNMX.FTZ R4, R35, R4, !PT ;  /* 0x0000000423047209 */ /* 0x000fc60007810000 */
[--C-:B------:R-:W-:Y:S01]  /*16570*/  FFMA.FTZ R29, R57, R2, -R6.reuse ;  /* 0x00000002391d7223 */ /* 0x100fe20000010806 */
[----:B------:R-:W-:Y:S02]  /*16580*/  FSEL R57, R39, -INF , P6 ;  /* 0xff80000027397808 */ /* 0x000fe40003000000 */
[----:B------:R-:W-:Y:S02]  /*16590*/  FMNMX.FTZ R4, R25, R4, !PT ;  /* 0x0000000419047209 */ /* 0x000fe40007810000 */
[----:B------:R-:W-:Y:S01]  /*165a0*/  ISETP.NE.AND P0, PT, R8, RZ, PT ;  /* 0x000000ff0800720c */ /* 0x000fe20003f05270 */
[----:B------:R-:W-:Y:S01]  /*165b0*/  FFMA.FTZ R8, R65, R2, -R6 ;  /* 0x0000000241087223 */ /* 0x000fe20000010806 */
[----:B------:R-:W-:Y:S02]  /*165c0*/  FSEL R65, R26, -INF , P5 ;  /* 0xff8000001a417808 */ /* 0x000fe40002800000 */
[----:B------:R-:W-:Y:S02]  /*165d0*/  FMNMX.FTZ R4, R57, R4, !PT ;  /* 0x0000000439047209 */ /* 0x000fe40007810000 */
[----:B------:R-:W-:-:S02]  /*165e0*/  FSEL R27, R27, -INF , P4 ;  /* 0xff8000001b1b7808 */ /* 0x000fc40002000000 */
[----:B------:R-:W-:Y:S01]  /*165f0*/  FMNMX.FTZ R4, R65, R4, !PT ;  /* 0x0000000441047209 */ /* 0x000fe20007810000 */
[--C-:B------:R-:W-:Y:S01]  /*16600*/  FFMA.FTZ R204, R61, R2, -R6.reuse ;  /* 0x000000023dcc7223 */ /* 0x100fe20000010806 */
[----:B------:R-:W-:Y:S02]  /*16610*/  FSEL R61, R30, -INF , P3 ;  /* 0xff8000001e3d7808 */ /* 0x000fe40001800000 */
[----:B------:R-:W-:Y:S01]  /*16620*/  FMNMX.FTZ R4, R27, R4, !PT ;  /* 0x000000041b047209 */ /* 0x000fe20007810000 */
[----:B------:R-:W-:Y:S01]  /*16630*/  FFMA.FTZ R10, R49, R2, -R6 ;  /* 0x00000002310a7223 */ /* 0x000fe20000010806 */
[----:B------:R-:W-:Y:S02]  /*16640*/  FSEL R49, R31, -INF , P2 ;  /* 0xff8000001f317808 */ /* 0x000fe40001000000 */
[----:B------:R-:W-:-:S04]  /*16650*/  FMNMX.FTZ R4, R61, R4, !PT ;  /* 0x000000043d047209 */ /* 0x000fc80007810000 */
[----:B------:R-:W-:Y:S01]  /*16660*/  FMNMX.FTZ R4, R49, R4, !PT ;  /* 0x0000000431047209 */ /* 0x000fe20007810000 */
[----:B------:R-:W-:-:S04]  /*16670*/  FFMA.FTZ R210, R67, R2, -R6 ;  /* 0x0000000243d27223 */ /* 0x000fc80000010806 */
[----:B------:R-:W0:Y:S02]  /*16680*/  SHFL.BFLY PT, R67, R4, 0x2, 0x1f ;  /* 0x0c401f0004437f89 */ /* 0x000e2400000e0000 */
[----:B0-----:R-:W-:-:S05]  /*16690*/  FMNMX.FTZ R67, R4, R67, !PT ;  /* 0x0000004304437209 */ /* 0x001fca0007810000 */
[----:B------:R-:W0:Y:S01]  /*166a0*/  SHFL.BFLY PT, R4, R67, 0x1, 0x1f ;  /* 0x0c201f0043047f89 */ /* 0x000e2200000e0000 */
[-CC-:B------:R-:W-:Y:S01]  /*166b0*/  FFMA.FTZ R208, R56, R2.reuse, -R6.reuse ;  /* 0x0000000238d07223 */ /* 0x180fe20000010806 */
[----:B------:R-:W-:Y:S01]  /*166c0*/  MUFU.EX2 R29, R29 ;  /* 0x0000001d001d7308 */ /* 0x000fe20000000800 */
[-CC-:B------:R-:W-:Y:S01]  /*166d0*/  FFMA.FTZ R206, R69, R2.reuse, -R6.reuse ;  /* 0x0000000245ce7223 */ /* 0x180fe20000010806 */
[-CC-:B------:R-:W-:Y:S01]  /*166e0*/  FFMA.FTZ R53, R53, R2.reuse, -R6.reuse ;  /* 0x0000000235357223 */ /* 0x180fe20000010806 */
[-CC-:B------:R-:W-:Y:S01]  /*166f0*/  FFMA.FTZ R200, R71, R2.reuse, -R6.reuse ;  /* 0x0000000247c87223 */ /* 0x180fe20000010806 */
[-CC-:B------:R-:W-:Y:S01]  /*16700*/  FFMA.FTZ R41, R41, R2.reuse, -R6.reuse ;  /* 0x0000000229297223 */ /* 0x180fe20000010806 */
[-CC-:B------:R-:W-:Y:S01]  /*16710*/  FFMA.FTZ R202, R73, R2.reuse, -R6.reuse ;  /* 0x0000000249ca7223 */ /* 0x180fe20000010806 */
[----:B------:R-:W-:Y:S02]  /*16720*/  FFMA.FTZ R45, R45, R2, -R6 ;  /* 0x000000022d2d7223 */ /* 0x000fe40000010806 */
[----:B------:R-:W1:Y:S01]  /*16730*/  MUFU.EX2 R208, R208 ;  /* 0x000000d000d07308 */ /* 0x000e620000000800 */
[----:B0-----:R-:W-:-:S04]  /*16740*/  FMNMX.FTZ R4, R67, R4, !PT ;  /* 0x0000000443047209 */ /* 0x001fc80007810000 */
[C---:B------:R-:W-:Y:S01]  /*16750*/  FSETP.NEU.FTZ.AND P2, PT, R4.reuse, -INF , PT ;  /* 0xff8000000400780b */ /* 0x040fe20003f5d000 */
[-C--:B------:R-:W-:Y:S01]  /*16760*/  FMUL.FTZ R14, R4, R2.reuse ;  /* 0x00000002040e7220 */ /* 0x080fe20000410000 */
[----:B------:R-:W-:-:S04]  /*16770*/  FFMA.FTZ R196, R75, R2, -R6 ;  /* 0x000000024bc47223 */ /* 0x000fc80000010806 */
[----:B------:R-:W-:Y:S01]  /*16780*/  FSEL R14, R14, RZ, P2 ;  /* 0x000000ff0e0e7208 */ /* 0x000fe20001000000 */
[-CC-:B------:R-:W-:Y:S01]  /*16790*/  FFMA.FTZ R33, R33, R2.reuse, -R6.reuse ;  /* 0x0000000221217223 */ /* 0x180fe20000010806 */
[-CC-:B------:R-:W-:Y:S01]  /*167a0*/  FFMA.FTZ R198, R77, R2.reuse, -R6.reuse ;  /* 0x000000024dc67223 */ /* 0x180fe20000010806 */
[-CC-:B------:R-:W-:Y:S01]  /*167b0*/  FFMA.FTZ R37, R37, R2.reuse, -R6.reuse ;  /* 0x0000000225257223 */ /* 0x180fe20000010806 */
[-CC-:B------:R-:W-:Y:S01]  /*167c0*/  FFMA.FTZ R192, R79, R2.reuse, -R6.reuse ;  /* 0x000000024fc07223 */ /* 0x180fe20000010806 */
[-CC-:B------:R-:W-:Y:S01]  /*167d0*/  FFMA.FTZ R81, R81, R2.reuse, -R6.reuse ;  /* 0x0000000251517223 */ /* 0x180fe20000010806 */
[-CC-:B------:R-:W-:Y:S01]  /*167e0*/  FFMA.FTZ R194, R83, R2.reuse, -R6.reuse ;  /* 0x0000000253c27223 */ /* 0x180fe20000010806 */
[-C--:B------:R-:W-:Y:S01]  /*167f0*/  FFMA.FTZ R69, R85, R2.reuse, -R6 ;  /* 0x0000000255457223 */ /* 0x080fe20000010806 */
[-CC-:B------:R-:W-:Y:S01]  /*16800*/  FFMA.FTZ R209, R3, R2.reuse, -R14.reuse ;  /* 0x0000000203d17223 */ /* 0x180fe2000001080e */
[-CC-:B------:R-:W-:Y:S01]  /*16810*/  FFMA.FTZ R6, R59, R2.reuse, -R14.reuse ;  /* 0x000000023b067223 */ /* 0x180fe2000001080e */
[----:B------:R-:W0:Y:S01]  /*16820*/  MUFU.EX2 R210, R210 ;  /* 0x000000d200d27308 */ /* 0x000e220000000800 */
[----:B------:R-:W-:-:S07]  /*16830*/  FFMA.FTZ R211, R7, R2, -R14 ;  /* 0x0000000207d37223 */ /* 0x000fce000001080e */
[----:B------:R2:W3:Y:S01]  /*16840*/  MUFU.EX2 R39, R8 ;  /* 0x0000000800277308 */ /* 0x0004e20000000800 */
[----:B------:R-:W-:-:S07]  /*16850*/  FFMA.FTZ R205, R9, R2, -R14 ;  /* 0x0000000209cd7223 */ /* 0x000fce000001080e */
[----:B------:R-:W-:Y:S01]  /*16860*/  MUFU.EX2 R209, R209 ;  /* 0x000000d100d17308 */ /* 0x000fe20000000800 */
[----:B--2---:R-:W-:-:S07]  /*16870*/  FFMA.FTZ R8, R63, R2, -R14 ;  /* 0x000000023f087223 */ /* 0x004fce000001080e */
[----:B------:R-:W2:Y:S01]  /*16880*/  MUFU.EX2 R6, R6 ;  /* 0x0000000600067308 */ /* 0x000ea20000000800 */
[----:B-1----:R-:W-:-:S07]  /*16890*/  FADD.FTZ R3, R208, R29 ;  /* 0x0000001dd0037221 */ /* 0x002fce0000010000 */
[----:B------:R-:W1:Y:S08]  /*168a0*/  MUFU.EX2 R204, R204 ;  /* 0x000000cc00cc7308 */ /* 0x000e700000000800 */
[----:B------:R-:W4:Y:S01]  /*168b0*/  MUFU.EX2 R211, R211 ;  /* 0x000000d300d37308 */ /* 0x000f220000000800 */
[----:B0-----:R-:W-:-:S07]  /*168c0*/  FADD.FTZ R26, R210, R3 ;  /* 0x00000003d21a7221 */ /* 0x001fce0000010000 */
[----:B------:R0:W4:Y:S01]  /*168d0*/  MUFU.EX2 R31, R10 ;  /* 0x0000000a001f7308 */ /* 0x0001220000000800 */
[----:B------:R-:W-:-:S07]  /*168e0*/  FFMA.FTZ R207, R11, R2, -R14 ;  /* 0x000000020bcf7223 */ /* 0x000fce000001080e */
[----:B------:R-:W4:Y:S01]  /*168f0*/  MUFU.EX2 R8, R8 ;  /* 0x0000000800087308 */ /* 0x000f220000000800 */
[----:B0-----:R-:W-:Y:S01]  /*16900*/  FFMA.FTZ R10, R51, R2, -R14 ;  /* 0x00000002330a7223 */ /* 0x001fe2000001080e */
[----:B---3--:R-:W-:-:S06]  /*16910*/  FADD.FTZ R3, R39, R26 ;  /* 0x0000001a27037221 */ /* 0x008fcc0000010000 */
[----:B------:R-:W0:Y:S01]  /*16920*/  MUFU.EX2 R206, R206 ;  /* 0x000000ce00ce7308 */ /* 0x000e220000000800 */
[----:B--2---:R-:W-:Y:S01]  /*16930*/  FADD.FTZ R28, R209, R6 ;  /* 0x00000006d11c7221 */ /* 0x004fe20000010000 */
[----:B------:R-:W-:-:S06]  /*16940*/  FFMA.FTZ R12, R55, R2, -R14 ;  /* 0x00000002370c7223 */ /* 0x000fcc000001080e */
[----:B------:R-:W2:Y:S01]  /*16950*/  MUFU.EX2 R205, R205 ;  /* 0x000000cd00cd7308 */ /* 0x000ea20000000800 */
[----:B-1----:R-:W-:Y:S01]  /*16960*/  FADD.FTZ R26, R204, R3 ;  /* 0x00000003cc1a7221 */ /* 0x002fe20000010000 */
[----:B----4-:R-:W-:-:S06]  /*16970*/  FADD.FTZ R3, R211, R28 ;  /* 0x0000001cd3037221 */ /* 0x010fcc0000010000 */
[----:B------:R-:W1:Y:S01]  /*16980*/  MUFU.EX2 R53, R53 ;  /* 0x0000003500357308 */ /* 0x000e620000000800 */
[----:B------:R-:W-:-:S07]  /*16990*/  FFMA.FTZ R201, R13, R2, -R14 ;  /* 0x000000020dc97223 */ /* 0x000fce000001080e */
[----:B------:R-:W3:Y:S01]  /*169a0*/  MUFU.EX2 R10, R10 ;  /* 0x0000000a000a7308 */ /* 0x000ee20000000800 */
[----:B------:R-:W-:Y:S01]  /*169b0*/  FADD.FTZ R7, R31, R26 ;  /* 0x0000001a1f077221 */ /* 0x000fe20000010000 */
[----:B------:R-:W-:-:S06]  /*169c0*/  FADD.FTZ R28, R8, R3 ;  /* 0x00000003081c7221 */ /* 0x000fcc0000010000 */
[----:B------:R-:W4:Y:S01]  /*169d0*/  MUFU.EX2 R200, R200 ;  /* 0x000000c800c87308 */ /* 0x000f220000000800 */
[----:B------:R-:W-:-:S07]  /*169e0*/  FFMA.FTZ R20, R43, R2, -R14 ;  /* 0x000000022b147223 */ /* 0x000fce000001080e */
[----:B------:R-:W4:Y:S01]  /*169f0*/  MUFU.EX2 R207, R207 ;  /* 0x000000cf00cf7308 */ /* 0x000f220000000800 */
[----:B0-----:R-:W-:Y:S01]  /*16a00*/  FADD.FTZ R30, R206, R7 ;  /* 0x00000007ce1e7221 */ /* 0x001fe20000010000 */
[----:B--2---:R-:W-:-:S06]  /*16a10*/  FADD.FTZ R3, R205, R28 ;  /* 0x0000001ccd037221 */ /* 0x004fcc0000010000 */
[----:B------:R-:W0:Y:S01]  /*16a20*/  MUFU.EX2 R41, R41 ;  /* 0x0000002900297308 */ /* 0x000e220000000800 */
[----:B------:R-:W-:-:S07]  /*16a30*/  FFMA.FTZ R203, R15, R2, -R14 ;  /* 0x000000020fcb7223 */ /* 0x000fce000001080e */
[----:B------:R-:W2:Y:S01]  /*16a40*/  MUFU.EX2 R12, R12 ;  /* 0x0000000c000c7308 */ /* 0x000ea20000000800 */
[----:B-1----:R-:W-:Y:S01]  /*16a50*/  FADD.FTZ R7, R53, R30 ;  /* 0x0000001e35077221 */ /* 0x002fe20000010000 */
[----:B---3--:R-:W-:-:S06]  /*16a60*/  FADD.FTZ R28, R10, R3 ;  /* 0x000000030a1c7221 */ /* 0x008fcc0000010000 */
[----:B------:R-:W1:Y:S01]  /*16a70*/  MUFU.EX2 R202, R202 ;  /* 0x000000ca00ca7308 */ /* 0x000e620000000800 */
[----:B------:R-:W-:-:S07]  /*16a80*/  FFMA.FTZ R24, R47, R2, -R14 ;  /* 0x000000022f187223 */ /* 0x000fce000001080e */
[----:B------:R-:W3:Y:S01]  /*16a90*/  MUFU.EX2 R201, R201 ;  /* 0x000000c900c97308 */ /* 0x000ee20000000800 */
[----:B----4-:R-:W-:Y:S01]  /*16aa0*/  FADD.FTZ R30, R200, R7 ;  /* 0x00000007c81e7221 */ /* 0x010fe20000010000 */
        /* <DEDUP_REMOVED lines=17> */
[----:B------:R-:W-:-:S07]  /*16bc0*/  @!P1 PRMT R0, RZ, 0x654, R0 ;  /* 0x00000654ff009816 */ /* 0x000fce0000000000 */
[----:B------:R-:W4:Y:S01]  /*16bd0*/  MUFU.EX2 R197, R197 ;  /* 0x000000c500c57308 */ /* 0x000f220000000800 */
[----:B------:R-:W-:Y:S01]  /*16be0*/  FFMA.FTZ R57, R57, R2, -R14 ;  /* 0x0000000239397223 */ /* 0x000fe2000001080e */
[----:B0-----:R-:W-:-:S06]  /*16bf0*/  FADD.FTZ R30, R196, R7 ;  /* 0x00000007c41e7221 */ /* 0x001fcc0000010000 */
[----:B------:R-:W0:Y:S01]  /*16c00*/  MUFU.EX2 R37, R37 ;  /* 0x0000002500257308 */ /* 0x000e220000000800 */
[----:B--2---:R-:W-:Y:S01]  /*16c10*/  FADD.FTZ R3, R203, R28 ;  /* 0x0000001ccb037221 */ /* 0x004fe20000010000 */
[----:B------:R-:W-:Y:S01]  /*16c20*/  FFMA.FTZ R65, R65, R2, -R14 ;  /* 0x0000000241417223 */ /* 0x000fe2000001080e */
[----:B------:R2:W-:Y:S05]  /*16c30*/  @!P1 SYNCS.ARRIVE.TRANS64.RED.A1T0 RZ, [R0+URZ], RZ ;  /* 0x000000ff00ff99a7 */ /* 0x0005ea000810043f */
[----:B------:R-:W0:Y:S01]  /*16c40*/  MUFU.EX2 R26, R26 ;  /* 0x0000001a001a7308 */ /* 0x000e220000000800 */
[----:B-1----:R-:W-:Y:S01]  /*16c50*/  FADD.FTZ R7, R33, R30 ;  /* 0x0000001e21077221 */ /* 0x002fe20000010000 */
[----:B---3--:R-:W-:-:S06]  /*16c60*/  FADD.FTZ R28, R24, R3 ;  /* 0x00000003181c7221 */ /* 0x008fcc0000010000 */
[----:B------:R-:W1:Y:S08]  /*16c70*/  MUFU.EX2 R192, R192 ;  /* 0x000000c000c07308 */ /* 0x000e700000000800 */
[----:B------:R-:W3:Y:S01]  /*16c80*/  MUFU.EX2 R199, R199 ;  /* 0x000000c700c77308 */ /* 0x000ee20000000800 */
[----:B------:R-:W-:Y:S01]  /*16c90*/  FFMA.FTZ R27, R27, R2, -R14 ;  /* 0x000000021b1b7223 */ /* 0x000fe2000001080e */
[----:B----4-:R-:W-:-:S06]  /*16ca0*/  FADD.FTZ R30, R198, R7 ;  /* 0x00000007c61e7221 */ /* 0x010fcc0000010000 */
[----:B------:R-:W4:Y:S01]  /*16cb0*/  MUFU.EX2 R67, R81 ;  /* 0x0000005100437308 */ /* 0x000f220000000800 */
[----:B------:R-:W-:Y:S01]  /*16cc0*/  FADD.FTZ R3, R197, R28 ;  /* 0x0000001cc5037221 */ /* 0x000fe20000010000 */
[----:B------:R-:W-:-:S06]  /*16cd0*/  FFMA.FTZ R61, R61, R2, -R14 ;  /* 0x000000023d3d7223 */ /* 0x000fcc000001080e */
[----:B--2---:R-:W2:Y:S01]  /*16ce0*/  MUFU.EX2 R0, R57 ;  /* 0x0000003900007308 */ /* 0x004ea20000000800 */
[----:B------:R-:W-:Y:S01]  /*16cf0*/  FFMA.FTZ R49, R49, R2, -R14 ;  /* 0x0000000231317223 */ /* 0x000fe2000001080e */
[----:B0-----:R-:W-:Y:S01]  /*16d00*/  FADD.FTZ R7, R37, R30 ;  /* 0x0000001e25077221 */ /* 0x001fe20000010000 */
[----:B------:R-:W-:-:S05]  /*16d10*/  FADD.FTZ R28, R26, R3 ;  /* 0x000000031a1c7221 */ /* 0x000fca0000010000 */
[----:B------:R-:W0:Y:S01]  /*16d20*/  MUFU.EX2 R65, R65 ;  /* 0x0000004100417308 */ /* 0x000e220000000800 */
[----:B-1----:R-:W-:Y:S01]  /*16d30*/  FADD.FTZ R30, R192, R7 ;  /* 0x00000007c01e7221 */ /* 0x002fe20000010000 */
[----:B---3--:R-:W-:-:S06]  /*16d40*/  FADD.FTZ R3, R199, R28 ;  /* 0x0000001cc7037221 */ /* 0x008fcc0000010000 */
[----:B------:R-:W1:Y:S01]  /*16d50*/  MUFU.EX2 R14, R27 ;  /* 0x0000001b000e7308 */ /* 0x000e620000000800 */
[----:B----4-:R-:W-:Y:S01]  /*16d60*/  FADD.FTZ R7, R67, R30 ;  /* 0x0000001e43077221 */ /* 0x010fe20000010000 */
[----:B--2---:R-:W-:-:S06]  /*16d70*/  FADD.FTZ R30, R0, R3 ;  /* 0x00000003001e7221 */ /* 0x004fcc0000010000 */
[----:B------:R-:W2:Y:S01]  /*16d80*/  MUFU.EX2 R61, R61 ;  /* 0x0000003d003d7308 */ /* 0x000ea20000000800 */
[----:B0-----:R-:W-:Y:S01]  /*16d90*/  FADD.FTZ R3, R65, R30 ;  /* 0x0000001e41037221 */ /* 0x001fe20000010000 */
[----:B------:R-:W-:-:S03]  /*16da0*/  F2FP.F16.F32.PACK_AB R209, R6, R209 ;  /* 0x000000d106d1723e */ /* 0x000fc600000000ff */
[----:B-1----:R-:W-:-:S03]  /*16db0*/  FADD.FTZ R6, R14, R3 ;  /* 0x000000030e067221 */ /* 0x002fc60000010000 */
[----:B------:R-:W0:Y:S01]  /*16dc0*/  MUFU.EX2 R194, R194 ;  /* 0x000000c200c27308 */ /* 0x000e220000000800 */
[----:B--2---:R-:W-:Y:S01]  /*16dd0*/  FADD.FTZ R3, R61, R6 ;  /* 0x000000063d037221 */ /* 0x004fe20000010000 */
[----:B------:R-:W-:-:S06]  /*16de0*/  VIADD R6, R92, 0xfffffffe ;  /* 0xfffffffe5c067836 */ /* 0x000fcc0000000000 */
[----:B------:R-:W1:Y:S01]  /*16df0*/  MUFU.EX2 R69, R69 ;  /* 0x0000004500457308 */ /* 0x000e620000000800 */
[----:B------:R-:W-:-:S07]  /*16e00*/  ISETP.GE.AND P2, PT, R6, R225, PT ;  /* 0x000000e10600720c */ /* 0x000fce0003f46270 */
[----:B------:R-:W2:Y:S01]  /*16e10*/  MUFU.EX2 R28, R49 ;  /* 0x00000031001c7308 */ /* 0x000ea20000000800 */
[----:B0-----:R-:W-:Y:S01]  /*16e20*/  FADD.FTZ R32, R194, R7 ;  /* 0x00000007c2207221 */ /* 0x001fe20000010000 */
[----:B------:R-:W-:Y:S01]  /*16e30*/  BSSY B0, `(.L_x_636) ;  /* 0x0000564000007945 */ /* 0x000fe20003800000 */
[----:B------:R-:W-:Y:S01]  /*16e40*/  F2FP.F16.F32.PACK_AB R207, R12, R207 ;  /* 0x000000cf0ccf723e */ /* 0x000fe200000000ff */
[--C-:B------:R-:W-:Y:S01]  /*16e50*/  IMAD.MOV.U32 R150, RZ, RZ, R151.reuse ;  /* 0x000000ffff967224 */ /* 0x100fe200078e0097 */
[----:B------:R-:W-:Y:S01]  /*16e60*/  F2FP.F16.F32.PACK_AB R208, R29, R208 ;  /* 0x000000d01dd0723e */ /* 0x000fe200000000ff */
[--C-:B------:R-:W-:Y:S01]  /*16e70*/  IMAD.MOV.U32 R149, RZ, RZ, R151.reuse ;  /* 0x000000ffff957224 */ /* 0x100fe200078e0097 */
[----:B------:R-:W-:Y:S01]  /*16e80*/  F2FP.F16.F32.PACK_AB R210, R39, R210 ;  /* 0x000000d227d2723e */ /* 0x000fe200000000ff */
[--C-:B------:R-:W-:Y:S01]  /*16e90*/  IMAD.MOV.U32 R147, RZ, RZ, R151.reuse ;  /* 0x000000ffff937224 */ /* 0x100fe200078e0097 */
[----:B------:R-:W-:Y:S01]  /*16ea0*/  F2FP.F16.F32.PACK_AB R204, R31, R204 ;  /* 0x000000cc1fcc723e */ /* 0x000fe200000000ff */
[----:B-1----:R-:W-:Y:S01]  /*16eb0*/  FADD.FTZ R13, R69, R32 ;  /* 0x00000020450d7221 */ /* 0x002fe20000010000 */
[----:B------:R-:W-:Y:S01]  /*16ec0*/  F2FP.F16.F32.PACK_AB R206, R53, R206 ;  /* 0x000000ce35ce723e */ /* 0x000fe200000000ff */
[--C-:B------:R-:W-:Y:S01]  /*16ed0*/  IMAD.MOV.U32 R146, RZ, RZ, R151.reuse ;  /* 0x000000ffff927224 */ /* 0x100fe200078e0097 */
[----:B------:R-:W-:Y:S01]  /*16ee0*/  F2FP.F16.F32.PACK_AB R200, R41, R200 ;  /* 0x000000c829c8723e */ /* 0x000fe200000000ff */
[--C-:B------:R-:W-:Y:S01]  /*16ef0*/  IMAD.MOV.U32 R145, RZ, RZ, R151.reuse ;  /* 0x000000ffff917224 */ /* 0x100fe200078e0097 */
[----:B------:R-:W-:Y:S01]  /*16f00*/  F2FP.F16.F32.PACK_AB R202, R45, R202 ;  /* 0x000000ca2dca723e */ /* 0x000fe200000000ff */
[----:B------:R-:W-:Y:S01]  /*16f10*/  IMAD.MOV.U32 R143, RZ, RZ, R151 ;  /* 0x000000ffff8f7224 */ /* 0x000fe200078e0097 */
[----:B------:R-:W-:Y:S01]  /*16f20*/  F2FP.F16.F32.PACK_AB R196, R33, R196 ;  /* 0x000000c421c4723e */ /* 0x000fe200000000ff */
[----:B--2---:R-:W-:Y:S01]  /*16f30*/  FADD.FTZ R12, R28, R3 ;  /* 0x000000031c0c7221 */ /* 0x004fe20000010000 */
[----:B------:R-:W-:Y:S01]  /*16f40*/  F2FP.F16.F32.PACK_AB R198, R37, R198 ;  /* 0x000000c625c6723e */ /* 0x000fe200000000ff */
[----:B------:R-:W-:Y:S01]  /*16f50*/  IMAD.MOV.U32 R3, RZ, RZ, 0x3f800000 ;  /* 0x3f800000ff037424 */ /* 0x000fe200078e00ff */
[----:B------:R-:W-:Y:S01]  /*16f60*/  F2FP.F16.F32.PACK_AB R192, R67, R192 ;  /* 0x000000c043c0723e */ /* 0x000fe200000000ff */
[--C-:B------:R-:W-:Y:S01]  /*16f70*/  IMAD.MOV.U32 R142, RZ, RZ, R151.reuse ;  /* 0x000000ffff8e7224 */ /* 0x100fe200078e0097 */
        /* <DEDUP_REMOVED lines=18> */
[----:B------:R-:W-:Y:S01]  /*170a0*/  MOV R0, 0x3f800000 ;  /* 0x3f80000000007802 */ /* 0x000fe20000000f00 */
        /* <DEDUP_REMOVED lines=110> */
[----:B------:R-:W-:Y:S01]  /*17790*/  IMAD.MOV.U32 R25, RZ, RZ, R151 ;  /* 0x000000ffff197224 */ /* 0x000fe200078e0097 */
[----:B------:R-:W-:Y:S06]  /*177a0*/  @!P2 BRA `(.L_x_637) ;  /* 0x0000004c0030a947 */ /* 0x000fec0003800000 */
[----:B------:R-:W-:Y:S01]  /*177b0*/  IMAD.MOV.U32 R7, RZ, RZ, R4 ;  /* 0x000000ffff077224 */ /* 0x000fe200078e0004 */
[----:B------:R-:W-:Y:S01]  /*177c0*/  MOV R10, R220 ;  /* 0x000000dc000a7202 */ /* 0x000fe20000000f00 */
[----:B------:R-:W-:Y:S01]  /*177d0*/  IMAD.MOV.U32 R8, RZ, RZ, R5 ;  /* 0x000000ffff087224 */ /* 0x000fe200078e0005 */
[----:B------:R-:W-:Y:S01]  /*177e0*/  CS2R R150, SRZ ;  /* 0x0000000000967805 */ /* 0x000fe2000001ff00 */
[----:B------:R-:W-:Y:S01]  /*177f0*/  IMAD.MOV.U32 R9, RZ, RZ, R221 ;  /* 0x000000ffff097224 */ /* 0x000fe200078e00dd */
[----:B------:R-:W-:Y:S01]  /*17800*/  CS2R R146, SRZ ;  /* 0x0000000000927805 */ /* 0x000fe2000001ff00 */
[----:B------:R-:W-:Y:S01]  /*17810*/  IMAD.MOV.U32 R0, RZ, RZ, 0x3f800000 ;  /* 0x3f800000ff007424 */ /* 0x000fe200078e00ff */
        /* <DEDUP_REMOVED lines=62> */
.L_x_648:
[----:B------:R-:W-:-:S05]  /*17c00*/  VIADD R2, R10, 0x1 ;  /* 0x000000010a027836 */ /* 0x000fca0000000000 */
[----:B------:R-:W-:-:S04]  /*17c10*/  ISETP.NE.AND P2, PT, R2, 0x2, PT ;  /* 0x000000020200780c */ /* 0x000fc80003f45270 */
[----:B------:R-:W-:Y:S02]  /*17c20*/  SEL R2, R2, RZ, P2 ;  /* 0x000000ff02027207 */ /* 0x000fe40001000000 */
[----:B------:R-:W-:-:S03]  /*17c30*/  SEL R221, RZ, 0x1, P2 ;  /* 0x00000001ffdd7807 */ /* 0x000fc60001000000 */
[----:B------:R-:W-:Y:S01]  /*17c40*/  IMAD.MOV.U32 R220, RZ, RZ, R2 ;  /* 0x000000ffffdc7224 */ /* 0x000fe200078e0002 */
[----:B------:R-:W-:Y:S01]  /*17c50*/  LOP3.LUT R221, R9, R221, RZ, 0x3c, !PT ;  /* 0x000000dd09dd7212 */ /* 0x000fe200078e3cff */
[----:B------:R-:W-:Y:S06]  /*17c60*/  @!P0 BRA `(.L_x_638) ;  /* 0x0000000000048947 */ /* 0x000fec0003800000 */
[----:B------:R-:W-:Y:S01]  /*17c70*/  BPT.TRAP 0x1 ;  /* 0x000000040000795c */ /* 0x000fe20000300000 */
.L_x_638:
[----:B------:R-:W-:Y:S02]  /*17c80*/  LEA R11, R2, R18, 0x3 ;  /* 0x00000012020b7211 */ /* 0x000fe400078e18ff */
[----:B------:R-:W-:-:S04]  /*17c90*/  SHF.L.U32 R4, R221, 0x1f, RZ ;  /* 0x0000001fdd047819 */ /* 0x000fc800000006ff */
[----:B------:R0:W1:Y:S01]  /*17ca0*/  SYNCS.PHASECHK.TRANS64.TRYWAIT P2, [R11+URZ+0x38830], R4 ;  /* 0x038830040b0075a7 */ /* 0x000062000804017f */
[----:B------:R-:W-:Y:S05]  /*17cb0*/  @!P0 BRA `(.L_x_639) ;  /* 0x0000000000048947 */ /* 0x000fea0003800000 */
[----:B------:R-:W-:Y:S01]  /*17cc0*/  BPT.TRAP 0x1 ;  /* 0x000000040000795c */ /* 0x000fe20000300000 */
.L_x_639:
[----:B------:R-:W-:Y:S01]  /*17cd0*/  IMAD R2, R220, 0xa00, R224 ;  /* 0x00000a00dc027824 */ /* 0x000fe200078e02e0 */
[----:B------:R-:W-:Y:S03]  /*17ce0*/  BSSY B1, `(.L_x_640) ;  /* 0x0000006000017945 */ /* 0x000fe60003800000 */
[C---:B------:R-:W-:Y:S02]  /*17cf0*/  VIADD R15, R2.reuse, 0x80 ;  /* 0x00000080020f7836 */ /* 0x040fe40000000000 */
[----:B------:R-:W-:Y:S01]  /*17d00*/  VIADD R20, R2, 0x100 ;  /* 0x0000010002147836 */ /* 0x000fe20000000000 */
[----:B-1----:R-:W-:Y:S06]  /*17d10*/  @P2 BRA `(.L_x_641) ;  /* 0x0000000000082947 */ /* 0x002fec0003800000 */
[----:B------:R-:W1:Y:S02]  /*17d20*/  SYNCS.PHASECHK.TRANS64.TRYWAIT P2, [R11+URZ+0x38830], R4 ;  /* 0x038830040b0075a7 */ /* 0x000e64000804017f */
[----:B-1----:R-:W-:Y:S05]  /*17d30*/  @!P2 BRA `(.L_x_642) ;  /* 0x0000013c0004a947 */ /* 0x002fea0003800000 */
.L_x_641:
[----:B------:R-:W-:Y:S05]  /*17d40*/  BSYNC B1 ;  /* 0x0000000000017941 */ /* 0x000fea0003800000 */
.L_x_640:
[----:B------:R-:W2:Y:S04]  /*17d50*/  LDL.64 R152, [R1+0x50] ;  /* 0x0000500001987983 */ /* 0x000ea80000100a00 */
[----:B------:R-:W3:Y:S01]  /*17d60*/  LDL.64 R154, [R1+0x58] ;  /* 0x00005800019a7983 */ /* 0x000ee20000100a00 */
[----:B01----:R-:W-:Y:S01]  /*17d70*/  IMAD.MOV.U32 R4, RZ, RZ, R2 ;  /* 0x000000ffff047224 */ /* 0x003fe200078e0002 */
[----:B------:R-:W-:-:S04]  /*17d80*/  MOV R5, 0x40000040 ;  /* 0x4000004000057802 */ /* 0x000fc80000000f00 */
[----:B------:R-:W-:Y:S02]  /*17d90*/  R2UR UR14, R4 ;  /* 0x00000000040e72ca */ /* 0x000fe400000e0000 */
[C---:B------:R-:W-:Y:S01]  /*17da0*/  R2UR UR15, R5.reuse ;  /* 0x00000000050f72ca */ /* 0x040fe200000e0000 */
[----:B------:R-:W-:Y:S01]  /*17db0*/  WARPGROUP.ARRIVE ;  /* 0x00000000000079c5 */ /* 0x000fe20000000000 */
[----:B------:R-:W-:Y:S01]  /*17dc0*/  IMAD.MOV.U32 R4, RZ, RZ, R15 ;  /* 0x000000ffff047224 */ /* 0x000fe200078e000f */
[----:B------:R-:W-:-:S04]  /*17dd0*/  R2UR UR11, R5 ;  /* 0x00000000050b72ca */ /* 0x000fc800000e0000 */
[----:B------:R-:W-:Y:S02]  /*17de0*/  R2UR UR10, R4 ;  /* 0x00000000040a72ca */ /* 0x000fe400000e0000 */
[----:B------:R-:W-:Y:S02]  /*17df0*/  MOV R21, 0x40000040 ;  /* 0x4000004000157802 */ /* 0x000fe40000000f00 */
[----:B------:R-:W-:Y:S02]  /*17e00*/  R2UR UR6, R20 ;  /* 0x00000000140672ca */ /* 0x000fe400000e0000 */
[----:B------:R-:W-:Y:S01]  /*17e10*/  R2UR UR7, R21 ;  /* 0x00000000150772ca */ /* 0x000fe200000e0000 */
[----:B------:R-:W-:Y:S01]  /*17e20*/  VIADD R14, R2, 0x180 ;  /* 0x00000180020e7836 */ /* 0x000fe20000000000 */
[----:B--2---:R-:W-:Y:S02]  /*17e30*/  R2UR UR30, R152 ;  /* 0x00000000981e72ca */ /* 0x004fe400000e0000 */
[----:B------:R-:W-:-:S02]  /*17e40*/  R2UR UR31, R153 ;  /* 0x00000000991f72ca */ /* 0x000fc400000e0000 */
[----:B---3--:R-:W-:Y:S01]  /*17e50*/  R2UR UR16, R154 ;  /* 0x000000009a1072ca */ /* 0x008fe200000e0000 */
[----:B------:R-:W2:Y:S01]  /*17e60*/  LDL.64 R152, [R1+0x48] ;  /* 0x0000480001987983 */ /* 0x000ea20000100a00 */
[----:B------:R-:W-:Y:S01]  /*17e70*/  R2UR UR17, R155 ;  /* 0x000000009b1172ca */ /* 0x000fe200000e0000 */
[----:B------:R-:W-:Y:S02]  /*17e80*/  IMAD.MOV.U32 R15, RZ, RZ, 0x40000040 ;  /* 0x40000040ff0f7424 */ /* 0x000fe400078e00ff */
[----:B------:R-:W-:Y:S01]  /*17e90*/  VIADD R4, R2, 0x200 ;  /* 0x0000020002047836 */ /* 0x000fe20000000000 */
[----:B------:R-:W-:Y:S01]  /*17ea0*/  R2UR UR19, R5 ;  /* 0x00000000051372ca */ /* 0x000fe200000e0000 */
[----:B------:R-:W3:Y:S06]  /*17eb0*/  LDL.64 R20, [R1+0x40] ;  /* 0x0000400001147983 */ /* 0x000eec0000100a00 */
[----:B------:R-:W-:-:S02]  /*17ec0*/  UMOV UR12, UR16 ;  /* 0x00000010000c7c82 */ /* 0x000fc40008000000 */
[----:B------:R-:W-:Y:S02]  /*17ed0*/  UMOV UR13, UR17 ;  /* 0x00000011000d7c82 */ /* 0x000fe40008000000 */
[----:B------:R-:W-:Y:S01]  /*17ee0*/  HGMMA.64x16x16.F32 R184, gdesc[UR12], RZ, !UPT, gsb0 ;  /* 0x002000000cb879f0 */ /* 0x000fe2000c0008ff */
[----:B------:R-:W-:Y:S01]  /*17ef0*/  UMOV UR8, UR16 ;  /* 0x0000001000087c82 */ /* 0x000fe20008000000 */
[----:B------:R-:W-:Y:S01]  /*17f00*/  UMOV UR9, UR17 ;  /* 0x0000001100097c82 */ /* 0x000fe20008000000 */
[----:B------:R-:W-:Y:S02]  /*17f10*/  WARPGROUP.DEPBAR.LE gsb0, 0x0 ;  /* 0x00008000000079c5 */ /* 0x000fe40000010000 */
[----:B------:R-:W-:-:S06]  /*17f20*/  WARPGROUP.ARRIVE ;  /* 0x00000000000079c5 */ /* 0x000fcc0000000000 */
[----:B------:R-:W-:Y:S01]  /*17f30*/  HGMMA.64x16x16.F32 R176, gdesc[UR8], RZ, !UPT, gsb0 ;  /* 0x0020000008b079f0 */ /* 0x000fe2000c0008ff */
[----:B------:R-:W-:Y:S01]  /*17f40*/  UMOV UR4, UR16 ;  /* 0x0000001000047c82 */ /* 0x000fe20008000000 */
[----:B------:R-:W-:Y:S01]  /*17f50*/  UMOV UR5, UR17 ;  /* 0x0000001100057c82 */ /* 0x000fe20008000000 */
[----:B------:R-:W-:Y:S02]  /*17f60*/  WARPGROUP.DEPBAR.LE gsb0, 0x0 ;  /* 0x00008000000079c5 */ /* 0x000fe40000010000 */
[----:B------:R-:W-:-:S06]  /*17f70*/  WARPGROUP.ARRIVE ;  /* 0x00000000000079c5 */ /* 0x000fcc0000000000 */
[----:B------:R-:W-:Y:S01]  /*17f80*/  HGMMA.64x16x16.F32 R168, gdesc[UR4], RZ, !UPT, gsb0 ;  /* 0x0020000004a879f0 */ /* 0x000fe2000c0008ff */
[----:B------:R-:W-:Y:S02]  /*17f90*/  R2UR UR22, R14 ;  /* 0x000000000e1672ca */ /* 0x000fe400000e0000 */
[----:B------:R-:W-:Y:S01]  /*17fa0*/  R2UR UR23, R15 ;  /* 0x000000000f1772ca */ /* 0x000fe200000e0000 */
[----:B------:R-:W-:Y:S01]  /*17fb0*/  UMOV UR20, UR16 ;  /* 0x0000001000147c82 */ /* 0x000fe20008000000 */
[----:B------:R-:W-:Y:S01]  /*17fc0*/  UMOV UR21, UR17 ;  /* 0x0000001100157c82 */ /* 0x000fe20008000000 */
[----:B------:R-:W-:Y:S02]  /*17fd0*/  WARPGROUP.DEPBAR.LE gsb0, 0x0 ;  /* 0x00008000000079c5 */ /* 0x000fe40000010000 */
[----:B------:R-:W-:-:S08]  /*17fe0*/  WARPGROUP.ARRIVE ;  /* 0x00000000000079c5 */ /* 0x000fd00000000000 */
[----:B------:R-:W-:Y:S01]  /*17ff0*/  HGMMA.64x16x16.F32 R160, gdesc[UR20], RZ, !UPT, gsb0 ;  /* 0x0020000014a079f0 */ /* 0x000fe2000c0008ff */
[----:B------:R-:W-:Y:S01]  /*18000*/  R2UR UR18, R4 ;  /* 0x00000000041272ca */ /* 0x000fe200000e0000 */
[----:B------:R-:W-:Y:S01]  /*18010*/  VIADD R14, R2, 0x2 ;  /* 0x00000002020e7836 */ /* 0x000fe20000000000 */
[----:B------:R-:W-:Y:S01]  /*18020*/  MOV R15, 0x40000040 ;  /* 0x40000040000f7802 */ /* 0x000fe20000000f00 */
[----:B------:R-:W-:Y:S02]  /*18030*/  WARPGROUP.DEPBAR.LE gsb0, 0x0 ;  /* 0x00008000000079c5 */ /* 0x000fe40000010000 */
[----:B--2---:R-:W-:Y:S02]  /*18040*/  R2UR UR28, R152 ;  /* 0x00000000981c72ca */ /* 0x004fe400000e0000 */
[----:B------:R-:W-:Y:S02]  /*18050*/  R2UR UR29, R153 ;  /* 0x00000000991d72ca */ /* 0x000fe400000e0000 */
        /* <DEDUP_REMOVED lines=24> */
[----:B------:R-:W-:Y:S02]  /*181e0*/  VIADD R4, R2, 0x182 ;  /* 0x0000018202047836 */ /* 0x000fe40000000000 */
[----:B------:R-:W-:Y:S01]  /*181f0*/  IMAD.MOV.U32 R5, RZ, RZ, 0x40000040 ;  /* 0x40000040ff057424 */ /* 0x000fe200078e00ff */
[----:B------:R-:W-:Y:S01]  /*18200*/  UMOV UR4, UR30 ;  /* 0x0000001e00047c82 */ /* 0x000fe20008000000 */
[----:B------:R-:W-:Y:S01]  /*18210*/  UMOV UR5, UR31 ;  /* 0x0000001f00057c82 */ /* 0x000fe20008000000 */
[----:B------:R-:W-:-:S02]  /*18220*/  WARPGROUP.DEPBAR.LE gsb0, 0x0 ;  /* 0x00008000000079c5 */ /* 0x000fc40000010000 */
[----:B------:R-:W-:Y:S01]  /*18230*/  WARPGROUP.ARRIVE ;  /* 0x00000000000079c5 */ /* 0x000fe20000000000 */
[----:B------:R-:W-:Y:S01]  /*18240*/  UMOV UR20, UR30 ;  /* 0x0000001e00147c82 */ /* 0x000fe20008000000 */
[----:B------:R-:W-:Y:S01]  /*18250*/  UMOV UR21, UR31 ;  /* 0x0000001f00157c82 */ /* 0x000fe20008000000 */
[----:B------:R-:W-:Y:S01]  /*18260*/  UMOV UR16, UR28 ;  /* 0x0000001c00107c82 */ /* 0x000fe20008000000 */
[----:B------:R-:W-:Y:S01]  /*18270*/  UMOV UR17, UR29 ;  /* 0x0000001d00117c82 */ /* 0x000fe20008000000 */
[----:B------:R-:W-:Y:S01]  /*18280*/  UMOV UR12, UR28 ;  /* 0x0000001c000c7c82 */ /* 0x000fe20008000000 */
[----:B------:R-:W-:Y:S01]  /*18290*/  HGMMA.64x16x16.F32 R168, gdesc[UR8], R168, gsb0 ;  /* 0x0020000008a879f0 */ /* 0x000fe200080008a8 */
[----:B------:R-:W-:Y:S01]  /*182a0*/  R2UR UR6, R4 ;  /* 0x00000000040672ca */ /* 0x000fe200000e0000 */
[----:B------:R-:W-:Y:S01]  /*182b0*/  UMOV UR13, UR29 ;  /* 0x0000001d000d7c82 */ /* 0x000fe20008000000 */
[----:B------:R-:W-:Y:S01]  /*182c0*/  R2UR UR7, R5 ;  /* 0x00000000050772ca */ /* 0x000fe200000e0000 */
[----:B------:R-:W-:Y:S01]  /*182d0*/  VIADD R4, R2, 0x202 ;  /* 0x0000020202047836 */ /* 0x000fe20000000000 */
[----:B------:R-:W-:Y:S01]  /*182e0*/  UMOV UR24, UR28 ;  /* 0x0000001c00187c82 */ /* 0x000fe20008000000 */
[----:B------:R-:W-:Y:S01]  /*182f0*/  UMOV UR25, UR29 ;  /* 0x0000001d00197c82 */ /* 0x000fe20008000000 */
[----:B------:R-:W2:Y:S01]  /*18300*/  LDL.64 R14, [R1+0x38] ;  /* 0x00003800010e7983 */ /* 0x000ea20000100a00 */
[----:B------:R-:W-:-:S02]  /*18310*/  WARPGROUP.DEPBAR.LE gsb0, 0x0 ;  /* 0x00008000000079c5 */ /* 0x000fc40000010000 */
[----:B------:R-:W-:-:S06]  /*18320*/  WARPGROUP.ARRIVE ;  /* 0x00000000000079c5 */ /* 0x000fcc0000000000 */
[----:B------:R-:W-:Y:S01]  /*18330*/  HGMMA.64x16x16.F32 R160, gdesc[UR4], R160, gsb0 ;  /* 0x0020000004a079f0 */ /* 0x000fe200080008a0 */
[----:B------:R-:W-:Y:S01]  /*18340*/  IMAD.MOV.U32 R5, RZ, RZ, 0x40000040 ;  /* 0x40000040ff057424 */ /* 0x000fe200078e00ff */
[----:B------:R-:W-:-:S04]  /*18350*/  R2UR UR22, R4 ;  /* 0x00000000041672ca */ /* 0x000fc800000e0000 */
[----:B------:R-:W-:Y:S01]  /*18360*/  R2UR UR23, R5 ;  /* 0x00000000051772ca */ /* 0x000fe200000e0000 */
[----:B------:R-:W-:Y:S02]  /*18370*/  WARPGROUP.DEPBAR.LE gsb0, 0x0 ;  /* 0x00008000000079c5 */ /* 0x000fe40000010000 */
[----:B------:R-:W-:-:S10]  /*18380*/  WARPGROUP.ARRIVE ;  /* 0x00000000000079c5 */ /* 0x000fd40000000000 */
        /* <DEDUP_REMOVED lines=41> */
[----:B------:R-:W-:Y:S01]  /*18620*/  IMAD.MOV.U32 R5, RZ, RZ, 0x40000040 ;  /* 0x40000040ff057424 */ /* 0x000fe200078e00ff */
[----:B---3--:R-:W-:Y:S02]  /*18630*/  R2UR UR30, R20 ;  /* 0x00000000141e72ca */ /* 0x008fe400000e0000 */
[----:B------:R-:W-:Y:S02]  /*18640*/  R2UR UR31, R21 ;  /* 0x00000000151f72ca */ /* 0x000fe400000e0000 */
[----:B------:R-:W-:Y:S01]  /*18650*/  R2UR UR22, R4 ;  /* 0x00000000041672ca */ /* 0x000fe200000e0000 */
[----:B------:R-:W3:Y:S01]  /*18660*/  LDL.64 R20, [R1+0x30] ;  /* 0x0000300001147983 */ /* 0x000ee20000100a00 */
[----:B------:R-:W-:-:S07]  /*18670*/  R2UR UR23, R5 ;  /* 0x00000000051772ca */ /* 0x000fce00000e0000 */
[----:B------:R-:W-:Y:S02]  /*18680*/  UMOV UR20, UR30 ;  /* 0x0000001e00147c82 */ /* 0x000fe40008000000 */
[----:B------:R-:W-:Y:S01]  /*18690*/  UMOV UR21, UR31 ;  /* 0x0000001f00157c82 */ /* 0x000fe20008000000 */
[----:B------:R-:W-:Y:S02]  /*186a0*/  WARPGROUP.DEPBAR.LE gsb0, 0x0 ;  /* 0x00008000000079c5 */ /* 0x000fe40000010000 */
[----:B------:R-:W-:-:S06]  /*186b0*/  WARPGROUP.ARRIVE ;  /* 0x00000000000079c5 */ /* 0x000fcc0000000000 */
        /* <DEDUP_REMOVED lines=38> */
[----:B------:R-:W-:Y:S02]  /*18920*/  IADD3 R4, R2, 0x280, RZ ;  /* 0x0000028002047810 */ /* 0x000fe40007ffe0ff */
[----:B--2---:R-:W-:Y:S02]  /*18930*/  R2UR UR28, R14 ;  /* 0x000000000e1c72ca */ /* 0x004fe400000e0000 */
[----:B------:R-:W-:Y:S02]  /*18940*/  R2UR UR29, R15 ;  /* 0x000000000f1d72ca */ /* 0x000fe400000e0000 */
[----:B------:R-:W-:Y:S01]  /*18950*/  R2UR UR26, R4 ;  /* 0x00000000041a72ca */ /* 0x000fe200000e0000 */
[----:B------:R-:W2:Y:S01]  /*18960*/  LDL.64 R14, [R1+0x28] ;  /* 0x00002800010e7983 */ /* 0x000ea20000100a00 */
[----:B------:R-:W-:-:S07]  /*18970*/  R2UR UR27, R5 ;  /* 0x00000000051b72ca */ /* 0x000fce00000e0000 */
[----:B------:R-:W-:Y:S02]  /*18980*/  UMOV UR24, UR28 ;  /* 0x0000001c00187c82 */ /* 0x000fe40008000000 */
[----:B------:R-:W-:Y:S01]  /*18990*/  UMOV UR25, UR29 ;  /* 0x0000001d00197c82 */ /* 0x000fe20008000000 */
[----:B------:R-:W-:Y:S02]  /*189a0*/  WARPGROUP.DEPBAR.LE gsb0, 0x0 ;  /* 0x00008000000079c5 */ /* 0x000fe40000010000 */
[----:B------:R-:W-:-:S06]  /*189b0*/  WARPGROUP.ARRIVE ;  /* 0x00000000000079c5 */ /* 0x000fcc0000000000 */
        /* <DEDUP_REMOVED lines=186> */
[----:B------:R-:W2:Y:S01]  /*19560*/  LDL.64 R14, [R1] ;  /* 0x00000000010e7983 */ /* 0x000ea20000100a00 */
        /* <DEDUP_REMOVED lines=46> */
[----:B------:R-:W-:Y:S02]  /*19850*/  R2UR UR14, R4 ;  /* 0x00000000040e72ca */ /* 0x000fe400000e0000 */
        /* <DEDUP_REMOVED lines=445> */
.L_x_643:
[----:B------:R-:W-:Y:S02]  /*1b430*/  SHF.L.U32 R0, R9, 0x1f, RZ ;  /* 0x0000001f09007819 */ /* 0x000fe400000006ff */
[----:B------:R-:W-:-:S04]  /*1b440*/  LEA R9, R10, R18, 0x3 ;  /* 0x000000120a097211 */ /* 0x000fc800078e18ff */
[----:B------:R0:W1:Y:S01]  /*1b450*/  SYNCS.PHASECHK.TRANS64.TRYWAIT P2, [R9+URZ+0x38850], R0 ;  /* 0x03885000090075a7 */ /* 0x000062000804017f */
[----:B------:R-:W-:Y:S05]  /*1b460*/  @!P0 BRA `(.L_x_644) ;  /* 0x0000000000048947 */ /* 0x000fea0003800000 */
[----:B------:R-:W-:Y:S01]  /*1b470*/  BPT.TRAP 0x1 ;  /* 0x000000040000795c */ /* 0x000fe20000300000 */
.L_x_644:
[----:B------:R-:W-:Y:S04]  /*1b480*/  BSSY B1, `(.L_x_645) ;  /* 0x0000004000017945 */ /* 0x000fe80003800000 */
[----:B-1----:R-:W-:Y:S05]  /*1b490*/  @P2 BRA `(.L_x_646) ;  /* 0x0000000000082947 */ /* 0x002fea0003800000 */
[----:B------:R-:W1:Y:S02]  /*1b4a0*/  SYNCS.PHASECHK.TRANS64.TRYWAIT P2, [R9+URZ+0x38850], R0 ;  /* 0x03885000090075a7 */ /* 0x000e64000804017f */
[----:B-1----:R-:W-:Y:S05]  /*1b4b0*/  @!P2 BRA `(.L_x_647) ;  /* 0x000001040038a947 */ /* 0x002fea0003800000 */
.L_x_646:
[----:B------:R-:W-:Y:S05]  /*1b4c0*/  BSYNC B1 ;  /* 0x0000000000017941 */ /* 0x000fea0003800000 */
.L_x_645:
[----:B01----:R-:W-:Y:S01]  /*1b4d0*/  VIADD R0, R18, 0x400 ;  /* 0x0000040012007836 */ /* 0x003fe20000000000 */
[----:B------:R-:W-:Y:S01]  /*1b4e0*/  WARPGROUP.ARRIVE ;  /* 0x00000000000079c5 */ /* 0x000fe20000000000 */
[----:B------:R-:W-:Y:S01]  /*1b4f0*/  IMAD.MOV.U32 R3, RZ, RZ, 0x40000040 ;  /* 0x40000040ff037424 */ /* 0x000fe200078e00ff */
[----:B------:R-:W-:Y:S01]  /*1b500*/  MOV R5, 0x40000040 ;  /* 0x4000004000057802 */ /* 0x000fe20000000f00 */
[----:B------:R-:W-:Y:S01]  /*1b510*/  @!P1 VIADD R9, R9, 0x38860 ;  /* 0x0003886009099836 */ /* 0x000fe20000000000 */
[----:B------:R-:W-:Y:S02]  /*1b520*/  SHF.R.U32.HI R0, RZ, 0x4, R0 ;  /* 0x00000004ff007819 */ /* 0x000fe40000011600 */
[----:B------:R-:W-:Y:S01]  /*1b530*/  R2UR UR7, R3 ;  /* 0x00000000030772ca */ /* 0x000fe200000e0000 */
[----:B------:R-:W-:Y:S01]  /*1b540*/  IMAD.MOV.U32 R3, RZ, RZ, 0x40000040 ;  /* 0x40000040ff037424 */ /* 0x000fe200078e00ff */
[----:B------:R-:W-:Y:S02]  /*1b550*/  LOP3.LUT R0, R0, 0x3fff, RZ, 0xc0, !PT ;  /* 0x00003fff00007812 */ /* 0x000fe400078ec0ff */
[C---:B------:R-:W-:Y:S01]  /*1b560*/  ISETP.GT.AND P2, PT, R6.reuse, R225, PT ;  /* 0x000000e10600720c */ /* 0x040fe20003f44270 */
[----:B------:R-:W-:Y:S01]  /*1b570*/  VIADD R6, R6, 0xffffffff ;  /* 0xffffffff06067836 */ /* 0x000fe20000000000 */
[----:B------:R-:W-:-:S05]  /*1b580*/  LOP3.LUT R0, R0, 0x2800000, RZ, 0xfc, !PT ;  /* 0x0280000000007812 */ /* 0x000fca00078efcff */
[----:B------:R-:W-:Y:S01]  /*1b590*/  IMAD R2, R10, 0xa00, R0 ;  /* 0x00000a000a027824 */ /* 0x000fe200078e0200 */
[----:B------:R-:W-:-:S03]  /*1b5a0*/  FMNMX.FTZ R0, R184, R8, !PT ;  /* 0x00000008b8007209 */ /* 0x000fc60007810000 */
[C---:B------:R-:W-:Y:S01]  /*1b5b0*/  VIADD R4, R2.reuse, 0x80 ;  /* 0x0000008002047836 */ /* 0x040fe20000000000 */
[----:B------:R-:W-:Y:S02]  /*1b5c0*/  R2UR UR6, R2 ;  /* 0x00000000020672ca */ /* 0x000fe400000e0000 */
[----:B------:R-:W-:-:S04]  /*1b5d0*/  FMNMX.FTZ R0, R185, R0, !PT ;  /* 0x00000000b9007209 */ /* 0x000fc80007810000 */
[----:B------:R-:W-:-:S04]  /*1b5e0*/  FMNMX.FTZ R0, R188, R0, !PT ;  /* 0x00000000bc007209 */ /* 0x000fc80007810000 */
[----:B------:R-:W-:-:S03]  /*1b5f0*/  FMNMX.FTZ R0, R189, R0, !PT ;  /* 0x00000000bd007209 */ /* 0x000fc60007810000 */
[----:B------:R-:W-:Y:S01]  /*1b600*/  HGMMA.64x256x16.F32 R24, R208, gdesc[UR4].tnspB, R24, gsb0 ;  /* 0x43e00004d0187df0 */ /* 0x000fe20008000818 */
[----:B------:R-:W-:Y:S01]  /*1b610*/  R2UR UR6, R4 ;  /* 0x00000000040672ca */ /* 0x000fe200000e0000 */
[----:B------:R-:W-:Y:S01]  /*1b620*/  VIADD R4, R2, 0x100 ;  /* 0x0000010002047836 */ /* 0x000fe20000000000 */
[----:B------:R-:W-:Y:S01]  /*1b630*/  R2UR UR7, R5 ;  /* 0x00000000050772ca */ /* 0x000fe200000e0000 */
[----:B------:R-:W-:Y:S01]  /*1b640*/  IMAD.MOV.U32 R5, RZ, RZ, 0x40000040 ;  /* 0x40000040ff057424 */ /* 0x000fe200078e00ff */
        /* <DEDUP_REMOVED lines=18> */
[----:B------:R-:W-:Y:S01]  /*1b770*/  R2UR UR6, R4 ;  /* 0x00000000040672ca */ /* 0x000fe200000e0000 */
[C---:B------:R-:W-:Y:S01]  /*1b780*/  VIADD R4, R2.reuse, 0x180 ;  /* 0x0000018002047836 */ /* 0x040fe20000000000 */
[----:B------:R-:W-:Y:S01]  /*1b790*/  R2UR UR7, R5 ;  /* 0x00000000050772ca */ /* 0x000fe200000e0000 */
[----:B------:R-:W-:Y:S01]  /*1b7a0*/  VIADD R2, R2, 0x200 ;  /* 0x0000020002027836 */ /* 0x000fe20000000000 */
[----:B------:R-:W-:Y:S01]  /*1b7b0*/  MOV R5, 0x40000040 ;  /* 0x4000004000057802 */ /* 0x000fe20000000f00 */
[----:B------:R-:W-:Y:S02]  /*1b7c0*/  WARPGROUP.DEPBAR.LE gsb0, 0x0 ;  /* 0x00008000000079c5 */ /* 0x000fe40000010000 */
[----:B------:R-:W-:-:S15]  /*1b7d0*/  WARPGROUP.ARRIVE ;  /* 0x00000000000079c5 */ /* 0x000fde0000000000 */
[----:B------:R-:W-:-:S05]  /*1b7e0*/  NOP ;  /* 0x0000000000007918 */ /* 0x000fca0000000000 */
[----:B------:R-:W-:Y:S01]  /*1b7f0*/  HGMMA.64x256x16.F32 R24, R200, gdesc[UR4].tnspB, R24, gsb0 ;  /* 0x43e00004c8187df0 */ /* 0x000fe20008000818 */
[----:B------:R-:W-:Y:S02]  /*1b800*/  R2UR UR6, R4 ;  /* 0x00000000040672ca */ /* 0x000fe400000e0000 */
[----:B------:R-:W-:Y:S02]  /*1b810*/  R2UR UR7, R5 ;  /* 0x00000000050772ca */ /* 0x000fe400000e0000 */
[----:B------:R-:W-:-:S05]  /*1b820*/  FMNMX.FTZ R5, R157, R0, !PT ;  /* 0x000000009d057209 */ /* 0x000fca0007810000 */
[----:B------:R-:W0:Y:S02]  /*1b830*/  SHFL.BFLY PT, R0, R5, 0x2, 0x1f ;  /* 0x0c401f0005007f89 */ /* 0x000e2400000e0000 */
[----:B0-----:R-:W-:-:S05]  /*1b840*/  FMNMX.FTZ R5, R5, R0, !PT ;  /* 0x0000000005057209 */ /* 0x001fca0007810000 */
[----:B------:R-:W0:Y:S02]  /*1b850*/  SHFL.BFLY PT, R0, R5, 0x1, 0x1f ;  /* 0x0c201f0005007f89 */ /* 0x000e2400000e0000 */
[----:B0-----:R-:W-:Y:S02]  /*1b860*/  FMNMX.FTZ R5, R5, R0, !PT ;  /* 0x0000000005057209 */ /* 0x001fe40007810000 */
        /* <DEDUP_REMOVED lines=21> */
[----:B0-----:R-:W-:-:S05]  /*1b9c0*/  FMNMX.FTZ R0, R0, R4, !PT ;  /* 0x0000000400007209 */ /* 0x001fca0007810000 */
[----:B------:R-:W0:Y:S02]  /*1b9d0*/  SHFL.BFLY PT, R4, R0, 0x1, 0x1f ;  /* 0x0c201f0000047f89 */ /* 0x000e2400000e0000 */
[----:B0-----:R-:W-:-:S05]  /*1b9e0*/  FMNMX.FTZ R4, R0, R4, !PT ;  /* 0x0000000400047209 */ /* 0x001fca0007810000 */
[----:B------:R-:W-:Y:S01]  /*1b9f0*/  FADD.FTZ R0, -R4, R7 ;  /* 0x0000000704007221 */ /* 0x000fe20000010100 */
[----:B------:R-:W-:Y:S02]  /*1ba00*/  WARPGROUP.DEPBAR.LE gsb0, 0x0 ;  /* 0x00008000000079c5 */ /* 0x000fe40000010000 */
[----:B------:R-:W-:-:S06]  /*1ba10*/  WARPGROUP.ARRIVE ;  /* 0x00000000000079c5 */ /* 0x000fcc0000000000 */
[----:B------:R-:W-:Y:S01]  /*1ba20*/  HGMMA.64x256x16.F32 R24, R196, gdesc[UR4].tnspB, R24, gsb0 ;  /* 0x43e00004c4187df0 */ /* 0x000fe20008000818 */
[----:B------:R-:W-:Y:S01]  /*1ba30*/  R2UR UR6, R2 ;  /* 0x00000000020672ca */ /* 0x000fe200000e0000 */
[----:B------:R-:W-:Y:S01]  /*1ba40*/  IMAD.U32 R2, RZ, RZ, UR38 ;  /* 0x00000026ff027e24 */ /* 0x000fe2000f8e00ff */
[----:B------:R-:W-:Y:S01]  /*1ba50*/  R2UR UR7, R3 ;  /* 0x00000000030772ca */ /* 0x000fe200000e0000 */
[C---:B------:R-:W-:Y:S02]  /*1ba60*/  FADD.FTZ R3, -R5.reuse, R8 ;  /* 0x0000000805037221 */ /* 0x040fe40000010100 */
[-C--:B------:R-:W-:Y:S01]  /*1ba70*/  FMUL.FTZ R15, R5, R2.reuse ;  /* 0x00000002050f7220 */ /* 0x080fe20000410000 */
[-C--:B------:R-:W-:Y:S01]  /*1ba80*/  FMUL.FTZ R0, R0, R2.reuse ;  /* 0x0000000200007220 */ /* 0x080fe20000410000 */
[-C--:B------:R-:W-:Y:S02]  /*1ba90*/  FMUL.FTZ R3, R3, R2.reuse ;  /* 0x0000000203037220 */ /* 0x080fe40000410000 */
[-CC-:B------:R-:W-:Y:S01]  /*1baa0*/  FFMA.FTZ R208, R184, R2.reuse, -R15.reuse ;  /* 0x00000002b8d07223 */ /* 0x180fe2000001080f */
        /* <DEDUP_REMOVED lines=10> */
[----:B------:R-:W-:Y:S01]  /*1bb50*/  FFMA.FTZ R21, R173, R2, -R15 ;  /* 0x00000002ad157223 */ /* 0x000fe2000001080f */
[----:B------:R-:W-:Y:S08]  /*1bb60*/  MUFU.EX2 R3, R3 ;  /* 0x0000000300037308 */ /* 0x000ff00000000800 */
[----:B------:R-:W0:Y:S08]  /*1bb70*/  MUFU.EX2 R208, R208 ;  /* 0x000000d000d07308 */ /* 0x000e300000000800 */
[----:B------:R-:W-:Y:S08]  /*1bb80*/  MUFU.EX2 R0, R0 ;  /* 0x0000000000007308 */ /* 0x000ff00000000800 */
[----:B------:R-:W1:Y:S01]  /*1bb90*/  MUFU.EX2 R8, R8 ;  /* 0x0000000800087308 */ /* 0x000e620000000800 */
[----:B0-----:R-:W-:-:S07]  /*1bba0*/  FFMA.FTZ R13, R3, R13, R208 ;  /* 0x0000000d030d7223 */ /* 0x001fce00000100d0 */
[----:B------:R-:W0:Y:S08]  /*1bbb0*/  MUFU.EX2 R210, R210 ;  /* 0x000000d200d27308 */ /* 0x000e300000000800 */
[----:B------:R-:W-:Y:S01]  /*1bbc0*/  MUFU.EX2 R184, R184 ;  /* 0x000000b800b87308 */ /* 0x000fe20000000800 */
[C---:B-1----:R-:W-:Y:S01]  /*1bbd0*/  FADD.FTZ R13, R8.reuse, R13 ;  /* 0x0000000d080d7221 */ /* 0x042fe20000010000 */
[----:B------:R-:W-:-:S06]  /*1bbe0*/  F2FP.F16.F32.PACK_AB R208, R8, R208 ;  /* 0x000000d008d0723e */ /* 0x000fcc00000000ff */
        /* <DEDUP_REMOVED lines=9> */
[----:B------:R-:W-:Y:S01]  /*1bc80*/  WARPGROUP.ARRIVE ;  /* 0x00000000000079c5 */ /* 0x000fe20000000000 */
[-CC-:B------:R-:W-:Y:S01]  /*1bc90*/  FFMA.FTZ R196, R160, R2.reuse, -R15.reuse ;  /* 0x00000002a0c47223 */ /* 0x180fe2000001080f */
[-CC-:B------:R-:W-:Y:S01]  /*1bca0*/  FFMA.FTZ R160, R161, R2.reuse, -R15.reuse ;  /* 0x00000002a1a07223 */ /* 0x180fe2000001080f */
[-CC-:B------:R-:W-:Y:S01]  /*1bcb0*/  FFMA.FTZ R198, R164, R2.reuse, -R15.reuse ;  /* 0x00000002a4c67223 */ /* 0x180fe2000001080f */
[----:B------:R-:W-:Y:S01]  /*1bcc0*/  FFMA.FTZ R161, R165, R2, -R15 ;  /* 0x00000002a5a17223 */ /* 0x000fe2000001080f */
[----:B------:R-:W-:Y:S01]  /*1bcd0*/  @!P1 IADD3 R164, R11, 0x38840, RZ ;  /* 0x000388400ba49810 */ /* 0x000fe20007ffe0ff */
[----:B------:R-:W-:Y:S01]  /*1bce0*/  HGMMA.64x256x16.F32 R24, R192, gdesc[UR4].tnspB, R24, gsb0 ;  /* 0x43e00004c0187df0 */ /* 0x000fe20008000818 */
[----:B------:R-:W-:Y:S02]  /*1bcf0*/  MUFU.EX2 R196, R196 ;  /* 0x000000c400c47308 */ /* 0x000fe40000000800 */
[----:B------:R-:W-:-:S06]  /*1bd00*/  @!P1 PRMT R164, RZ, 0x654, R164 ;  /* 0x00000654ffa49816 */ /* 0x000fcc00000000a4 */
[----:B------:R-:W-:Y:S08]  /*1bd10*/  MUFU.EX2 R160, R160 ;  /* 0x000000a000a07308 */ /* 0x000ff00000000800 */
[----:B------:R-:W-:Y:S08]  /*1bd20*/  MUFU.EX2 R198, R198 ;  /* 0x000000c600c67308 */ /* 0x000ff00000000800 */
[----:B------:R-:W-:Y:S01]  /*1bd30*/  MUFU.EX2 R161, R161 ;  /* 0x000000a100a17308 */ /* 0x000fe20000000800 */
[----:B------:R-:W-:-:S02]  /*1bd40*/  WARPGROUP.DEPBAR.LE gsb0, 0x0 ;  /* 0x00008000000079c5 */ /* 0x000fc40000010000 */
[-CC-:B------:R-:W-:Y:S01]  /*1bd50*/  FFMA.FTZ R192, R152, R2.reuse, -R15.reuse ;  /* 0x0000000298c07223 */ /* 0x180fe2000001080f */
[-CC-:B------:R-:W-:Y:S01]  /*1bd60*/  FFMA.FTZ R152, R153, R2.reuse, -R15.reuse ;  /* 0x0000000299987223 */ /* 0x180fe2000001080f */
[-C--:B------:R-:W-:Y:S01]  /*1bd70*/  FMUL.FTZ R153, R4, R2.reuse ;  /* 0x0000000204997220 */ /* 0x080fe20000410000 */
[-CC-:B------:R-:W-:Y:S01]  /*1bd80*/  FFMA.FTZ R194, R156, R2.reuse, -R15.reuse ;  /* 0x000000029cc27223 */ /* 0x180fe2000001080f */
[-C--:B------:R-:W-:Y:S01]  /*1bd90*/  FFMA.FTZ R15, R157, R2.reuse, -R15 ;  /* 0x000000029d0f7223 */ /* 0x080fe2000001080f */
[----:B------:R1:W-:Y:S01]  /*1bda0*/  @!P1 SYNCS.ARRIVE.TRANS64.RED.A1T0 RZ, [R164+URZ], RZ ;  /* 0x000000ffa4ff99a7 */ /* 0x0003e2000810043f */
[-CC-:B------:R-:W-:Y:S01]  /*1bdb0*/  FFMA.FTZ R209, R186, R2.reuse, -R153.reuse ;  /* 0x00000002bad17223 */ /* 0x180fe20000010899 */
[-CC-:B------:R-:W-:Y:S01]  /*1bdc0*/  FFMA.FTZ R211, R190, R2.reuse, -R153.reuse ;  /* 0x00000002bed37223 */ /* 0x180fe20000010899 */
[----:B------:R2:W-:Y:S01]  /*1bdd0*/  MUFU.EX2 R7, R15 ;  /* 0x0000000f00077308 */ /* 0x0005e20000000800 */
[-CC-:B------:R-:W-:Y:S01]  /*1bde0*/  FFMA.FTZ R156, R191, R2.reuse, -R153.reuse ;  /* 0x00000002bf9c7223 */ /* 0x180fe20000010899 */
[-CC-:B------:R-:W-:Y:S01]  /*1bdf0*/  FFMA.FTZ R205, R178, R2.reuse, -R153.reuse ;  /* 0x00000002b2cd7223 */ /* 0x180fe20000010899 */
[-CC-:B------:R-:W-:Y:S01]  /*1be00*/  FFMA.FTZ R157, R179, R2.reuse, -R153.reuse ;  /* 0x00000002b39d7223 */ /* 0x180fe20000010899 */
[-CC-:B------:R-:W-:Y:S01]  /*1be10*/  FFMA.FTZ R207, R182, R2.reuse, -R153.reuse ;  /* 0x00000002b6cf7223 */ /* 0x180fe20000010899 */
[-CC-:B------:R-:W-:Y:S01]  /*1be20*/  FFMA.FTZ R197, R162, R2.reuse, -R153.reuse ;  /* 0x00000002a2c57223 */ /* 0x180fe20000010899 */
[-CC-:B------:R-:W-:Y:S01]  /*1be30*/  FFMA.FTZ R183, R183, R2.reuse, -R153.reuse ;  /* 0x00000002b7b77223 */ /* 0x180fe20000010899 */
[-CC-:B------:R-:W-:Y:S01]  /*1be40*/  FFMA.FTZ R201, R170, R2.reuse, -R153.reuse ;  /* 0x00000002aac97223 */ /* 0x180fe20000010899 */
[----:B------:R-:W3:Y:S01]  /*1be50*/  MUFU.EX2 R209, R209 ;  /* 0x000000d100d17308 */ /* 0x000ee20000000800 */
[-CC-:B--2---:R-:W-:Y:S01]  /*1be60*/  FFMA.FTZ R15, R187, R2.reuse, -R153.reuse ;  /* 0x00000002bb0f7223 */ /* 0x184fe20000010899 */
[-CC-:B------:R-:W-:Y:S01]  /*1be70*/  FFMA.FTZ R171, R171, R2.reuse, -R153.reuse ;  /* 0x00000002abab7223 */ /* 0x180fe20000010899 */
        /* <DEDUP_REMOVED lines=8> */
[-CC-:B------:R-:W-:Y:S01]  /*1bf00*/  FFMA.FTZ R158, R158, R2.reuse, -R153.reuse ;  /* 0x000000029e9e7223 */ /* 0x180fe20000010899 */
[----:B------:R-:W-:Y:S01]  /*1bf10*/  FFMA.FTZ R153, R159, R2, -R153 ;  /* 0x000000029f997223 */ /* 0x000fe20000010899 */
[----:B0-----:R-:W-:Y:S01]  /*1bf20*/  FADD.FTZ R159, R210, R13 ;  /* 0x0000000dd29f7221 */ /* 0x001fe20000010000 */
[----:B-1----:R-:W-:-:S02]  /*1bf30*/  @!P1 PRMT R164, RZ, 0x654, R9 ;  /* 0x00000654ffa49816 */ /* 0x002fc40000000009 */
[----:B------:R-:W0:Y:S01]  /*1bf40*/  MUFU.EX2 R211, R211 ;  /* 0x000000d300d37308 */ /* 0x000e220000000800 */
[----:B---3--:R-:W-:Y:S01]  /*1bf50*/  FFMA.FTZ R12, R0, R12, R209 ;  /* 0x0000000c000c7223 */ /* 0x008fe200000100d1 */
[C---:B------:R-:W-:Y:S01]  /*1bf60*/  FADD.FTZ R159, R184.reuse, R159 ;  /* 0x0000009fb89f7221 */ /* 0x040fe20000010000 */
[----:B------:R1:W-:Y:S01]  /*1bf70*/  @!P1 SYNCS.ARRIVE.TRANS64.RED.A1T0 RZ, [R164+URZ], RZ ;  /* 0x000000ffa4ff99a7 */ /* 0x0003e2000810043f */
[----:B------:R-:W-:-:S04]  /*1bf80*/  F2FP.F16.F32.PACK_AB R210, R184, R210 ;  /* 0x000000d2b8d2723e */ /* 0x000fc800000000ff */
[----:B------:R-:W3:Y:S01]  /*1bf90*/  MUFU.EX2 R156, R156 ;  /* 0x0000009c009c7308 */ /* 0x000ee20000000800 */
[C---:B--2---:R-:W-:Y:S01]  /*1bfa0*/  FADD.FTZ R12, R15.reuse, R12 ;  /* 0x0000000c0f0c7221 */ /* 0x044fe20000010000 */
[----:B------:R-:W-:-:S06]  /*1bfb0*/  F2FP.F16.F32.PACK_AB R209, R15, R209 ;  /* 0x000000d10fd1723e */ /* 0x000fcc00000000ff */
[----:B------:R-:W2:Y:S01]  /*1bfc0*/  MUFU.EX2 R205, R205 ;  /* 0x000000cd00cd7308 */ /* 0x000ea20000000800 */
[----:B0-----:R-:W-:-:S07]  /*1bfd0*/  FADD.FTZ R13, R211, R12 ;  /* 0x0000000cd30d7221 */ /* 0x001fce0000010000 */
[----:B------:R-:W0:Y:S01]  /*1bfe0*/  MUFU.EX2 R157, R157 ;  /* 0x0000009d009d7308 */ /* 0x000e220000000800 */
[C---:B---3--:R-:W-:Y:S01]  /*1bff0*/  FADD.FTZ R13, R156.reuse, R13 ;  /* 0x0000000d9c0d7221 */ /* 0x048fe20000010000 */
[----:B------:R-:W-:-:S06]  /*1c000*/  F2FP.F16.F32.PACK_AB R211, R156, R211 ;  /* 0x000000d39cd3723e */ /* 0x000fcc00000000ff */
[----:B------:R-:W3:Y:S08]  /*1c010*/  MUFU.EX2 R207, R207 ;  /* 0x000000cf00cf7308 */ /* 0x000ef00000000800 */
[----:B------:R-:W4:Y:S08]  /*1c020*/  MUFU.EX2 R11, R183 ;  /* 0x000000b7000b7308 */ /* 0x000f300000000800 */
[----:B------:R5:W-:Y:S08]  /*1c030*/  MUFU.EX2 R12, R163 ;  /* 0x000000a3000c7308 */ /* 0x000bf00000000800 */
[----:B------:R-:W1:Y:S01]  /*1c040*/  MUFU.EX2 R201, R201 ;  /* 0x000000c900c97308 */ /* 0x000e620000000800 */
[----:B-----5:R-:W-:Y:S01]  /*1c050*/  FADD.FTZ R163, R204, R159 ;  /* 0x0000009fcca37221 */ /* 0x020fe20000010000 */
[----:B--2---:R-:W-:Y:S01]  /*1c060*/  FADD.FTZ R159, R205, R13 ;  /* 0x0000000dcd9f7221 */ /* 0x004fe20000010000 */
[----:B------:R-:W-:-:S02]  /*1c070*/  F2FP.F16.F32.PACK_AB R204, R10, R204 ;  /* 0x000000cc0acc723e */ /* 0x000fc400000000ff */
[----:B------:R-:W-:Y:S01]  /*1c080*/  FADD.FTZ R13, R10, R163 ;  /* 0x000000a30a0d7221 */ /* 0x000fe20000010000 */
[C---:B0-----:R-:W-:Y:S01]  /*1c090*/  FADD.FTZ R159, R157.reuse, R159 ;  /* 0x0000009f9d9f7221 */ /* 0x041fe20000010000 */
[----:B------:R-:W-:Y:S01]  /*1c0a0*/  F2FP.F16.F32.PACK_AB R205, R157, R205 ;  /* 0x000000cd9dcd723e */ /* 0x000fe200000000ff */
[----:B------:R-:W0:Y:S01]  /*1c0b0*/  MUFU.EX2 R9, R171 ;  /* 0x000000ab00097308 */ /* 0x000e220000000800 */
[----:B------:R-:W-:Y:S01]  /*1c0c0*/  FADD.FTZ R13, R206, R13 ;  /* 0x0000000dce0d7221 */ /* 0x000fe20000010000 */
[----:B---3--:R-:W-:Y:S01]  /*1c0d0*/  FADD.FTZ R159, R207, R159 ;  /* 0x0000009fcf9f7221 */ /* 0x008fe20000010000 */
[C---:B------:R-:W-:Y:S02]  /*1c0e0*/  F2FP.F16.F32.PACK_AB R206, R14.reuse, R206 ;  /* 0x000000ce0ece723e */ /* 0x040fe400000000ff */
[----:B------:R-:W-:Y:S01]  /*1c0f0*/  FADD.FTZ R13, R14, R13 ;  /* 0x0000000d0e0d7221 */ /* 0x000fe20000010000 */
[C---:B----4-:R-:W-:Y:S01]  /*1c100*/  FADD.FTZ R159, R11.reuse, R159 ;  /* 0x0000009f0b9f7221 */ /* 0x050fe20000010000 */
[----:B------:R-:W-:Y:S01]  /*1c110*/  F2FP.F16.F32.PACK_AB R207, R11, R207 ;  /* 0x000000cf0bcf723e */ /* 0x000fe200000000ff */
[----:B------:R-:W2:Y:S01]  /*1c120*/  MUFU.EX2 R203, R203 ;  /* 0x000000cb00cb7308 */ /* 0x000ea20000000800 */
[----:B------:R-:W-:Y:S01]  /*1c130*/  FADD.FTZ R13, R200, R13 ;  /* 0x0000000dc80d7221 */ /* 0x000fe20000010000 */
[----:B-1----:R-:W-:Y:S01]  /*1c140*/  FADD.FTZ R159, R201, R159 ;  /* 0x0000009fc99f7221 */ /* 0x002fe20000010000 */
[----:B------:R-:W-:-:S02]  /*1c150*/  F2FP.F16.F32.PACK_AB R200, R20, R200 ;  /* 0x000000c814c8723e */ /* 0x000fc400000000ff */
[----:B------:R-:W-:Y:S01]  /*1c160*/  FADD.FTZ R13, R20, R13 ;  /* 0x0000000d140d7221 */ /* 0x000fe20000010000 */
[----:B------:R-:W-:Y:S02]  /*1c170*/  MOV R10, R220 ;  /* 0x000000dc000a7202 */ /* 0x000fe40000000f00 */
[----:B------:R-:W1:Y:S01]  /*1c180*/  MUFU.EX2 R154, R175 ;  /* 0x000000af009a7308 */ /* 0x000e620000000800 */
[C---:B0-----:R-:W-:Y:S01]  /*1c190*/  FADD.FTZ R159, R9.reuse, R159 ;  /* 0x0000009f099f7221 */ /* 0x041fe20000010000 */
[----:B------:R-:W-:Y:S01]  /*1c1a0*/  FADD.FTZ R13, R202, R13 ;  /* 0x0000000dca0d7221 */ /* 0x000fe20000010000 */
[----:B------:R-:W-:Y:S01]  /*1c1b0*/  F2FP.F16.F32.PACK_AB R201, R9, R201 ;  /* 0x000000c909c9723e */ /* 0x000fe200000000ff */
[----:B------:R-:W-:Y:S01]  /*1c1c0*/  IMAD.MOV.U32 R9, RZ, RZ, R221 ;  /* 0x000000ffff097224 */ /* 0x000fe200078e00dd */
[C---:B------:R-:W-:Y:S01]  /*1c1d0*/  F2FP.F16.F32.PACK_AB R202, R21.reuse, R202 ;  /* 0x000000ca15ca723e */ /* 0x040fe200000000ff */
[----:B------:R-:W-:Y:S02]  /*1c1e0*/  FADD.FTZ R13, R21, R13 ;  /* 0x0000000d150d7221 */ /* 0x000fe40000010000 */
[----:B------:R-:W0:Y:S01]  /*1c1f0*/  MUFU.EX2 R197, R197 ;  /* 0x000000c500c57308 */ /* 0x000e220000000800 */
[----:B--2---:R-:W-:Y:S01]  /*1c200*/  FADD.FTZ R159, R203, R159 ;  /* 0x0000009fcb9f7221 */ /* 0x004fe20000010000 */
[----:B------:R-:W-:Y:S01]  /*1c210*/  FADD.FTZ R13, R196, R13 ;  /* 0x0000000dc40d7221 */ /* 0x000fe20000010000 */
[----:B------:R-:W-:-:S03]  /*1c220*/  F2FP.F16.F32.PACK_AB R196, R160, R196 ;  /* 0x000000c4a0c4723e */ /* 0x000fc600000000ff */
[----:B------:R-:W-:Y:S02]  /*1c230*/  FADD.FTZ R13, R160, R13 ;  /* 0x0000000da00d7221 */ /* 0x000fe40000010000 */
[----:B------:R-:W2:Y:S01]  /*1c240*/  MUFU.EX2 R199, R199 ;  /* 0x000000c700c77308 */ /* 0x000ea20000000800 */
[----:B-1----:R-:W-:Y:S01]  /*1c250*/  FADD.FTZ R159, R154, R159 ;  /* 0x0000009f9a9f7221 */ /* 0x002fe20000010000 */
[----:B------:R-:W-:Y:S01]  /*1c260*/  FADD.FTZ R13, R198, R13 ;  /* 0x0000000dc60d7221 */ /* 0x000fe20000010000 */
[----:B------:R-:W-:Y:S02]  /*1c270*/  F2FP.F16.F32.PACK_AB R203, R154, R203 ;  /* 0x000000cb9acb723e */ /* 0x000fe400000000ff */
[C---:B------:R-:W-:Y:S01]  /*1c280*/  F2FP.F16.F32.PACK_AB R198, R161.reuse, R198 ;  /* 0x000000c6a1c6723e */ /* 0x040fe200000000ff */
[----:B------:R-:W-:Y:S02]  /*1c290*/  FADD.FTZ R13, R161, R13 ;  /* 0x0000000da10d7221 */ /* 0x000fe40000010000 */
[----:B------:R-:W1:Y:S01]  /*1c2a0*/  MUFU.EX2 R8, R167 ;  /* 0x000000a700087308 */ /* 0x000e620000000800 */
[----:B0-----:R-:W-:Y:S01]  /*1c2b0*/  FADD.FTZ R159, R197, R159 ;  /* 0x0000009fc59f7221 */ /* 0x001fe20000010000 */
[----:B------:R-:W-:-:S03]  /*1c2c0*/  F2FP.F16.F32.PACK_AB R197, R12, R197 ;  /* 0x000000c50cc5723e */ /* 0x000fc600000000ff */
[----:B------:R-:W-:-:S03]  /*1c2d0*/  FADD.FTZ R159, R12, R159 ;  /* 0x0000009f0c9f7221 */ /* 0x000fc60000010000 */
[----:B------:R-:W0:Y:S01]  /*1c2e0*/  MUFU.EX2 R192, R192 ;  /* 0x000000c000c07308 */ /* 0x000e220000000800 */
[----:B--2---:R-:W-:-:S07]  /*1c2f0*/  FADD.FTZ R159, R199, R159 ;  /* 0x0000009fc79f7221 */ /* 0x004fce0000010000 */
[----:B------:R-:W2:Y:S01]  /*1c300*/  MUFU.EX2 R162, R162 ;  /* 0x000000a200a27308 */ /* 0x000ea20000000800 */
[C---:B-1----:R-:W-:Y:S01]  /*1c310*/  FADD.FTZ R159, R8.reuse, R159 ;  /* 0x0000009f089f7221 */ /* 0x042fe20000010000 */
[----:B------:R-:W-:Y:S01]  /*1c320*/  F2FP.F16.F32.PACK_AB R199, R8, R199 ;  /* 0x000000c708c7723e */ /* 0x000fe200000000ff */
[----:B------:R-:W-:-:S05]  /*1c330*/  IMAD.MOV.U32 R8, RZ, RZ, R5 ;  /* 0x000000ffff087224 */ /* 0x000fca00078e0005 */
[----:B------:R-:W1:Y:S01]  /*1c340*/  MUFU.EX2 R152, R152 ;  /* 0x0000009800987308 */ /* 0x000e620000000800 */
[----:B0-----:R-:W-:-:S07]  /*1c350*/  FADD.FTZ R13, R192, R13 ;  /* 0x0000000dc00d7221 */ /* 0x001fce0000010000 */
[----:B------:R-:W0:Y:S01]  /*1c360*/  MUFU.EX2 R155, R155 ;  /* 0x0000009b009b7308 */ /* 0x000e220000000800 */
[----:B--2---:R-:W-:-:S07]  /*1c370*/  FADD.FTZ R159, R162, R159 ;  /* 0x0000009fa29f7221 */ /* 0x004fce0000010000 */
[----:B------:R-:W2:Y:S01]  /*1c380*/  MUFU.EX2 R194, R194 ;  /* 0x000000c200c27308 */ /* 0x000ea20000000800 */
[C---:B-1----:R-:W-:Y:S01]  /*1c390*/  FADD.FTZ R13, R152.reuse, R13 ;  /* 0x0000000d980d7221 */ /* 0x042fe20000010000 */
[----:B------:R-:W-:-:S06]  /*1c3a0*/  F2FP.F16.F32.PACK_AB R192, R152, R192 ;  /* 0x000000c098c0723e */ /* 0x000fcc00000000ff */
[----:B------:R-:W1:Y:S01]  /*1c3b0*/  MUFU.EX2 R158, R158 ;  /* 0x0000009e009e7308 */ /* 0x000e620000000800 */
[C---:B0-----:R-:W-:Y:S01]  /*1c3c0*/  FADD.FTZ R159, R155.reuse, R159 ;  /* 0x0000009f9b9f7221 */ /* 0x041fe20000010000 */
[----:B------:R-:W-:-:S06]  /*1c3d0*/  F2FP.F16.F32.PACK_AB R193, R155, R162 ;  /* 0x000000a29bc1723e */ /* 0x000fcc00000000ff */
[----:B------:R-:W0:Y:S01]  /*1c3e0*/  MUFU.EX2 R153, R153 ;  /* 0x0000009900997308 */ /* 0x000e220000000800 */
[----:B--2---:R-:W-:Y:S01]  /*1c3f0*/  FADD.FTZ R13, R194, R13 ;  /* 0x0000000dc20d7221 */ /* 0x004fe20000010000 */
[----:B------:R-:W-:-:S03]  /*1c400*/  F2FP.F16.F32.PACK_AB R194, R7, R194 ;  /* 0x000000c207c2723e */ /* 0x000fc600000000ff */
[----:B------:R-:W-:Y:S01]  /*1c410*/  FADD.FTZ R13, R7, R13 ;  /* 0x0000000d070d7221 */ /* 0x000fe20000010000 */
[----:B------:R-:W-:Y:S02]  /*1c420*/  IMAD.MOV.U32 R7, RZ, RZ, R4 ;  /* 0x000000ffff077224 */ /* 0x000fe400078e0004 */
[----:B-1----:R-:W-:-:S04]  /*1c430*/  FADD.FTZ R159, R158, R159 ;  /* 0x0000009f9e9f7221 */ /* 0x002fc80000010000 */
[C---:B0-----:R-:W-:Y:S01]  /*1c440*/  FADD.FTZ R12, R153.reuse, R159 ;  /* 0x0000009f990c7221 */ /* 0x041fe20000010000 */
[----:B------:R-:W-:Y:S01]  /*1c450*/  F2FP.F16.F32.PACK_AB R195, R153, R158 ;  /* 0x0000009e99c3723e */ /* 0x000fe200000000ff */
[----:B------:R-:W-:Y:S06]  /*1c460*/  @P2 BRA `(.L_x_648) ;  /* 0xffffffb400e42947 */ /* 0x000fec000383ffff */
.L_x_637:
[----:B------:R-:W-:Y:S05]  /*1c470*/  BSYNC B0 ;  /* 0x0000000000007941 */ /* 0x000fea0003800000 */
.L_x_636:
        /* <DEDUP_REMOVED lines=131> */
.L_x_649:
[----:B------:R-:W-:Y:S01]  /*1ccb0*/  IMAD R3, R220, 0x8, R18 ;  /* 0x00000008dc037824 */ /* 0x000fe200078e0212 */
[----:B------:R-:W-:-:S04]  /*1ccc0*/  SHF.L.U32 R0, R221, 0x1f, RZ ;  /* 0x0000001fdd007819 */ /* 0x000fc800000006ff */
[----:B------:R0:W1:Y:S01]  /*1ccd0*/  SYNCS.PHASECHK.TRANS64.TRYWAIT P2, [R3+URZ+0x38850], R0 ;  /* 0x03885000030075a7 */ /* 0x000062000804017f */
[----:B------:R-:W-:Y:S05]  /*1cce0*/  @!P0 BRA `(.L_x_650) ;  /* 0x0000000000048947 */ /* 0x000fea0003800000 */
[----:B------:R-:W-:Y:S01]  /*1ccf0*/  BPT.TRAP 0x1 ;  /* 0x000000040000795c */ /* 0x000fe20000300000 */
.L_x_650:
[----:B------:R-:W-:Y:S04]  /*1cd00*/  BSSY B0, `(.L_x_651) ;  /* 0x0000004000007945 */ /* 0x000fe80003800000 */
[----:B-1----:R-:W-:Y:S05]  /*1cd10*/  @P2 BRA `(.L_x_652) ;  /* 0x0000000000082947 */ /* 0x002fea0003800000 */
[----:B------:R-:W1:Y:S02]  /*1cd20*/  SYNCS.PHASECHK.TRANS64.TRYWAIT P0, [R3+URZ+0x38850], R0 ;  /* 0x03885000030075a7 */ /* 0x000e64000800017f */
[----:B-1----:R-:W-:Y:S05]  /*1cd30*/  @!P0 BRA `(.L_x_653) ;  /* 0x000000ec002c8947 */ /* 0x002fea0003800000 */
.L_x_652:
[----:B------:R-:W-:Y:S05]  /*1cd40*/  BSYNC B0 ;  /* 0x0000000000007941 */ /* 0x000fea0003800000 */
.L_x_651:
[----:B------:R-:W-:Y:S01]  /*1cd50*/  IADD3 R18, R18, 0x400, RZ ;  /* 0x0000040012127810 */ /* 0x000fe20007ffe0ff */
[----:B------:R-:W2:Y:S01]  /*1cd60*/  LDL.LU R168, [R1+0x60] ;  /* 0x0000600001a87983 */ /* 0x000ea20000300800 */
[----:B------:R-:W-:Y:S01]  /*1cd70*/  IMAD.MOV.U32 R7, RZ, RZ, 0x40000040 ;  /* 0x40000040ff077424 */ /* 0x000fe200078e00ff */
[----:B------:R-:W-:Y:S01]  /*1cd80*/  WARPGROUP.ARRIVE ;  /* 0x00000000000079c5 */ /* 0x000fe20000000000 */
[----:B------:R-:W-:Y:S01]  /*1cd90*/  SHF.R.U32.HI R18, RZ, 0x4, R18 ;  /* 0x00000004ff127819 */ /* 0x000fe20000011612 */
[----:B------:R-:W-:Y:S01]  /*1cda0*/  IMAD.MOV.U32 R9, RZ, RZ, 0x40000040 ;  /* 0x40000040ff097424 */ /* 0x000fe200078e00ff */
[----:B01----:R-:W0:Y:S01]  /*1cdb0*/  SHFL.BFLY PT, R0, R13, 0x2, 0x1f ;  /* 0x0c401f000d007f89 */ /* 0x003e2200000e0000 */
[----:B------:R-:W-:Y:S01]  /*1cdc0*/  R2UR UR7, R7 ;  /* 0x00000000070772ca */ /* 0x000fe200000e0000 */
[----:B------:R-:W-:Y:S01]  /*1cdd0*/  IMAD.MOV.U32 R7, RZ, RZ, 0x40000040 ;  /* 0x40000040ff077424 */ /* 0x000fe200078e00ff */
[----:B------:R-:W-:Y:S01]  /*1cde0*/  LOP3.LUT R18, R18, 0x3fff, RZ, 0xc0, !PT ;  /* 0x00003fff12127812 */ /* 0x000fe200078ec0ff */
[----:B------:R-:W-:-:S02]  /*1cdf0*/  IMAD.MOV.U32 R166, RZ, RZ, -0x800000 ;  /* 0xff800000ffa67424 */ /* 0x000fc400078e00ff */
[----:B------:R-:W-:Y:S01]  /*1ce00*/  @!P1 VIADD R3, R3, 0x38860 ;  /* 0x0003886003039836 */ /* 0x000fe20000000000 */
[----:B------:R-:W-:Y:S01]  /*1ce10*/  LOP3.LUT R18, R18, 0x2800000, RZ, 0xfc, !PT ;  /* 0x0280000012127812 */ /* 0x000fe200078efcff */
[----:B------:R-:W-:-:S03]  /*1ce20*/  IMAD.MOV.U32 R167, RZ, RZ, -0x800000 ;  /* 0xff800000ffa77424 */ /* 0x000fc600078e00ff */
[----:B------:R-:W-:Y:S01]  /*1ce30*/  @!P1 PRMT R3, RZ, 0x654, R3 ;  /* 0x00000654ff039816 */ /* 0x000fe20000000003 */
[----:B------:R-:W-:Y:S02]  /*1ce40*/  IMAD R6, R220, 0xa00, R18 ;  /* 0x00000a00dc067824 */ /* 0x000fe400078e0212 */
[----:B------:R-:W-:Y:S02]  /*1ce50*/  IMAD.MOV.U32 R18, RZ, RZ, RZ ;  /* 0x000000ffff127224 */ /* 0x000fe400078e00ff */
[C---:B------:R-:W-:Y:S01]  /*1ce60*/  VIADD R8, R6.reuse, 0x80 ;  /* 0x0000008006087836 */ /* 0x040fe20000000000 */
[----:B------:R-:W-:Y:S01]  /*1ce70*/  R2UR UR6, R6 ;  /* 0x00000000060672ca */ /* 0x000fe200000e0000 */
[----:B------:R-:W-:-:S05]  /*1ce80*/  VIADD R220, R220, 0x1 ;  /* 0x00000001dcdc7836 */ /* 0x000fca0000000000 */
[----:B------:R-:W-:Y:S01]  /*1ce90*/  ISETP.NE.AND P2, PT, R220, 0x2, PT ;  /* 0x00000002dc00780c */ /* 0x000fe20003f45270 */
[----:B0-----:R-:W-:-:S03]  /*1cea0*/  FADD.FTZ R0, R0, R13 ;  /* 0x0000000d00007221 */ /* 0x001fc60000010000 */
[----:B------:R-:W-:-:S03]  /*1ceb0*/  SEL R220, R220, RZ, P2 ;  /* 0x000000ffdcdc7207 */ /* 0x000fc60001000000 */
[----:B------:R-:W-:Y:S01]  /*1cec0*/  HGMMA.64x256x16.F32 R24, R208, gdesc[UR4].tnspB, R24, gsb0 ;  /* 0x43e00004d0187df0 */ /* 0x000fe20008000818 */
[----:B------:R-:W-:Y:S02]  /*1ced0*/  R2UR UR6, R8 ;  /* 0x00000000080672ca */ /* 0x000fe400000e0000 */
[----:B------:R-:W-:Y:S01]  /*1cee0*/  R2UR UR7, R9 ;  /* 0x00000000090772ca */ /* 0x000fe200000e0000 */
[----:B------:R-:W-:Y:S01]  /*1cef0*/  IMAD.MOV.U32 R9, RZ, RZ, 0x40000040 ;  /* 0x40000040ff097424 */ /* 0x000fe200078e00ff */
[----:B------:R-:W-:Y:S02]  /*1cf00*/  IADD3 R8, R6, 0x100, RZ ;  /* 0x0000010006087810 */ /* 0x000fe40007ffe0ff */
[----:B--2---:R-:W-:Y:S01]  /*1cf10*/  IADD3 R168, R168, 0x1, RZ ;  /* 0x00000001a8a87810 */ /* 0x004fe20007ffe0ff */
[----:B------:R-:W-:Y:S02]  /*1cf20*/  WARPGROUP.DEPBAR.LE gsb0, 0x0 ;  /* 0x00008000000079c5 */ /* 0x000fe40000010000 */
[----:B------:R-:W-:-:S02]  /*1cf30*/  WARPGROUP.ARRIVE ;  /* 0x00000000000079c5 */ /* 0x000fc40000000000 */
[----:B------:R-:W-:-:S15]  /*1cf40*/  STL [R1+0x60], R168 ;  /* 0x000060a801007387 */ /* 0x000fde0000100800 */
[----:B------:R-:W-:-:S01]  /*1cf50*/  NOP ;  /* 0x0000000000007918 */ /* 0x000fc20000000000 */
[----:B------:R-:W-:Y:S01]  /*1cf60*/  HGMMA.64x256x16.F32 R24, R204, gdesc[UR4].tnspB, R24, gsb0 ;  /* 0x43e00004cc187df0 */ /* 0x000fe20008000818 */
[----:B------:R-:W-:Y:S01]  /*1cf70*/  R2UR UR6, R8 ;  /* 0x00000000080672ca */ /* 0x000fe200000e0000 */
[C---:B------:R-:W-:Y:S01]  /*1cf80*/  VIADD R8, R6.reuse, 0x180 ;  /* 0x0000018006087836 */ /* 0x040fe20000000000 */
[----:B------:R-:W-:Y:S01]  /*1cf90*/  R2UR UR7, R9 ;  /* 0x00000000090772ca */ /* 0x000fe200000e0000 */
[----:B------:R-:W-:Y:S01]  /*1cfa0*/  IMAD.MOV.U32 R9, RZ, RZ, 0x40000040 ;  /* 0x40000040ff097424 */ /* 0x000fe200078e00ff */
[----:B------:R-:W-:Y:S01]  /*1cfb0*/  IADD3 R6, R6, 0x200, RZ ;  /* 0x0000020006067810 */ /* 0x000fe20007ffe0ff */
[----:B------:R-:W-:Y:S02]  /*1cfc0*/  WARPGROUP.DEPBAR.LE gsb0, 0x0 ;  /* 0x00008000000079c5 */ /* 0x000fe40000010000 */
[----:B------:R-:W-:-:S15]  /*1cfd0*/  WARPGROUP.ARRIVE ;  /* 0x00000000000079c5 */ /* 0x000fde0000000000 */
[----:B------:R-:W-:-:S05]  /*1cfe0*/  NOP ;  /* 0x0000000000007918 */ /* 0x000fca0000000000 */
        /* <DEDUP_REMOVED lines=9> */
[----:B------:R-:W0:Y:S04]  /*1d080*/  SHFL.BFLY PT, R6, R12, 0x2, 0x1f ;  /* 0x0c401f000c067f89 */ /* 0x000e2800000e0000 */
[----:B------:R-:W1:Y:S01]  /*1d090*/  SHFL.BFLY PT, R7, R0, 0x1, 0x1f ;  /* 0x0c201f0000077f89 */ /* 0x000e6200000e0000 */
[----:B0-----:R-:W-:Y:S01]  /*1d0a0*/  FADD.FTZ R6, R6, R12 ;  /* 0x0000000c06067221 */ /* 0x001fe20000010000 */
[----:B-1----:R-:W-:-:S04]  /*1d0b0*/  FADD.FTZ R0, R0, R7 ;  /* 0x0000000700007221 */ /* 0x002fc80000010000 */
[----:B------:R-:W0:Y:S01]  /*1d0c0*/  SHFL.BFLY PT, R8, R6, 0x1, 0x1f ;  /* 0x0c201f0006087f89 */ /* 0x000e2200000e0000 */
[----:B------:R-:W-:-:S13]  /*1d0d0*/  FSETP.NE.FTZ.AND P0, PT, R0, RZ, PT ;  /* 0x000000ff0000720b */ /* 0x000fda0003f15000 */
[----:B------:R-:W1:Y:S01]  /*1d0e0*/  @P0 MUFU.LG2 R7, R0 ;  /* 0x0000000000070308 */ /* 0x000e620000000c00 */
[----:B0-----:R-:W-:Y:S01]  /*1d0f0*/  FADD.FTZ R6, R6, R8 ;  /* 0x0000000806067221 */ /* 0x001fe20000010000 */
[----:B------:R-:W-:-:S06]  /*1d100*/  @P0 FMUL.FTZ R8, R2, 0.69314718246459960938 ;  /* 0x3f31721802080820 */ /* 0x000fcc0000410000 */
[----:B------:R0:W-:Y:S01]  /*1d110*/  @P0 MUFU.RCP R18, R0 ;  /* 0x0000000000120308 */ /* 0x0001e20000001000 */
[----:B------:R-:W-:Y:S01]  /*1d120*/  FSETP.NE.FTZ.AND P3, PT, R6, RZ, PT ;  /* 0x000000ff0600720b */ /* 0x000fe20003f75000 */
[----:B-1----:R-:W-:Y:S01]  /*1d130*/  @P0 FMUL.FTZ R7, R7, 0.69314718246459960938 ;  /* 0x3f31721807070820 */ /* 0x002fe20000410000 */
[----:B0-----:R-:W-:-:S03]  /*1d140*/  MOV R0, RZ ;  /* 0x000000ff00007202 */ /* 0x001fc60000000f00 */
[----:B------:R-:W-:Y:S01]  /*1d150*/  @P0 FFMA.FTZ R166, R8, R5, R7 ;  /* 0x0000000508a60223 */ /* 0x000fe20000010007 */
[----:B------:R-:W-:-:S07]  /*1d160*/  PLOP3.LUT P0, PT, PT, PT, PT, 0x8, 0x0 ;  /* 0x000000000000781c */ /* 0x000fce0003f0e170 */
[----:B------:R-:W0:Y:S08]  /*1d170*/  @P3 MUFU.LG2 R5, R6 ;  /* 0x0000000600053308 */ /* 0x000e300000000c00 */
[----:B------:R1:W2:Y:S02]  /*1d180*/  @P3 MUFU.RCP R0, R6 ;  /* 0x0000000600003308 */ /* 0x0002a40000001000 */
[----:B-1----:R-:W-:Y:S01]  /*1d190*/  @P3 FMUL.FTZ R6, R2, 0.69314718246459960938 ;  /* 0x3f31721802063820 */ /* 0x002fe20000410000 */
[----:B------:R-:W-:Y:S01]  /*1d1a0*/  SEL R2, RZ, 0x1, P2 ;  /* 0x00000001ff027807 */ /* 0x000fe20001000000 */
[----:B0-----:R-:W-:-:S03]  /*1d1b0*/  @P3 FMUL.FTZ R5, R5, 0.69314718246459960938 ;  /* 0x3f31721805053820 */ /* 0x001fc60000410000 */
[----:B------:R-:W-:Y:S01]  /*1d1c0*/  LOP3.LUT R221, R221, R2, RZ, 0x3c, !PT ;  /* 0x00000002dddd7212 */ /* 0x000fe200078e3cff */
[----:B------:R-:W-:Y:S01]  /*1d1d0*/  @P3 FFMA.FTZ R167, R6, R4, R5 ;  /* 0x0000000406a73223 */ /* 0x000fe20000010005 */
[----:B------:R-:W-:Y:S02]  /*1d1e0*/  WARPGROUP.DEPBAR.LE gsb0, 0x0 ;  /* 0x00008000000079c5 */ /* 0x000fe40000010000 */
[----:B------:R-:W-:-:S06]  /*1d1f0*/  WARPGROUP.ARRIVE ;  /* 0x00000000000079c5 */ /* 0x000fcc0000000000 */
[----:B------:R-:W-:Y:S03]  /*1d200*/  HGMMA.64x256x16.F32 R24, R192, gdesc[UR4].tnspB, R24, gsb0 ;  /* 0x43e00004c0187df0 */ /* 0x000fe60008000818 */
[----:B------:R-:W-:Y:S02]  /*1d210*/  WARPGROUP.DEPBAR.LE gsb0, 0x0 ;  /* 0x00008000000079c5 */ /* 0x000fe40000010000 */
[----:B------:R0:W-:Y:S01]  /*1d220*/  @!P1 SYNCS.ARRIVE.TRANS64.RED.A1T0 RZ, [R3+URZ], RZ ;  /* 0x000000ff03ff99a7 */ /* 0x0001e2000810043f */
[-C--:B------:R-:W-:Y:S01]  /*1d230*/  FMUL.FTZ R152, R48, R18.reuse ;  /* 0x0000001230987220 */ /* 0x080fe20000410000 */
[-C--:B------:R-:W-:Y:S01]  /*1d240*/  FMUL.FTZ R153, R49, R18.reuse ;  /* 0x0000001231997220 */ /* 0x080fe20000410000 */
[-C--:B------:R-:W-:Y:S01]  /*1d250*/  FMUL.FTZ R2, R52, R18.reuse ;  /* 0x0000001234027220 */ /* 0x080fe20000410000 */
[-C--:B------:R-:W-:Y:S01]  /*1d260*/  FMUL.FTZ R4, R56, R18.reuse ;  /* 0x0000001238047220 */ /* 0x080fe20000410000 */
[-C--:B------:R-:W-:Y:S01]  /*1d270*/  FMUL.FTZ R5, R57, R18.reuse ;  /* 0x0000001239057220 */ /* 0x080fe20000410000 */
[-C--:B------:R-:W-:Y:S01]  /*1d280*/  FMUL.FTZ R48, R108, R18.reuse ;  /* 0x000000126c307220 */ /* 0x080fe20000410000 */
[-C--:B------:R-:W-:Y:S01]  /*1d290*/  FMUL.FTZ R49, R109, R18.reuse ;  /* 0x000000126d317220 */ /* 0x080fe20000410000 */
        /* <DEDUP_REMOVED lines=120> */
[----:B------:R-:W-:-:S07]  /*1da20*/  FMUL.FTZ R129, R151, R0 ;  /* 0x0000000097817220 */ /* 0x000fce0000410000 */
.L_x_567:
[----:B------:R-:W0:Y:S08]  /*1da30*/  S2UR UR5, SR_CgaCtaId ;  /* 0x00000000000579c3 */ /* 0x000e300000008800 */
[----:B------:R-:W-:Y:S06]  /*1da40*/  BAR.SYNC.DEFER_BLOCKING 0x5, 0x180 ;  /* 0x0146000000007b1d */ /* 0x000fec0000010000 */
[----:B------:R-:W-:Y:S01]  /*1da50*/  UMOV UR4, 0x400 ;  /* 0x0000040000047882 */ /* 0x000fe20000000000 */
[----:B------:R-:W-:Y:S01]  /*1da60*/  BSSY B0, `(.L_x_654) ;  /* 0x0000472000007945 */ /* 0x000fe20003800000 */
[----:B0-----:R-:W-:-:S06]  /*1da70*/  ULEA UR4, UR5, UR4, 0x18 ;  /* 0x0000000405047291 */ /* 0x001fcc000f8ec03f */
[----:B------:R-:W-:-:S05]  /*1da80*/  IMAD.U32 R18, RZ, RZ, UR4 ;  /* 0x00000004ff127e24 */ /* 0x000fca000f8e00ff */
[----:B------:R0:W1:Y:S01]  /*1da90*/  LDS.128 R140, [R18+0x388d0] ;  /* 0x0388d000128c7984 */ /* 0x0000620000000c00 */
[----:B------:R-:W-:Y:S06]  /*1daa0*/  BAR.ARV 0x4, 0x180 ;  /* 0x0106000000007b1d */ /* 0x000fec0000002000 */
[----:B------:R-:W-:Y:S05]  /*1dab0*/  @P0 BRA `(.L_x_655) ;  /* 0x0000003800180947 */ /* 0x000fea0003800000 */
[----:B------:R-:W2:Y:S01]  /*1dac0*/  LDL R92, [R1+0x1ac] ;  /* 0x0001ac00015c7983 */ /* 0x000ea20000100800 */
[----:B------:R-:W-:Y:S01]  /*1dad0*/  F2FP.F16.F32.PACK_AB R94, R163, R162 ;  /* 0x000000a2a35e723e */ /* 0x000fe200000000ff */
[----:B------:R-:W-:Y:S01]  /*1dae0*/  ULDC.64 UR6, c[0x0][0xc00] ;  /* 0x0003000000067ab9 */ /* 0x000fe20000000a00 */
[----:B------:R-:W-:Y:S01]  /*1daf0*/  F2FP.F16.F32.PACK_AB R95, R31, R30 ;  /* 0x0000001e1f5f723e */ /* 0x000fe200000000ff */
[----:B------:R-:W3:Y:S01]  /*1db00*/  S2R R0, SR_SWINHI ;  /* 0x0000000000007919 */ /* 0x000ee20000002f00 */
[----:B------:R-:W-:Y:S01]  /*1db10*/  F2FP.F16.F32.PACK_AB R96, R161, R160 ;  /* 0x000000a0a160723e */ /* 0x000fe200000000ff */
[----:B------:R-:W-:Y:S01]  /*1db20*/  ULDC.64 UR4, c[0x0][0xc08] ;  /* 0x0003020000047ab9 */ /* 0x000fe20000000a00 */
[----:B------:R-:W-:Y:S01]  /*1db30*/  F2FP.F16.F32.PACK_AB R97, R35, R34 ;  /* 0x000000222361723e */ /* 0x000fe200000000ff */
[----:B------:R-:W-:Y:S01]  /*1db40*/  ULDC.64 UR8, c[0x0][0x208] ;  /* 0x0000820000087ab9 */ /* 0x000fe20000000a00 */
[----:B------:R-:W-:Y:S02]  /*1db50*/  F2FP.F16.F32.PACK_AB R98, R159, R158 ;  /* 0x0000009e9f62723e */ /* 0x000fe400000000ff */
[----:B------:R-:W-:Y:S01]  /*1db60*/  F2FP.F16.F32.PACK_AB R99, R39, R38 ;  /* 0x000000262763723e */ /* 0x000fe200000000ff */
[----:B------:R-:W-:Y:S01]  /*1db70*/  BAR.SYNC.DEFER_BLOCKING 0x1, 0x100 ;  /* 0x0044000000007b1d */ /* 0x000fe20000010000 */
[----:B------:R-:W-:-:S04]  /*1db80*/  ISETP.NE.U32.AND P1, PT, RZ, UR6, PT ;  /* 0x00000006ff007c0c */ /* 0x000fc8000bf25070 */
[----:B------:R-:W-:Y:S02]  /*1db90*/  ISETP.NE.AND.EX P1, PT, RZ, UR7, PT, P1 ;  /* 0x00000007ff007c0c */ /* 0x000fe4000bf25310 */
[----:B------:R-:W-:Y:S02]  /*1dba0*/  MOV R130, R18 ;  /* 0x0000001200827202 */ /* 0x000fe40000000f00 */
[----:B---3--:R-:W-:-:S03]  /*1dbb0*/  MOV R131, R0 ;  /* 0x0000000000837202 */ /* 0x008fc60000000f00 */
[----:B--2---:R-:W-:-:S04]  /*1dbc0*/  IMAD.WIDE R132, R92, 0x2, R130 ;  /* 0x000000025c847825 */ /* 0x004fc800078e0282 */
[----:B------:R-:W-:Y:S01]  /*1dbd0*/  IMAD.MOV.U32 R93, RZ, RZ, R133 ;  /* 0x000000ffff5d7224 */ /* 0x000fe200078e0085 */
[----:B------:R-:W-:-:S04]  /*1dbe0*/  LOP3.LUT R0, R132, 0x380, RZ, 0xc0, !PT ;  /* 0x0000038084007812 */ /* 0x000fc800078ec0ff */
[----:B------:R-:W-:-:S04]  /*1dbf0*/  SHF.R.U64 R0, R0, 0x3, RZ ;  /* 0x0000000300007819 */ /* 0x000fc800000012ff */
[----:B------:R-:W-:-:S04]  /*1dc00*/  LOP3.LUT R92, R0, R132, RZ, 0x3c, !PT ;  /* 0x00000084005c7212 */ /* 0x000fc800078e3cff */
[----:B------:R-:W-:Y:S02]  /*1dc10*/  MOV R0, R92 ;  /* 0x0000005c00007202 */ /* 0x000fe40000000f00 */
[----:B------:R-:W-:Y:S02]  /*1dc20*/  F2FP.F16.F32.PACK_AB R92, R165, R164 ;  /* 0x000000a4a55c723e */ /* 0x000fe400000000ff */
[----:B------:R-:W-:-:S05]  /*1dc30*/  F2FP.F16.F32.PACK_AB R93, R27, R26 ;  /* 0x0000001a1b5d723e */ /* 0x000fca00000000ff */
[----:B------:R2:W-:Y:S02]  /*1dc40*/  STSM.16.M88.4 [R0], R92 ;  /* 0x0000005c00007844 */ /* 0x0005e40000000200 */
[----:B--2---:R-:W-:Y:S02]  /*1dc50*/  IADD3 R92, P0, R132, 0x20, RZ ;  /* 0x00000020845c7810 */ /* 0x004fe40007f1e0ff */
[----:B------:R-:W-:Y:S02]  /*1dc60*/  F2FP.F16.F32.PACK_AB R94, R155, R154 ;  /* 0x0000009a9b5e723e */ /* 0x000fe400000000ff */
[----:B------:R-:W-:Y:S01]  /*1dc70*/  LOP3.LUT R0, R92, 0x380, RZ, 0xc0, !PT ;  /* 0x000003805c007812 */ /* 0x000fe200078ec0ff */
[----:B------:R-:W-:Y:S01]  /*1dc80*/  IMAD.X R93, RZ, RZ, R133, P0 ;  /* 0x000000ffff5d7224 */ /* 0x000fe200000e0685 */
[----:B------:R-:W-:Y:S02]  /*1dc90*/  F2FP.F16.F32.PACK_AB R95, R47, R46 ;  /* 0x0000002e2f5f723e */ /* 0x000fe400000000ff */
[----:B------:R-:W-:-:S04]  /*1dca0*/  SHF.R.U64 R0, R0, 0x3, RZ ;  /* 0x0000000300007819 */ /* 0x000fc800000012ff */
[----:B------:R-:W-:-:S04]  /*1dcb0*/  LOP3.LUT R92, R0, R92, RZ, 0x3c, !PT ;  /* 0x0000005c005c7212 */ /* 0x000fc800078e3cff */
[----:B------:R-:W-:-:S05]  /*1dcc0*/  MOV R92, R92 ;  /* 0x0000005c005c7202 */ /* 0x000fca0000000f00 */
[----:B------:R2:W-:Y:S02]  /*1dcd0*/  STSM.16.M88.4 [R92], R96 ;  /* 0x000000605c007844 */ /* 0x0005e40000000200 */
[----:B--2---:R-:W-:Y:S02]  /*1dce0*/  IADD3 R92, P0, R132, 0x40, RZ ;  /* 0x00000040845c7810 */ /* 0x004fe40007f1e0ff */
[----:B------:R-:W-:Y:S02]  /*1dcf0*/  F2FP.F16.F32.PACK_AB R96, R153, R152 ;  /* 0x000000989960723e */ /* 0x000fe400000000ff */
[----:B------:R-:W-:Y:S02]  /*1dd00*/  LOP3.LUT R0, R92, 0x380, RZ, 0xc0, !PT ;  /* 0x000003805c007812 */ /* 0x000fe400078ec0ff */
[----:B------:R-:W-:Y:S02]  /*1dd10*/  IADD3.X R93, RZ, R133, RZ, P0, !PT ;  /* 0x00000085ff5d7210 */ /* 0x000fe400007fe4ff */
[----:B------:R-:W-:-:S02]  /*1dd20*/  SHF.R.U64 R0, R0, 0x3, RZ ;  /* 0x0000000300007819 */ /* 0x000fc400000012ff */
[----:B------:R-:W-:Y:S02]  /*1dd30*/  F2FP.F16.F32.PACK_AB R97, R51, R50 ;  /* 0x000000323361723e */ /* 0x000fe400000000ff */
[----:B------:R-:W-:Y:S02]  /*1dd40*/  LOP3.LUT R92, R0, R92, RZ, 0x3c, !PT ;  /* 0x0000005c005c7212 */ /* 0x000fe400078e3cff */
[----:B------:R-:W-:Y:S02]  /*1dd50*/  F2FP.F16.F32.PACK_AB R98, R3, R2 ;  /* 0x000000020362723e */ /* 0x000fe400000000ff */
[----:B------:R-:W-:Y:S02]  /*1dd60*/  MOV R0, R92 ;  /* 0x0000005c00007202 */ /* 0x000fe40000000f00 */
[----:B------:R-:W-:Y:S02]  /*1dd70*/  F2FP.F16.F32.PACK_AB R92, R157, R156 ;  /* 0x0000009c9d5c723e */ /* 0x000fe400000000ff */
[----:B------:R-:W-:-:S02]  /*1dd80*/  F2FP.F16.F32.PACK_AB R93, R43, R42 ;  /* 0x0000002a2b5d723e */ /* 0x000fc400000000ff */
[----:B------:R-:W-:-:S03]  /*1dd90*/  F2FP.F16.F32.PACK_AB R99, R55, R54 ;  /* 0x000000363763723e */ /* 0x000fc600000000ff */
        /* <DEDUP_REMOVED lines=12> */
[----:B------:R-:W-:Y:S01]  /*1de60*/  LOP3.LUT R0, R92, 0x380, RZ, 0xc0, !PT ;  /* 0x000003805c007812 */ /* 0x000fe200078ec0ff */
[----:B------:R-:W-:Y:S01]  /*1de70*/  IMAD.X R93, RZ, RZ, R133, P0 ;  /* 0x000000ffff5d7224 */ /* 0x000fe200000e0685 */
[----:B------:R-:W-:Y:S02]  /*1de80*/  F2FP.F16.F32.PACK_AB R97, R67, R66 ;  /* 0x000000424361723e */ /* 0x000fe400000000ff */
[----:B------:R-:W-:-:S02]  /*1de90*/  SHF.R.U64 R0, R0, 0x3, RZ ;  /* 0x0000000300007819 */ /* 0x000fc400000012ff */
[----:B------:R-:W-:Y:S02]  /*1dea0*/  F2FP.F16.F32.PACK_AB R98, R11, R10 ;  /* 0x0000000a0b62723e */ /* 0x000fe400000000ff */
[----:B------:R-:W-:Y:S02]  /*1deb0*/  LOP3.LUT R92, R0, R92, RZ, 0x3c, !PT ;  /* 0x0000005c005c7212 */ /* 0x000fe400078e3cff */
[----:B------:R-:W-:Y:S02]  /*1dec0*/  F2FP.F16.F32.PACK_AB R99, R71, R70 ;  /* 0x000000464763723e */ /* 0x000fe400000000ff */
        /* <DEDUP_REMOVED lines=114> */
[----:B--2---:R-:W-:-:S04]  /*1e5f0*/  IADD3 R0, P0, R132, 0xc060, RZ ;  /* 0x0000c06084007810 */ /* 0x004fc80007f1e0ff */
[----:B------:R-:W-:Y:S01]  /*1e600*/  LOP3.LUT R92, R0, 0x380, RZ, 0xc0, !PT ;  /* 0x00000380005c7812 */ /* 0x000fe200078ec0ff */
[----:B------:R-:W-:-:S03]  /*1e610*/  IMAD.X R133, RZ, RZ, R133, P0 ;  /* 0x000000ffff857224 */ /* 0x000fc600000e0685 */
[----:B------:R-:W-:-:S04]  /*1e620*/  SHF.R.U64 R92, R92, 0x3, RZ ;  /* 0x000000035c5c7819 */ /* 0x000fc800000012ff */
[----:B------:R-:W-:Y:S01]  /*1e630*/  LOP3.LUT R132, R92, R0, RZ, 0x3c, !PT ;  /* 0x000000005c847212 */ /* 0x000fe200078e3cff */
[----:B------:R-:W-:Y:S01]  /*1e640*/  IMAD.MOV.U32 R0, RZ, RZ, RZ ;  /* 0x000000ffff007224 */ /* 0x000fe200078e00ff */
[----:B------:R-:W-:Y:S02]  /*1e650*/  IADD3 R92, P0, R236, UR6, RZ ;  /* 0x00000006ec5c7c10 */ /* 0x000fe4000ff1e0ff */
[----:B------:R-:W-:Y:S02]  /*1e660*/  MOV R132, R132 ;  /* 0x0000008400847202 */ /* 0x000fe40000000f00 */
[----:B------:R-:W-:Y:S02]  /*1e670*/  IADD3.X R93, R237, UR7, RZ, P0, !PT ;  /* 0x00000007ed5d7c10 */ /* 0x000fe400087fe4ff */
[----:B------:R-:W-:Y:S01]  /*1e680*/  ISETP.NE.U32.AND P0, PT, RZ, UR4, PT ;  /* 0x00000004ff007c0c */ /* 0x000fe2000bf05070 */
[----:B------:R2:W-:Y:S01]  /*1e690*/  STSM.16.M88.4 [R132], R96 ;  /* 0x0000006084007844 */ /* 0x0005e20000000200 */
[----:B------:R-:W-:Y:S02]  /*1e6a0*/  BAR.SYNC.DEFER_BLOCKING 0x1, 0x100 ;  /* 0x0044000000007b1d */ /* 0x000fe40000010000 */
[----:B------:R-:W-:-:S13]  /*1e6b0*/  ISETP.NE.AND.EX P0, PT, RZ, UR5, PT, P0 ;  /* 0x00000005ff007c0c */ /* 0x000fda000bf05300 */
[----:B------:R-:W-:Y:S01]  /*1e6c0*/  @P0 IADD3 R236, P2, R236, UR4, RZ ;  /* 0x00000004ecec0c10 */ /* 0x000fe2000ff5e0ff */
[----:B------:R-:W-:-:S03]  /*1e6d0*/  ULDC UR4, c[0x0][0xa88] ;  /* 0x0002a20000047ab9 */ /* 0x000fc60000000800 */
[----:B------:R-:W-:Y:S01]  /*1e6e0*/  @P0 IADD3.X R237, R237, UR5, RZ, P2, !PT ;  /* 0x00000005eded0c10 */ /* 0x000fe200097fe4ff */
[----:B--2---:R-:W-:Y:S01]  /*1e6f0*/  IMAD.U32 R132, RZ, RZ, UR4 ;  /* 0x00000004ff847e24 */ /* 0x004fe2000f8e00ff */
[----:B------:R-:W-:Y:S01]  /*1e700*/  ISETP.NE.AND P2, PT, R234, RZ, PT ;  /* 0x000000ffea00720c */ /* 0x000fe20003f45270 */
[----:B------:R-:W-:-:S03]  /*1e710*/  ULDC UR4, c[0x0][0xad4] ;  /* 0x0002b50000047ab9 */ /* 0x000fc60000000800 */
[----:B------:R-:W-:Y:S01]  /*1e720*/  SEL R234, R234, UR4, P2 ;  /* 0x00000004eaea7c07 */ /* 0x000fe20009000000 */
[----:B------:R2:W5:Y:S01]  /*1e730*/  @P1 LDG.E R0, desc[UR8][R92.64] ;  /* 0x000000085c001981 */ /* 0x000562000c1e1900 */
[----:B------:R-:W-:Y:S02]  /*1e740*/  MOV R98, 0x9b8 ;  /* 0x000009b800627802 */ /* 0x000fe40000000f00 */
[----:B------:R-:W-:Y:S01]  /*1e750*/  ISETP.GT.AND P2, PT, R234, 0x1, PT ;  /* 0x00000001ea00780c */ /* 0x000fe20003f44270 */
[----:B------:R2:W5:Y:S03]  /*1e760*/  @P0 LDG.E R132, desc[UR8][R236.64] ;  /* 0x00000008ec840981 */ /* 0x000566000c1e1900 */
[----:B------:R-:W-:-:S04]  /*1e770*/  SEL R98, R98, 0x978, P2 ;  /* 0x0000097862627807 */ /* 0x000fc80001000000 */
[----:B------:R2:W3:Y:S08]  /*1e780*/  LDC.64 R96, c[0x0][R98+0x220] ;  /* 0x0000880062607b82 */ /* 0x0004f00000000a00 */
[----:B------:R2:W4:Y:S01]  /*1e790*/  LDC.64 R94, c[0x0][R98+0x218] ;  /* 0x00008600625e7b82 */ /* 0x0005220000000a00 */
[----:B------:R-:W-:Y:S05]  /*1e7a0*/  @P0 BRA `(.L_x_656) ;  /* 0x0000000000140947 */ /* 0x000fea0003800000 */
[----:B------:R-:W-:Y:S05]  /*1e7b0*/  @!P1 BRA `(.L_x_656) ;  /* 0x0000000000109947 */ /* 0x000fea0003800000 */
[----:B------:R-:W-:Y:S02]  /*1e7c0*/  ULDC.64 UR4, c[0x0][0x208] ;  /* 0x0000820000047ab9 */ /* 0x000fe40000000a00 */
[----:B-----5:R-:W3:Y:S04]  /*1e7d0*/  LDG.E R132, desc[UR4][R92.64] ;  /* 0x000000045c847981 */ /* 0x020ee8000c1e1900 */
[----:B--2---:R-:W3:Y:S02]  /*1e7e0*/  LDG.E R92, desc[UR4][R92.64+0x4] ;  /* 0x000004045c5c7981 */ /* 0x004ee4000c1e1900 */
[----:B---3--:R-:W-:-:S07]  /*1e7f0*/  IMAD.IADD R132, R92, 0x1, -R132 ;  /* 0x000000015c847824 */ /* 0x008fce00078e0a84 */
.L_x_656:
[----:B------:R-:W3:Y:S01]  /*1e800*/  LDL.LU R99, [R1+0xfc] ;  /* 0x0000fc0001637983 */ /* 0x000ee20000300800 */
[----:B------:R-:W0:Y:S03]  /*1e810*/  LDC R136, c[0x0][0xbe8] ;  /* 0x0002fa00ff887b82 */ /* 0x000e260000000800 */
[----:B------:R-:W3:Y:S04]  /*1e820*/  LDL R137, [R1+0x78] ;  /* 0x0000780001897983 */ /* 0x000ee80000100800 */
[----:B------:R-:W3:Y:S04]  /*1e830*/  LDL R144, [R1+0x1a8] ;  /* 0x0001a80001907983 */ /* 0x000ee80000100800 */
[----:B------:R-:W3:Y:S04]  /*1e840*/  LDL R138, [R1+0x74] ;  /* 0x00007400018a7983 */ /* 0x000ee80000100800 */
[----:B-1----:R-:W3:Y:S04]  /*1e850*/  LDL R140, [R1+0x1a4] ;  /* 0x0001a400018c7983 */ /* 0x002ee80000100800 */
[----:B-----5:R-:W3:Y:S01]  /*1e860*/  LDL R139, [R1+0x10c] ;  /* 0x00010c00018b7983 */ /* 0x020ee20000100800 */
[----:B--2---:R-:W1:Y:S01]  /*1e870*/  LDC.64 R92, c[0x0][R98+0x228] ;  /* 0x00008a00625c7b82 */ /* 0x004e620000000a00 */
[----:B------:R-:W-:-:S04]  /*1e880*/  ISETP.NE.U32.AND P0, PT, RZ, UR6, PT ;  /* 0x00000006ff007c0c */ /* 0x000fc8000bf05070 */
[----:B------:R-:W-:Y:S02]  /*1e890*/  ISETP.NE.AND.EX P0, PT, RZ, UR7, PT, P0 ;  /* 0x00000007ff007c0c */ /* 0x000fe4000bf05300 */
[----:B0-----:R-:W-:Y:S02]  /*1e8a0*/  ISETP.NE.AND P1, PT, R136, 0x1, PT ;  /* 0x000000018800780c */ /* 0x001fe40003f25270 */
[----:B------:R-:W-:Y:S01]  /*1e8b0*/  SEL R235, R235, RZ, !P0 ;  /* 0x000000ffebeb7207 */ /* 0x000fe20004000000 */
[-C--:B----4-:R-:W-:Y:S02]  /*1e8c0*/  IMAD R134, R95, R232.reuse, RZ ;  /* 0x000000e85f867224 */ /* 0x090fe400078e02ff */
[----:B------:R-:W-:-:S04]  /*1e8d0*/  IMAD.WIDE.U32 R94, R94, R232, RZ ;  /* 0x000000e85e5e7225 */ /* 0x000fc800078e00ff */
[----:B---3--:R-:W-:Y:S02]  /*1e8e0*/  IMAD R97, R97, R235, RZ ;  /* 0x000000eb61617224 */ /* 0x008fe400078e02ff */
[----:B------:R-:W-:Y:S02]  /*1e8f0*/  IMAD.IADD R135, R95, 0x1, R134 ;  /* 0x000000015f877824 */ /* 0x000fe400078e0286 */
[----:B------:R-:W0:Y:S01]  /*1e900*/  @P1 LDC R95, c[0x0][0xbec] ;  /* 0x0002fb00ff5f1b82 */ /* 0x000e220000000800 */
[----:B------:R-:W-:Y:S01]  /*1e910*/  ULDC.64 UR4, c[0x0][0x208] ;  /* 0x0000820000047ab9 */ /* 0x000fe20000000a00 */
[----:B------:R-:W-:-:S05]  /*1e920*/  SEL R133, R99, RZ, !P0 ;  /* 0x000000ff63857207 */ /* 0x000fca0004000000 */
[C---:B------:R-:W-:Y:S02]  /*1e930*/  IMAD R133, R96.reuse, R133, R97 ;  /* 0x0000008560857224 */ /* 0x040fe400078e0261 */
[----:B------:R-:W-:-:S03]  /*1e940*/  IMAD.WIDE.U32 R96, R96, R235, RZ ;  /* 0x000000eb60607225 */ /* 0x000fc600078e00ff */
[----:B------:R-:W-:Y:S02]  /*1e950*/  IADD3 R99, P0, P3, R96, R94, R0 ;  /* 0x0000005e60637210 */ /* 0x000fe40007b1e000 */
[----:B------:R-:W2:Y:S01]  /*1e960*/  @P1 LDC R94, c[0x0][0xbf0] ;  /* 0x0002fc00ff5e1b82 */ /* 0x000ea20000000800 */
[----:B------:R-:W-:Y:S01]  /*1e970*/  SEL R96, R137, RZ, P2 ;  /* 0x000000ff89607207 */ /* 0x000fe20001000000 */
[----:B------:R-:W-:-:S04]  /*1e980*/  IMAD.IADD R133, R97, 0x1, R133 ;  /* 0x0000000161857824 */ /* 0x000fc800078e0285 */
[-C--:B-1----:R-:W-:Y:S01]  /*1e990*/  IMAD R134, R93, R96.reuse, RZ ;  /* 0x000000605d867224 */ /* 0x082fe200078e02ff */
[----:B------:R-:W-:Y:S01]  /*1e9a0*/  SHF.R.S32.HI R93, RZ, 0x1f, R0 ;  /* 0x0000001fff5d7819 */ /* 0x000fe20000011400 */
[----:B------:R-:W-:-:S03]  /*1e9b0*/  IMAD.WIDE.U32 R96, R92, R96, RZ ;  /* 0x000000605c607225 */ /* 0x000fc600078e00ff */
[----:B------:R-:W-:Y:S02]  /*1e9c0*/  IADD3.X R92, R133, R135, R93, P0, P3 ;  /* 0x00000087855c7210 */ /* 0x000fe400007e645d */
[----:B------:R-:W-:-:S05]  /*1e9d0*/  LEA R133, R138, R144, 0x7 ;  /* 0x000000908a857211 */ /* 0x000fca00078e38ff */
[----:B0-----:R-:W-:-:S04]  /*1e9e0*/  @P1 IMAD.HI.U32 R95, R133, R95, RZ ;  /* 0x0000005f855f1227 */ /* 0x001fc800078e00ff */
[----:B------:R-:W-:Y:S01]  /*1e9f0*/  IMAD.MOV.U32 R135, RZ, RZ, R133 ;  /* 0x000000ffff877224 */ /* 0x000fe200078e0085 */
[----:B--2---:R-:W-:Y:S02]  /*1ea00*/  @P1 SHF.R.U32.HI R135, RZ, R94, R95 ;  /* 0x0000005eff871219 */ /* 0x004fe4000001165f */
[----:B------:R0:W1:Y:S02]  /*1ea10*/  LDC.64 R94, c[0x0][R98+0x210] ;  /* 0x00008400625e7b82 */ /* 0x0000640000000a00 */
[----:B------:R-:W-:-:S06]  /*1ea20*/  IADD3 R96, P0, P3, R135, R99, R96 ;  /* 0x0000006387607210 */ /* 0x000fcc0007b1e060 */
[----:B0-----:R-:W0:Y:S01]  /*1ea30*/  LDC.64 R98, c[0x0][0xba8] ;  /* 0x0002ea00ff627b82 */ /* 0x001e220000000a00 */
[----:B------:R-:W-:Y:S01]  /*1ea40*/  IMAD.IADD R134, R97, 0x1, R134 ;  /* 0x0000000161867824 */ /* 0x000fe200078e0286 */
[----:B------:R-:W-:-:S04]  /*1ea50*/  SHF.R.S32.HI R97, RZ, 0x1f, R135 ;  /* 0x0000001fff617819 */ /* 0x000fc80000011487 */
[----:B------:R-:W-:Y:S01]  /*1ea60*/  IADD3.X R97, R97, R92, R134, P0, P3 ;  /* 0x0000005c61617210 */ /* 0x000fe200007e6486 */
[----:B------:R-:W-:-:S04]  /*1ea70*/  IMAD.MOV R134, RZ, RZ, -R135 ;  /* 0x000000ffff867224 */ /* 0x000fc800078e0a87 */
[----:B------:R-:W-:Y:S01]  /*1ea80*/  IMAD R134, R136, R134, R133 ;  /* 0x0000008688867224 */ /* 0x000fe200078e0285 */
[----:B0-----:R-:W0:Y:S08]  /*1ea90*/  @!P2 LDC R98, c[0x0][0xb50] ;  /* 0x0002d400ff62ab82 */ /* 0x001e300000000800 */
[----:B------:R-:W2:Y:S01]  /*1eaa0*/  @!P2 LDC R99, c[0x0][0xb54] ;  /* 0x0002d500ff63ab82 */ /* 0x000ea20000000800 */
[----:B------:R-:W-:Y:S01]  /*1eab0*/  SHF.R.S32.HI R92, RZ, 0x1f, R134 ;  /* 0x0000001fff5c7819 */ /* 0x000fe20000011486 */
[----:B-1----:R-:W-:-:S02]  /*1eac0*/  IMAD R95, R95, R134, RZ ;  /* 0x000000865f5f7224 */ /* 0x002fc400078e02ff */
[----:B------:R-:W-:-:S04]  /*1ead0*/  IMAD.WIDE.U32 R96, R94, R134, R96 ;  /* 0x000000865e607225 */ /* 0x000fc800078e0060 */
[----:B------:R-:W-:Y:S01]  /*1eae0*/  IMAD R92, R94, R92, R95 ;  /* 0x0000005c5e5c7224 */ /* 0x000fe200078e025f */
[----:B0-----:R-:W-:-:S04]  /*1eaf0*/  LEA R98, P0, R96, R98, 0x2 ;  /* 0x0000006260627211 */ /* 0x001fc800078010ff */
[----:B------:R-:W-:-:S04]  /*1eb00*/  IADD3 R92, R97, R92, RZ ;  /* 0x0000005c615c7210 */ /* 0x000fc80007ffe0ff */
[----:B--2---:R-:W-:Y:S01]  /*1eb10*/  LEA.HI.X R92, R96, R99, R92, 0x2, P0 ;  /* 0x00000063605c7211 */ /* 0x004fe200000f145c */
[----:B------:R-:W-:Y:S01]  /*1eb20*/  SHFL.IDX PT, R94, R98, RZ, 0x1c1f ;  /* 0x001c1fff625e7589 */ /* 0x000fe200000e0000 */
[----:B------:R-:W-:-:S03]  /*1eb30*/  IMAD R99, R138, 0x80, R140 ;  /* 0x000000808a637824 */ /* 0x000fc600078e028c */
[----:B------:R-:W0:Y:S04]  /*1eb40*/  SHFL.IDX PT, R95, R92, RZ, 0x1c1f ;  /* 0x001c1fff5c5f7589 */ /* 0x000e2800000e0000 */
[----:B------:R1:W-:Y:S04]  /*1eb50*/  SHFL.IDX PT, R96, R98, 0x1, 0x1c1f ;  /* 0x003c1f0062607f89 */ /* 0x0003e800000e0000 */
[----:B------:R2:W3:Y:S01]  /*1eb60*/  SHFL.IDX PT, R97, R92, 0x1, 0x1c1f ;  /* 0x003c1f005c617f89 */ /* 0x0004e200000e0000 */
[----:B------:R-:W-:Y:S01]  /*1eb70*/  LOP3.LUT P0, RZ, R139, 0x3, RZ, 0xc0, !PT ;  /* 0x000000038bff7812 */ /* 0x000fe2000780c0ff */
[----:B-1----:R-:W-:-:S02]  /*1eb80*/  VIADD R98, R99, 0x8 ;  /* 0x0000000863627836 */ /* 0x002fc40000000000 */
[----:B--2---:R-:W-:-:S05]  /*1eb90*/  IMAD R92, R132, R136, RZ ;  /* 0x00000088845c7224 */ /* 0x004fca00078e02ff */
[-C--:B------:R-:W-:Y:S02]  /*1eba0*/  ISETP.GE.OR P3, PT, R99, R92.reuse, P0 ;  /* 0x0000005c6300720c */ /* 0x080fe40000766670 */
[----:B------:R-:W-:-:S11]  /*1ebb0*/  ISETP.GE.OR P0, PT, R98, R92, P0 ;  /* 0x0000005c6200720c */ /* 0x000fd60000706670 */
[----:B0-----:R0:W-:Y:S04]  /*1ebc0*/  @!P3 ST.E desc[UR4][R94.64], R166 ;  /* 0x000000a65e00b985 */ /* 0x0011e8000c101904 */
[----:B---3--:R0:W-:Y:S01]  /*1ebd0*/  @!P0 ST.E desc[UR4][R96.64], R167 ;  /* 0x000000a760008985 */ /* 0x0081e2000c101904 */
[----:B------:R-:W-:Y:S05]  /*1ebe0*/  @P2 BRA `(.L_x_657) ;  /* 0x0000000c00ec2947 */ /* 0x000fea0003800000 */
[----:B------:R1:W5:Y:S01]  /*1ebf0*/  LDL R86, [R1+0x100] ;  /* 0x0001000001567983 */ /* 0x0003620000100800 */
[----:B------:R-:W-:Y:S01]  /*1ec00*/  IMAD.SHL.U32 R139, R212, 0x40, RZ ;  /* 0x00000040d48b7824 */ /* 0x000fe200078e00ff */
[----:B------:R-:W2:Y:S01]  /*1ec10*/  @P1 LDC R21, c[0x0][0xbec] ;  /* 0x0002fb00ff151b82 */ /* 0x000ea20000000800 */
[----:B------:R-:W-:Y:S01]  /*1ec20*/  ULDC.64 UR4, c[0x0][0x208] ;  /* 0x0000820000047ab9 */ /* 0x000fe20000000a00 */
[----:B------:R1:W5:Y:S02]  /*1ec30*/  LDL R85, [R1+0x68] ;  /* 0x0000680001557983 */ /* 0x0003640000100800 */
[----:B------:R-:W-:Y:S02]  /*1ec40*/  LEA R3, R233, R139, 0x3 ;  /* 0x0000008be9037211 */ /* 0x000fe400078e18ff */
[----:B------:R1:W5:Y:S02]  /*1ec50*/  LDL R84, [R1+0x70] ;  /* 0x0000700001547983 */ /* 0x0003640000100800 */
[----:B------:R-:W3:Y:S01]  /*1ec60*/  @P1 LDC R77, c[0x0][0xbf0] ;  /* 0x0002fc00ff4d1b82 */ /* 0x000ee20000000800 */
[----:B------:R-:W-:Y:S01]  /*1ec70*/  IMAD.WIDE R130, R3, 0x2, R130 ;  /* 0x0000000203827825 */ /* 0x000fe200078e0282 */
[----:B------:R1:W5:Y:S02]  /*1ec80*/  LDL R82, [R1+0x6c] ;  /* 0x00006c0001527983 */ /* 0x0003640000100800 */
[----:B------:R-:W-:-:S02]  /*1ec90*/  IADD3 R9, P4, R130, 0x1000, RZ ;  /* 0x0000100082097810 */ /* 0x000fc40007f9e0ff */
[C---:B------:R-:W-:Y:S02]  /*1eca0*/  IADD3 R13, P3, R130.reuse, 0x2000, RZ ;  /* 0x00002000820d7810 */ /* 0x040fe40007f7e0ff */
[----:B------:R-:W-:Y:S02]  /*1ecb0*/  IADD3 R25, P2, R130, 0x3000, RZ ;  /* 0x0000300082197810 */ /* 0x000fe40007f5e0ff */
[----:B------:R-:W-:Y:S02]  /*1ecc0*/  LOP3.LUT R8, R9, 0x380, RZ, 0xc0, !PT ;  /* 0x0000038009087812 */ /* 0x000fe400078ec0ff */
[----:B------:R-:W-:Y:S02]  /*1ecd0*/  LOP3.LUT R12, R13, 0x380, RZ, 0xc0, !PT ;  /* 0x000003800d0c7812 */ /* 0x000fe400078ec0ff */
[----:B------:R-:W-:Y:S02]  /*1ece0*/  LOP3.LUT R24, R25, 0x380, RZ, 0xc0, !PT ;  /* 0x0000038019187812 */ /* 0x000fe400078ec0ff */
[----:B------:R-:W-:-:S02]  /*1ecf0*/  SHF.R.U64 R8, R8, 0x3, RZ ;  /* 0x0000000308087819 */ /* 0x000fc400000012ff */
        /* <DEDUP_REMOVED lines=29> */
[----:B------:R-:W-:Y:S02]  /*1eed0*/  LOP3.LUT R28, R28, R29, RZ, 0x3c, !PT ;  /* 0x0000001d1c1c7212 */ /* 0x000fe400078e3cff */
        /* <DEDUP_REMOVED lines=8> */
[----:B------:R-:W-:-:S02]  /*1ef60*/  IADD3.X R29, RZ, R131, RZ, P0, !PT ;  /* 0x00000083ff1d7210 */ /* 0x000fc400007fe4ff */
[----:B------:R-:W-:Y:S01]  /*1ef70*/  LOP3.LUT R48, R48, R49, RZ, 0x3c, !PT ;  /* 0x0000003130307212 */ /* 0x000fe200078e3cff */
[----:B------:R-:W-:Y:S01]  /*1ef80*/  IMAD.X R49, RZ, RZ, R131, P2 ;  /* 0x000000ffff317224 */ /* 0x000fe200010e0683 */
[----:B------:R-:W-:Y:S01]  /*1ef90*/  IADD3.X R45, RZ, R131, RZ, P3, !PT ;  /* 0x00000083ff2d7210 */ /* 0x000fe20001ffe4ff */
[----:B------:R-:W5:Y:S01]  /*1efa0*/  LD.E.128 R36, desc[UR4][R36.64] ;  /* 0x0000000424247980 */ /* 0x000f62000c101d00 */
[C---:B------:R-:W-:Y:S02]  /*1efb0*/  IADD3 R53, P0, R130.reuse, 0xa000, RZ ;  /* 0x0000a00082357810 */ /* 0x040fe40007f1e0ff */
[C---:B------:R-:W-:Y:S01]  /*1efc0*/  IADD3 R57, P6, R130.reuse, 0xb000, RZ ;  /* 0x0000b00082397810 */ /* 0x040fe20007fde0ff */
[----:B------:R-:W5:Y:S01]  /*1efd0*/  LD.E.128 R28, desc[UR4][R28.64] ;  /* 0x000000041c1c7980 */ /* 0x000f62000c101d00 */
[C---:B------:R-:W-:Y:S02]  /*1efe0*/  IADD3 R61, P5, R130.reuse, 0xc000, RZ ;  /* 0x0000c000823d7810 */ /* 0x040fe40007fbe0ff */
[C---:B------:R-:W-:Y:S01]  /*1eff0*/  IADD3 R65, P4, R130.reuse, 0xd000, RZ ;  /* 0x0000d00082417810 */ /* 0x040fe20007f9e0ff */
[----:B------:R-:W5:Y:S01]  /*1f000*/  LD.E.128 R40, desc[UR4][R40.64] ;  /* 0x0000000428287980 */ /* 0x000f62000c101d00 */
[----:B------:R-:W-:-:S02]  /*1f010*/  IADD3 R69, P3, R130, 0xe000, RZ ;  /* 0x0000e00082457810 */ /* 0x000fc40007f7e0ff */
[----:B------:R-:W-:Y:S01]  /*1f020*/  IADD3 R3, P2, R130, 0xf000, RZ ;  /* 0x0000f00082037810 */ /* 0x000fe20007f5e0ff */
[----:B------:R-:W5:Y:S01]  /*1f030*/  LD.E.128 R44, desc[UR4][R44.64] ;  /* 0x000000042c2c7980 */ /* 0x000f62000c101d00 */
[----:B------:R-:W-:Y:S02]  /*1f040*/  LOP3.LUT R52, R53, 0x380, RZ, 0xc0, !PT ;  /* 0x0000038035347812 */ /* 0x000fe400078ec0ff */
[----:B------:R-:W-:Y:S01]  /*1f050*/  LOP3.LUT R56, R57, 0x380, RZ, 0xc0, !PT ;  /* 0x0000038039387812 */ /* 0x000fe200078ec0ff */
[----:B------:R-:W-:Y:S01]  /*1f060*/  IMAD.X R73, RZ, RZ, R131, P2 ;  /* 0x000000ffff497224 */ /* 0x000fe200010e0683 */
[----:B------:R-:W-:Y:S01]  /*1f070*/  LOP3.LUT R60, R61, 0x380, RZ, 0xc0, !PT ;  /* 0x000003803d3c7812 */ /* 0x000fe200078ec0ff */
[----:B------:R-:W5:Y:S01]  /*1f080*/  LD.E.128 R48, desc[UR4][R48.64] ;  /* 0x0000000430307980 */ /* 0x000f62000c101d00 */
[----:B------:R-:W-:Y:S02]  /*1f090*/  LOP3.LUT R64, R65, 0x380, RZ, 0xc0, !PT ;  /* 0x0000038041407812 */ /* 0x000fe400078ec0ff */
[----:B------:R-:W-:-:S02]  /*1f0a0*/  LOP3.LUT R68, R69, 0x380, RZ, 0xc0, !PT ;  /* 0x0000038045447812 */ /* 0x000fc400078ec0ff */
[----:B------:R-:W-:Y:S02]  /*1f0b0*/  LOP3.LUT R5, R130, 0x380, RZ, 0xc0, !PT ;  /* 0x0000038082057812 */ /* 0x000fe400078ec0ff */
[----:B------:R-:W-:Y:S02]  /*1f0c0*/  LOP3.LUT R2, R3, 0x380, RZ, 0xc0, !PT ;  /* 0x0000038003027812 */ /* 0x000fe400078ec0ff */
[----:B------:R-:W-:Y:S02]  /*1f0d0*/  SHF.R.U64 R52, R52, 0x3, RZ ;  /* 0x0000000334347819 */ /* 0x000fe400000012ff */
[----:B------:R-:W-:Y:S02]  /*1f0e0*/  SHF.R.U64 R56, R56, 0x3, RZ ;  /* 0x0000000338387819 */ /* 0x000fe400000012ff */
[----:B------:R-:W-:Y:S02]  /*1f0f0*/  SHF.R.U64 R60, R60, 0x3, RZ ;  /* 0x000000033c3c7819 */ /* 0x000fe400000012ff */
[----:B------:R-:W-:-:S02]  /*1f100*/  SHF.R.U64 R64, R64, 0x3, RZ ;  /* 0x0000000340407819 */ /* 0x000fc400000012ff */
[----:B------:R-:W-:Y:S02]  /*1f110*/  SHF.R.U64 R68, R68, 0x3, RZ ;  /* 0x0000000344447819 */ /* 0x000fe400000012ff */
[----:B------:R-:W-:Y:S02]  /*1f120*/  SHF.R.U64 R5, R5, 0x3, RZ ;  /* 0x0000000305057819 */ /* 0x000fe400000012ff */
[----:B------:R-:W-:Y:S02]  /*1f130*/  SHF.R.U64 R2, R2, 0x3, RZ ;  /* 0x0000000302027819 */ /* 0x000fe400000012ff */
[----:B------:R-:W-:Y:S01]  /*1f140*/  LOP3.LUT R52, R52, R53, RZ, 0x3c, !PT ;  /* 0x0000003534347212 */ /* 0x000fe200078e3cff */
[--C-:B------:R-:W-:Y:S01]  /*1f150*/  IMAD.X R53, RZ, RZ, R131.reuse, P0 ;  /* 0x000000ffff357224 */ /* 0x100fe200000e0683 */
[----:B------:R-:W-:Y:S01]  /*1f160*/  LOP3.LUT R56, R56, R57, RZ, 0x3c, !PT ;  /* 0x0000003938387212 */ /* 0x000fe200078e3cff */
[----:B------:R-:W-:Y:S01]  /*1f170*/  IMAD.X R57, RZ, RZ, R131, P6 ;  /* 0x000000ffff397224 */ /* 0x000fe200030e0683 */
[----:B------:R-:W-:-:S02]  /*1f180*/  LOP3.LUT R60, R60, R61, RZ, 0x3c, !PT ;  /* 0x0000003d3c3c7212 */ /* 0x000fc400078e3cff */
[----:B------:R-:W-:Y:S01]  /*1f190*/  LOP3.LUT R64, R64, R65, RZ, 0x3c, !PT ;  /* 0x0000004140407212 */ /* 0x000fe200078e3cff */
[--C-:B------:R-:W-:Y:S01]  /*1f1a0*/  IMAD.X R65, RZ, RZ, R131.reuse, P4 ;  /* 0x000000ffff417224 */ /* 0x100fe200020e0683 */
[----:B------:R-:W-:Y:S01]  /*1f1b0*/  LOP3.LUT R68, R68, R69, RZ, 0x3c, !PT ;  /* 0x0000004544447212 */ /* 0x000fe200078e3cff */
[----:B------:R-:W-:Y:S01]  /*1f1c0*/  IMAD.X R69, RZ, RZ, R131, P3 ;  /* 0x000000ffff457224 */ /* 0x000fe200018e0683 */
[----:B------:R-:W-:Y:S01]  /*1f1d0*/  LOP3.LUT R4, R5, R130, RZ, 0x3c, !PT ;  /* 0x0000008205047212 */ /* 0x000fe200078e3cff */
[----:B------:R-:W5:Y:S01]  /*1f1e0*/  LD.E.128 R52, desc[UR4][R52.64] ;  /* 0x0000000434347980 */ /* 0x000f62000c101d00 */
[-C--:B------:R-:W-:Y:S02]  /*1f1f0*/  IADD3.X R61, RZ, R131.reuse, RZ, P5, !PT ;  /* 0x00000083ff3d7210 */ /* 0x080fe40002ffe4ff */
[----:B------:R-:W-:Y:S01]  /*1f200*/  MOV R5, R131 ;  /* 0x0000008300057202 */ /* 0x000fe20000000f00 */
[----:B------:R-:W5:Y:S01]  /*1f210*/  LD.E.128 R56, desc[UR4][R56.64] ;  /* 0x0000000438387980 */ /* 0x000f62000c101d00 */
[----:B------:R-:W-:-:S03]  /*1f220*/  LOP3.LUT R72, R2, R3, RZ, 0x3c, !PT ;  /* 0x0000000302487212 */ /* 0x000fc600078e3cff */
[----:B------:R-:W5:Y:S04]  /*1f230*/  LD.E.128 R60, desc[UR4][R60.64] ;  /* 0x000000043c3c7980 */ /* 0x000f68000c101d00 */
[----:B------:R-:W5:Y:S04]  /*1f240*/  LD.E.128 R4, desc[UR4][R4.64] ;  /* 0x0000000404047980 */ /* 0x000f68000c101d00 */
[----:B------:R-:W5:Y:S04]  /*1f250*/  LD.E.128 R64, desc[UR4][R64.64] ;  /* 0x0000000440407980 */ /* 0x000f68000c101d00 */
[----:B------:R-:W5:Y:S04]  /*1f260*/  LD.E.128 R68, desc[UR4][R68.64] ;  /* 0x0000000444447980 */ /* 0x000f68000c101d00 */
[----:B------:R-:W5:Y:S01]  /*1f270*/  LD.E.128 R72, desc[UR4][R72.64] ;  /* 0x0000000448487980 */ /* 0x000f62000c101d00 */
[----:B------:R-:W-:-:S02]  /*1f280*/  ULDC.64 UR4, c[0x0][0xaa0] ;  /* 0x0002a80000047ab9 */ /* 0x000fc40000000a00 */
[----:B------:R-:W-:Y:S01]  /*1f290*/  IMAD R93, R93, UR4, RZ ;  /* 0x000000045d5d7c24 */ /* 0x000fe2000f8e02ff */
[----:B------:R-:W-:Y:S01]  /*1f2a0*/  SHF.R.S32.HI R20, RZ, 0x1f, R235 ;  /* 0x0000001fff147819 */ /* 0x000fe200000114eb */
[C---:B------:R-:W-:Y:S01]  /*1f2b0*/  IMAD.WIDE.U32 R2, R0.reuse, UR4, RZ ;  /* 0x0000000400027c25 */ /* 0x040fe2000f8e00ff */
[----:B------:R-:W-:Y:S01]  /*1f2c0*/  @!PT LDS RZ, [RZ] ;  /* 0x00000000fffff984 */ /* 0x000fe20000000800 */
[----:B------:R-:W-:Y:S01]  /*1f2d0*/  @!PT LDS RZ, [RZ] ;  /* 0x00000000fffff984 */ /* 0x000fe20000000800 */
[----:B------:R-:W-:Y:S01]  /*1f2e0*/  @!PT LDS RZ, [RZ] ;  /* 0x00000000fffff984 */ /* 0x000fe20000000800 */
[----:B------:R-:W-:Y:S01]  /*1f2f0*/  @!PT LDS RZ, [RZ] ;  /* 0x00000000fffff984 */ /* 0x000fe20000000800 */
[----:B------:R4:W-:Y:S06]  /*1f300*/  MEMBAR.ALL.CTA ;  /* 0x0000000000007992 */ /* 0x0009ec0000008000 */
[----:B----4-:R-:W4:Y:S01]  /*1f310*/  FENCE.VIEW.ASYNC.S ;  /* 0x00000000000073c6 */ /* 0x010f220000000000 */
[----:B------:R-:W-:Y:S01]  /*1f320*/  IMAD R93, R0, UR5, R93 ;  /* 0x00000005005d7c24 */ /* 0x000fe2000f8e025d */
[----:B------:R-:W-:Y:S01]  /*1f330*/  ULDC.64 UR4, c[0x0][0xae8] ;  /* 0x0002ba0000047ab9 */ /* 0x000fe20000000a00 */
[----:B------:R-:W-:-:S02]  /*1f340*/  IMAD R0, R233, 0x20, R212 ;  /* 0x00000020e9007824 */ /* 0x000fc400078e02d4 */
[----:B------:R-:W-:Y:S02]  /*1f350*/  IMAD.IADD R3, R3, 0x1, R93 ;  /* 0x0000000103037824 */ /* 0x000fe400078e025d */
[----:B------:R-:W-:Y:S02]  /*1f360*/  IMAD R76, R138, 0x80, R0 ;  /* 0x000000808a4c7824 */ /* 0x000fe400078e0200 */
[----:B------:R-:W-:-:S04]  /*1f370*/  IMAD.WIDE.U32 R2, R232, UR4, R2 ;  /* 0x00000004e8027c25 */ /* 0x000fc8000f8e0002 */
[----:B--2---:R-:W-:Y:S01]  /*1f380*/  @P1 IMAD.HI.U32 R0, R76, R21, RZ ;  /* 0x000000154c001227 */ /* 0x004fe200078e00ff */
[----:B------:R-:W-:-:S03]  /*1f390*/  MOV R21, R76 ;  /* 0x0000004c00157202 */ /* 0x000fc60000000f00 */
[----:B------:R-:W-:Y:S01]  /*1f3a0*/  IMAD R3, R232, UR5, R3 ;  /* 0x00000005e8037c24 */ /* 0x000fe2000f8e0203 */
[----:B------:R-:W-:Y:S01]  /*1f3b0*/  ULDC.64 UR4, c[0x0][0xaf0] ;  /* 0x0002bc0000047ab9 */ /* 0x000fe20000000a00 */
[----:B---3--:R-:W-:Y:S01]  /*1f3c0*/  @P1 SHF.R.U32.HI R21, RZ, R77, R0 ;  /* 0x0000004dff151219 */ /* 0x008fe20000011600 */
[----:B------:R-:W-:Y:S02]  /*1f3d0*/  IMAD R20, R20, UR4, RZ ;  /* 0x0000000414147c24 */ /* 0x000fe4000f8e02ff */
[----:B------:R-:W-:Y:S01]  /*1f3e0*/  IMAD.WIDE.U32 R2, R235, UR4, R2 ;  /* 0x00000004eb027c25 */ /* 0x000fe2000f8e0002 */
[----:B------:R-:W-:-:S03]  /*1f3f0*/  SHF.R.S32.HI R0, RZ, 0x1f, R21 ;  /* 0x0000001fff007819 */ /* 0x000fc60000011415 */
[----:B------:R-:W-:Y:S01]  /*1f400*/  IMAD R77, R235, UR5, R20 ;  /* 0x00000005eb4d7c24 */ /* 0x000fe2000f8e0214 */
[----:B------:R-:W-:Y:S01]  /*1f410*/  ULDC.64 UR4, c[0x0][0xae0] ;  /* 0x0002b80000047ab9 */ /* 0x000fe20000000a00 */
[----:B------:R-:W-:Y:S02]  /*1f420*/  IMAD.MOV R79, RZ, RZ, -R21 ;  /* 0x000000ffff4f7224 */ /* 0x000fe400078e0a15 */
[----:B------:R-:W-:Y:S02]  /*1f430*/  IMAD.IADD R3, R3, 0x1, R77 ;  /* 0x0000000103037824 */ /* 0x000fe400078e024d */
[----:B------:R-:W-:Y:S02]  /*1f440*/  IMAD R0, R0, UR4, RZ ;  /* 0x0000000400007c24 */ /* 0x000fe4000f8e02ff */
[----:B------:R-:W-:Y:S02]  /*1f450*/  IMAD R77, R136, R79, R76 ;  /* 0x0000004f884d7224 */ /* 0x000fe400078e024c */
[----:B------:R-:W-:-:S02]  /*1f460*/  IMAD R79, R21, UR5, R0 ;  /* 0x00000005154f7c24 */ /* 0x000fc4000f8e0200 */
[----:B------:R-:W-:Y:S01]  /*1f470*/  IMAD.WIDE.U32 R2, R21, UR4, R2 ;  /* 0x0000000415027c25 */ /* 0x000fe2000f8e0002 */
[----:B------:R-:W-:Y:S01]  /*1f480*/  SHF.R.S32.HI R0, RZ, 0x1f, R77 ;  /* 0x0000001fff007819 */ /* 0x000fe2000001144d */
[----:B------:R-:W-:-:S03]  /*1f490*/  ULDC.64 UR4, c[0x0][0xad8] ;  /* 0x0002b60000047ab9 */ /* 0x000fc60000000a00 */
[----:B------:R-:W-:Y:S01]  /*1f4a0*/  IADD3 R3, R3, R79, RZ ;  /* 0x0000004f03037210 */ /* 0x000fe20007ffe0ff */
[----:B------:R-:W-:Y:S02]  /*1f4b0*/  IMAD R0, R0, UR4, RZ ;  /* 0x0000000400007c24 */ /* 0x000fe4000f8e02ff */
[----:B------:R-:W-:Y:S02]  /*1f4c0*/  IMAD R81, R138, 0x80, R212 ;  /* 0x000000808a517824 */ /* 0x000fe400078e02d4 */
[C---:B------:R-:W-:Y:S02]  /*1f4d0*/  IMAD R79, R77.reuse, UR5, R0 ;  /* 0x000000054d4f7c24 */ /* 0x040fe4000f8e0200 */
[----:B------:R-:W-:Y:S01]  /*1f4e0*/  IMAD.WIDE.U32 R2, R77, UR4, R2 ;  /* 0x000000044d027c25 */ /* 0x000fe2000f8e0002 */
[----:B------:R-:W-:Y:S01]  /*1f4f0*/  ISETP.GE.AND P2, PT, R81, R92, PT ;  /* 0x0000005c5100720c */ /* 0x000fe20003f46270 */
[----:B------:R-:W-:Y:S02]  /*1f500*/  ULDC.64 UR4, c[0x0][0xa80] ;  /* 0x0002a00000047ab9 */ /* 0x000fe40000000a00 */
[----:B------:R-:W-:Y:S01]  /*1f510*/  VIADD R20, R18, 0x38820 ;  /* 0x0003882012147836 */ /* 0x000fe20000000000 */
[----:B------:R-:W-:Y:S01]  /*1f520*/  IADD3 R3, R3, R79, RZ ;  /* 0x0000004f03037210 */ /* 0x000fe20007ffe0ff */
[----:B------:R-:W-:Y:S01]  /*1f530*/  VIADD R21, R81, 0x20 ;  /* 0x0000002051157836 */ /* 0x000fe20000000000 */
[----:B------:R-:W-:-:S02]  /*1f540*/  LEA R0, P3, R2, UR4, 0x1 ;  /* 0x0000000402007c11 */ /* 0x000fc4000f8608ff */
[----:B------:R-:W-:Y:S02]  /*1f550*/  PRMT R20, RZ, 0x654, R20 ;  /* 0x00000654ff147816 */ /* 0x000fe40000000014 */
[----:B------:R-:W-:Y:S02]  /*1f560*/  LEA.HI.X R80, R2, UR5, R3, 0x1, P3 ;  /* 0x0000000502507c11 */ /* 0x000fe400098f0c03 */
[-C--:B------:R-:W-:Y:S01]  /*1f570*/  ISETP.GE.AND P1, PT, R21, R92.reuse, PT ;  /* 0x0000005c1500720c */ /* 0x080fe20003f26270 */
[----:B------:R-:W-:Y:S01]  /*1f580*/  VIADD R21, R81, 0x40 ;  /* 0x0000004051157836 */ /* 0x000fe20000000000 */
[----:B----4-:R1:W-:Y:S01]  /*1f590*/  SYNCS.ARRIVE.TRANS64.RED.A1T0 RZ, [R20+URZ], RZ ;  /* 0x000000ff14ff79a7 */ /* 0x0103e2000810043f */
[----:B------:R1:W2:Y:S01]  /*1f5a0*/  SHFL.IDX PT, R83, R0, RZ, 0x181f ;  /* 0x00181fff00537589 */ /* 0x0002a200000e0000 */
[----:B------:R-:W-:Y:S03]  /*1f5b0*/  BSSY B1, `(.L_x_658) ;  /* 0x0000016000017945 */ /* 0x000fe60003800000 */
[----:B------:R1:W3:Y:S01]  /*1f5c0*/  SHFL.IDX PT, R79, R80, RZ, 0x181f ;  /* 0x00181fff504f7589 */ /* 0x0002e200000e0000 */
[----:B------:R-:W-:Y:S01]  /*1f5d0*/  ISETP.GE.AND P0, PT, R21, R92, PT ;  /* 0x0000005c1500720c */ /* 0x000fe20003f06270 */
[----:B------:R-:W-:-:S12]  /*1f5e0*/  @P2 BRA `(.L_x_659) ;  /* 0x0000000000482947 */ /* 0x000fd80003800000 */
[----:B------:R-:W-:Y:S01]  /*1f5f0*/  ULDC UR4, c[0x0][0xac8] ;  /* 0x0002b20000047ab9 */ /* 0x000fe20000000800 */
[----:B------:R-:W-:Y:S01]  /*1f600*/  ULDC.64 UR6, c[0x0][0x208] ;  /* 0x0000820000067ab9 */ /* 0x000fe20000000a00 */
[----:B------:R-:W-:Y:S02]  /*1f610*/  ISETP.GE.AND P5, PT, R16, UR4, PT ;  /* 0x0000000410007c0c */ /* 0x000fe4000bfa6270 */
[----:B------:R-:W-:Y:S02]  /*1f620*/  ISETP.GE.AND P4, PT, R213, UR4, PT ;  /* 0x00000004d5007c0c */ /* 0x000fe4000bf86270 */
[----:B------:R-:W-:Y:S02]  /*1f630*/  ISETP.GE.AND P3, PT, R218, UR4, PT ;  /* 0x00000004da007c0c */ /* 0x000fe4000bf66270 */
[----:B------:R-:W-:-:S07]  /*1f640*/  ISETP.GE.AND P2, PT, R219, UR4, PT ;  /* 0x00000004db007c0c */ /* 0x000fce000bf46270 */
[----:B--2---:R-:W-:-:S04]  /*1f650*/  @!P5 LEA R2, P6, R16, R83, 0x1 ;  /* 0x000000531002d211 */ /* 0x004fc800078c08ff */
[----:B---3--:R-:W-:Y:S02]  /*1f660*/  @!P5 LEA.HI.X R3, R16, R79, R17, 0x1, P6 ;  /* 0x0000004f1003d211 */ /* 0x008fe400030f0c11 */
[----:B-1---5:R-:W-:-:S03]  /*1f670*/  @!P4 LEA R20, P6, R85, R83, 0x1 ;  /* 0x000000535514c211 */ /* 0x022fc600078c08ff */
[----:B------:R4:W-:Y:S01]  /*1f680*/  @!P5 ST.E.128 desc[UR6][R2.64], R4 ;  /* 0x000000040200d985 */ /* 0x0009e2000c101d06 */
        /* <DEDUP_REMOVED lines=8> */
.L_x_659:
[----:B------:R-:W-:Y:S05]  /*1f710*/  BSYNC B1 ;  /* 0x0000000000017941 */ /* 0x000fea0003800000 */
.L_x_658:
[----:B----4-:R4:W0:Y:S01]  /*1f720*/  SHFL.IDX PT, R21, R80, 0x1, 0x181f ;  /* 0x00381f0050157f89 */ /* 0x01082200000e0000 */
[----:B------:R-:W-:Y:S03]  /*1f730*/  BSSY B1, `(.L_x_660) ;  /* 0x0000015000017945 */ /* 0x000fe60003800000 */
[----:B-----5:R4:W0:Y:S01]  /*1f740*/  SHFL.IDX PT, R7, R0, 0x1, 0x181f ;  /* 0x00381f0000077f89 */ /* 0x02082200000e0000 */
[----:B------:R-:W-:Y:S05]  /*1f750*/  @P1 BRA `(.L_x_661) ;  /* 0x0000000000481947 */ /* 0x000fea0003800000 */
[----:B------:R-:W-:Y:S01]  /*1f760*/  ULDC UR4, c[0x0][0xac8] ;  /* 0x0002b20000047ab9 */ /* 0x000fe20000000800 */
[----:B------:R-:W-:Y:S01]  /*1f770*/  ULDC.64 UR6, c[0x0][0x208] ;  /* 0x0000820000067ab9 */ /* 0x000fe20000000a00 */
[----:B------:R-:W-:Y:S02]  /*1f780*/  ISETP.GE.AND P4, PT, R16, UR4, PT ;  /* 0x0000000410007c0c */ /* 0x000fe4000bf86270 */
[----:B------:R-:W-:Y:S02]  /*1f790*/  ISETP.GE.AND P3, PT, R213, UR4, PT ;  /* 0x00000004d5007c0c */ /* 0x000fe4000bf66270 */
[----:B------:R-:W-:Y:S02]  /*1f7a0*/  ISETP.GE.AND P2, PT, R218, UR4, PT ;  /* 0x00000004da007c0c */ /* 0x000fe4000bf46270 */
[----:B------:R-:W-:-:S07]  /*1f7b0*/  ISETP.GE.AND P1, PT, R219, UR4, PT ;  /* 0x00000004db007c0c */ /* 0x000fce000bf26270 */
[CC--:B0-----:R-:W-:Y:S02]  /*1f7c0*/  @!P4 LEA R2, P6, R16.reuse, R7.reuse, 0x1 ;  /* 0x000000071002c211 */ /* 0x0c1fe400078c08ff */
[C---:B------:R-:W-:Y:S02]  /*1f7d0*/  @!P3 LEA R4, P5, R85.reuse, R7, 0x1 ;  /* 0x000000075504b211 */ /* 0x040fe400078a08ff */
[----:B------:R-:W-:Y:S02]  /*1f7e0*/  @!P4 LEA.HI.X R3, R16, R21, R17, 0x1, P6 ;  /* 0x000000151003c211 */ /* 0x000fe400030f0c11 */
[----:B------:R-:W-:Y:S02]  /*1f7f0*/  @!P2 LEA R6, P6, R218, R7, 0x1 ;  /* 0x00000007da06a211 */ /* 0x000fe400078c08ff */
[----:B------:R-:W-:Y:S01]  /*1f800*/  @!P3 LEA.HI.X R5, R85, R21, R86, 0x1, P5 ;  /* 0x000000155505b211 */ /* 0x000fe200028f0c56 */
[----:B------:R0:W-:Y:S01]  /*1f810*/  @!P4 ST.E.128 desc[UR6][R2.64], R8 ;  /* 0x000000080200c985 */ /* 0x0001e2000c101d06 */
[----:B-1----:R-:W-:-:S02]  /*1f820*/  @!P1 LEA R20, P5, R219, R7, 0x1 ;  /* 0x00000007db149211 */ /* 0x002fc400078a08ff */
[-C--:B------:R-:W-:Y:S01]  /*1f830*/  @!P2 LEA.HI.X R7, R218, R21.reuse, R84, 0x1, P6 ;  /* 0x00000015da07a211 */ /* 0x080fe200030f0c54 */
[----:B------:R0:W-:Y:S01]  /*1f840*/  @!P3 ST.E.128 desc[UR6][R4.64], R32 ;  /* 0x000000200400b985 */ /* 0x0001e2000c101d06 */
[----:B------:R-:W-:-:S03]  /*1f850*/  @!P1 LEA.HI.X R21, R219, R21, R82, 0x1, P5 ;  /* 0x00000015db159211 */ /* 0x000fc600028f0c52 */
[----:B------:R0:W-:Y:S04]  /*1f860*/  @!P2 ST.E.128 desc[UR6][R6.64], R48 ;  /* 0x000000300600a985 */ /* 0x0001e8000c101d06 */
[----:B------:R0:W-:Y:S02]  /*1f870*/  @!P1 ST.E.128 desc[UR6][R20.64], R64 ;  /* 0x0000004014009985 */ /* 0x0001e4000c101d06 */
.L_x_661:
[----:B------:R-:W-:Y:S05]  /*1f880*/  BSYNC B1 ;  /* 0x0000000000017941 */ /* 0x000fea0003800000 */
.L_x_660:
[----:B0-----:R0:W0:Y:S01]  /*1f890*/  SHFL.IDX PT, R9, R80, 0x2, 0x181f ;  /* 0x00581f0050097f89 */ /* 0x00102200000e0000 */
        /* <DEDUP_REMOVED lines=16> */
[----:B------:R-:W-:-:S02]  /*1f9a0*/  @!P1 LEA.HI.X R7, R218, R9, R84, 0x1, P4 ;  /* 0x00000009da079211 */ /* 0x000fc400020f0c54 */
[----:B------:R-:W-:Y:S01]  /*1f9b0*/  @!P0 LEA.HI.X R9, R219, R9, R82, 0x1, P6 ;  /* 0x00000009db098211 */ /* 0x000fe200030f0c52 */
[----:B------:R0:W-:Y:S04]  /*1f9c0*/  @!P2 ST.E.128 desc[UR6][R4.64], R36 ;  /* 0x000000240400a985 */ /* 0x0001e8000c101d06 */
[----:B------:R0:W-:Y:S04]  /*1f9d0*/  @!P1 ST.E.128 desc[UR6][R6.64], R52 ;  /* 0x0000003406009985 */ /* 0x0001e8000c101d06 */
[----:B------:R0:W-:Y:S02]  /*1f9e0*/  @!P0 ST.E.128 desc[UR6][R8.64], R68 ;  /* 0x0000004408008985 */ /* 0x0001e4000c101d06 */
.L_x_663:
[----:B------:R-:W-:Y:S05]  /*1f9f0*/  BSYNC B1 ;  /* 0x0000000000017941 */ /* 0x000fea0003800000 */
.L_x_662:
[----:B------:R-:W-:Y:S01]  /*1fa00*/  VIADD R81, R81, 0x60 ;  /* 0x0000006051517836 */ /* 0x000fe20000000000 */
[----:B0-----:R0:W0:Y:S04]  /*1fa10*/  SHFL.IDX PT, R9, R80, 0x3, 0x181f ;  /* 0x00781f0050097f89 */ /* 0x00102800000e0000 */
[----:B------:R-:W-:Y:S01]  /*1fa20*/  ISETP.GE.AND P0, PT, R81, R92, PT ;  /* 0x0000005c5100720c */ /* 0x000fe20003f06270 */
[----:B------:R0:W0:-:S12]  /*1fa30*/  SHFL.IDX PT, R11, R0, 0x3, 0x181f ;  /* 0x00781f00000b7f89 */ /* 0x00001800000e0000 */
[----:B------:R-:W-:Y:S05]  /*1fa40*/  @P0 BRA `(.L_x_664) ;  /* 0x0000002400cc0947 */ /* 0x000fea0003800000 */
[----:B------:R-:W-:Y:S01]  /*1fa50*/  ULDC UR4, c[0x0][0xac8] ;  /* 0x0002b20000047ab9 */ /* 0x000fe20000000800 */
[----:B------:R-:W-:Y:S01]  /*1fa60*/  ULDC.64 UR6, c[0x0][0x208] ;  /* 0x0000820000067ab9 */ /* 0x000fe20000000a00 */
[----:B------:R-:W-:Y:S02]  /*1fa70*/  ISETP.GE.AND P3, PT, R16, UR4, PT ;  /* 0x0000000410007c0c */ /* 0x000fe4000bf66270 */
[----:B------:R-:W-:Y:S02]  /*1fa80*/  ISETP.GE.AND P4, PT, R213, UR4, PT ;  /* 0x00000004d5007c0c */ /* 0x000fe4000bf86270 */
[----:B------:R-:W-:-:S09]  /*1fa90*/  ISETP.GE.AND P5, PT, R218, UR4, PT ;  /* 0x00000004da007c0c */ /* 0x000fd2000bfa6270 */
[CC--:B0-----:R-:W-:Y:S02]  /*1faa0*/  @!P3 LEA R2, P0, R16.reuse, R11.reuse, 0x1 ;  /* 0x0000000b1002b211 */ /* 0x0c1fe400078008ff */
[----:B------:R-:W-:Y:S02]  /*1fab0*/  @!P4 LEA R4, P1, R85, R11, 0x1 ;  /* 0x0000000b5504c211 */ /* 0x000fe400078208ff */
[----:B------:R-:W-:Y:S02]  /*1fac0*/  @!P3 LEA.HI.X R3, R16, R9, R17, 0x1, P0 ;  /* 0x000000091003b211 */ /* 0x000fe400000f0c11 */
[----:B------:R-:W-:Y:S02]  /*1fad0*/  ISETP.GE.AND P0, PT, R219, UR4, PT ;  /* 0x00000004db007c0c */ /* 0x000fe4000bf06270 */
[----:B------:R-:W-:Y:S01]  /*1fae0*/  @!P5 LEA R6, P2, R218, R11, 0x1 ;  /* 0x0000000bda06d211 */ /* 0x000fe200078408ff */
[----:B------:R0:W-:Y:S01]  /*1faf0*/  @!P3 ST.E.128 desc[UR6][R2.64], R24 ;  /* 0x000000180200b985 */ /* 0x0001e2000c101d06 */
[----:B------:R-:W-:-:S02]  /*1fb00*/  @!P4 LEA.HI.X R5, R85, R9, R86, 0x1, P1 ;  /* 0x000000095505c211 */ /* 0x000fc400008f0c56 */
[----:B------:R-:W-:-:S03]  /*1fb10*/  @!P5 LEA.HI.X R7, R218, R9, R84, 0x1, P2 ;  /* 0x00000009da07d211 */ /* 0x000fc600010f0c54 */
        /* <DEDUP_REMOVED lines=8> */
.L_x_657:
[----:B0-----:R-:W0:Y:S01]  /*1fba0*/  @P1 LDC R95, c[0x0][0xbec] ;  /* 0x0002fb00ff5f1b82 */ /* 0x001e220000000800 */
[----:B------:R-:W-:Y:S01]  /*1fbb0*/  ULDC.64 UR4, c[0x0][0xb08] ;  /* 0x0002c20000047ab9 */ /* 0x000fe20000000a00 */
[----:B------:R-:W-:Y:S01]  /*1fbc0*/  IMAD.MOV.U32 R96, RZ, RZ, R133 ;  /* 0x000000ffff607224 */ /* 0x000fe200078e0085 */
[----:B------:R1:W5:Y:S01]  /*1fbd0*/  LDL R209, [R1+0x7c] ;  /* 0x00007c0001d17983 */ /* 0x0003620000100800 */
[----:B------:R-:W-:-:S03]  /*1fbe0*/  IMAD R93, R93, UR4, RZ ;  /* 0x000000045d5d7c24 */ /* 0x000fc6000f8e02ff */
[----:B------:R1:W5:Y:S01]  /*1fbf0*/  LDL R208, [R1+0x188] ;  /* 0x0001880001d07983 */ /* 0x0003620000100800 */
[----:B------:R-:W2:Y:S01]  /*1fc00*/  @P1 LDC R94, c[0x0][0xbf0] ;  /* 0x0002fc00ff5e1b82 */ /* 0x000ea20000000800 */
[----:B------:R-:W-:Y:S02]  /*1fc10*/  IMAD R93, R0, UR5, R93 ;  /* 0x00000005005d7c24 */ /* 0x000fe4000f8e025d */
[----:B------:R1:W5:Y:S04]  /*1fc20*/  LDL R207, [R1+0xf8] ;  /* 0x0000f80001cf7983 */ /* 0x0003680000100800 */
[----:B------:R1:W5:Y:S04]  /*1fc30*/  LDL R206, [R1+0x184] ;  /* 0x0001840001ce7983 */ /* 0x0003680000100800 */
[----:B------:R1:W5:Y:S04]  /*1fc40*/  LDL R205, [R1+0xf4] ;  /* 0x0000f40001cd7983 */ /* 0x0003680000100800 */
[----:B------:R1:W5:Y:S01]  /*1fc50*/  LDL R204, [R1+0x180] ;  /* 0x0001800001cc7983 */ /* 0x0003620000100800 */
[----:B0-----:R-:W-:-:S03]  /*1fc60*/  @P1 IMAD.HI.U32 R95, R133, R95, RZ ;  /* 0x0000005f855f1227 */ /* 0x001fc600078e00ff */
[----:B------:R1:W5:Y:S04]  /*1fc70*/  LDL R203, [R1+0xf0] ;  /* 0x0000f00001cb7983 */ /* 0x0003680000100800 */
[----:B------:R1:W5:Y:S01]  /*1fc80*/  LDL R202, [R1+0x17c] ;  /* 0x00017c0001ca7983 */ /* 0x0003620000100800 */
[----:B--2---:R-:W-:Y:S01]  /*1fc90*/  @P1 SHF.R.U32.HI R96, RZ, R94, R95 ;  /* 0x0000005eff601219 */ /* 0x004fe2000001165f */
[----:B------:R-:W-:Y:S01]  /*1fca0*/  IMAD.WIDE.U32 R94, R0, UR4, RZ ;  /* 0x00000004005e7c25 */ /* 0x000fe2000f8e00ff */
[----:B------:R-:W-:Y:S01]  /*1fcb0*/  ULDC.64 UR4, c[0x0][0xb38] ;  /* 0x0002ce0000047ab9 */ /* 0x000fe20000000a00 */
[----:B------:R-:W-:Y:S01]  /*1fcc0*/  SHF.R.S32.HI R0, RZ, 0x1f, R235 ;  /* 0x0000001fff007819 */ /* 0x000fe200000114eb */
[----:B------:R1:W5:Y:S01]  /*1fcd0*/  LDL R201, [R1+0xec] ;  /* 0x0000ec0001c97983 */ /* 0x0003620000100800 */
[----:B------:R-:W-:Y:S01]  /*1fce0*/  IMAD.IADD R95, R95, 0x1, R93 ;  /* 0x000000015f5f7824 */ /* 0x000fe200078e025d */
[----:B------:R-:W-:-:S02]  /*1fcf0*/  SHF.R.S32.HI R93, RZ, 0x1f, R96 ;  /* 0x0000001fff5d7819 */ /* 0x000fc40000011460 */
[----:B------:R1:W5:Y:S01]  /*1fd00*/  LDL R200, [R1+0x178] ;  /* 0x0001780001c87983 */ /* 0x0003620000100800 */
[----:B------:R-:W-:-:S03]  /*1fd10*/  IMAD.WIDE.U32 R94, R232, UR4, R94 ;  /* 0x00000004e85e7c25 */ /* 0x000fc6000f8e005e */
[----:B------:R1:W5:Y:S01]  /*1fd20*/  LDL R199, [R1+0xe8] ;  /* 0x0000e80001c77983 */ /* 0x0003620000100800 */
[----:B------:R-:W-:Y:S01]  /*1fd30*/  IMAD R95, R232, UR5, R95 ;  /* 0x00000005e85f7c24 */ /* 0x000fe2000f8e025f */
[----:B------:R-:W-:Y:S02]  /*1fd40*/  ULDC.64 UR4, c[0x0][0xb40] ;  /* 0x0002d00000047ab9 */ /* 0x000fe40000000a00 */
[----:B------:R-:W-:Y:S01]  /*1fd50*/  IMAD R0, R0, UR4, RZ ;  /* 0x0000000400007c24 */ /* 0x000fe2000f8e02ff */
[----:B------:R1:W5:Y:S01]  /*1fd60*/  LDL R198, [R1+0x174] ;  /* 0x0001740001c67983 */ /* 0x0003620000100800 */
[----:B------:R-:W-:-:S03]  /*1fd70*/  IMAD.WIDE.U32 R94, R235, UR4, R94 ;  /* 0x00000004eb5e7c25 */ /* 0x000fc6000f8e005e */
[----:B------:R1:W5:Y:S01]  /*1fd80*/  LDL R197, [R1+0xe4] ;  /* 0x0000e40001c57983 */ /* 0x0003620000100800 */
[----:B------:R-:W-:Y:S01]  /*1fd90*/  IMAD R0, R235, UR5, R0 ;  /* 0x00000005eb007c24 */ /* 0x000fe2000f8e0200 */
[----:B------:R-:W-:Y:S02]  /*1fda0*/  ULDC.64 UR4, c[0x0][0xb48] ;  /* 0x0002d20000047ab9 */ /* 0x000fe40000000a00 */
[----:B------:R1:W5:Y:S02]  /*1fdb0*/  LDL R196, [R1+0x170] ;  /* 0x0001700001c47983 */ /* 0x0003640000100800 */
[----:B------:R-:W-:Y:S01]  /*1fdc0*/  IADD3 R95, R95, R0, RZ ;  /* 0x000000005f5f7210 */ /* 0x000fe20007ffe0ff */
[----:B------:R-:W-:Y:S01]  /*1fdd0*/  IMAD.MOV R0, RZ, RZ, -R96 ;  /* 0x000000ffff007224 */ /* 0x000fe200078e0a60 */
[----:B------:R1:W5:Y:S01]  /*1fde0*/  LDL R195, [R1+0xe0] ;  /* 0x0000e00001c37983 */ /* 0x0003620000100800 */
[----:B------:R-:W-:-:S03]  /*1fdf0*/  IMAD.WIDE.U32 R94, R137, UR4, R94 ;  /* 0x00000004895e7c25 */ /* 0x000fc6000f8e005e */
[----:B------:R1:W5:Y:S01]  /*1fe00*/  LDL R194, [R1+0x16c] ;  /* 0x00016c0001c27983 */ /* 0x0003620000100800 */
[----:B------:R-:W-:-:S03]  /*1fe10*/  IMAD R0, R136, R0, R133 ;  /* 0x0000000088007224 */ /* 0x000fc600078e0285 */
[----:B------:R1:W5:Y:S01]  /*1fe20*/  LDL R193, [R1+0xdc] ;  /* 0x0000dc0001c17983 */ /* 0x0003620000100800 */
[----:B------:R-:W-:Y:S01]  /*1fe30*/  IMAD R95, R137, UR5, R95 ;  /* 0x00000005895f7c24 */ /* 0x000fe2000f8e025f */
[----:B------:R-:W-:Y:S02]  /*1fe40*/  ULDC.64 UR4, c[0x0][0xb30] ;  /* 0x0002cc0000047ab9 */ /* 0x000fe40000000a00 */
[----:B------:R1:W5:Y:S04]  /*1fe50*/  LDL R192, [R1+0x168] ;  /* 0x0001680001c07983 */ /* 0x0003680000100800 */
        /* <DEDUP_REMOVED lines=44> */
[----:B------:R1:W5:Y:S01]  /*20120*/  LDL R130, [R1+0x80] ;  /* 0x0000800001827983 */ /* 0x0003620000100800 */
[----:B------:R-:W-:-:S02]  /*20130*/  IMAD R93, R93, UR4, RZ ;  /* 0x000000045d5d7c24 */ /* 0x000fc4000f8e02ff */
[----:B------:R-:W-:-:S04]  /*20140*/  IMAD.WIDE.U32 R94, R96, UR4, R94 ;  /* 0x00000004605e7c25 */ /* 0x000fc8000f8e005e */
[----:B------:R-:W-:Y:S01]  /*20150*/  IMAD R93, R96, UR5, R93 ;  /* 0x00000005605d7c24 */ /* 0x000fe2000f8e025d */
[----:B------:R-:W-:Y:S01]  /*20160*/  SHF.R.S32.HI R96, RZ, 0x1f, R0 ;  /* 0x0000001fff607819 */ /* 0x000fe20000011400 */
[----:B------:R-:W-:Y:S02]  /*20170*/  ULDC.64 UR4, c[0x0][0xb28] ;  /* 0x0002ca0000047ab9 */ /* 0x000fe40000000a00 */
[----:B------:R-:W-:Y:S02]  /*20180*/  IMAD.IADD R95, R95, 0x1, R93 ;  /* 0x000000015f5f7824 */ /* 0x000fe400078e025d */
[----:B------:R-:W-:Y:S02]  /*20190*/  IMAD R96, R96, UR4, RZ ;  /* 0x0000000460607c24 */ /* 0x000fe4000f8e02ff */
[----:B------:R-:W-:-:S04]  /*201a0*/  IMAD.WIDE.U32 R94, R0, UR4, R94 ;  /* 0x00000004005e7c25 */ /* 0x000fc8000f8e005e */
[----:B------:R-:W-:Y:S01]  /*201b0*/  IMAD R96, R0, UR5, R96 ;  /* 0x0000000500607c24 */ /* 0x000fe2000f8e0260 */
[----:B------:R-:W-:Y:S02]  /*201c0*/  ULDC.64 UR4, c[0x0][0xb00] ;  /* 0x0002c00000047ab9 */ /* 0x000fe40000000a00 */
[----:B------:R-:W-:Y:S01]  /*201d0*/  LEA R0, P0, R94, UR4, 0x2 ;  /* 0x000000045e007c11 */ /* 0x000fe2000f8010ff */
[----:B------:R-:W-:-:S05]  /*201e0*/  IMAD.IADD R93, R95, 0x1, R96 ;  /* 0x000000015f5d7824 */ /* 0x000fca00078e0260 */
[----:B------:R-:W-:Y:S02]  /*201f0*/  LEA.HI.X R93, R94, UR5, R93, 0x2, P0 ;  /* 0x000000055e5d7c11 */ /* 0x000fe400080f145d */
[----:B------:R-:W-:Y:S02]  /*20200*/  ISETP.GE.AND P0, PT, R99, R92, PT ;  /* 0x0000005c6300720c */ /* 0x000fe40003f06270 */
[----:B------:R-:W-:-:S04]  /*20210*/  IADD3 R94, R18, 0x38820, RZ ;  /* 0x00038820125e7810 */ /* 0x000fc80007ffe0ff */
[----:B------:R-:W-:Y:S01]  /*20220*/  PRMT R94, RZ, 0x654, R94 ;  /* 0x00000654ff5e7816 */ /* 0x000fe2000000005e */
[----:B------:R1:W0:Y:S01]  /*20230*/  SHFL.IDX PT, R95, R93, RZ, 0x1c1f ;  /* 0x001c1fff5d5f7589 */ /* 0x00022200000e0000 */
[----:B------:R-:W-:Y:S02]  /*20240*/  BSSY B1, `(.L_x_665) ;  /* 0x0000085000017945 */ /* 0x000fe40003800000 */
[----:B------:R2:W-:Y:S02]  /*20250*/  SYNCS.ARRIVE.TRANS64.RED.A1T0 RZ, [R94+URZ], RZ ;  /* 0x000000ff5eff79a7 */ /* 0x0005e4000810043f */
[----:B--2---:R1:W2:Y:S01]  /*20260*/  SHFL.IDX PT, R94, R0, RZ, 0x1c1f ;  /* 0x001c1fff005e7589 */ /* 0x0042a200000e0000 */
[----:B------:R-:W-:Y:S05]  /*20270*/  @P0 BRA `(.L_x_666) ;  /* 0x0000000800040947 */ /* 0x000fea0003800000 */
[----:B------:R-:W-:Y:S01]  /*20280*/  ULDC UR4, c[0x0][0xac8] ;  /* 0x0002b20000047ab9 */ /* 0x000fe20000000800 */
[----:B------:R-:W-:Y:S01]  /*20290*/  ULDC.64 UR6, c[0x0][0x208] ;  /* 0x0000820000067ab9 */ /* 0x000fe20000000a00 */
[----:B-----5:R-:W-:Y:S02]  /*202a0*/  ISETP.GE.AND P0, PT, R209, UR4, PT ;  /* 0x00000004d1007c0c */ /* 0x020fe4000bf06270 */
[----:B------:R-:W-:Y:S02]  /*202b0*/  ISETP.GE.AND P5, PT, R187, UR4, PT ;  /* 0x00000004bb007c0c */ /* 0x000fe4000bfa6270 */
[----:B------:R-:W-:Y:S02]  /*202c0*/  ISETP.GE.AND P4, PT, R185, UR4, PT ;  /* 0x00000004b9007c0c */ /* 0x000fe4000bf86270 */
[----:B------:R-:W-:-:S07]  /*202d0*/  ISETP.GE.AND P3, PT, R183, UR4, PT ;  /* 0x00000004b7007c0c */ /* 0x000fce000bf66270 */
[----:B0-2---:R-:W-:-:S05]  /*202e0*/  @!P0 IMAD.WIDE R96, R209, 0x4, R94 ;  /* 0x00000004d1608825 */ /* 0x005fca00078e025e */
[----:B------:R0:W-:Y:S01]  /*202f0*/  @!P0 ST.E.64 desc[UR6][R96.64], R164 ;  /* 0x000000a460008985 */ /* 0x0001e2000c101b06 */
[----:B------:R-:W-:-:S13]  /*20300*/  ISETP.GE.AND P0, PT, R207, UR4, PT ;  /* 0x00000004cf007c0c */ /* 0x000fda000bf06270 */
[----:B0-----:R-:W-:-:S04]  /*20310*/  @!P0 LEA R96, P1, R207, R94, 0x2 ;  /* 0x0000005ecf608211 */ /* 0x001fc800078210ff */
[----:B------:R-:W-:Y:S02]  /*20320*/  @!P0 LEA.HI.X R97, R207, R95, R208, 0x2, P1 ;  /* 0x0000005fcf618211 */ /* 0x000fe400008f14d0 */
[----:B------:R-:W-:-:S03]  /*20330*/  ISETP.GE.AND P1, PT, R203, UR4, PT ;  /* 0x00000004cb007c0c */ /* 0x000fc6000bf26270 */
[----:B------:R0:W-:Y:S01]  /*20340*/  @!P0 ST.E.64 desc[UR6][R96.64], R162 ;  /* 0x000000a260008985 */ /* 0x0001e2000c101b06 */
[----:B------:R-:W-:-:S13]  /*20350*/  ISETP.GE.AND P0, PT, R205, UR4, PT ;  /* 0x00000004cd007c0c */ /* 0x000fda000bf06270 */
[----:B0-----:R-:W-:-:S04]  /*20360*/  @!P0 LEA R96, P2, R205, R94, 0x2 ;  /* 0x0000005ecd608211 */ /* 0x001fc800078410ff */
[----:B------:R-:W-:-:S05]  /*20370*/  @!P0 LEA.HI.X R97, R205, R95, R206, 0x2, P2 ;  /* 0x0000005fcd618211 */ /* 0x000fca00010f14ce */
[----:B------:R0:W-:Y:S01]  /*20380*/  @!P0 ST.E.64 desc[UR6][R96.64], R160 ;  /* 0x000000a060008985 */ /* 0x0001e2000c101b06 */
[----:B------:R-:W-:Y:S02]  /*20390*/  ISETP.GE.AND P0, PT, R201, UR4, PT ;  /* 0x00000004c9007c0c */ /* 0x000fe4000bf06270 */
        /* <DEDUP_REMOVED lines=25> */
[----:B------:R-:W-:Y:S02]  /*20530*/  @!P1 LEA.HI.X R3, R191, R95, R192, 0x2, P2 ;  /* 0x0000005fbf039211 */ /* 0x000fe400010f14c0 */
[----:B------:R-:W-:-:S03]  /*20540*/  @!P4 LEA R4, P2, R185, R94, 0x2 ;  /* 0x0000005eb904c211 */ /* 0x000fc600078410ff */
[----:B------:R0:W-:Y:S01]  /*20550*/  @!P1 ST.E.64 desc[UR6][R2.64], R6 ;  /* 0x0000000602009985 */ /* 0x0001e2000c101b06 */
[----:B------:R-:W-:Y:S02]  /*20560*/  @!P4 LEA.HI.X R5, R185, R95, R186, 0x2, P2 ;  /* 0x0000005fb905c211 */ /* 0x000fe400010f14ba */
[----:B------:R-:W-:Y:S02]  /*20570*/  ISETP.GE.AND P2, PT, R177, UR4, PT ;  /* 0x00000004b1007c0c */ /* 0x000fe4000bf46270 */
[----:B0-----:R-:W-:-:S04]  /*20580*/  @!P0 LEA R2, P1, R189, R94, 0x2 ;  /* 0x0000005ebd028211 */ /* 0x001fc800078210ff */
[----:B------:R-:W-:Y:S02]  /*20590*/  @!P0 LEA.HI.X R3, R189, R95, R190, 0x2, P1 ;  /* 0x0000005fbd038211 */ /* 0x000fe400008f14be */
[----:B------:R-:W-:-:S03]  /*205a0*/  ISETP.GE.AND P1, PT, R179, UR4, PT ;  /* 0x00000004b3007c0c */ /* 0x000fc6000bf26270 */
[----:B------:R0:W-:Y:S01]  /*205b0*/  @!P0 ST.E.64 desc[UR6][R2.64], R8 ;  /* 0x0000000802008985 */ /* 0x0001e2000c101b06 */
[----:B------:R-:W-:Y:S02]  /*205c0*/  ISETP.GE.AND P0, PT, R181, UR4, PT ;  /* 0x00000004b5007c0c */ /* 0x000fe4000bf06270 */
[----:B0-----:R-:W-:-:S04]  /*205d0*/  @!P5 LEA R2, P6, R187, R94, 0x2 ;  /* 0x0000005ebb02d211 */ /* 0x001fc800078c10ff */
[----:B------:R-:W-:Y:S02]  /*205e0*/  @!P5 LEA.HI.X R3, R187, R95, R188, 0x2, P6 ;  /* 0x0000005fbb03d211 */ /* 0x000fe400030f14bc */
[----:B------:R-:W-:-:S03]  /*205f0*/  @!P3 LEA R6, P6, R183, R94, 0x2 ;  /* 0x0000005eb706b211 */ /* 0x000fc600078c10ff */
[----:B------:R0:W-:Y:S01]  /*20600*/  @!P5 ST.E.64 desc[UR6][R2.64], R10 ;  /* 0x0000000a0200d985 */ /* 0x0001e2000c101b06 */
[----:B------:R-:W-:-:S03]  /*20610*/  @!P3 LEA.HI.X R7, R183, R95, R184, 0x2, P6 ;  /* 0x0000005fb707b211 */ /* 0x000fc600030f14b8 */
[----:B------:R2:W-:Y:S04]  /*20620*/  @!P4 ST.E.64 desc[UR6][R4.64], R12 ;  /* 0x0000000c0400c985 */ /* 0x0005e8000c101b06 */
[----:B------:R3:W-:Y:S01]  /*20630*/  @!P3 ST.E.64 desc[UR6][R6.64], R14 ;  /* 0x0000000e0600b985 */ /* 0x0007e2000c101b06 */
[----:B------:R-:W-:Y:S02]  /*20640*/  ISETP.GE.AND P3, PT, R175, UR4, PT ;  /* 0x00000004af007c0c */ /* 0x000fe4000bf66270 */
[----:B0-----:R-:W-:-:S04]  /*20650*/  @!P0 LEA R2, P4, R181, R94, 0x2 ;  /* 0x0000005eb5028211 */ /* 0x001fc800078810ff */
[-C--:B------:R-:W-:Y:S02]  /*20660*/  @!P0 LEA.HI.X R3, R181, R95.reuse, R182, 0x2, P4 ;  /* 0x0000005fb5038211 */ /* 0x080fe400020f14b6 */
[----:B------:R-:W-:Y:S02]  /*20670*/  ISETP.GE.AND P4, PT, R173, UR4, PT ;  /* 0x00000004ad007c0c */ /* 0x000fe4000bf86270 */
[-C--:B--2---:R-:W-:Y:S01]  /*20680*/  @!P1 LEA R4, P5, R179, R94.reuse, 0x2 ;  /* 0x0000005eb3049211 */ /* 0x084fe200078a10ff */
[----:B------:R0:W-:Y:S01]  /*20690*/  @!P0 ST.E.64 desc[UR6][R2.64], R20 ;  /* 0x0000001402008985 */ /* 0x0001e2000c101b06 */
[----:B---3--:R-:W-:Y:S02]  /*206a0*/  @!P2 LEA R6, P6, R177, R94, 0x2 ;  /* 0x0000005eb106a211 */ /* 0x008fe400078c10ff */
[----:B------:R-:W-:Y:S02]  /*206b0*/  @!P1 LEA.HI.X R5, R179, R95, R180, 0x2, P5 ;  /* 0x0000005fb3059211 */ /* 0x000fe400028f14b4 */
[----:B------:R-:W-:-:S02]  /*206c0*/  ISETP.GE.AND P5, PT, R171, UR4, PT ;  /* 0x00000004ab007c0c */ /* 0x000fc4000bfa6270 */
[----:B------:R-:W-:Y:S01]  /*206d0*/  @!P2 LEA.HI.X R7, R177, R95, R178, 0x2, P6 ;  /* 0x0000005fb107a211 */ /* 0x000fe200030f14b2 */
[----:B------:R2:W-:Y:S01]  /*206e0*/  @!P1 ST.E.64 desc[UR6][R4.64], R24 ;  /* 0x0000001804009985 */ /* 0x0005e2000c101b06 */
[----:B------:R-:W-:-:S03]  /*206f0*/  ISETP.GE.AND P1, PT, R167, UR4, PT ;  /* 0x00000004a7007c0c */ /* 0x000fc6000bf26270 */
[----:B------:R3:W-:Y:S01]  /*20700*/  @!P2 ST.E.64 desc[UR6][R6.64], R28 ;  /* 0x0000001c0600a985 */ /* 0x0007e2000c101b06 */
[----:B------:R-:W-:Y:S02]  /*20710*/  ISETP.GE.AND P2, PT, R169, UR4, PT ;  /* 0x00000004a9007c0c */ /* 0x000fe4000bf46270 */
[----:B0-----:R-:W-:-:S04]  /*20720*/  @!P3 LEA R2, P6, R175, R94, 0x2 ;  /* 0x0000005eaf02b211 */ /* 0x001fc800078c10ff */
[----:B------:R-:W-:Y:S02]  /*20730*/  @!P3 LEA.HI.X R3, R175, R95, R176, 0x2, P6 ;  /* 0x0000005faf03b211 */ /* 0x000fe400030f14b0 */
[----:B--2---:R-:W-:-:S03]  /*20740*/  @!P4 LEA R4, P0, R173, R94, 0x2 ;  /* 0x0000005ead04c211 */ /* 0x004fc600078010ff */
[----:B------:R0:W-:Y:S01]  /*20750*/  @!P3 ST.E.64 desc[UR6][R2.64], R32 ;  /* 0x000000200200b985 */ /* 0x0001e2000c101b06 */
[-C--:B------:R-:W-:Y:S02]  /*20760*/  @!P4 LEA.HI.X R5, R173, R95.reuse, R174, 0x2, P0 ;  /* 0x0000005fad05c211 */ /* 0x080fe400000f14ae */
[----:B------:R-:W-:Y:S02]  /*20770*/  ISETP.GE.AND P0, PT, R151, UR4, PT ;  /* 0x0000000497007c0c */ /* 0x000fe4000bf06270 */
[-C--:B---3--:R-:W-:Y:S01]  /*20780*/  @!P5 LEA R6, P6, R171, R94.reuse, 0x2 ;  /* 0x0000005eab06d211 */ /* 0x088fe200078c10ff */
[----:B------:R2:W-:Y:S01]  /*20790*/  @!P4 ST.E.64 desc[UR6][R4.64], R36 ;  /* 0x000000240400c985 */ /* 0x0005e2000c101b06 */
[----:B------:R-:W-:Y:S02]  /*207a0*/  ISETP.GE.AND P4, PT, R147, UR4, PT ;  /* 0x0000000493007c0c */ /* 0x000fe4000bf86270 */
[----:B------:R-:W-:Y:S02]  /*207b0*/  @!P5 LEA.HI.X R7, R171, R95, R172, 0x2, P6 ;  /* 0x0000005fab07d211 */ /* 0x000fe400030f14ac */
[----:B0-----:R-:W-:-:S03]  /*207c0*/  @!P2 LEA R2, P6, R169, R94, 0x2 ;  /* 0x0000005ea902a211 */ /* 0x001fc600078c10ff */
[----:B------:R0:W-:Y:S01]  /*207d0*/  @!P5 ST.E.64 desc[UR6][R6.64], R40 ;  /* 0x000000280600d985 */ /* 0x0001e2000c101b06 */
[----:B------:R-:W-:Y:S02]  /*207e0*/  ISETP.GE.AND P5, PT, R149, UR4, PT ;  /* 0x0000000495007c0c */ /* 0x000fe4000bfa6270 */
[----:B------:R-:W-:Y:S02]  /*207f0*/  @!P2 LEA.HI.X R3, R169, R95, R170, 0x2, P6 ;  /* 0x0000005fa903a211 */ /* 0x000fe400030f14aa */
[----:B--2---:R-:W-:-:S03]  /*20800*/  @!P1 LEA R4, P3, R167, R94, 0x2 ;  /* 0x0000005ea7049211 */ /* 0x004fc600078610ff */
[----:B------:R2:W-:Y:S01]  /*20810*/  @!P2 ST.E.64 desc[UR6][R2.64], R44 ;  /* 0x0000002c0200a985 */ /* 0x0005e2000c101b06 */
[-C--:B------:R-:W-:Y:S02]  /*20820*/  @!P1 LEA.HI.X R5, R167, R95.reuse, R168, 0x2, P3 ;  /* 0x0000005fa7059211 */ /* 0x080fe400018f14a8 */
[----:B------:R-:W-:Y:S02]  /*20830*/  ISETP.GE.AND P3, PT, R145, UR4, PT ;  /* 0x0000000491007c0c */ /* 0x000fe4000bf66270 */
[CC--:B0-----:R-:W-:Y:S01]  /*20840*/  @!P0 LEA R6, P6, R151.reuse, R94.reuse, 0x2 ;  /* 0x0000005e97068211 */ /* 0x0c1fe200078c10ff */
[----:B------:R0:W-:Y:S03]  /*20850*/  @!P1 ST.E.64 desc[UR6][R4.64], R48 ;  /* 0x0000003004009985 */ /* 0x0001e6000c101b06 */
[----:B------:R-:W-:Y:S02]  /*20860*/  @!P0 LEA.HI.X R7, R151, R95, R166, 0x2, P6 ;  /* 0x0000005f97078211 */ /* 0x000fe400030f14a6 */
[----:B--2---:R-:W-:-:S03]  /*20870*/  @!P5 LEA R2, P1, R149, R94, 0x2 ;  /* 0x0000005e9502d211 */ /* 0x004fc600078210ff */
[----:B------:R2:W-:Y:S01]  /*20880*/  @!P0 ST.E.64 desc[UR6][R6.64], R52 ;  /* 0x0000003406008985 */ /* 0x0005e2000c101b06 */
[----:B------:R-:W-:Y:S02]  /*20890*/  ISETP.GE.AND P0, PT, R140, UR4, PT ;  /* 0x000000048c007c0c */ /* 0x000fe4000bf06270 */
[-C--:B------:R-:W-:Y:S02]  /*208a0*/  @!P5 LEA.HI.X R3, R149, R95.reuse, R150, 0x2, P1 ;  /* 0x0000005f9503d211 */ /* 0x080fe400008f1496 */
[----:B------:R-:W-:Y:S02]  /*208b0*/  ISETP.GE.AND P1, PT, R138, UR4, PT ;  /* 0x000000048a007c0c */ /* 0x000fe4000bf26270 */
[C---:B0-----:R-:W-:Y:S01]  /*208c0*/  @!P4 LEA R4, P2, R147.reuse, R94, 0x2 ;  /* 0x0000005e9304c211 */ /* 0x041fe200078410ff */
[----:B------:R0:W-:Y:S03]  /*208d0*/  @!P5 ST.E.64 desc[UR6][R2.64], R56 ;  /* 0x000000380200d985 */ /* 0x0001e6000c101b06 */
[----:B------:R-:W-:-:S02]  /*208e0*/  @!P4 LEA.HI.X R5, R147, R95, R148, 0x2, P2 ;  /* 0x0000005f9305c211 */ /* 0x000fc400010f1494 */
[----:B------:R-:W-:Y:S02]  /*208f0*/  ISETP.GE.AND P2, PT, R132, UR4, PT ;  /* 0x0000000484007c0c */ /* 0x000fe4000bf46270 */
[CC--:B--2---:R-:W-:Y:S01]  /*20900*/  @!P3 LEA R6, P6, R145.reuse, R94.reuse, 0x2 ;  /* 0x0000005e9106b211 */ /* 0x0c4fe200078c10ff */
[----:B------:R2:W-:Y:S01]  /*20910*/  @!P4 ST.E.64 desc[UR6][R4.64], R60 ;  /* 0x0000003c0400c985 */ /* 0x0005e2000c101b06 */
[----:B------:R-:W-:Y:S02]  /*20920*/  ISETP.GE.AND P4, PT, R136, UR4, PT ;  /* 0x0000000488007c0c */ /* 0x000fe4000bf86270 */
[----:B------:R-:W-:Y:S02]  /*20930*/  @!P3 LEA.HI.X R7, R145, R95, R146, 0x2, P6 ;  /* 0x0000005f9107b211 */ /* 0x000fe400030f1492 */
[----:B0-----:R-:W-:-:S03]  /*20940*/  @!P0 LEA R2, P5, R140, R94, 0x2 ;  /* 0x0000005e8c028211 */ /* 0x001fc600078a10ff */
[----:B------:R0:W-:Y:S01]  /*20950*/  @!P3 ST.E.64 desc[UR6][R6.64], R64 ;  /* 0x000000400600b985 */ /* 0x0001e2000c101b06 */
[----:B------:R-:W-:Y:S02]  /*20960*/  ISETP.GE.AND P3, PT, R134, UR4, PT ;  /* 0x0000000486007c0c */ /* 0x000fe4000bf66270 */
[-C--:B------:R-:W-:Y:S02]  /*20970*/  @!P0 LEA.HI.X R3, R140, R95.reuse, R144, 0x2, P5 ;  /* 0x0000005f8c038211 */ /* 0x080fe400028f1490 */
[----:B------:R-:W-:Y:S02]  /*20980*/  ISETP.GE.AND P5, PT, R130, UR4, PT ;  /* 0x0000000482007c0c */ /* 0x000fe4000bfa6270 */
[C---:B--2---:R-:W-:Y:S01]  /*20990*/  @!P1 LEA R4, P6, R138.reuse, R94, 0x2 ;  /* 0x0000005e8a049211 */ /* 0x044fe200078c10ff */
[----:B------:R2:W-:Y:S03]  /*209a0*/  @!P0 ST.E.64 desc[UR6][R2.64], R68 ;  /* 0x0000004402008985 */ /* 0x0005e6000c101b06 */
[----:B------:R-:W-:-:S03]  /*209b0*/  @!P1 LEA.HI.X R5, R138, R95, R139, 0x2, P6 ;  /* 0x0000005f8a059211 */ /* 0x000fc600030f148b */
[CC--:B0-----:R-:W-:Y:S02]  /*209c0*/  @!P3 LEA R6, P6, R134.reuse, R94.reuse, 0x2 ;  /* 0x0000005e8606b211 */ /* 0x0c1fe400078c10ff */
[----:B------:R0:W-:Y:S02]  /*209d0*/  @!P1 ST.E.64 desc[UR6][R4.64], R72 ;  /* 0x0000004804009985 */ /* 0x0001e4000c101b06 */
[----:B------:R-:W-:Y:S02]  /*209e0*/  @!P3 LEA.HI.X R7, R134, R95, R135, 0x2, P6 ;  /* 0x0000005f8607b211 */ /* 0x000fe400030f1487 */
[----:B--2---:R-:W-:-:S04]  /*209f0*/  @!P4 LEA R2, P0, R136, R94, 0x2 ;  /* 0x0000005e8802c211 */ /* 0x004fc800078010ff */
[-C--:B------:R-:W-:Y:S02]  /*20a00*/  @!P4 LEA.HI.X R3, R136, R95.reuse, R137, 0x2, P0 ;  /* 0x0000005f8803c211 */ /* 0x080fe400000f1489 */
[-C--:B------:R-:W-:Y:S02]  /*20a10*/  @!P5 LEA R8, P0, R130, R94.reuse, 0x2 ;  /* 0x0000005e8208d211 */ /* 0x080fe400078010ff */
[----:B0-----:R-:W-:Y:S01]  /*20a20*/  @!P2 LEA R4, P1, R132, R94, 0x2 ;  /* 0x0000005e8404a211 */ /* 0x001fe200078210ff */
[----:B------:R3:W-:Y:S01]  /*20a30*/  @!P4 ST.E.64 desc[UR6][R2.64], R76 ;  /* 0x0000004c0200c985 */ /* 0x0007e2000c101b06 */
[-C--:B------:R-:W-:Y:S02]  /*20a40*/  @!P5 LEA.HI.X R9, R130, R95.reuse, R131, 0x2, P0 ;  /* 0x0000005f8209d211 */ /* 0x080fe400000f1483 */
[----:B------:R-:W-:Y:S01]  /*20a50*/  @!P2 LEA.HI.X R5, R132, R95, R133, 0x2, P1 ;  /* 0x0000005f8405a211 */ /* 0x000fe200008f1485 */
[----:B------:R3:W-:Y:S04]  /*20a60*/  @!P3 ST.E.64 desc[UR6][R6.64], R80 ;  /* 0x000000500600b985 */ /* 0x0007e8000c101b06 */
[----:B------:R3:W-:Y:S04]  /*20a70*/  @!P2 ST.E.64 desc[UR6][R4.64], R84 ;  /* 0x000000540400a985 */ /* 0x0007e8000c101b06 */
[----:B------:R3:W-:Y:S02]  /*20a80*/  @!P5 ST.E.64 desc[UR6][R8.64], R88 ;  /* 0x000000580800d985 */ /* 0x0007e4000c101b06 */
.L_x_666:
[----:B------:R-:W-:Y:S05]  /*20a90*/  BSYNC B1 ;  /* 0x0000000000017941 */ /* 0x000fea0003800000 */
.L_x_665:
[----:B------:R-:W-:Y:S01]  /*20aa0*/  ISETP.GE.AND P0, PT, R98, R92, PT ;  /* 0x0000005c6200720c */ /* 0x000fe20003f06270 */
[----:B---3--:R3:W4:Y:S04]  /*20ab0*/  SHFL.IDX PT, R3, R93, 0x1, 0x1c1f ;  /* 0x003c1f005d037f89 */ /* 0x00872800000e0000 */
[----:B------:R3:W0:Y:S08]  /*20ac0*/  SHFL.IDX PT, R2, R0, 0x1, 0x1c1f ;  /* 0x003c1f0000027f89 */ /* 0x00063000000e0000 */
[----:B---3--:R-:W-:Y:S05]  /*20ad0*/  @P0 BRA `(.L_x_664) ;  /* 0x0000001400a80947 */ /* 0x008fea0003800000 */
[----:B------:R-:W-:Y:S01]  /*20ae0*/  ULDC UR4, c[0x0][0xac8] ;  /* 0x0002b20000047ab9 */ /* 0x000fe20000000800 */
[----:B------:R-:W-:Y:S01]  /*20af0*/  ULDC.64 UR6, c[0x0][0x208] ;  /* 0x0000820000067ab9 */ /* 0x000fe20000000a00 */
[----:B-----5:R-:W-:Y:S02]  /*20b00*/  ISETP.GE.AND P3, PT, R209, UR4, PT ;  /* 0x00000004d1007c0c */ /* 0x020fe4000bf66270 */
[----:B------:R-:W-:Y:S02]  /*20b10*/  ISETP.GE.AND P2, PT, R207, UR4, PT ;  /* 0x00000004cf007c0c */ /* 0x000fe4000bf46270 */
[----:B------:R-:W-:Y:S02]  /*20b20*/  ISETP.GE.AND P1, PT, R205, UR4, PT ;  /* 0x00000004cd007c0c */ /* 0x000fe4000bf26270 */
[----:B------:R-:W-:Y:S02]  /*20b30*/  ISETP.GE.AND P0, PT, R203, UR4, PT ;  /* 0x00000004cb007c0c */ /* 0x000fe4000bf06270 */
[----:B------:R-:W-:-:S05]  /*20b40*/  ISETP.GE.AND P4, PT, R199, UR4, PT ;  /* 0x00000004c7007c0c */ /* 0x000fca000bf86270 */
[----:B0---4-:R-:W-:-:S04]  /*20b50*/  @!P3 IMAD.WIDE R4, R209, 0x4, R2 ;  /* 0x00000004d104b825 */ /* 0x011fc800078e0202 */
[-C--:B------:R-:W-:Y:S01]  /*20b60*/  @!P1 LEA R6, P5, R205, R2.reuse, 0x2 ;  /* 0x00000002cd069211 */ /* 0x080fe200078a10ff */
[----:B------:R0:W-:Y:S01]  /*20b70*/  @!P3 ST.E.64 desc[UR6][R4.64], R26 ;  /* 0x0000001a0400b985 */ /* 0x0001e2000c101b06 */
[----:B------:R-:W-:Y:S02]  /*20b80*/  ISETP.GE.AND P3, PT, R201, UR4, PT ;  /* 0x00000004c9007c0c */ /* 0x000fe4000bf66270 */
[----:B------:R-:W-:Y:S02]  /*20b90*/  @!P1 LEA.HI.X R7, R205, R3, R206, 0x2, P5 ;  /* 0x00000003cd079211 */ /* 0x000fe400028f14ce */
        /* <DEDUP_REMOVED lines=9> */
[-C--:B0-----:R-:W-:Y:S02]  /*20c30*/  @!P3 LEA R4, P1, R201, R2.reuse, 0x2 ;  /* 0x00000002c904b211 */ /* 0x081fe400078210ff */
[----:B---3--:R-:W-:Y:S02]  /*20c40*/  @!P4 LEA R6, P2, R199, R2, 0x2 ;  /* 0x00000002c706c211 */ /* 0x008fe400078410ff */
[----:B------:R-:W-:-:S02]  /*20c50*/  @!P3 LEA.HI.X R5, R201, R3, R202, 0x2, P1 ;  /* 0x00000003c905b211 */ /* 0x000fc400008f14ca */
[----:B------:R-:W-:Y:S02]  /*20c60*/  ISETP.GE.AND P1, PT, R193, UR4, PT ;  /* 0x00000004c1007c0c */ /* 0x000fe4000bf26270 */
[-C--:B------:R-:W-:Y:S01]  /*20c70*/  @!P4 LEA.HI.X R7, R199, R3.reuse, R200, 0x2, P2 ;  /* 0x00000003c707c211 */ /* 0x080fe200010f14c8 */
[----:B------:R0:W-:Y:S01]  /*20c80*/  @!P3 ST.E.64 desc[UR6][R4.64], R42 ;  /* 0x0000002a0400b985 */ /* 0x0001e2000c101b06 */
[----:B------:R-:W-:Y:S02]  /*20c90*/  ISETP.GE.AND P2, PT, R191, UR4, PT ;  /* 0x00000004bf007c0c */ /* 0x000fe4000bf46270 */
[----:B----4-:R-:W-:Y:S01]  /*20ca0*/  @!P5 LEA R8, P6, R197, R2, 0x2 ;  /* 0x00000002c508d211 */ /* 0x010fe200078c10ff */
[----:B------:R3:W-:Y:S01]  /*20cb0*/  @!P4 ST.E.64 desc[UR6][R6.64], R46 ;  /* 0x0000002e0600c985 */ /* 0x0007e2000c101b06 */
[----:B------:R-:W-:Y:S02]  /*20cc0*/  ISETP.GE.AND P3, PT, R189, UR4, PT ;  /* 0x00000004bd007c0c */ /* 0x000fe4000bf66270 */
[----:B------:R-:W-:-:S02]  /*20cd0*/  @!P5 LEA.HI.X R9, R197, R3, R198, 0x2, P6 ;  /* 0x00000003c509d211 */ /* 0x000fc400030f14c6 */
[----:B------:R-:W-:-:S03]  /*20ce0*/  ISETP.GE.AND P4, PT, R187, UR4, PT ;  /* 0x00000004bb007c0c */ /* 0x000fc6000bf86270 */
[----:B------:R4:W-:Y:S01]  /*20cf0*/  @!P5 ST.E.64 desc[UR6][R8.64], R50 ;  /* 0x000000320800d985 */ /* 0x0009e2000c101b06 */
[-C--:B0-----:R-:W-:Y:S02]  /*20d00*/  @!P0 LEA R4, P6, R195, R2.reuse, 0x2 ;  /* 0x00000002c3048211 */ /* 0x081fe400078c10ff */
[-C--:B---3--:R-:W-:Y:S02]  /*20d10*/  @!P1 LEA R6, P5, R193, R2.reuse, 0x2 ;  /* 0x00000002c1069211 */ /* 0x088fe400078a10ff */
[-C--:B------:R-:W-:Y:S02]  /*20d20*/  @!P0 LEA.HI.X R5, R195, R3.reuse, R196, 0x2, P6 ;  /* 0x00000003c3058211 */ /* 0x080fe400030f14c4 */
[----:B------:R-:W-:Y:S02]  /*20d30*/  @!P1 LEA.HI.X R7, R193, R3, R194, 0x2, P5 ;  /* 0x00000003c1079211 */ /* 0x000fe400028f14c2 */
[----:B------:R-:W-:Y:S01]  /*20d40*/  ISETP.GE.AND P5, PT, R185, UR4, PT ;  /* 0x00000004b9007c0c */ /* 0x000fe2000bfa6270 */
[----:B------:R0:W-:Y:S01]  /*20d50*/  @!P0 ST.E.64 desc[UR6][R4.64], R54 ;  /* 0x0000003604008985 */ /* 0x0001e2000c101b06 */
[----:B----4-:R-:W-:-:S02]  /*20d60*/  @!P2 LEA R8, P6, R191, R2, 0x2 ;  /* 0x00000002bf08a211 */ /* 0x010fc400078c10ff */
[----:B------:R-:W-:Y:S01]  /*20d70*/  ISETP.GE.AND P0, PT, R183, UR4, PT ;  /* 0x00000004b7007c0c */ /* 0x000fe2000bf06270 */
[----:B------:R3:W-:Y:S01]  /*20d80*/  @!P1 ST.E.64 desc[UR6][R6.64], R58 ;  /* 0x0000003a06009985 */ /* 0x0007e2000c101b06 */
[----:B------:R-:W-:Y:S02]  /*20d90*/  @!P2 LEA.HI.X R9, R191, R3, R192, 0x2, P6 ;  /* 0x00000003bf09a211 */ /* 0x000fe400030f14c0 */
        /* <DEDUP_REMOVED lines=8> */
[----:B----4-:R-:W-:-:S03]  /*20e20*/  @!P5 LEA R8, P6, R185, R2, 0x2 ;  /* 0x00000002b908d211 */ /* 0x010fc600078c10ff */
[----:B------:R3:W-:Y:S01]  /*20e30*/  @!P4 ST.E.64 desc[UR6][R6.64], R70 ;  /* 0x000000460600c985 */ /* 0x0007e2000c101b06 */
[----:B------:R-:W-:-:S05]  /*20e40*/  @!P5 LEA.HI.X R9, R185, R3, R186, 0x2, P6 ;  /* 0x00000003b909d211 */ /* 0x000fca00030f14ba */
[----:B------:R4:W-:Y:S01]  /*20e50*/  @!P5 ST.E.64 desc[UR6][R8.64], R74 ;  /* 0x0000004a0800d985 */ /* 0x0009e2000c101b06 */
[----:B------:R-:W-:Y:S02]  /*20e60*/  ISETP.GE.AND P5, PT, R177, UR4, PT ;  /* 0x00000004b1007c0c */ /* 0x000fe4000bfa6270 */
[----:B0-----:R-:W-:-:S04]  /*20e70*/  @!P0 LEA R4, P4, R183, R2, 0x2 ;  /* 0x00000002b7048211 */ /* 0x001fc800078810ff */
[-C--:B------:R-:W-:Y:S02]  /*20e80*/  @!P0 LEA.HI.X R5, R183, R3.reuse, R184, 0x2, P4 ;  /* 0x00000003b7058211 */ /* 0x080fe400020f14b8 */
[----:B------:R-:W-:Y:S02]  /*20e90*/  ISETP.GE.AND P4, PT, R175, UR4, PT ;  /* 0x00000004af007c0c */ /* 0x000fe4000bf86270 */
[-C--:B---3--:R-:W-:Y:S01]  /*20ea0*/  @!P1 LEA R6, P3, R181, R2.reuse, 0x2 ;  /* 0x00000002b5069211 */ /* 0x088fe200078610ff */
[----:B------:R0:W-:Y:S01]  /*20eb0*/  @!P0 ST.E.64 desc[UR6][R4.64], R78 ;  /* 0x0000004e04008985 */ /* 0x0001e2000c101b06 */
[----:B----4-:R-:W-:Y:S02]  /*20ec0*/  @!P2 LEA R8, P6, R179, R2, 0x2 ;  /* 0x00000002b308a211 */ /* 0x010fe400078c10ff */
        /* <DEDUP_REMOVED lines=9> */
[----:B---3--:R-:W-:-:S03]  /*20f60*/  @!P4 LEA R6, P0, R175, R2, 0x2 ;  /* 0x00000002af06c211 */ /* 0x008fc600078010ff */
[----:B------:R0:W-:Y:S01]  /*20f70*/  @!P5 ST.E.64 desc[UR6][R4.64], R90 ;  /* 0x0000005a0400d985 */ /* 0x0001e2000c101b06 */
[----:B------:R-:W-:Y:S02]  /*20f80*/  ISETP.GE.AND P5, PT, R151, UR4, PT ;  /* 0x0000000497007c0c */ /* 0x000fe4000bfa6270 */
[-C--:B------:R-:W-:Y:S02]  /*20f90*/  @!P4 LEA.HI.X R7, R175, R3.reuse, R176, 0x2, P0 ;  /* 0x00000003af07c211 */ /* 0x080fe400000f14b0 */
[----:B------:R-:W-:Y:S02]  /*20fa0*/  ISETP.GE.AND P0, PT, R167, UR4, PT ;  /* 0x00000004a7007c0c */ /* 0x000fe4000bf06270 */
[----:B----4-:R-:W-:Y:S01]  /*20fb0*/  @!P3 LEA R8, P6, R173, R2, 0x2 ;  /* 0x00000002ad08b211 */ /* 0x010fe200078c10ff */
[----:B------:R3:W-:Y:S01]  /*20fc0*/  @!P4 ST.E.64 desc[UR6][R6.64], R100 ;  /* 0x000000640600c985 */ /* 0x0007e2000c101b06 */
[----:B------:R-:W-:Y:S02]  /*20fd0*/  ISETP.GE.AND P4, PT, R149, UR4, PT ;  /* 0x0000000495007c0c */ /* 0x000fe4000bf86270 */
[----:B------:R-:W-:-:S02]  /*20fe0*/  @!P3 LEA.HI.X R9, R173, R3, R174, 0x2, P6 ;  /* 0x00000003ad09b211 */ /* 0x000fc400030f14ae */
[----:B0-----:R-:W-:-:S03]  /*20ff0*/  @!P2 LEA R4, P6, R171, R2, 0x2 ;  /* 0x00000002ab04a211 */ /* 0x001fc600078c10ff */
[----:B------:R0:W-:Y:S01]  /*21000*/  @!P3 ST.E.64 desc[UR6][R8.64], R104 ;  /* 0x000000680800b985 */ /* 0x0001e2000c101b06 */
[----:B------:R-:W-:Y:S02]  /*21010*/  @!P2 LEA.HI.X R5, R171, R3, R172, 0x2, P6 ;  /* 0x00000003ab05a211 */ /* 0x000fe400030f14ac */
[----:B---3--:R-:W-:-:S03]  /*21020*/  @!P1 LEA R6, P3, R169, R2, 0x2 ;  /* 0x00000002a9069211 */ /* 0x008fc600078610ff */
[----:B------:R3:W-:Y:S01]  /*21030*/  @!P2 ST.E.64 desc[UR6][R4.64], R102 ;  /* 0x000000660400a985 */ /* 0x0007e2000c101b06 */
[-C--:B------:R-:W-:Y:S02]  /*21040*/  @!P1 LEA.HI.X R7, R169, R3.reuse, R170, 0x2, P3 ;  /* 0x00000003a9079211 */ /* 0x080fe400018f14aa */
[----:B------:R-:W-:Y:S02]  /*21050*/  ISETP.GE.AND P3, PT, R147, UR4, PT ;  /* 0x0000000493007c0c */ /* 0x000fe4000bf66270 */
[CC--:B0-----:R-:W-:Y:S01]  /*21060*/  @!P0 LEA R8, P6, R167.reuse, R2.reuse, 0x2 ;  /* 0x00000002a7088211 */ /* 0x0c1fe200078c10ff */
[----:B------:R0:W-:Y:S03]  /*21070*/  @!P1 ST.E.64 desc[UR6][R6.64], R106 ;  /* 0x0000006a06009985 */ /* 0x0001e6000c101b06 */
[----:B------:R-:W-:Y:S02]  /*21080*/  @!P0 LEA.HI.X R9, R167, R3, R168, 0x2, P6 ;  /* 0x00000003a7098211 */ /* 0x000fe400030f14a8 */
[----:B---3--:R-:W-:-:S03]  /*21090*/  @!P5 LEA R4, P1, R151, R2, 0x2 ;  /* 0x000000029704d211 */ /* 0x008fc600078210ff */
        /* <DEDUP_REMOVED lines=8> */
[CC--:B---3--:R-:W-:Y:S01]  /*21120*/  @!P3 LEA R8, P6, R147.reuse, R2.reuse, 0x2 ;  /* 0x000000029308b211 */ /* 0x0c8fe200078c10ff */
[----:B------:R3:W-:Y:S01]  /*21130*/  @!P4 ST.E.64 desc[UR6][R6.64], R112 ;  /* 0x000000700600c985 */ /* 0x0007e2000c101b06 */
[----:B------:R-:W-:Y:S02]  /*21140*/  ISETP.GE.AND P4, PT, R138, UR4, PT ;  /* 0x000000048a007c0c */ /* 0x000fe4000bf86270 */
[----:B------:R-:W-:Y:S02]  /*21150*/  @!P3 LEA.HI.X R9, R147, R3, R148, 0x2, P6 ;  /* 0x000000039309b211 */ /* 0x000fe400030f1494 */
[----:B0-----:R-:W-:-:S03]  /*21160*/  @!P1 LEA R4, P6, R140, R2, 0x2 ;  /* 0x000000028c049211 */ /* 0x001fc600078c10ff */
[----:B------:R0:W-:Y:S01]  /*21170*/  @!P3 ST.E.64 desc[UR6][R8.64], R114 ;  /* 0x000000720800b985 */ /* 0x0001e2000c101b06 */
[----:B------:R-:W-:Y:S02]  /*21180*/  ISETP.GE.AND P3, PT, R136, UR4, PT ;  /* 0x0000000488007c0c */ /* 0x000fe4000bf66270 */
[----:B------:R-:W-:Y:S02]  /*21190*/  @!P1 LEA.HI.X R5, R140, R3, R144, 0x2, P6 ;  /* 0x000000038c059211 */ /* 0x000fe400030f1490 */
[----:B---3--:R-:W-:-:S04]  /*211a0*/  @!P0 LEA R6, P5, R145, R2, 0x2 ;  /* 0x0000000291068211 */ /* 0x008fc800078a10ff */
[----:B------:R-:W-:Y:S02]  /*211b0*/  @!P0 LEA.HI.X R7, R145, R3, R146, 0x2, P5 ;  /* 0x0000000391078211 */ /* 0x000fe400028f1492 */
[----:B------:R-:W-:-:S03]  /*211c0*/  ISETP.GE.AND P5, PT, R132, UR4, PT ;  /* 0x0000000484007c0c */ /* 0x000fc6000bfa6270 */
[----:B------:R3:W-:Y:S04]  /*211d0*/  @!P0 ST.E.64 desc[UR6][R6.64], R116 ;  /* 0x0000007406008985 */ /* 0x0007e8000c101b06 */
[----:B------:R4:W-:Y:S01]  /*211e0*/  @!P1 ST.E.64 desc[UR6][R4.64], R118 ;  /* 0x0000007604009985 */ /* 0x0009e2000c101b06 */
[----:B0-----:R-:W-:-:S04]  /*211f0*/  @!P2 LEA R8, P1, R134, R2, 0x2 ;  /* 0x000000028608a211 */ /* 0x001fc800078210ff */
[----:B------:R-:W-:Y:S02]  /*21200*/  @!P2 LEA.HI.X R9, R134, R3, R135, 0x2, P1 ;  /* 0x000000038609a211 */ /* 0x000fe400008f1487 */
[----:B---3--:R-:W-:-:S04]  /*21210*/  @!P4 LEA R6, P0, R138, R2, 0x2 ;  /* 0x000000028a06c211 */ /* 0x008fc800078010ff */
[-C--:B------:R-:W-:Y:S02]  /*21220*/  @!P4 LEA.HI.X R7, R138, R3.reuse, R139, 0x2, P0 ;  /* 0x000000038a07c211 */ /* 0x080fe400000f148b */
[-C--:B------:R-:W-:Y:S02]  /*21230*/  @!P5 LEA R10, P0, R132, R2.reuse, 0x2 ;  /* 0x00000002840ad211 */ /* 0x080fe400078010ff */
[----:B----4-:R-:W-:Y:S01]  /*21240*/  @!P3 LEA R4, P6, R136, R2, 0x2 ;  /* 0x000000028804b211 */ /* 0x010fe200078c10ff */
[----:B------:R0:W-:Y:S01]  /*21250*/  @!P4 ST.E.64 desc[UR6][R6.64], R120 ;  /* 0x000000780600c985 */ /* 0x0001e2000c101b06 */
[-C--:B------:R-:W-:Y:S02]  /*21260*/  @!P5 LEA.HI.X R11, R132, R3.reuse, R133, 0x2, P0 ;  /* 0x00000003840bd211 */ /* 0x080fe400000f1485 */
[----:B------:R-:W-:Y:S02]  /*21270*/  ISETP.GE.AND P0, PT, R130, UR4, PT ;  /* 0x0000000482007c0c */ /* 0x000fe4000bf06270 */
[----:B------:R-:W-:-:S05]  /*21280*/  @!P3 LEA.HI.X R5, R136, R3, R137, 0x2, P6 ;  /* 0x000000038805b211 */ /* 0x000fca00030f1489 */
[----:B------:R0:W-:Y:S04]  /*21290*/  @!P3 ST.E.64 desc[UR6][R4.64], R122 ;  /* 0x0000007a0400b985 */ /* 0x0001e8000c101b06 */
[----:B------:R0:W-:Y:S04]  /*212a0*/  @!P2 ST.E.64 desc[UR6][R8.64], R124 ;  /* 0x0000007c0800a985 */ /* 0x0001e8000c101b06 */
[----:B------:R0:W-:Y:S01]  /*212b0*/  @!P5 ST.E.64 desc[UR6][R10.64], R126 ;  /* 0x0000007e0a00d985 */ /* 0x0001e2000c101b06 */
[----:B------:R-:W-:Y:S05]  /*212c0*/  @P0 BRA `(.L_x_664) ;  /* 0x0000000c00ac0947 */ /* 0x000fea0003800000 */
[----:B------:R-:W-:Y:S01]  /*212d0*/  LEA R2, P0, R130, R2, 0x2 ;  /* 0x0000000282027211 */ /* 0x000fe200078010ff */
[----:B------:R-:W-:-:S03]  /*212e0*/  ULDC.64 UR4, c[0x0][0x208] ;  /* 0x0000820000047ab9 */ /* 0x000fc60000000a00 */
[----:B------:R-:W-:-:S05]  /*212f0*/  LEA.HI.X R3, R130, R3, R131, 0x2, P0 ;  /* 0x0000000382037211 */ /* 0x000fca00000f1483 */
[----:B------:R3:W-:Y:S01]  /*21300*/  ST.E.64 desc[UR4][R2.64], R128 ;  /* 0x0000008002007985 */ /* 0x0007e2000c101b04 */
[----:B------:R-:W-:Y:S05]  /*21310*/  BRA `(.L_x_664) ;  /* 0x0000000c00987947 */ /* 0x000fea0003800000 */
.L_x_655:
[----:B------:R-:W-:Y:S01]  /*21320*/  ULDC.64 UR6, c[0x0][0xc08] ;  /* 0x0003020000067ab9 */ /* 0x000fe20000000a00 */
[----:B------:R-:W-:Y:S01]  /*21330*/  ULDC.64 UR4, c[0x0][0xc00] ;  /* 0x0003000000047ab9 */ /* 0x000fe20000000a00 */
[----:B------:R-:W-:Y:S01]  /*21340*/  ISETP.NE.U32.AND P1, PT, RZ, UR6, PT ;  /* 0x00000006ff007c0c */ /* 0x000fe2000bf25070 */
[----:B------:R-:W-:Y:S01]  /*21350*/  IMAD.MOV.U32 R15, RZ, RZ, RZ ;  /* 0x000000ffff0f7224 */ /* 0x000fe200078e00ff */
[----:B------:R-:W-:Y:S01]  /*21360*/  IADD3 R2, P2, R236, UR4, RZ ;  /* 0x00000004ec027c10 */ /* 0x000fe2000ff5e0ff */
[----:B------:R-:W-:Y:S01]  /*21370*/  ULDC.64 UR8, c[0x0][0x208] ;  /* 0x0000820000087ab9 */ /* 0x000fe20000000a00 */
[----:B------:R-:W-:Y:S02]  /*21380*/  ISETP.NE.AND.EX P1, PT, RZ, UR7, PT, P1 ;  /* 0x00000007ff007c0c */ /* 0x000fe4000bf25310 */
[----:B------:R-:W-:Y:S01]  /*21390*/  IADD3.X R3, R237, UR5, RZ, P2, !PT ;  /* 0x00000005ed037c10 */ /* 0x000fe200097fe4ff */
[----:B------:R-:W2:Y:S01]  /*213a0*/  S2R R4, SR_TID.X ;  /* 0x0000000000047919 */ /* 0x000ea20000002100 */
[----:B------:R-:W-:-:S04]  /*213b0*/  ISETP.NE.U32.AND P0, PT, RZ, UR4, PT ;  /* 0x00000004ff007c0c */ /* 0x000fc8000bf05070 */
[----:B------:R-:W-:-:S05]  /*213c0*/  ISETP.NE.AND.EX P0, PT, RZ, UR5, PT, P0 ;  /* 0x00000005ff007c0c */ /* 0x000fca000bf05300 */
[----:B------:R-:W-:-:S04]  /*213d0*/  @P1 IADD3 R236, P2, R236, UR6, RZ ;  /* 0x00000006ecec1c10 */ /* 0x000fc8000ff5e0ff */
[----:B------:R-:W-:Y:S02]  /*213e0*/  @P1 IADD3.X R237, R237, UR7, RZ, P2, !PT ;  /* 0x00000007eded1c10 */ /* 0x000fe400097fe4ff */
[----:B------:R-:W-:Y:S01]  /*213f0*/  ISETP.NE.AND P2, PT, R234, RZ, PT ;  /* 0x000000ffea00720c */ /* 0x000fe20003f45270 */
[----:B------:R-:W-:Y:S01]  /*21400*/  ULDC UR4, c[0x0][0xa88] ;  /* 0x0002a20000047ab9 */ /* 0x000fe20000000800 */
[----:B------:R3:W5:Y:S01]  /*21410*/  @P0 LDG.E R15, desc[UR8][R2.64] ;  /* 0x00000008020f0981 */ /* 0x000762000c1e1900 */
[----:B------:R-:W-:-:S06]  /*21420*/  IMAD.U32 R0, RZ, RZ, UR4 ;  /* 0x00000004ff007e24 */ /* 0x000fcc000f8e00ff */
[----:B------:R3:W5:Y:S04]  /*21430*/  @P1 LDG.E R0, desc[UR8][R236.64] ;  /* 0x00000008ec001981 */ /* 0x000768000c1e1900 */
[----:B------:R-:W4:Y:S01]  /*21440*/  @!P2 LDC R234, c[0x0][0xad4] ;  /* 0x0002b500ffeaab82 */ /* 0x000f220000000800 */
[----:B--2---:R-:W-:-:S05]  /*21450*/  VIADD R5, R4, 0xffffff80 ;  /* 0xffffff8004057836 */ /* 0x004fca0000000000 */
[----:B------:R-:W-:Y:S02]  /*21460*/  ISETP.GT.AND P3, PT, R5, 0x7f, PT ;  /* 0x0000007f0500780c */ /* 0x000fe40003f64270 */
[----:B----4-:R-:W-:Y:S01]  /*21470*/  ISETP.GT.AND P2, PT, R234, 0x1, PT ;  /* 0x00000001ea00780c */ /* 0x010fe20003f44270 */
[----:B---3--:R-:W-:-:S12]  /*21480*/  @P1 BRA `(.L_x_667) ;  /* 0x0000000000141947 */ /* 0x008fd80003800000 */
[----:B------:R-:W-:Y:S05]  /*21490*/  @!P0 BRA `(.L_x_667) ;  /* 0x0000000000108947 */ /* 0x000fea0003800000 */
[----:B------:R-:W-:Y:S02]  /*214a0*/  ULDC.64 UR4, c[0x0][0x208] ;  /* 0x0000820000047ab9 */ /* 0x000fe40000000a00 */
[----:B------:R-:W2:Y:S04]  /*214b0*/  LDG.E R5, desc[UR4][R2.64] ;  /* 0x0000000402057981 */ /* 0x000ea8000c1e1900 */
[----:B-----5:R-:W2:Y:S02]  /*214c0*/  LDG.E R0, desc[UR4][R2.64+0x4] ;  /* 0x0000040402007981 */ /* 0x020ea4000c1e1900 */
[----:B--2---:R-:W-:-:S07]  /*214d0*/  IADD3 R0, -R5, R0, RZ ;  /* 0x0000000005007210 */ /* 0x004fce0007ffe1ff */
.L_x_667:
[----:B------:R-:W2:Y:S01]  /*214e0*/  LDL.LU R2, [R1+0xfc] ;  /* 0x0000fc0001027983 */ /* 0x000ea20000300800 */
[----:B------:R-:W-:Y:S01]  /*214f0*/  BSSY B1, `(.L_x_668) ;  /* 0x0000039000017945 */ /* 0x000fe20003800000 */
[----:B------:R-:W-:Y:S02]  /*21500*/  SEL R235, R235, RZ, !P0 ;  /* 0x000000ffebeb7207 */ /* 0x000fe40004000000 */
[----:B-----5:R-:W-:Y:S02]  /*21510*/  SHF.R.S32.HI R24, RZ, 0x1f, R15 ;  /* 0x0000001fff187819 */ /* 0x020fe4000001140f */
[----:B--2---:R-:W-:Y:S01]  /*21520*/  SEL R26, R2, RZ, !P0 ;  /* 0x000000ff021a7207 */ /* 0x004fe20004000000 */
[----:B------:R-:W-:Y:S06]  /*21530*/  @P3 BRA `(.L_x_669) ;  /* 0x0000000000d03947 */ /* 0x000fec0003800000 */
[----:B------:R-:W2:Y:S01]  /*21540*/  LDL R2, [R1+0x74] ;  /* 0x0000740001027983 */ /* 0x000ea20000100800 */
[----:B------:R-:W3:Y:S02]  /*21550*/  LDC R29, c[0x0][0xbe8] ;  /* 0x0002fa00ff1d7b82 */ /* 0x000ee40000000800 */
[----:B---3--:R-:W-:Y:S02]  /*21560*/  IMAD R3, R0, R29, RZ ;  /* 0x0000001d00037224 */ /* 0x008fe400078e02ff */
[----:B--2---:R-:W-:-:S04]  /*21570*/  IMAD R2, R2, 0x80, R4 ;  /* 0x0000008002027824 */ /* 0x004fc800078e0204 */
[----:B------:R-:W-:-:S05]  /*21580*/  VIADD R28, R2, 0xffffff80 ;  /* 0xffffff80021c7836 */ /* 0x000fca0000000000 */
[----:B------:R-:W-:-:S13]  /*21590*/  ISETP.GE.AND P0, PT, R28, R3, PT ;  /* 0x000000031c00720c */ /* 0x000fda0003f06270 */
[----:B------:R-:W-:Y:S05]  /*215a0*/  @P0 BRA `(.L_x_669) ;  /* 0x0000000000b40947 */ /* 0x000fea0003800000 */
[----:B------:R-:W2:Y:S01]  /*215b0*/  LDL.LU R30, [R1+0x78] ;  /* 0x00007800011e7983 */ /* 0x000ea20000300800 */
[----:B------:R-:W-:Y:S01]  /*215c0*/  IMAD.MOV.U32 R20, RZ, RZ, 0x9b8 ;  /* 0x000009b8ff147424 */ /* 0x000fe200078e00ff */
[----:B------:R-:W-:Y:S01]  /*215d0*/  ISETP.GT.AND P0, PT, R234, 0x1, PT ;  /* 0x00000001ea00780c */ /* 0x000fe20003f04270 */
[----:B------:R-:W3:Y:S01]  /*215e0*/  LDC.64 R8, c[0x0][0xba8] ;  /* 0x0002ea00ff087b82 */ /* 0x000ee20000000a00 */
[----:B------:R-:W-:Y:S01]  /*215f0*/  ISETP.NE.AND P1, PT, R29, 0x1, PT ;  /* 0x000000011d00780c */ /* 0x000fe20003f25270 */
[----:B------:R-:W-:Y:S01]  /*21600*/  ULDC.64 UR4, c[0x0][0x208] ;  /* 0x0000820000047ab9 */ /* 0x000fe20000000a00 */
[----:B------:R-:W-:Y:S02]  /*21610*/  SEL R20, R20, 0x978, P0 ;  /* 0x0000097814147807 */ /* 0x000fe40000000000 */
[----:B------:R-:W-:-:S03]  /*21620*/  MOV R21, R28 ;  /* 0x0000001c00157202 */ /* 0x000fc60000000f00 */
[----:B------:R-:W4:Y:S08]  /*21630*/  LDC.64 R2, c[0x0][R20+0x220] ;  /* 0x0000880014027b82 */ /* 0x000f300000000a00 */
[----:B------:R-:W5:Y:S08]  /*21640*/  LDC.64 R10, c[0x0][R20+0x218] ;  /* 0x00008600140a7b82 */ /* 0x000f700000000a00 */
[----:B------:R-:W0:Y:S08]  /*21650*/  LDC.64 R4, c[0x0][R20+0x228] ;  /* 0x00008a0014047b82 */ /* 0x000e300000000a00 */
[----:B------:R-:W1:Y:S08]  /*21660*/  @P1 LDC R13, c[0x0][0xbec] ;  /* 0x0002fb00ff0d1b82 */ /* 0x000e700000000800 */
[----:B------:R-:W0:Y:S08]  /*21670*/  LDC.64 R6, c[0x0][R20+0x210] ;  /* 0x0000840014067b82 */ /* 0x000e300000000a00 */
[----:B------:R-:W0:Y:S01]  /*21680*/  @P1 LDC R27, c[0x0][0xbf0] ;  /* 0x0002fc00ff1b1b82 */ /* 0x000e220000000800 */
[----:B-1----:R-:W-:-:S07]  /*21690*/  @P1 IMAD.HI.U32 R14, R28, R13, RZ ;  /* 0x0000000d1c0e1227 */ /* 0x002fce00078e00ff */
[----:B---3--:R-:W1:Y:S01]  /*216a0*/  @!P0 LDC R8, c[0x0][0xb50] ;  /* 0x0002d400ff088b82 */ /* 0x008e620000000800 */
[-C--:B----4-:R-:W-:Y:S02]  /*216b0*/  IMAD R3, R3, R235.reuse, RZ ;  /* 0x000000eb03037224 */ /* 0x090fe400078e02ff */
[----:B------:R-:W-:-:S05]  /*216c0*/  IMAD.WIDE.U32 R12, R2, R235, RZ ;  /* 0x000000eb020c7225 */ /* 0x000fca00078e00ff */
[----:B------:R-:W3:Y:S01]  /*216d0*/  @!P0 LDC R9, c[0x0][0xb54] ;  /* 0x0002d500ff098b82 */ /* 0x000ee20000000800 */
[-C--:B-----5:R-:W-:Y:S02]  /*216e0*/  IMAD R25, R11, R232.reuse, RZ ;  /* 0x000000e80b197224 */ /* 0x0a0fe400078e02ff */
[----:B------:R-:W-:Y:S01]  /*216f0*/  IMAD.WIDE.U32 R10, R10, R232, RZ ;  /* 0x000000e80a0a7225 */ /* 0x000fe200078e00ff */
[----:B0-----:R-:W-:-:S03]  /*21700*/  @P1 SHF.R.U32.HI R21, RZ, R27, R14 ;  /* 0x0000001bff151219 */ /* 0x001fc6000001160e */
[----:B------:R-:W-:Y:S01]  /*21710*/  IMAD R27, R2, R26, R3 ;  /* 0x0000001a021b7224 */ /* 0x000fe200078e0203 */
[----:B------:R-:W-:Y:S01]  /*21720*/  IADD3 R10, P1, P3, R12, R10, R15 ;  /* 0x0000000a0c0a7210 */ /* 0x000fe20007b3e00f */
[----:B------:R-:W-:Y:S02]  /*21730*/  IMAD.IADD R25, R11, 0x1, R25 ;  /* 0x000000010b197824 */ /* 0x000fe400078e0219 */
[----:B------:R-:W-:Y:S02]  /*21740*/  IMAD.MOV R2, RZ, RZ, -R21 ;  /* 0x000000ffff027224 */ /* 0x000fe400078e0a15 */
[----:B------:R-:W-:Y:S01]  /*21750*/  IMAD.IADD R27, R13, 0x1, R27 ;  /* 0x000000010d1b7824 */ /* 0x000fe200078e021b */
[----:B--2---:R-:W-:-:S05]  /*21760*/  SEL R3, R30, RZ, P0 ;  /* 0x000000ff1e037207 */ /* 0x004fca0000000000 */
[-C--:B------:R-:W-:Y:S02]  /*21770*/  IMAD R11, R5, R3.reuse, RZ ;  /* 0x00000003050b7224 */ /* 0x080fe400078e02ff */
[----:B------:R-:W-:-:S04]  /*21780*/  IMAD.WIDE.U32 R4, R4, R3, RZ ;  /* 0x0000000304047225 */ /* 0x000fc800078e00ff */
[----:B------:R-:W-:Y:S01]  /*21790*/  IMAD R3, R29, R2, R28 ;  /* 0x000000021d037224 */ /* 0x000fe200078e021c */
[----:B------:R-:W-:Y:S02]  /*217a0*/  IADD3.X R2, R27, R25, R24, P1, P3 ;  /* 0x000000191b027210 */ /* 0x000fe40000fe6418 */
[----:B------:R-:W-:Y:S02]  /*217b0*/  IADD3 R4, P0, P1, R21, R10, R4 ;  /* 0x0000000a15047210 */ /* 0x000fe4000791e004 */
[----:B------:R-:W-:Y:S02]  /*217c0*/  IADD3 R11, R5, R11, RZ ;  /* 0x0000000b050b7210 */ /* 0x000fe40007ffe0ff */
[----:B------:R-:W-:-:S04]  /*217d0*/  SHF.R.S32.HI R21, RZ, 0x1f, R21 ;  /* 0x0000001fff157819 */ /* 0x000fc80000011415 */
[----:B------:R-:W-:Y:S01]  /*217e0*/  IADD3.X R5, R21, R2, R11, P0, P1 ;  /* 0x0000000215057210 */ /* 0x000fe200007e240b */
[-C--:B------:R-:W-:Y:S01]  /*217f0*/  IMAD R2, R7, R3.reuse, RZ ;  /* 0x0000000307027224 */ /* 0x080fe200078e02ff */
[----:B------:R-:W-:Y:S01]  /*21800*/  SHF.R.S32.HI R11, RZ, 0x1f, R3 ;  /* 0x0000001fff0b7819 */ /* 0x000fe20000011403 */
[----:B------:R-:W-:-:S04]  /*21810*/  IMAD.WIDE.U32 R4, R6, R3, R4 ;  /* 0x0000000306047225 */ /* 0x000fc800078e0004 */
[----:B------:R-:W-:Y:S01]  /*21820*/  IMAD R11, R6, R11, R2 ;  /* 0x0000000b060b7224 */ /* 0x000fe200078e0202 */
[----:B-1----:R-:W-:Y:S01]  /*21830*/  LEA R8, P0, R4, R8, 0x2 ;  /* 0x0000000804087211 */ /* 0x002fe200078010ff */
[----:B------:R-:W-:Y:S02]  /*21840*/  IMAD.MOV.U32 R3, RZ, RZ, -0x800000 ;  /* 0xff800000ff037424 */ /* 0x000fe400078e00ff */
[----:B------:R-:W-:-:S05]  /*21850*/  IMAD.IADD R2, R5, 0x1, R11 ;  /* 0x0000000105027824 */ /* 0x000fca00078e020b */
[----:B---3--:R-:W-:-:S05]  /*21860*/  LEA.HI.X R9, R4, R9, R2, 0x2, P0 ;  /* 0x0000000904097211 */ /* 0x008fca00000f1402 */
[----:B------:R2:W-:Y:S02]  /*21870*/  STG.E desc[UR4][R8.64], R3 ;  /* 0x0000000308007986 */ /* 0x0005e4000c101904 */
.L_x_669:
[----:B------:R-:W-:Y:S05]  /*21880*/  BSYNC B1 ;  /* 0x0000000000017941 */ /* 0x000fea0003800000 */
.L_x_668:
[----:B------:R-:W-:Y:S05]  /*21890*/  @P2 BRA `(.L_x_664) ;  /* 0x0000000800382947 */ /* 0x000fea0003800000 */
[----:B--2---:R-:W2:Y:S01]  /*218a0*/  LDL.LU R8, [R1+0x74] ;  /* 0x0000740001087983 */ /* 0x004ea20000300800 */
[----:B------:R-:W3:Y:S01]  /*218b0*/  LDC R11, c[0x0][0xbe8] ;  /* 0x0002fa00ff0b7b82 */ /* 0x000ee20000000800 */
[----:B------:R-:W-:Y:S01]  /*218c0*/  ULDC.64 UR4, c[0x0][0xaa0] ;  /* 0x0002a80000047ab9 */ /* 0x000fe20000000a00 */
[----:B------:R-:W-:Y:S01]  /*218d0*/  IMAD R4, R233, 0x20, R212 ;  /* 0x00000020e9047824 */ /* 0x000fe200078e02d4 */
[----:B------:R4:W5:Y:S01]  /*218e0*/  LDL R21, [R1+0x14] ;  /* 0x0000140001157983 */ /* 0x0009620000100800 */
[----:B------:R-:W-:-:S03]  /*218f0*/  ULDC.64 UR6, c[0x0][0xaf0] ;  /* 0x0002bc0000067ab9 */ /* 0x000fc60000000a00 */
[----:B------:R4:W5:Y:S01]  /*21900*/  LDL R20, [R1+0x70] ;  /* 0x0000700001147983 */ /* 0x0009620000100800 */
[----:B------:R-:W-:-:S03]  /*21910*/  IMAD R2, R24, UR4, RZ ;  /* 0x0000000418027c24 */ /* 0x000fc6000f8e02ff */
[----:B------:R4:W5:Y:S01]  /*21920*/  LDL R14, [R1+0x6c] ;  /* 0x00006c00010e7983 */ /* 0x0009620000100800 */
[C---:B------:R-:W-:Y:S02]  /*21930*/  IMAD R5, R15.reuse, UR5, R2 ;  /* 0x000000050f057c24 */ /* 0x040fe4000f8e0202 */
[----:B------:R-:W-:Y:S01]  /*21940*/  IMAD.WIDE.U32 R2, R15, UR4, RZ ;  /* 0x000000040f027c25 */ /* 0x000fe2000f8e00ff */
[----:B------:R-:W-:-:S04]  /*21950*/  ULDC.64 UR4, c[0x0][0xae8] ;  /* 0x0002ba0000047ab9 */ /* 0x000fc80000000a00 */
[----:B------:R-:W-:Y:S02]  /*21960*/  IADD3 R3, R3, R5, RZ ;  /* 0x0000000503037210 */ /* 0x000fe40007ffe0ff */
[----:B---3--:R-:W-:Y:S01]  /*21970*/  ISETP.NE.AND P0, PT, R11, 0x1, PT ;  /* 0x000000010b00780c */ /* 0x008fe20003f05270 */
[----:B------:R-:W-:-:S04]  /*21980*/  IMAD.WIDE.U32 R2, R232, UR4, R2 ;  /* 0x00000004e8027c25 */ /* 0x000fc8000f8e0002 */
[----:B------:R-:W-:Y:S01]  /*21990*/  IMAD R3, R232, UR5, R3 ;  /* 0x00000005e8037c24 */ /* 0x000fe2000f8e0203 */
[----:B------:R-:W-:Y:S01]  /*219a0*/  ULDC.64 UR4, c[0x0][0xae0] ;  /* 0x0002b80000047ab9 */ /* 0x000fe20000000a00 */
[----:B------:R-:W-:-:S06]  /*219b0*/  IMAD.WIDE.U32 R2, R235, UR6, R2 ;  /* 0x00000006eb027c25 */ /* 0x000fcc000f8e0002 */
[----:B------:R-:W3:Y:S08]  /*219c0*/  @P0 LDC R6, c[0x0][0xbec] ;  /* 0x0002fb00ff060b82 */ /* 0x000ef00000000800 */
[----:B------:R-:W0:Y:S01]  /*219d0*/  @P0 LDC R7, c[0x0][0xbf0] ;  /* 0x0002fc00ff070b82 */ /* 0x000e220000000800 */
[----:B------:R-:W-:Y:S01]  /*219e0*/  IMAD R13, R0, R11, RZ ;  /* 0x0000000b000d7224 */ /* 0x000fe200078e02ff */
[----:B------:R-:W-:Y:S01]  /*219f0*/  BSSY B1, `(.L_x_670) ;  /* 0x0000033000017945 */ /* 0x000fe20003800000 */
[----:B--2---:R-:W-:-:S02]  /*21a00*/  IMAD R9, R8, 0x80, R4 ;  /* 0x0000008008097824 */ /* 0x004fc400078e0204 */
[----:B------:R-:W-:Y:S02]  /*21a10*/  IMAD R12, R8, 0x80, R212 ;  /* 0x00000080080c7824 */ /* 0x000fe400078e02d4 */
[----:B---3--:R-:W-:-:S04]  /*21a20*/  @P0 IMAD.HI.U32 R4, R9, R6, RZ ;  /* 0x0000000609040227 */ /* 0x008fc800078e00ff */
[----:B------:R-:W-:Y:S01]  /*21a30*/  IMAD.MOV.U32 R5, RZ, RZ, R9 ;  /* 0x000000ffff057224 */ /* 0x000fe200078e0009 */
[----:B0-----:R-:W-:Y:S01]  /*21a40*/  @P0 SHF.R.U32.HI R5, RZ, R7, R4 ;  /* 0x00000007ff050219 */ /* 0x001fe20000011604 */
[----:B------:R-:W-:-:S03]  /*21a50*/  IMAD R6, R26, UR6, RZ ;  /* 0x000000061a067c24 */ /* 0x000fc6000f8e02ff */
[--C-:B------:R-:W-:Y:S01]  /*21a60*/  SHF.R.S32.HI R4, RZ, 0x1f, R5.reuse ;  /* 0x0000001fff047819 */ /* 0x100fe20000011405 */
[----:B------:R-:W-:Y:S02]  /*21a70*/  IMAD R7, R235, UR7, R6 ;  /* 0x00000007eb077c24 */ /* 0x000fe4000f8e0206 */
[----:B------:R-:W-:Y:S02]  /*21a80*/  IMAD.MOV R6, RZ, RZ, -R5 ;  /* 0x000000ffff067224 */ /* 0x000fe400078e0a05 */
[----:B------:R-:W-:Y:S01]  /*21a90*/  IMAD R4, R4, UR4, RZ ;  /* 0x0000000404047c24 */ /* 0x000fe2000f8e02ff */
[----:B------:R-:W-:Y:S01]  /*21aa0*/  IADD3 R3, R3, R7, RZ ;  /* 0x0000000703037210 */ /* 0x000fe20007ffe0ff */
[----:B------:R-:W-:Y:S02]  /*21ab0*/  IMAD R7, R11, R6, R9 ;  /* 0x000000060b077224 */ /* 0x000fe400078e0209 */
[C---:B------:R-:W-:Y:S02]  /*21ac0*/  IMAD R9, R5.reuse, UR5, R4 ;  /* 0x0000000505097c24 */ /* 0x040fe4000f8e0204 */
[----:B------:R-:W-:Y:S01]  /*21ad0*/  IMAD.WIDE.U32 R2, R5, UR4, R2 ;  /* 0x0000000405027c25 */ /* 0x000fe2000f8e0002 */
[----:B------:R-:W-:Y:S01]  /*21ae0*/  SHF.R.S32.HI R4, RZ, 0x1f, R7 ;  /* 0x0000001fff047819 */ /* 0x000fe20000011407 */
[----:B------:R-:W-:-:S02]  /*21af0*/  ULDC.64 UR4, c[0x0][0xad8] ;  /* 0x0002b60000047ab9 */ /* 0x000fc40000000a00 */
[----:B------:R-:W-:Y:S02]  /*21b00*/  IMAD.IADD R3, R3, 0x1, R9 ;  /* 0x0000000103037824 */ /* 0x000fe400078e0209 */
[----:B------:R-:W-:Y:S02]  /*21b10*/  IMAD R4, R4, UR4, RZ ;  /* 0x0000000404047c24 */ /* 0x000fe4000f8e02ff */
[----:B------:R-:W-:Y:S01]  /*21b20*/  IMAD.WIDE.U32 R2, R7, UR4, R2 ;  /* 0x0000000407027c25 */ /* 0x000fe2000f8e0002 */
[----:B------:R-:W-:-:S03]  /*21b30*/  ISETP.GE.AND P2, PT, R12, R13, PT ;  /* 0x0000000d0c00720c */ /* 0x000fc60003f46270 */
[----:B------:R-:W-:Y:S01]  /*21b40*/  IMAD R5, R7, UR5, R4 ;  /* 0x0000000507057c24 */ /* 0x000fe2000f8e0204 */
[----:B------:R-:W-:Y:S02]  /*21b50*/  ULDC.64 UR4, c[0x0][0xa80] ;  /* 0x0002a00000047ab9 */ /* 0x000fe40000000a00 */
[----:B------:R-:W-:Y:S01]  /*21b60*/  LEA R10, P3, R2, UR4, 0x1 ;  /* 0x00000004020a7c11 */ /* 0x000fe2000f8608ff */
[----:B------:R-:W-:Y:S02]  /*21b70*/  IMAD.IADD R3, R3, 0x1, R5 ;  /* 0x0000000103037824 */ /* 0x000fe400078e0205 */
[----:B------:R-:W-:-:S03]  /*21b80*/  VIADD R0, R12, 0x20 ;  /* 0x000000200c007836 */ /* 0x000fc60000000000 */
[----:B------:R-:W-:Y:S02]  /*21b90*/  LEA.HI.X R11, R2, UR5, R3, 0x1, P3 ;  /* 0x00000005020b7c11 */ /* 0x000fe400098f0c03 */
[----:B------:R-:W-:Y:S01]  /*21ba0*/  ISETP.GE.AND P1, PT, R0, R13, PT ;  /* 0x0000000d0000720c */ /* 0x000fe20003f26270 */
[----:B------:R4:W0:Y:S01]  /*21bb0*/  SHFL.IDX PT, R8, R10, RZ, 0x181f ;  /* 0x00181fff0a087589 */ /* 0x00082200000e0000 */
[----:B------:R-:W-:-:S03]  /*21bc0*/  IADD3 R0, R12, 0x40, RZ ;  /* 0x000000400c007810 */ /* 0x000fc60007ffe0ff */
[----:B------:R4:W2:Y:S01]  /*21bd0*/  SHFL.IDX PT, R9, R11, RZ, 0x181f ;  /* 0x00181fff0b097589 */ /* 0x0008a200000e0000 */
        /* <DEDUP_REMOVED lines=8> */
[----:B0-----:R-:W-:-:S04]  /*21c60*/  @!P5 LEA R6, P6, R16, R8, 0x1 ;  /* 0x000000081006d211 */ /* 0x001fc800078c08ff */
[-C--:B--2---:R-:W-:Y:S02]  /*21c70*/  @!P5 LEA.HI.X R7, R16, R9.reuse, R17, 0x1, P6 ;  /* 0x000000091007d211 */ /* 0x084fe400030f0c11 */
[CC--:B------:R-:W-:Y:S01]  /*21c80*/  @!P3 LEA R4, P6, R218.reuse, R8.reuse, 0x1 ;  /* 0x00000008da04b211 */ /* 0x0c0fe200078c08ff */
[----:B-----5:R-:W-:Y:S02]  /*21c90*/  @!P4 IMAD.SHL.U32 R15, R21, 0x8, RZ ;  /* 0x00000008150fc824 */ /* 0x020fe400078e00ff */
[----:B------:R3:W-:Y:S01]  /*21ca0*/  @!P5 ST.E.128 desc[UR6][R6.64], RZ ;  /* 0x000000ff0600d985 */ /* 0x0007e2000c101d06 */
[----:B------:R-:W-:Y:S02]  /*21cb0*/  @!P3 LEA.HI.X R5, R218, R9, R20, 0x1, P6 ;  /* 0x00000009da05b211 */ /* 0x000fe400030f0c14 */
[----:B------:R-:W-:-:S04]  /*21cc0*/  @!P2 LEA R2, P6, R219, R8, 0x1 ;  /* 0x00000008db02a211 */ /* 0x000fc800078c08ff */
[----:B------:R-:W-:Y:S01]  /*21cd0*/  @!P2 LEA.HI.X R3, R219, R9, R14, 0x1, P6 ;  /* 0x00000009db03a211 */ /* 0x000fe200030f0c0e */
[----:B------:R-:W-:-:S05]  /*21ce0*/  @!P4 IMAD.WIDE R8, R15, 0x2, R8 ;  /* 0x000000020f08c825 */ /* 0x000fca00078e0208 */
[----:B------:R3:W-:Y:S04]  /*21cf0*/  @!P4 ST.E.128 desc[UR6][R8.64], RZ ;  /* 0x000000ff0800c985 */ /* 0x0007e8000c101d06 */
[----:B------:R3:W-:Y:S04]  /*21d00*/  @!P3 ST.E.128 desc[UR6][R4.64], RZ ;  /* 0x000000ff0400b985 */ /* 0x0007e8000c101d06 */
[----:B------:R3:W-:Y:S02]  /*21d10*/  @!P2 ST.E.128 desc[UR6][R2.64], RZ ;  /* 0x000000ff0200a985 */ /* 0x0007e4000c101d06 */
.L_x_671:
[----:B------:R-:W-:Y:S05]  /*21d20*/  BSYNC B1 ;  /* 0x0000000000017941 */ /* 0x000fea0003800000 */
.L_x_670:
[----:B--23--:R2:W3:Y:S01]  /*21d30*/  SHFL.IDX PT, R9, R11, 0x1, 0x181f ;  /* 0x00381f000b097f89 */ /* 0x00c4e200000e0000 */
[----:B------:R-:W-:Y:S03]  /*21d40*/  BSSY B1, `(.L_x_672) ;  /* 0x0000015000017945 */ /* 0x000fe60003800000 */
[----:B0-----:R2:W0:Y:S01]  /*21d50*/  SHFL.IDX PT, R8, R10, 0x1, 0x181f ;  /* 0x00381f000a087f89 */ /* 0x00142200000e0000 */
        /* <DEDUP_REMOVED lines=9> */
[-C--:B---3--:R-:W-:Y:S02]  /*21df0*/  @!P4 LEA.HI.X R7, R16, R9.reuse, R17, 0x1, P6 ;  /* 0x000000091007c211 */ /* 0x088fe400030f0c11 */
[----:B------:R-:W-:Y:S01]  /*21e00*/  @!P1 LEA R2, P6, R219, R8, 0x1 ;  /* 0x00000008db029211 */ /* 0x000fe200078c08ff */
[----:B-----5:R-:W-:Y:S01]  /*21e10*/  @!P3 IMAD.SHL.U32 R15, R21, 0x8, RZ ;  /* 0x00000008150fb824 */ /* 0x020fe200078e00ff */
[-C--:B------:R-:W-:Y:S01]  /*21e20*/  @!P2 LEA.HI.X R5, R218, R9.reuse, R20, 0x1, P5 ;  /* 0x00000009da05a211 */ /* 0x080fe200028f0c14 */
[----:B------:R0:W-:Y:S01]  /*21e30*/  @!P4 ST.E.128 desc[UR6][R6.64], RZ ;  /* 0x000000ff0600c985 */ /* 0x0001e2000c101d06 */
[----:B------:R-:W-:Y:S01]  /*21e40*/  @!P1 LEA.HI.X R3, R219, R9, R14, 0x1, P6 ;  /* 0x00000009db039211 */ /* 0x000fe200030f0c0e */
[----:B------:R-:W-:-:S05]  /*21e50*/  @!P3 IMAD.WIDE R8, R15, 0x2, R8 ;  /* 0x000000020f08b825 */ /* 0x000fca00078e0208 */
[----:B------:R0:W-:Y:S04]  /*21e60*/  @!P3 ST.E.128 desc[UR6][R8.64], RZ ;  /* 0x000000ff0800b985 */ /* 0x0001e8000c101d06 */
[----:B------:R0:W-:Y:S04]  /*21e70*/  @!P2 ST.E.128 desc[UR6][R4.64], RZ ;  /* 0x000000ff0400a985 */ /* 0x0001e8000c101d06 */
[----:B------:R0:W-:Y:S02]  /*21e80*/  @!P1 ST.E.128 desc[UR6][R2.64], RZ ;  /* 0x000000ff02009985 */ /* 0x0001e4000c101d06 */
.L_x_673:
[----:B------:R-:W-:Y:S05]  /*21e90*/  BSYNC B1 ;  /* 0x0000000000017941 */ /* 0x000fea0003800000 */
.L_x_672:
[----:B0--3--:R0:W3:Y:S01]  /*21ea0*/  SHFL.IDX PT, R9, R11, 0x2, 0x181f ;  /* 0x00581f000b097f89 */ /* 0x0090e200000e0000 */
        /* <DEDUP_REMOVED lines=10> */
[----:B-----5:R-:W-:Y:S02]  /*21f50*/  @!P4 SHF.L.U32 R15, R21, 0x3, RZ ;  /* 0x00000003150fc819 */ /* 0x020fe400000006ff */
[-C--:B------:R-:W-:Y:S02]  /*21f60*/  @!P5 LEA R4, P1, R218, R8.reuse, 0x1 ;  /* 0x00000008da04d211 */ /* 0x080fe400078208ff */
[----:B------:R-:W-:Y:S02]  /*21f70*/  @!P6 LEA R2, P2, R219, R8, 0x1 ;  /* 0x00000008db02e211 */ /* 0x000fe400078408ff */
[-C--:B---3--:R-:W-:Y:S02]  /*21f80*/  @!P3 LEA.HI.X R7, R16, R9.reuse, R17, 0x1, P0 ;  /* 0x000000091007b211 */ /* 0x088fe400000f0c11 */
[----:B------:R-:W-:-:S02]  /*21f90*/  @!P5 LEA.HI.X R5, R218, R9, R20, 0x1, P1 ;  /* 0x00000009da05d211 */ /* 0x000fc400008f0c14 */
[----:B------:R-:W-:Y:S01]  /*21fa0*/  @!P6 LEA.HI.X R3, R219, R9, R14, 0x1, P2 ;  /* 0x00000009db03e211 */ /* 0x000fe200010f0c0e */
[----:B------:R-:W-:Y:S01]  /*21fb0*/  @!P4 IMAD.WIDE R8, R15, 0x2, R8 ;  /* 0x000000020f08c825 */ /* 0x000fe200078e0208 */
[----:B------:R0:W-:Y:S04]  /*21fc0*/  @!P3 ST.E.128 desc[UR6][R6.64], RZ ;  /* 0x000000ff0600b985 */ /* 0x0001e8000c101d06 */
[----:B------:R0:W-:Y:S04]  /*21fd0*/  @!P4 ST.E.128 desc[UR6][R8.64], RZ ;  /* 0x000000ff0800c985 */ /* 0x0001e8000c101d06 */
[----:B------:R0:W-:Y:S04]  /*21fe0*/  @!P5 ST.E.128 desc[UR6][R4.64], RZ ;  /* 0x000000ff0400d985 */ /* 0x0001e8000c101d06 */
[----:B------:R0:W-:Y:S02]  /*21ff0*/  @!P6 ST.E.128 desc[UR6][R2.64], RZ ;  /* 0x000000ff0200e985 */ /* 0x0001e4000c101d06 */
.L_x_675:
[----:B------:R-:W-:Y:S05]  /*22000*/  BSYNC B1 ;  /* 0x0000000000017941 */ /* 0x000fea0003800000 */
.L_x_674:
[----:B------:R-:W-:Y:S01]  /*22010*/  VIADD R0, R12, 0x60 ;  /* 0x000000600c007836 */ /* 0x000fe20000000000 */
[----:B0--3--:R3:W0:Y:S04]  /*22020*/  SHFL.IDX PT, R9, R11, 0x3, 0x181f ;  /* 0x00781f000b097f89 */ /* 0x00962800000e0000 */
[----:B------:R-:W-:Y:S01]  /*22030*/  ISETP.GE.AND P0, PT, R0, R13, PT ;  /* 0x0000000d0000720c */ /* 0x000fe20003f06270 */
[----:B------:R3:W0:-:S12]  /*22040*/  SHFL.IDX PT, R8, R10, 0x3, 0x181f ;  /* 0x00781f000a087f89 */ /* 0x00061800000e0000 */
[----:B---3--:R-:W-:Y:S05]  /*22050*/  @P0 BRA `(.L_x_664) ;  /* 0x0000000000480947 */ /* 0x008fea0003800000 */
        /* <DEDUP_REMOVED lines=9> */
[----:B--2-45:R-:W-:Y:S01]  /*220f0*/  @!P4 IMAD.SHL.U32 R11, R21, 0x8, RZ ;  /* 0x00000008150bc824 */ /* 0x034fe200078e00ff */
[-C--:B------:R-:W-:Y:S02]  /*22100*/  @!P3 LEA.HI.X R7, R16, R9.reuse, R17, 0x1, P0 ;  /* 0x000000091007b211 */ /* 0x080fe400000f0c11 */
[-C--:B------:R-:W-:Y:S02]  /*22110*/  @!P5 LEA.HI.X R5, R218, R9.reuse, R20, 0x1, P1 ;  /* 0x00000009da05d211 */ /* 0x080fe400008f0c14 */
[----:B------:R-:W-:Y:S01]  /*22120*/  @!P6 LEA.HI.X R3, R219, R9, R14, 0x1, P2 ;  /* 0x00000009db03e211 */ /* 0x000fe200010f0c0e */
[----:B------:R-:W-:Y:S01]  /*22130*/  @!P4 IMAD.WIDE R8, R11, 0x2, R8 ;  /* 0x000000020b08c825 */ /* 0x000fe200078e0208 */
[----:B------:R3:W-:Y:S04]  /*22140*/  @!P3 ST.E.128 desc[UR6][R6.64], RZ ;  /* 0x000000ff0600b985 */ /* 0x0007e8000c101d06 */
[----:B------:R3:W-:Y:S04]  /*22150*/  @!P4 ST.E.128 desc[UR6][R8.64], RZ ;  /* 0x000000ff0800c985 */ /* 0x0007e8000c101d06 */
[----:B------:R3:W-:Y:S04]  /*22160*/  @!P5 ST.E.128 desc[UR6][R4.64], RZ ;  /* 0x000000ff0400d985 */ /* 0x0007e8000c101d06 */
[----:B------:R3:W-:Y:S02]  /*22170*/  @!P6 ST.E.128 desc[UR6][R2.64], RZ ;  /* 0x000000ff0200e985 */ /* 0x0007e4000c101d06 */
.L_x_664:
[----:B------:R-:W-:Y:S05]  /*22180*/  BSYNC B0 ;  /* 0x0000000000007941 */ /* 0x000fea0003800000 */
.L_x_654:
[----:B------:R-:W-:Y:S02]  /*22190*/  ULDC UR4, c[0x0][0xc3c] ;  /* 0x00030f0000047ab9 */ /* 0x000fe40000000800 */
[----:B-1----:R-:W-:-:S13]  /*221a0*/  ISETP.GE.AND P0, PT, R143, UR4, PT ;  /* 0x000000048f007c0c */ /* 0x002fda000bf06270 */
[----:B------:R-:W-:Y:S05]  /*221b0*/  @!P0 BRA `(.L_x_676) ;  /* 0xfffffdf800808947 */ /* 0x000fea000383ffff */
[----:B------:R-:W-:Y:S05]  /*221c0*/  BRA `(.L_x_444) ;  /* 0x0000009000647947 */ /* 0x000fea0003800000 */
.L_x_442:
[----:B------:R-:W-:-:S08]  /*221d0*/  NOP ;  /* 0x0000000000007918 */ /* 0x000fd00000000000 */
[----:B------:R-:W0:-:S00]  /*221e0*/  USETMAXREG.DEALLOC.CTAPOOL 0x18 ;  /* 0x00000018000079c8 */ /* 0x000e0000080e0500 */
[----:B0-----:R-:W2:Y:S01]  /*221f0*/  LDL.LU R2, [R1+0x10] ;  /* 0x0000100001027983 */ /* 0x001ea20000300800 */
[----:B------:R-:W-:Y:S01]  /*22200*/  LOP3.LUT R0, R0, 0x3, RZ, 0xc0, !PT ;  /* 0x0000000300007812 */ /* 0x000fe200078ec0ff */
[----:B------:R-:W-:-:S05]  /*22210*/  IMAD.MOV.U32 R7, RZ, RZ, RZ ;  /* 0x000000ffff077224 */ /* 0x000fca00078e00ff */
[----:B------:R-:W0:Y:S02]  /*22220*/  SHFL.IDX PT, R0, R0, RZ, 0x1f ;  /* 0x00001fff00007589 */ /* 0x000e2400000e0000 */
[----:B0-----:R-:W-:Y:S02]  /*22230*/  ISETP.NE.AND P0, PT, R0, RZ, PT ;  /* 0x000000ff0000720c */ /* 0x001fe40003f05270 */
[----:B--2---:R-:W-:-:S11]  /*22240*/  LOP3.LUT R2, R2, 0xfffffffd, RZ, 0xc0, !PT ;  /* 0xfffffffd02027812 */ /* 0x004fd600078ec0ff */
[----:B------:R-:W-:-:S05]  /*22250*/  @P0 LOP3.LUT R2, R2, 0x2, RZ, 0xfc, !PT ;  /* 0x0000000202020812 */ /* 0x000fca00078efcff */
[----:B------:R0:W-:Y:S01]  /*22260*/  STL [R1+0x10], R2 ;  /* 0x0000100201007387 */ /* 0x0001e20000100800 */
        /* <DEDUP_REMOVED lines=10> */
.L_x_677:
[----:B------:R-:W-:Y:S01]  /*22310*/  LOP3.LUT R0, R6, 0x1f, RZ, 0xc0, !PT ;  /* 0x0000001f06007812 */ /* 0x000fe200078ec0ff */
[----:B------:R-:W-:Y:S01]  /*22320*/  ULDC UR4, c[0x0][0xc3c] ;  /* 0x00030f0000047ab9 */ /* 0x000fe20000000800 */
[----:B------:R-:W-:Y:S01]  /*22330*/  ULDC.64 UR6, c[0x0][0x208] ;  /* 0x0000820000067ab9 */ /* 0x000fe20000000a00 */
[----:B------:R-:W-:Y:S01]  /*22340*/  MOV R10, RZ ;  /* 0x000000ff000a7202 */ /* 0x000fe20000000f00 */
[----:B------:R-:W-:Y:S01]  /*22350*/  ULDC UR5, c[0x0][0xc38] ;  /* 0x00030e0000057ab9 */ /* 0x000fe20000000800 */
[----:B------:R-:W-:-:S04]  /*22360*/  ISETP.NE.AND P0, PT, R0, 0x1f, PT ;  /* 0x0000001f0000780c */ /* 0x000fc80003f05270 */
[----:B------:R-:W-:-:S13]  /*22370*/  ISETP.GE.OR P1, PT, R0, UR4, !P0 ;  /* 0x0000000400007c0c */ /* 0x000fda000c726670 */
[----:B0-----:R-:W0:Y:S08]  /*22380*/  @!P1 LDC.64 R2, c[0x0][0xc80] ;  /* 0x00032000ff029b82 */ /* 0x001e300000000a00 */
        /* <DEDUP_REMOVED lines=23> */
[----:B-1----:R-:W-:-:S04]  /*22500*/  SEL R2, R2, RZ, P4 ;  /* 0x000000ff02027207 */ /* 0x002fc80002000000 */
[----:B------:R-:W-:-:S05]  /*22510*/  IADD3 R3, R9, R2, RZ ;  /* 0x0000000209037210 */ /* 0x000fca0007ffe0ff */
        /* <DEDUP_REMOVED lines=11> */
.L_x_681:
[----:B------:R-:W0:Y:S01]  /*225d0*/  LDC R2, c[0x0][0xc3c] ;  /* 0x00030f00ff027b82 */ /* 0x000e220000000800 */
[----:B------:R-:W-:Y:S01]  /*225e0*/  ULDC UR7, c[0x0][0xc3c] ;  /* 0x00030f0000077ab9 */ /* 0x000fe20000000800 */
[----:B------:R-:W-:Y:S01]  /*225f0*/  UIADD3 UR4, UR4, 0x1f, URZ ;  /* 0x0000001f04047890 */ /* 0x000fe2000fffe03f */
[----:B------:R-:W-:-:S05]  /*22600*/  MOV R3, UR7 ;  /* 0x0000000700037c02 */ /* 0x000fca0008000f00 */
        /* <DEDUP_REMOVED lines=16> */
[----:B0-----:R-:W-:-:S04]  /*22710*/  SEL R4, R4, RZ, P1 ;  /* 0x000000ff04047207 */ /* 0x001fc80000800000 */
[----:B------:R-:W-:-:S05]  /*22720*/  IADD3 R4, R11, R4, RZ ;  /* 0x000000040b047210 */ /* 0x000fca0007ffe0ff */
        /* <DEDUP_REMOVED lines=10> */
[----:B0-----:R-:W-:-:S04]  /*227d0*/  SEL R2, R2, RZ, P5 ;  /* 0x000000ff02027207 */ /* 0x001fc80002800000 */
[----:B------:R-:W-:-:S05]  /*227e0*/  IADD3 R2, R3, R2, RZ ;  /* 0x0000000203027210 */ /* 0x000fca0007ffe0ff */
[----:B------:R-:W0:Y:S02]  /*227f0*/  SHFL.IDX PT, R4, R2, 0x1f, 0x1f ;  /* 0x03e01f0002047f89 */ /* 0x000e2400000e0000 */
[----:B0-----:R-:W-:-:S04]  /*22800*/  IMAD R11, R4, UR5, RZ ;  /* 0x00000005040b7c24 */ /* 0x001fc8000f8e02ff */
[----:B------:R-:W-:-:S05]  /*22810*/  IMAD.IADD R8, R11, 0x1, R8 ;  /* 0x000000010b087824 */ /* 0x000fca00078e0208 */
[----:B------:R-:W-:-:S13]  /*22820*/  ISETP.GT.AND P6, PT, R8, UR6, PT ;  /* 0x0000000608007c0c */ /* 0x000fda000bfc4270 */
[----:B------:R-:W-:Y:S05]  /*22830*/  @!P6 BRA `(.L_x_681) ;  /* 0xfffffffc0064e947 */ /* 0x000fea000383ffff */
.L_x_679:
        /* <DEDUP_REMOVED lines=16> */
[----:B0-----:R-:W-:Y:S01]  /*22940*/  IADD3 R16, RZ, -R3, RZ ;  /* 0x80000003ff107210 */ /* 0x001fe20007ffe0ff */
[----:B------:R-:W-:Y:S06]  /*22950*/  @!P0 BRA `(.L_x_682) ;  /* 0x0000000000088947 */ /* 0x000fec0003800000 */
[----:B------:R-:W-:-:S05]  /*22960*/  VIADD R13, R4, 0xffffffff ;  /* 0xffffffff040d7836 */ /* 0x000fca0000000000 */
[----:B------:R0:W1:Y:S02]  /*22970*/  SHFL.IDX PT, R14, R2, R13, 0x1f ;  /* 0x00001f0d020e7589 */ /* 0x00006400000e0000 */
.L_x_682:
[----:B-1----:R-:W-:Y:S01]  /*22980*/  IMAD R10, R14, UR5, R11 ;  /* 0x000000050e0a7c24 */ /* 0x002fe2000f8e020b */
[----:B------:R-:W1:Y:S01]  /*22990*/  MUFU.RCP R12, R12 ;  /* 0x0000000c000c7308 */ /* 0x000e620000001000 */
[----:B------:R-:W-:Y:S02]  /*229a0*/  IMAD R11, R16, R5, RZ ;  /* 0x00000005100b7224 */ /* 0x000fe400078e02ff */
[----:B0-----:R-:W-:Y:S01]  /*229b0*/  IMAD.MOV.U32 R2, RZ, RZ, RZ ;  /* 0x000000ffff027224 */ /* 0x001fe200078e00ff */
[----:B------:R0:W-:Y:S03]  /*229c0*/  STL [R1], R10 ;  /* 0x0000000a01007387 */ /* 0x0001e60000100800 */
[----:B------:R-:W-:Y:S01]  /*229d0*/  IMAD.HI.U32 R2, R3, R11, R2 ;  /* 0x0000000b03027227 */ /* 0x000fe200078e0002 */
[----:B------:R-:W-:-:S04]  /*229e0*/  IABS R11, R7 ;  /* 0x00000007000b7213 */ /* 0x000fc80000000000 */
[----:B------:R-:W-:Y:S02]  /*229f0*/  IADD3 R14, RZ, -R11, RZ ;  /* 0x8000000bff0e7210 */ /* 0x000fe40007ffe0ff */
        /* <DEDUP_REMOVED lines=11> */
[----:B0-----:R-:W-:Y:S01]  /*22ab0*/  IMAD.MOV R5, RZ, RZ, -R3 ;  /* 0x000000ffff057224 */ /* 0x001fe200078e0a03 */
[----:B------:R-:W-:-:S03]  /*22ac0*/  MOV R2, RZ ;  /* 0x000000ff00027202 */ /* 0x000fc60000000f00 */
[----:B------:R-:W-:-:S04]  /*22ad0*/  IMAD R5, R5, R8, RZ ;  /* 0x0000000805057224 */ /* 0x000fc800078e02ff */
[----:B------:R-:W-:Y:S01]  /*22ae0*/  IMAD.HI.U32 R5, R3, R5, R2 ;  /* 0x0000000503057227 */ /* 0x000fe200078e0002 */
[----:B------:R-:W-:Y:S02]  /*22af0*/  LOP3.LUT R2, R10, R7, RZ, 0x3c, !PT ;  /* 0x000000070a027212 */ /* 0x000fe400078e3cff */
[----:B------:R-:W-:Y:S01]  /*22b00*/  IABS R3, R9 ;  /* 0x0000000900037213 */ /* 0x000fe20000000000 */
[----:B------:R-:W-:Y:S01]  /*22b10*/  @P0 VIADD R11, R11, 0x1 ;  /* 0x000000010b0b0836 */ /* 0x000fe20000000000 */
[----:B------:R-:W-:Y:S02]  /*22b20*/  ISETP.GE.AND P2, PT, R2, RZ, PT ;  /* 0x000000ff0200720c */ /* 0x000fe40003f46270 */
[----:B------:R-:W-:-:S11]  /*22b30*/  IADD3 R3, RZ, -R3, RZ ;  /* 0x80000003ff037210 */ /* 0x000fd60007ffe0ff */
        /* <DEDUP_REMOVED lines=13> */
[----:B------:R-:W-:-:S05]  /*22c10*/  @P0 VIADD R5, R5, 0x1 ;  /* 0x0000000105050836 */ /* 0x000fca0000000000 */
[----:B------:R-:W-:Y:S02]  /*22c20*/  @!P2 IADD3 R5, -R5, RZ, RZ ;  /* 0x000000ff0505a210 */ /* 0x000fe40007ffe1ff */
[----:B------:R-:W-:-:S05]  /*22c30*/  @!P1 LOP3.LUT R5, RZ, R9, RZ, 0x33, !PT ;  /* 0x00000009ff059212 */ /* 0x000fca00078e33ff */
[----:B------:R-:W-:-:S04]  /*22c40*/  IMAD.MOV R2, RZ, RZ, -R5 ;  /* 0x000000ffff027224 */ /* 0x000fc800078e0a05 */
[C---:B------:R-:W-:Y:S02]  /*22c50*/  IMAD R11, R9.reuse, R2, R11 ;  /* 0x00000002090b7224 */ /* 0x040fe400078e020b */
[----:B------:R-:W-:Y:S02]  /*22c60*/  IMAD R2, R9, 0x1000000, R5 ;  /* 0x0100000009027824 */ /* 0x000fe400078e0205 */
[----:B------:R-:W-:-:S03]  /*22c70*/  IMAD.IADD R5, R10, 0x1, -R7 ;  /* 0x000000010a057824 */ /* 0x000fc600078e0a07 */
[----:B------:R-:W-:Y:S01]  /*22c80*/  LEA R3, R11, R2, 0x10 ;  /* 0x000000020b037211 */ /* 0x000fe200078e80ff */
[----:B------:R-:W-:Y:S01]  /*22c90*/  VIADD R2, R4, UR4 ;  /* 0x0000000404027c36 */ /* 0x000fe20008000000 */
[----:B------:R1:W-:Y:S04]  /*22ca0*/  STL [R1+0x4], R5 ;  /* 0x0000040501007387 */ /* 0x0003e80000100800 */
[----:B------:R1:W-:Y:S04]  /*22cb0*/  STL [R1+0xc], R2 ;  /* 0x00000c0201007387 */ /* 0x0003e80000100800 */
[----:B------:R1:W-:Y:S01]  /*22cc0*/  STL [R1+0x8], R3 ;  /* 0x0000080301007387 */ /* 0x0003e20000100800 */
[----:B------:R-:W-:Y:S05]  /*22cd0*/  BRA `(.L_x_683) ;  /* 0x0000000000107947 */ /* 0x000fea0003800000 */
.L_x_680:
[----:B------:R-:W-:Y:S01]  /*22ce0*/  IMAD.U32 R2, RZ, RZ, UR6 ;  /* 0x00000006ff027e24 */ /* 0x000fe2000f8e00ff */
[----:B------:R0:W-:Y:S04]  /*22cf0*/  STL [R1+0x4], RZ ;  /* 0x000004ff01007387 */ /* 0x0001e80000100800 */
[----:B------:R0:W-:Y:S04]  /*22d00*/  STL [R1+0x8], RZ ;  /* 0x000008ff01007387 */ /* 0x0001e80000100800 */
[----:B------:R0:W-:Y:S02]  /*22d10*/  STL [R1], R2 ;  /* 0x0000000201007387 */ /* 0x0001e40000100800 */
.L_x_683:
        /* <DEDUP_REMOVED lines=10> */
.L_x_678:
[----:B-1----:R-:W3:Y:S01]  /*22dc0*/  LDL R0, [R1+0xc] ;  /* 0x00000c0001007983 */ /* 0x002ee20000100800 */
[----:B------:R-:W-:Y:S01]  /*22dd0*/  ULDC UR4, c[0x0][0xc3c] ;  /* 0x00030f0000047ab9 */ /* 0x000fe20000000800 */
[----:B------:R-:W-:Y:S02]  /*22de0*/  MOV R19, RZ ;  /* 0x000000ff00137202 */ /* 0x000fe40000000f00 */
[----:B---3--:R-:W-:Y:S01]  /*22df0*/  ISETP.GE.AND P0, PT, R0, UR4, PT ;  /* 0x0000000400007c0c */ /* 0x008fe2000bf06270 */
[----:B------:R-:W-:-:S05]  /*22e00*/  IMAD.MOV.U32 R0, RZ, RZ, 0x1 ;  /* 0x00000001ff007424 */ /* 0x000fca00078e00ff */
[----:B------:R1:W-:Y:S04]  /*22e10*/  STL [R1+0x18], R0 ;  /* 0x0000180001007387 */ /* 0x0003e80000100800 */
[----:B------:R1:W-:Y:S03]  /*22e20*/  STL [R1+0x64], RZ ;  /* 0x000064ff01007387 */ /* 0x0003e60000100800 */
[----:B------:R-:W-:Y:S05]  /*22e30*/  @P0 BRA `(.L_x_684) ;  /* 0x0000008000680947 */ /* 0x000fea0003800000 */
[----:B------:R-:W3:Y:S01]  /*22e40*/  S2UR UR5, SR_CgaCtaId ;  /* 0x00000000000579c3 */ /* 0x000ee20000008800 */
[C---:B-1----:R-:W-:Y:S01]  /*22e50*/  IMAD.SHL.U32 R0, R6.reuse, 0x8, RZ ;  /* 0x0000000806007824 */ /* 0x042fe200078e00ff */
[----:B------:R-:W-:Y:S01]  /*22e60*/  LOP3.LUT R4, R6, 0x7f, RZ, 0xc0, !PT ;  /* 0x0000007f06047812 */ /* 0x000fe200078ec0ff */
[----:B------:R-:W-:Y:S01]  /*22e70*/  UMOV UR4, 0x400 ;  /* 0x0000040000047882 */ /* 0x000fe20000000000 */
[----:B------:R-:W-:Y:S01]  /*22e80*/  BSSY B8, `(.L_x_684) ;  /* 0x0000815000087945 */ /* 0x000fe20003800000 */
[----:B------:R-:W-:Y:S01]  /*22e90*/  IMAD.MOV.U32 R19, RZ, RZ, RZ ;  /* 0x000000ffff137224 */ /* 0x000fe200078e00ff */
[----:B------:R-:W-:Y:S01]  /*22ea0*/  LOP3.LUT R3, R0, 0x1f8, RZ, 0xc0, !PT ;  /* 0x000001f800037812 */ /* 0x000fe200078ec0ff */
[----:B0-----:R-:W-:Y:S01]  /*22eb0*/  IMAD.SHL.U32 R2, R4, 0x8, RZ ;  /* 0x0000000804027824 */ /* 0x001fe200078e00ff */
[----:B------:R-:W-:Y:S01]  /*22ec0*/  LOP3.LUT R0, R0, 0x38, RZ, 0xc0, !PT ;  /* 0x0000003800007812 */ /* 0x000fe200078ec0ff */
[----:B------:R-:W-:Y:S01]  /*22ed0*/  ULDC.64 UR38, c[0x0][0x198] ;  /* 0x0000660000267ab9 */ /* 0x000fe20000000a00 */
[----:B------:R-:W-:Y:S01]  /*22ee0*/  LOP3.LUT R3, R3, 0x38, R6, 0x78, !PT ;  /* 0x0000003803037812 */ /* 0x000fe200078e7806 */
[----:B------:R-:W-:Y:S01]  /*22ef0*/  IMAD.SHL.U32 R6, R6, 0x10, RZ ;  /* 0x0000001006067824 */ /* 0x000fe200078e00ff */
[----:B------:R-:W-:-:S02]  /*22f00*/  ULDC UR36, c[0x0][0xc] ;  /* 0x0000030000247ab9 */ /* 0x000fc40000000800 */
[----:B------:R-:W-:Y:S02]  /*22f10*/  LOP3.LUT R3, R3, 0x200, R2, 0xf8, !PT ;  /* 0x0000020003037812 */ /* 0x000fe400078ef802 */
[----:B------:R-:W-:-:S04]  /*22f20*/  SHF.R.U32.HI R2, RZ, 0x3, R4 ;  /* 0x00000003ff027819 */ /* 0x000fc80000011604 */
[----:B------:R-:W-:Y:S01]  /*22f30*/  LOP3.LUT R4, R2, 0x70, R6, 0xf8, !PT ;  /* 0x0000007002047812 */ /* 0x000fe200078ef806 */
[----:B------:R-:W-:Y:S01]  /*22f40*/  IMAD.MOV.U32 R2, RZ, RZ, 0x1 ;  /* 0x00000001ff027424 */ /* 0x000fe200078e00ff */
[----:B------:R-:W-:Y:S01]  /*22f50*/  MOV R4, 0x1 ;  /* 0x0000000100047802 */ /* 0x000fe20000000f00 */
[----:B---3--:R-:W-:-:S06]  /*22f60*/  ULEA UR4, UR5, UR4, 0x18 ;  /* 0x0000000405047291 */ /* 0x008fcc000f8ec03f */
[----:B------:R-:W-:-:S05]  /*22f70*/  MOV R18, UR4 ;  /* 0x0000000400127c02 */ /* 0x000fca0008000f00 */
[----:B------:R-:W-:-:S05]  /*22f80*/  IMAD R3, R3, 0x2, R18 ;  /* 0x0000000203037824 */ /* 0x000fca00078e0212 */
[----:B------:R0:W-:Y:S04]  /*22f90*/  STL [R1+0x2c], R3 ;  /* 0x00002c0301007387 */ /* 0x0001e80000100800 */
[----:B------:R-:W-:Y:S04]  /*22fa0*/  STL [R1+0x64], RZ ;  /* 0x000064ff01007387 */ /* 0x000fe80000100800 */
[----:B------:R1:W-:Y:S01]  /*22fb0*/  STL [R1+0x24], R2 ;  /* 0x0000240201007387 */ /* 0x0003e20000100800 */
[----:B0-----:R-:W-:-:S03]  /*22fc0*/  LOP3.LUT R3, R0, 0x40, RZ, 0xfc, !PT ;  /* 0x0000004000037812 */ /* 0x001fc600078efcff */
[----:B------:R0:W-:Y:S04]  /*22fd0*/  STL [R1+0x20], RZ ;  /* 0x000020ff01007387 */ /* 0x0001e80000100800 */
[----:B------:R0:W-:Y:S01]  /*22fe0*/  STL [R1+0x18], R4 ;  /* 0x0000180401007387 */ /* 0x0001e20000100800 */
[C---:B-1----:R-:W-:Y:S02]  /*22ff0*/  LOP3.LUT R2, R0.reuse, 0x80, RZ, 0xfc, !PT ;  /* 0x0000008000027812 */ /* 0x042fe400078efcff */
[----:B------:R-:W-:-:S07]  /*23000*/  LOP3.LUT R0, R0, 0xc0, RZ, 0xfc, !PT ;  /* 0x000000c000007812 */ /* 0x000fce00078efcff */
.L_x_843:
[----:B------:R-:W3:Y:S01]  /*23010*/  LDL R0, [R1+0xc] ;  /* 0x00000c0001007983 */ /* 0x000ee20000100800 */
[----:B------:R-:W3:Y:S01]  /*23020*/  LDC.64 R2, c[0x0][0xc88] ;  /* 0x00032200ff027b82 */ /* 0x000ee20000000a00 */
[----:B------:R-:W-:Y:S01]  /*23030*/  ULDC.64 UR4, c[0x0][0x208] ;  /* 0x0000820000047ab9 */ /* 0x000fe20000000a00 */
[----:B---3--:R-:W-:-:S05]  /*23040*/  IMAD.WIDE R2, R0, 0x4, R2 ;  /* 0x0000000400027825 */ /* 0x008fca00078e0202 */
[----:B0-----:R-:W0:Y:S01]  /*23050*/  LDG.E R15, desc[UR4][R2.64] ;  /* 0x00000004020f7981 */ /* 0x001e22000c1e1900 */
[----:B------:R-:W-:Y:S05]  /*23060*/  YIELD ;  /* 0x0000000000007946 */ /* 0x000fea0003800000 */
[----:B------:R-:W-:Y:S01]  /*23070*/  ULDC.64 UR4, c[0x0][0xa28] ;  /* 0x00028a0000047ab9 */ /* 0x000fe20000000a00 */
[----:B------:R-:W-:Y:S01]  /*23080*/  IMAD.MOV.U32 R0, RZ, RZ, RZ ;  /* 0x000000ffff007224 */ /* 0x000fe200078e00ff */
[----:B------:R-:W-:Y:S01]  /*23090*/  ISETP.NE.U32.AND P0, PT, RZ, UR4, PT ;  /* 0x00000004ff007c0c */ /* 0x000fe2000bf05070 */
[----:B------:R-:W-:Y:S01]  /*230a0*/  ULDC.64 UR12, c[0x0][0x208] ;  /* 0x00008200000c7ab9 */ /* 0x000fe20000000a00 */
[----:B--2---:R-:W-:Y:S01]  /*230b0*/  IMAD.MOV.U32 R8, RZ, RZ, RZ ;  /* 0x000000ffff087224 */ /* 0x004fe200078e00ff */
[----:B------:R-:W-:Y:S01]  /*230c0*/  ULDC.64 UR10, c[0x0][0xa18] ;  /* 0x00028600000a7ab9 */ /* 0x000fe20000000a00 */
[----:B------:R-:W-:Y:S01]  /*230d0*/  ISETP.NE.AND.EX P0, PT, RZ, UR5, PT, P0 ;  /* 0x00000005ff007c0c */ /* 0x000fe2000bf05300 */
[----:B------:R-:W-:Y:S01]  /*230e0*/  ULDC.64 UR8, c[0x0][0xa10] ;  /* 0x0002840000087ab9 */ /* 0x000fe20000000a00 */
[----:B------:R-:W-:Y:S01]  /*230f0*/  ULDC.64 UR6, c[0x0][0xa08] ;  /* 0x0002820000067ab9 */ /* 0x000fe20000000a00 */
[----:B01----:R-:W-:Y:S01]  /*23100*/  SHF.R.S32.HI R4, RZ, 0x1f, R15 ;  /* 0x0000001fff047819 */ /* 0x003fe2000001140f */
[----:B------:R-:W-:-:S09]  /*23110*/  IMAD.SHL.U32 R14, R15, 0x4, RZ ;  /* 0x000000040f0e7824 */ /* 0x000fd200078e00ff */
[C---:B------:R-:W-:Y:S01]  /*23120*/  @P0 LEA R2, P1, R15.reuse, UR4, 0x2 ;  /* 0x000000040f020c11 */ /* 0x040fe2000f8210ff */
[----:B------:R-:W-:Y:S03]  /*23130*/  STL [R1+0x34], R15 ;  /* 0x0000340f01007387 */ /* 0x000fe60000100800 */
[C-C-:B------:R-:W-:Y:S01]  /*23140*/  @P0 LEA.HI.X R3, R15.reuse, UR5, R4.reuse, 0x2, P1 ;  /* 0x000000050f030c11 */ /* 0x140fe200088f1404 */
[----:B------:R-:W-:Y:S01]  /*23150*/  ULDC.64 UR4, c[0x0][0xa00] ;  /* 0x0002800000047ab9 */ /* 0x000fe20000000a00 */
[----:B------:R-:W-:Y:S01]  /*23160*/  SHF.L.U64.HI R13, R15, 0x2, R4 ;  /* 0x000000020f0d7819 */ /* 0x000fe20000010204 */
[----:B------:R0:W-:Y:S01]  /*23170*/  STL [R1+0x58], R4 ;  /* 0x0000580401007387 */ /* 0x0001e20000100800 */
[----:B------:R-:W-:-:S03]  /*23180*/  ISETP.NE.U32.AND P1, PT, RZ, UR4, PT ;  /* 0x00000004ff007c0c */ /* 0x000fc6000bf25070 */
[----:B------:R1:W5:Y:S01]  /*23190*/  @P0 LDG.E R0, desc[UR12][R2.64] ;  /* 0x0000000c02000981 */ /* 0x000362000c1e1900 */
[----:B------:R-:W-:Y:S02]  /*231a0*/  ISETP.NE.AND.EX P1, PT, RZ, UR5, PT, P1 ;  /* 0x00000005ff007c0c */ /* 0x000fe4000bf25310 */
[----:B------:R-:W-:Y:S02]  /*231b0*/  CS2R R10, SRZ ;  /* 0x00000000000a7805 */ /* 0x000fe4000001ff00 */
[----:B------:R-:W-:Y:S01]  /*231c0*/  ISETP.NE.U32.AND P3, PT, RZ, UR10, PT ;  /* 0x0000000aff007c0c */ /* 0x000fe2000bf65070 */
[----:B------:R-:W-:Y:S01]  /*231d0*/  STL [R1+0x28], R14 ;  /* 0x0000280e01007387 */ /* 0x000fe20000100800 */
[----:B------:R-:W-:Y:S02]  /*231e0*/  ISETP.NE.U32.AND P0, PT, RZ, UR6, PT ;  /* 0x00000006ff007c0c */ /* 0x000fe4000bf05070 */
[----:B------:R-:W-:Y:S01]  /*231f0*/  ISETP.NE.U32.AND P2, PT, RZ, UR8, PT ;  /* 0x00000008ff007c0c */ /* 0x000fe2000bf45070 */
[----:B------:R-:W-:Y:S01]  /*23200*/  STL [R1+0x38], R13 ;  /* 0x0000380d01007387 */ /* 0x000fe20000100800 */
[----:B------:R-:W-:-:S02]  /*23210*/  IADD3 R6, P5, R14, UR6, RZ ;  /* 0x000000060e067c10 */ /* 0x000fc4000ffbe0ff */
[C---:B-1----:R-:W-:Y:S02]  /*23220*/  IADD3 R2, P4, R14.reuse, UR4, RZ ;  /* 0x000000040e027c10 */ /* 0x042fe4000ff9e0ff */
[----:B------:R-:W-:Y:S02]  /*23230*/  ISETP.NE.AND.EX P3, PT, RZ, UR11, PT, P3 ;  /* 0x0000000bff007c0c */ /* 0x000fe4000bf65330 */
[C---:B------:R-:W-:Y:S02]  /*23240*/  IADD3.X R3, R13.reuse, UR5, RZ, P4, !PT ;  /* 0x000000050d037c10 */ /* 0x040fe4000a7fe4ff */
[----:B0-----:R-:W-:Y:S02]  /*23250*/  IADD3 R4, P4, R14, UR8, RZ ;  /* 0x000000080e047c10 */ /* 0x001fe4000ff9e0ff */
[----:B------:R-:W-:Y:S01]  /*23260*/  ISETP.NE.AND.EX P0, PT, RZ, UR7, PT, P0 ;  /* 0x00000007ff007c0c */ /* 0x000fe2000bf05300 */
[----:B------:R-:W2:Y:S01]  /*23270*/  @P1 LDG.E R8, desc[UR12][R2.64] ;  /* 0x0000000c02081981 */ /* 0x000ea2000c1e1900 */
[----:B------:R-:W-:Y:S01]  /*23280*/  IADD3.X R5, R13, UR9, RZ, P4, !PT ;  /* 0x000000090d057c10 */ /* 0x000fe2000a7fe4ff */
[----:B------:R-:W-:Y:S01]  /*23290*/  ULDC UR4, c[0x0][0x288] ;  /* 0x0000a20000047ab9 */ /* 0x000fe20000000800 */
[----:B------:R-:W-:-:S02]  /*232a0*/  ISETP.NE.AND.EX P2, PT, RZ, UR9, PT, P2 ;  /* 0x00000009ff007c0c */ /* 0x000fc4000bf45320 */
[----:B------:R-:W-:Y:S01]  /*232b0*/  MOV R12, UR4 ;  /* 0x00000004000c7c02 */ /* 0x000fe20008000f00 */
[----:B------:R-:W-:Y:S01]  /*232c0*/  ULDC.64 UR4, c[0x0][0x418] ;  /* 0x0001060000047ab9 */ /* 0x000fe20000000a00 */
[----:B------:R-:W-:Y:S01]  /*232d0*/  IADD3.X R7, R13, UR7, RZ, P5, !PT ;  /* 0x000000070d077c10 */ /* 0x000fe2000affe4ff */
[----:B--2---:R0:W-:Y:S01]  /*232e0*/  STL [R1+0x4c], R8 ;  /* 0x00004c0801007387 */ /* 0x0041e20000100800 */
[----:B------:R-:W-:-:S03]  /*232f0*/  UISETP.NE.U32.AND UP0, UPT, UR4, URZ, UPT ;  /* 0x0000003f0400728c */ /* 0x000fc6000bf05070 */
[----:B------:R-:W-:Y:S01]  /*23300*/  ULDC UR4, c[0x0][0x424] ;  /* 0x0001090000047ab9 */ /* 0x000fe20000000800 */
[----:B------:R-:W5:Y:S04]  /*23310*/  @P0 LDG.E R11, desc[UR12][R6.64] ;  /* 0x0000000c060b0981 */ /* 0x000f68000c1e1900 */
[----:B------:R-:W5:Y:S01]  /*23320*/  @P2 LDG.E R10, desc[UR12][R4.64] ;  /* 0x0000000c040a2981 */ /* 0x000f62000c1e1900 */
[----:B0-----:R-:W-:-:S04]  /*23330*/  @P3 IADD3 R8, P4, R14, UR10, RZ ;  /* 0x0000000a0e083c10 */ /* 0x001fc8000ff9e0ff */
[----:B------:R-:W-:-:S05]  /*23340*/  @P3 IADD3.X R9, R13, UR11, RZ, P4, !PT ;  /* 0x0000000b0d093c10 */ /* 0x000fca000a7fe4ff */
[----:B------:R0:W2:Y:S01]  /*23350*/  @P3 LDG.E R12, desc[UR12][R8.64] ;  /* 0x0000000c080c3981 */ /* 0x0000a2000c1e1900 */
[----:B------:R-:W-:-:S03]  /*23360*/  UISETP.NE.AND.EX UP0, UPT, UR5, URZ, UPT, UP0 ;  /* 0x0000003f0500728c */ /* 0x000fc6000bf05300 */
[----:B------:R-:W-:Y:S01]  /*23370*/  ULDC UR5, c[0x0][0x2f0] ;  /* 0x0000bc0000057ab9 */ /* 0x000fe20000000800 */
[----:B------:R-:W-:-:S04]  /*23380*/  USEL UR4, UR4, 0x1, UP0 ;  /* 0x0000000104047887 */ /* 0x000fc80008000000 */
[----:B------:R-:W-:-:S03]  /*23390*/  UIMAD UR4, UR4, UR5, URZ ;  /* 0x00000005040472a4 */ /* 0x000fc6000f8e023f */
[----:B------:R-:W-:Y:S02]  /*233a0*/  ULDC UR5, c[0x0][0x348] ;  /* 0x0000d20000057ab9 */ /* 0x000fe40000000800 */
[----:B0-----:R-:W-:Y:S02]  /*233b0*/  IMAD.U32 R9, RZ, RZ, UR5 ;  /* 0x00000005ff097e24 */ /* 0x001fe4000f8e00ff */
[----:B------:R-:W-:Y:S01]  /*233c0*/  IMAD.U32 R8, RZ, RZ, UR4 ;  /* 0x00000004ff087e24 */ /* 0x000fe2000f8e00ff */
[----:B--2---:R0:W-:Y:S01]  /*233d0*/  STL [R1+0x5c], R12 ;  /* 0x00005c0c01007387 */ /* 0x0041e20000100800 */
[----:B------:R-:W-:Y:S05]  /*233e0*/  @P3 BRA `(.L_x_685) ;  /* 0x0000000000183947 */ /* 0x000fea0003800000 */
[----:B------:R-:W-:Y:S05]  /*233f0*/  @!P1 BRA `(.L_x_685) ;  /* 0x0000000000149947 */ /* 0x000fea0003800000 */
[----:B------:R-:W-:Y:S02]  /*23400*/  ULDC.64 UR4, c[0x0][0x208] ;  /* 0x0000820000047ab9 */ /* 0x000fe40000000a00 */
[----:B0-----:R-:W2:Y:S04]  /*23410*/  LDG.E R12, desc[UR4][R2.64] ;  /* 0x00000004020c7981 */ /* 0x001ea8000c1e1900 */
[----:B------:R-:W2:Y:S02]  /*23420*/  LDG.E R2, desc[UR4][R2.64+0x4] ;  /* 0x0000040402027981 */ /* 0x000ea4000c1e1900 */
[----:B--2---:R-:W-:-:S05]  /*23430*/  IMAD.IADD R2, R2, 0x1, -R12 ;  /* 0x0000000102027824 */ /* 0x004fca00078e0a0c */
[----:B------:R1:W-:Y:S02]  /*23440*/  STL [R1+0x5c], R2 ;  /* 0x00005c0201007387 */ /* 0x0003e40000100800 */
.L_x_685:
[----:B------:R-:W2:Y:S01]  /*23450*/  LDL.LU R3, [R1+0x8] ;  /* 0x0000080001037983 */ /* 0x000ea20000300800 */
[----:B0-----:R-:W-:Y:S01]  /*23460*/  IMAD.MOV.U32 R12, RZ, RZ, R15 ;  /* 0x000000ffff0c7224 */ /* 0x001fe200078e000f */
[----:B------:R-:W-:Y:S02]  /*23470*/  ULDC.64 UR4, c[0x0][0xa20] ;  /* 0x0002880000047ab9 */ /* 0x000fe40000000a00 */
[----:B------:R-:W-:Y:S02]  /*23480*/  ISETP.NE.U32.AND P1, PT, RZ, UR4, PT ;  /* 0x00000004ff007c0c */ /* 0x000fe4000bf25070 */
[----:B------:R0:W-:Y:S02]  /*23490*/  STL [R1+0x14], R12 ;  /* 0x0000140c01007387 */ /* 0x0001e40000100800 */
[----:B------:R-:W-:Y:S02]  /*234a0*/  ISETP.NE.AND.EX P1, PT, RZ, UR5, PT, P1 ;  /* 0x00000005ff007c0c */ /* 0x000fe4000bf25310 */
[----:B--2---:R-:W-:-:S02]  /*234b0*/  LOP3.LUT R17, R3, 0xff000000, RZ, 0xc0, !PT ;  /* 0xff00000003117812 */ /* 0x004fc400078ec0ff */
[C---:B-1----:R-:W-:Y:S02]  /*234c0*/  LOP3.LUT R2, R3.reuse, 0xff0000, RZ, 0xc0, !PT ;  /* 0x00ff000003027812 */ /* 0x042fe400078ec0ff */
[----:B------:R-:W-:Y:S02]  /*234d0*/  SHF.R.U32.HI R17, RZ, 0x8, R17 ;  /* 0x00000008ff117819 */ /* 0x000fe40000011611 */
[----:B------:R-:W-:Y:S02]  /*234e0*/  LOP3.LUT R16, R3, 0xffff, RZ, 0xc0, !PT ;  /* 0x0000ffff03107812 */ /* 0x000fe400078ec0ff */
[----:B------:R-:W-:Y:S02]  /*234f0*/  LEA.HI R17, R2, R17, RZ, 0x10 ;  /* 0x0000001102117211 */ /* 0x000fe400078f80ff */
[----:B-----5:R-:W-:-:S05]  /*23500*/  IADD3 R2, R11, R0, RZ ;  /* 0x000000000b027210 */ /* 0x020fca0007ffe0ff */
[----:B------:R0:W-:Y:S01]  /*23510*/  STL [R1+0x1c], R2 ;  /* 0x00001c0201007387 */ /* 0x0001e20000100800 */
[----:B------:R-:W-:Y:S05]  /*23520*/  @!P1 BRA `(.L_x_686) ;  /* 0x0000000000149947 */ /* 0x000fea0003800000 */
[----:B0-----:R-:W-:Y:S01]  /*23530*/  IADD3 R2, P0, R14, UR4, RZ ;  /* 0x000000040e027c10 */ /* 0x001fe2000ff1e0ff */
[----:B------:R-:W-:-:S03]  /*23540*/  ULDC.64 UR6, c[0x0][0x208] ;  /* 0x0000820000067ab9 */ /* 0x000fc60000000a00 */
[----:B------:R-:W-:-:S05]  /*23550*/  IADD3.X R3, R13, UR5, RZ, P0, !PT ;  /* 0x000000050d037c10 */ /* 0x000fca00087fe4ff */
[----:B------:R1:W5:Y:S01]  /*23560*/  LDG.E R8, desc[UR6][R2.64] ;  /* 0x0000000602087981 */ /* 0x000362000c1e1900 */
[----:B------:R-:W-:Y:S05]  /*23570*/  BRA `(.L_x_687) ;  /* 0x0000000000147947 */ /* 0x000fea0003800000 */
.L_x_686:
[----:B------:R-:W-:Y:S05]  /*23580*/  @!P0 BRA `(.L_x_687) ;  /* 0x0000000000108947 */ /* 0x000fea0003800000 */
[----:B------:R-:W-:Y:S02]  /*23590*/  ULDC.64 UR4, c[0x0][0x208] ;  /* 0x0000820000047ab9 */ /* 0x000fe40000000a00 */
[----:B------:R-:W2:Y:S04]  /*235a0*/  LDG.E R8, desc[UR4][R6.64] ;  /* 0x0000000406087981 */ /* 0x000ea8000c1e1900 */
[----:B------:R-:W2:Y:S02]  /*235b0*/  LDG.E R6, desc[UR4][R6.64+0x4] ;  /* 0x0000040406067981 */ /* 0x000ea4000c1e1900 */
[----:B--2---:R-:W-:-:S07]  /*235c0*/  IMAD.IADD R8, R6, 0x1, -R8 ;  /* 0x0000000106087824 */ /* 0x004fce00078e0a08 */
.L_x_687:
[----:B------:R-:W-:Y:S01]  /*235d0*/  ULDC.64 UR4, c[0x0][0x208] ;  /* 0x0000820000047ab9 */ /* 0x000fe20000000a00 */
[----:B-----5:R-:W-:Y:S02]  /*235e0*/  IMAD.IADD R6, R8, 0x1, -R0 ;  /* 0x0000000108067824 */ /* 0x020fe400078e0a00 */
[----:B------:R-:W2:Y:S04]  /*235f0*/  @P2 LDG.E R0, desc[UR4][R4.64] ;  /* 0x0000000404002981 */ /* 0x000ea8000c1e1900 */
[----:B------:R-:W2:Y:S01]  /*23600*/  @P2 LDG.E R4, desc[UR4][R4.64+0x4] ;  /* 0x0000040404042981 */ /* 0x000ea2000c1e1900 */
[----:B------:R-:W-:Y:S01]  /*23610*/  LOP3.LUT R13, R17, 0xff, RZ, 0xc0, !PT ;  /* 0x000000ff110d7812 */ /* 0x000fe200078ec0ff */
[----:B------:R-:W-:Y:S01]  /*23620*/  BSSY B0, `(.L_x_688) ;  /* 0x000002a000007945 */ /* 0x000fe20003800000 */
[----:B------:R-:W-:Y:S01]  /*23630*/  SHF.R.U32.HI R17, RZ, 0x10, R17 ;  /* 0x00000010ff117819 */ /* 0x000fe20000011611 */
[----:B-1----:R-:W-:Y:S01]  /*23640*/  IMAD.MOV.U32 R3, RZ, RZ, RZ ;  /* 0x000000ffff037224 */ /* 0x002fe200078e00ff */
[----:B--2---:R-:W-:-:S05]  /*23650*/  @P2 IADD3 R9, -R0, R4, RZ ;  /* 0x0000000400092210 */ /* 0x004fca0007ffe1ff */
[----:B0-----:R-:W-:-:S04]  /*23660*/  IMAD.IADD R2, R6, 0x1, R9 ;  /* 0x0000000106027824 */ /* 0x001fc800078e0209 */
[C---:B------:R-:W-:Y:S01]  /*23670*/  VIADD R0, R2.reuse, 0x4f ;  /* 0x0000004f02007836 */ /* 0x040fe20000000000 */
[----:B------:R-:W-:-:S03]  /*23680*/  ISETP.GE.AND P1, PT, R2, 0x1, PT ;  /* 0x000000010200780c */ /* 0x000fc60003f26270 */
[----:B------:R-:W-:-:S05]  /*23690*/  IMAD.HI R0, R0, 0x66666667, RZ ;  /* 0x6666666700007827 */ /* 0x000fca00078e02ff */
[----:B------:R-:W-:-:S04]  /*236a0*/  SHF.R.U32.HI R2, RZ, 0x1f, R0 ;  /* 0x0000001fff027819 */ /* 0x000fc80000011600 */
[----:B------:R-:W-:-:S05]  /*236b0*/  LEA.HI.SX32 R11, R0, R2, 0x1b ;  /* 0x00000002000b7211 */ /* 0x000fca00078fdaff */
[----:B------:R0:W-:Y:S04]  /*236c0*/  STL [R1+0x40], R11 ;  /* 0x0000400b01007387 */ /* 0x0001e80000100800 */
[----:B------:R0:W-:Y:S01]  /*236d0*/  STL [R1+0x60], R13 ;  /* 0x0000600d01007387 */ /* 0x0001e20000100800 */
[----:B------:R-:W-:Y:S05]  /*236e0*/  @!P1 BRA `(.L_x_689) ;  /* 0x0000000000749947 */ /* 0x000fea0003800000 */
[----:B------:R-:W-:Y:S01]  /*236f0*/  ISETP.NE.AND P0, PT, R17, RZ, PT ;  /* 0x000000ff1100720c */ /* 0x000fe20003f05270 */
[----:B------:R-:W-:-:S03]  /*23700*/  ULDC UR4, c[0x0][0x9f0] ;  /* 0x00027c0000047ab9 */ /* 0x000fc60000000800 */
[----:B------:R-:W-:-:S04]  /*23710*/  SEL R0, R17, UR4, P0 ;  /* 0x0000000411007c07 */ /* 0x000fc80008000000 */
[----:B------:R-:W-:Y:S02]  /*23720*/  IABS R2, R0 ;  /* 0x0000000000027213 */ /* 0x000fe40000000000 */
[----:B------:R-:W-:Y:S02]  /*23730*/  IADD3 R3, R0, -0x1, R11 ;  /* 0xffffffff00037810 */ /* 0x000fe40007ffe00b */
[----:B------:R-:W1:Y:S08]  /*23740*/  I2F.RP R4, R2 ;  /* 0x0000000200047306 */ /* 0x000e700000209400 */
[----:B-1----:R-:W1:Y:S02]  /*23750*/  MUFU.RCP R4, R4 ;  /* 0x0000000400047308 */ /* 0x002e640000001000 */
[----:B-1----:R-:W-:-:S06]  /*23760*/  IADD3 R4, R4, 0xffffffe, RZ ;  /* 0x0ffffffe04047810 */ /* 0x002fcc0007ffe0ff */
[----:B------:R1:W2:Y:S02]  /*23770*/  F2I.FTZ.U32.TRUNC.NTZ R5, R4 ;  /* 0x0000000400057305 */ /* 0x0002a4000021f000 */
[----:B-1----:R-:W-:-:S04]  /*23780*/  LOP3.LUT R4, R3, R0, RZ, 0x3c, !PT ;  /* 0x0000000003047212 */ /* 0x002fc800078e3cff */
[----:B------:R-:W-:Y:S01]  /*23790*/  ISETP.GE.AND P4, PT, R4, RZ, PT ;  /* 0x000000ff0400720c */ /* 0x000fe20003f86270 */
[----:B--2---:R-:W-:-:S04]  /*237a0*/  IMAD.MOV R4, RZ, RZ, -R5 ;  /* 0x000000ffff047224 */ /* 0x004fc800078e0a05 */
[----:B------:R-:W-:Y:S02]  /*237b0*/  IMAD R7, R4, R2, RZ ;  /* 0x0000000204077224 */ /* 0x000fe400078e02ff */
[----:B------:R-:W-:-:S04]  /*237c0*/  IMAD.MOV.U32 R4, RZ, RZ, RZ ;  /* 0x000000ffff047224 */ /* 0x000fc800078e00ff */
[----:B------:R-:W-:Y:S01]  /*237d0*/  IMAD.HI.U32 R7, R5, R7, R4 ;  /* 0x0000000705077227 */ /* 0x000fe200078e0004 */
[----:B------:R-:W-:Y:S02]  /*237e0*/  IABS R4, R3 ;  /* 0x0000000300047213 */ /* 0x000fe40000000000 */
[----:B------:R-:W-:-:S05]  /*237f0*/  IABS R3, R0 ;  /* 0x0000000000037213 */ /* 0x000fca0000000000 */
[----:B------:R-:W-:-:S05]  /*23800*/  IMAD.MOV R3, RZ, RZ, -R3 ;  /* 0x000000ffff037224 */ /* 0x000fca00078e0a03 */
[----:B------:R-:W-:Y:S01]  /*23810*/  MOV R5, R3 ;  /* 0x0000000300057202 */ /* 0x000fe20000000f00 */
        /* <DEDUP_REMOVED lines=9> */
[----:B------:R-:W-:-:S07]  /*238b0*/  @!P3 LOP3.LUT R3, RZ, R0, RZ, 0x33, !PT ;  /* 0x00000000ff03b212 */ /* 0x000fce00078e33ff */
.L_x_689:
[----:B------:R-:W-:Y:S05]  /*238c0*/  BSYNC B0 ;  /* 0x0000000000007941 */ /* 0x000fea0003800000 */
.L_x_688:
[-C--:B------:R-:W-:Y:S01]  /*238d0*/  IMAD R0, R13, R3.reuse, RZ ;  /* 0x000000030d007224 */ /* 0x080fe200078e02ff */
[----:B------:R-:W-:Y:S04]  /*238e0*/  BSSY B0, `(.L_x_690) ;  /* 0x000019d000007945 */ /* 0x000fe80003800000 */
[C---:B------:R-:W-:Y:S01]  /*238f0*/  VIADDMNMX R3, R0.reuse, R3, R11, PT ;  /* 0x0000000300037246 */ /* 0x040fe2000380010b */
[----:B------:R-:W-:-:S04]  /*23900*/  IMAD R0, R0, 0x50, -R6 ;  /* 0x0000005000007824 */ /* 0x000fc800078e0a06 */
[----:B------:R-:W-:Y:S01]  /*23910*/  IMAD R6, R3, 0x50, -R6 ;  /* 0x0000005003067824 */ /* 0x000fe200078e0a06 */
[----:B------:R-:W-:-:S04]  /*23920*/  VIMNMX R0, RZ, R0, !PT ;  /* 0x00000000ff007248 */ /* 0x000fc80007fe0100 */
[----:B------:R-:W-:Y:S01]  /*23930*/  VIMNMX R9, R6, R9, PT ;  /* 0x0000000906097248 */ /* 0x000fe20003fe0100 */
[----:B------:R-:W-:-:S03]  /*23940*/  IMAD.WIDE.U32 R2, R0, -0x33333333, RZ ;  /* 0xcccccccd00027825 */ /* 0x000fc600078e00ff */
[----:B------:R-:W-:-:S13]  /*23950*/  ISETP.GT.AND P0, PT, R9, R0, PT ;  /* 0x000000000900720c */ /* 0x000fda0003f04270 */
[----:B------:R-:W-:Y:S01]  /*23960*/  @P0 VIADD R4, R9, 0x4f ;  /* 0x0000004f09040836 */ /* 0x000fe20000000000 */
[----:B------:R-:W-:-:S03]  /*23970*/  SHF.R.U32.HI R9, RZ, 0x6, R3 ;  /* 0x00000006ff097819 */ /* 0x000fc60000011603 */
[----:B------:R-:W-:-:S04]  /*23980*/  @P0 IMAD.HI R0, R4, 0x66666667, RZ ;  /* 0x6666666704000827 */ /* 0x000fc800078e02ff */
[----:B------:R-:W-:Y:S01]  /*23990*/  IMAD.MOV.U32 R7, RZ, RZ, R9 ;  /* 0x000000ffff077224 */ /* 0x000fe200078e0009 */
[----:B------:R-:W-:-:S04]  /*239a0*/  @P0 SHF.R.U32.HI R2, RZ, 0x1f, R0 ;  /* 0x0000001fff020819 */ /* 0x000fc80000011600 */
[----:B------:R-:W-:Y:S02]  /*239b0*/  @P0 LEA.HI.SX32 R7, R0, R2, 0x1b ;  /* 0x0000000200070211 */ /* 0x000fe400078fdaff */
[----:B------:R-:W-:Y:S02]  /*239c0*/  PLOP3.LUT P0, PT, PT, PT, PT, 0x80, 0x0 ;  /* 0x000000000000781c */ /* 0x000fe40003f0f070 */
[----:B------:R-:W-:-:S13]  /*239d0*/  ISETP.GT.AND P3, PT, R7, R9, PT ;  /* 0x000000090700720c */ /* 0x000fda0003f64270 */
[----:B------:R-:W-:Y:S05]  /*239e0*/  @!P3 BRA `(.L_x_691) ;  /* 0x000000180030b947 */ /* 0x000fea0003800000 */
[----:B------:R-:W-:Y:S01]  /*239f0*/  UMOV UR4, 0xffffffff ;  /* 0xffffffff00047882 */ /* 0x000fe20000000000 */
[----:B------:R-:W-:Y:S02]  /*23a00*/  SEL R0, R12, RZ, !P2 ;  /* 0x000000ff0c007207 */ /* 0x000fe40005000000 */
[----:B------:R-:W-:Y:S05]  /*23a10*/  BRA.DIV UR4, `(.L_x_692) ;  /* 0x0000008204087947 */ /* 0x000fea000b800000 */
[----:B------:R-:W1:Y:S02]  /*23a20*/  S2R R2, SR_TID.X ;  /* 0x0000000000027919 */ /* 0x000e640000002100 */
[----:B-1----:R-:W-:-:S04]  /*23a30*/  SHF.R.U32.HI R2, RZ, 0x5, R2 ;  /* 0x00000005ff027819 */ /* 0x002fc80000011602 */
[----:B------:R-:W-:-:S05]  /*23a40*/  LOP3.LUT R2, R2, 0x3, RZ, 0xc0, !PT ;  /* 0x0000000302027812 */ /* 0x000fca00078ec0ff */
[----:B------:R1:W2:Y:S02]  /*23a50*/  SHFL.IDX PT, R14, R2, RZ, 0x1f ;  /* 0x00001fff020e7589 */ /* 0x0002a400000e0000 */
.L_x_874:
[----:B--2---:R-:W-:Y:S02]  /*23a60*/  ISETP.NE.AND P0, PT, R14, RZ, PT ;  /* 0x000000ff0e00720c */ /* 0x004fe40003f05270 */
[----:B------:R-:W-:-:S11]  /*23a70*/  PLOP3.LUT P6, PT, PT, PT, PT, 0x8, 0x0 ;  /* 0x000000000000781c */ /* 0x000fd60003fce170 */
[----:B------:R-:W-:Y:S05]  /*23a80*/  @P0 BRA `(.L_x_693) ;  /* 0x00000000000c0947 */ /* 0x000fea0003800000 */
[----:B------:R-:W-:-:S03]  /*23a90*/  UMOV UR4, 0xffffffff ;  /* 0xffffffff00047882 */ /* 0x000fc60000000000 */
[----:B------:R-:W-:Y:S05]  /*23aa0*/  BRA.DIV UR4, `(.L_x_694) ;  /* 0x0000008204187947 */ /* 0x000fea000b800000 */
[----:B------:R-:W-:-:S13]  /*23ab0*/  ELECT P6, URZ, PT ;  /* 0x00000000003f782f */ /* 0x000fda00038c0000 */
.L_x_693:
[----:B-1----:R-:W2:Y:S01]  /*23ac0*/  LDL R2, [R1+0x64] ;  /* 0x0000640001027983 */ /* 0x002ea20000100800 */
[----:B------:R-:W-:Y:S01]  /*23ad0*/  BSSY B1, `(.L_x_695) ;  /* 0x0000008000017945 */ /* 0x000fe20003800000 */
[----:B--2---:R-:W-:-:S05]  /*23ae0*/  VIADD R2, R2, 0x1 ;  /* 0x0000000102027836 */ /* 0x004fca0000000000 */
[----:B------:R-:W-:-:S04]  /*23af0*/  LEA.HI R3, R2, R2, RZ, 0x1 ;  /* 0x0000000202037211 */ /* 0x000fc800078f08ff */
[----:B------:R-:W-:-:S04]  /*23b00*/  LOP3.LUT R3, R3, 0xfffffffe, RZ, 0xc0, !PT ;  /* 0xfffffffe03037812 */ /* 0x000fc800078ec0ff */
[----:B------:R-:W-:-:S04]  /*23b10*/  IADD3 R2, R2, -R3, RZ ;  /* 0x8000000302027210 */ /* 0x000fc80007ffe0ff */
[----:B------:R-:W-:-:S04]  /*23b20*/  SHF.L.U32 R2, R2, 0x1f, RZ ;  /* 0x0000001f02027819 */ /* 0x000fc800000006ff */
[----:B------:R-:W1:Y:S02]  /*23b30*/  SYNCS.PHASECHK.TRANS64.TRYWAIT P0, [R18+URZ+0x38820], R2 ;  /* 0x03882002120075a7 */ /* 0x000e64000800017f */
[----:B-1----:R-:W-:Y:S05]  /*23b40*/  @!P0 BRA `(.L_x_696) ;  /* 0x0000008000108947 */ /* 0x002fea0003800000 */
.L_x_877:
[----:B------:R-:W-:Y:S05]  /*23b50*/  BSYNC B1 ;  /* 0x0000000000017941 */ /* 0x000fea0003800000 */
.L_x_695:
[----:B------:R-:W-:Y:S04]  /*23b60*/  BSSY B1, `(.L_x_697) ;  /* 0x00000ad000017945 */ /* 0x000fe80003800000 */
[----:B------:R-:W-:Y:S05]  /*23b70*/  @!P6 BRA `(.L_x_698) ;  /* 0x0000000800ace947 */ /* 0x000fea0003800000 */
[----:B------:R-:W2:Y:S04]  /*23b80*/  LDL R5, [R1+0x20] ;  /* 0x0000200001057983 */ /* 0x000ea80000100800 */
[----:B------:R-:W3:Y:S01]  /*23b90*/  LDL R4, [R1+0x24] ;  /* 0x0000240001047983 */ /* 0x000ee20000100800 */
[----:B------:R-:W-:Y:S01]  /*23ba0*/  BSSY B2, `(.L_x_699) ;  /* 0x0000008000027945 */ /* 0x000fe20003800000 */
[----:B------:R-:W4:Y:S02]  /*23bb0*/  S2R R3, SR_TID.X ;  /* 0x0000000000037919 */ /* 0x000f240000002100 */
[----:B----4-:R-:W-:-:S04]  /*23bc0*/  LOP3.LUT R3, R3, 0x7f, RZ, 0xc0, !PT ;  /* 0x0000007f03037812 */ /* 0x010fc800078ec0ff */
[----:B------:R-:W-:Y:S01]  /*23bd0*/  ISETP.NE.AND P2, PT, R3, RZ, PT ;  /* 0x000000ff0300720c */ /* 0x000fe20003f45270 */
[----:B--2---:R-:W-:Y:S01]  /*23be0*/  IMAD R6, R5, 0x8, R18 ;  /* 0x0000000805067824 */ /* 0x004fe200078e0212 */
[----:B---3--:R-:W-:-:S04]  /*23bf0*/  SHF.L.U32 R8, R4, 0x1f, RZ ;  /* 0x0000001f04087819 */ /* 0x008fc800000006ff */
[----:B------:R-:W2:Y:S02]  /*23c00*/  SYNCS.PHASECHK.TRANS64.TRYWAIT P0, [R6+URZ+0x388a0], R8 ;  /* 0x0388a008060075a7 */ /* 0x000ea4000800017f */
[----:B--2---:R-:W-:Y:S05]  /*23c10*/  @!P0 BRA `(.L_x_700) ;  /* 0x0000007c00f08947 */ /* 0x004fea0003800000 */
.L_x_878:
[----:B------:R-:W-:Y:S05]  /*23c20*/  BSYNC B2 ;  /* 0x0000000000027941 */ /* 0x000fea0003800000 */
.L_x_699:
[----:B------:R-:W-:Y:S04]  /*23c30*/  BSSY B2, `(.L_x_701) ;  /* 0x0000009000027945 */ /* 0x000fe80003800000 */
[----:B------:R-:W-:Y:S05]  /*23c40*/  @P2 BRA `(.L_x_702) ;  /* 0x00000000001c2947 */ /* 0x000fea0003800000 */
[----:B------:R-:W3:Y:S01]  /*23c50*/  S2R R3, SR_TID.X ;  /* 0x0000000000037919 */ /* 0x000ee20000002100 */
[----:B-1----:R-:W-:-:S04]  /*23c60*/  IMAD.MOV.U32 R2, RZ, RZ, 0xa000 ;  /* 0x0000a000ff027424 */ /* 0x002fc800078e00ff */
[----:B------:R4:W-:Y:S01]  /*23c70*/  SYNCS.ARRIVE.TRANS64 RZ, [R6+URZ+0x38890], R2 ;  /* 0x0388900206ff79a7 */ /* 0x0009e2000800003f */
[----:B---3--:R-:W-:-:S04]  /*23c80*/  LOP3.LUT R3, R3, 0x1f, RZ, 0xc0, !PT ;  /* 0x0000001f03037812 */ /* 0x008fc800078ec0ff */
[----:B------:R-:W-:-:S13]  /*23c90*/  ISETP.NE.AND P0, PT, R3, RZ, PT ;  /* 0x000000ff0300720c */ /* 0x000fda0003f05270 */
[----:B----4-:R-:W-:Y:S05]  /*23ca0*/  @!P0 BRA `(.L_x_702) ;  /* 0x0000000000048947 */ /* 0x010fea0003800000 */
[----:B------:R-:W-:Y:S01]  /*23cb0*/  BPT.TRAP 0x1 ;  /* 0x000000040000795c */ /* 0x000fe20000300000 */
.L_x_702:
[----:B------:R-:W-:Y:S05]  /*23cc0*/  BSYNC B2 ;  /* 0x0000000000027941 */ /* 0x000fea0003800000 */
.L_x_701:
[----:B-1----:R-:W3:Y:S01]  /*23cd0*/  LDL R2, [R1+0x20] ;  /* 0x0000200001027983 */ /* 0x002ee20000100800 */
[----:B------:R-:W-:Y:S01]  /*23ce0*/  IMAD.MOV.U32 R20, RZ, RZ, RZ ;  /* 0x000000ffff147224 */ /* 0x000fe200078e00ff */
[----:B------:R-:W-:Y:S01]  /*23cf0*/  UIADD3 UR4, UP0, UR38, 0x570, URZ ;  /* 0x0000057026047890 */ /* 0x000fe2000ff1e03f */
[----:B------:R-:W-:Y:S01]  /*23d00*/  IMAD R3, R7, 0x50, R10 ;  /* 0x0000005007037824 */ /* 0x000fe200078e020a */
[----:B------:R-:W-:Y:S01]  /*23d10*/  PLOP3.LUT P0, PT, PT, PT, PT, 0x80, 0x0 ;  /* 0x000000000000781c */ /* 0x000fe20003f0f070 */
[----:B------:R-:W-:Y:S01]  /*23d20*/  UMOV UR6, 0x0 ;  /* 0x0000000000067882 */ /* 0x000fe20000000000 */
[----:B------:R-:W-:Y:S01]  /*23d30*/  R2UR UR10, R20 ;  /* 0x00000000140a72ca */ /* 0x000fe200000e0000 */
[----:B------:R-:W-:Y:S01]  /*23d40*/  UIADD3.X UR5, URZ, UR39, URZ, UP0, !UPT ;  /* 0x000000273f057290 */ /* 0x000fe200087fe43f */
[----:B------:R-:W-:Y:S01]  /*23d50*/  IADD3 R3, R3, -0x50, RZ ;  /* 0xffffffb003037810 */ /* 0x000fe20007ffe0ff */
[----:B------:R-:W-:Y:S01]  /*23d60*/  UMOV UR7, 0x12f00000 ;  /* 0x12f0000000077882 */ /* 0x000fe20000000000 */
[----:B---3--:R-:W-:-:S02]  /*23d70*/  IMAD R4, R2, 0xa000, R18 ;  /* 0x0000a00002047824 */ /* 0x008fc400078e0212 */
[----:B------:R-:W-:Y:S02]  /*23d80*/  VIADD R2, R6, 0x38890 ;  /* 0x0003889006027836 */ /* 0x000fe40000000000 */
[----:B------:R-:W-:-:S07]  /*23d90*/  VIADD R5, R4, 0x24400 ;  /* 0x0002440004057836 */ /* 0x000fce0000000000 */
.L_x_703:
        /* <DEDUP_REMOVED lines=9> */
[----:B-1----:R-:W-:Y:S05]  /*23e30*/  @P0 BRA.U.ANY `(.L_x_703) ;  /* 0xfffffffd00d80947 */ /* 0x002fea000393ffff */
[----:B------:R-:W-:Y:S01]  /*23e40*/  IMAD.MOV.U32 R15, RZ, RZ, 0x40 ;  /* 0x00000040ff0f7424 */ /* 0x000fe200078e00ff */
[----:B------:R-:W-:Y:S01]  /*23e50*/  PLOP3.LUT P0, PT, PT, PT, PT, 0x80, 0x0 ;  /* 0x000000000000781c */ /* 0x000fe20003f0f070 */
[----:B------:R-:W-:Y:S01]  /*23e60*/  UMOV UR6, 0x0 ;  /* 0x0000000000067882 */ /* 0x000fe20000000000 */
[----:B------:R-:W-:Y:S01]  /*23e70*/  IADD3 R5, R4, 0x26c00, RZ ;  /* 0x00026c0004057810 */ /* 0x000fe20007ffe0ff */
[----:B------:R-:W-:Y:S01]  /*23e80*/  UMOV UR7, 0x12f00000 ;  /* 0x12f0000000077882 */ /* 0x000fe20000000000 */
[----:B------:R-:W-:-:S15]  /*23e90*/  R2UR UR10, R15 ;  /* 0x000000000f0a72ca */ /* 0x000fde00000e0000 */
.L_x_704:
        /* <DEDUP_REMOVED lines=12> */
[----:B------:R-:W-:Y:S01]  /*23f60*/  VIADD R5, R4, 0x29400 ;  /* 0x0002940004057836 */ /* 0x000fe20000000000 */
[----:B------:R-:W-:Y:S01]  /*23f70*/  UMOV UR6, 0x0 ;  /* 0x0000000000067882 */ /* 0x000fe20000000000 */
[----:B------:R-:W-:Y:S01]  /*23f80*/  UMOV UR7, 0x12f00000 ;  /* 0x12f0000000077882 */ /* 0x000fe20000000000 */
[----:B------:R-:W-:-:S15]  /*23f90*/  R2UR UR10, R14 ;  /* 0x000000000e0a72ca */ /* 0x000fde00000e0000 */
.L_x_705:
        /* <DEDUP_REMOVED lines=10> */
[----:B0-----:R-:W-:Y:S01]  /*24040*/  IMAD.MOV.U32 R11, RZ, RZ, 0xc0 ;  /* 0x000000c0ff0b7424 */ /* 0x001fe200078e00ff */
[----:B------:R-:W-:Y:S01]  /*24050*/  PLOP3.LUT P0, PT, PT, PT, PT, 0x80, 0x0 ;  /* 0x000000000000781c */ /* 0x000fe20003f0f070 */
[----:B------:R-:W-:Y:S01]  /*24060*/  UMOV UR6, 0x0 ;  /* 0x0000000000067882 */ /* 0x000fe20000000000 */
[----:B------:R-:W-:Y:S01]  /*24070*/  IADD3 R5, R4, 0x2bc00, RZ ;  /* 0x0002bc0004057810 */ /* 0x000fe20007ffe0ff */
[----:B------:R-:W-:Y:S01]  /*24080*/  UMOV UR7, 0x12f00000 ;  /* 0x12f0000000077882 */ /* 0x000fe20000000000 */
[----:B------:R-:W-:-:S15]  /*24090*/  R2UR UR10, R11 ;  /* 0x000000000b0a72ca */ /* 0x000fde00000e0000 */
.L_x_706:
        /* <DEDUP_REMOVED lines=10> */
[----:B------:R-:W0:Y:S01]  /*24140*/  SYNCS.PHASECHK.TRANS64.TRYWAIT P0, [R6+URZ+0x388c0], R8 ;  /* 0x0388c008060075a7 */ /* 0x000e22000800017f */
[----:B------:R-:W-:Y:S04]  /*24150*/  BSSY B2, `(.L_x_707) ;  /* 0x0000002000027945 */ /* 0x000fe80003800000 */
[----:B0-----:R-:W-:Y:S05]  /*24160*/  @!P0 BRA `(.L_x_708) ;  /* 0x0000007800b08947 */ /* 0x001fea0003800000 */
.L_x_879:
[----:B------:R-:W-:Y:S05]  /*24170*/  BSYNC B2 ;  /* 0x0000000000027941 */ /* 0x000fea0003800000 */
.L_x_707:
[----:B------:R-:W-:Y:S01]  /*24180*/  BSSY B2, `(.L_x_709) ;  /* 0x000000b000027945 */ /* 0x000fe20003800000 */
[----:B------:R-:W-:Y:S02]  /*24190*/  IMAD.MOV.U32 R12, RZ, RZ, 0x0 ;  /* 0x00000000ff0c7424 */ /* 0x000fe400078e00ff */
[----:B------:R-:W-:Y:S01]  /*241a0*/  IMAD.MOV.U32 R13, RZ, RZ, 0x12f00000 ;  /* 0x12f00000ff0d7424 */ /* 0x000fe200078e00ff */
[----:B------:R-:W-:Y:S06]  /*241b0*/  @P2 BRA `(.L_x_710) ;  /* 0x00000000001c2947 */ /* 0x000fec0003800000 */
[----:B------:R-:W1:Y:S01]  /*241c0*/  S2R R5, SR_TID.X ;  /* 0x0000000000057919 */ /* 0x000e620000002100 */
[----:B------:R-:W-:-:S04]  /*241d0*/  IMAD.MOV.U32 R2, RZ, RZ, 0xa000 ;  /* 0x0000a000ff027424 */ /* 0x000fc800078e00ff */
[----:B------:R3:W-:Y:S01]  /*241e0*/  SYNCS.ARRIVE.TRANS64 RZ, [R6+URZ+0x388b0], R2 ;  /* 0x0388b00206ff79a7 */ /* 0x0007e2000800003f */
[----:B-1----:R-:W-:-:S04]  /*241f0*/  LOP3.LUT R5, R5, 0x1f, RZ, 0xc0, !PT ;  /* 0x0000001f05057812 */ /* 0x002fc800078ec0ff */
[----:B------:R-:W-:-:S13]  /*24200*/  ISETP.NE.AND P0, PT, R5, RZ, PT ;  /* 0x000000ff0500720c */ /* 0x000fda0003f05270 */
[----:B---3--:R-:W-:Y:S05]  /*24210*/  @!P0 BRA `(.L_x_710) ;  /* 0x0000000000048947 */ /* 0x008fea0003800000 */
[----:B------:R-:W-:Y:S01]  /*24220*/  BPT.TRAP 0x1 ;  /* 0x000000040000795c */ /* 0x000fe20000300000 */
.L_x_710:
[----:B------:R-:W-:Y:S05]  /*24230*/  BSYNC B2 ;  /* 0x0000000000027941 */ /* 0x000fea0003800000 */
.L_x_709:
[----:B------:R-:W-:Y:S01]  /*24240*/  R2UR UR10, R20 ;  /* 0x00000000140a72ca */ /* 0x000fe200000e0000 */
[----:B------:R-:W-:Y:S01]  /*24250*/  UIADD3 UR4, UP0, UR38, 0x670, URZ ;  /* 0x0000067026047890 */ /* 0x000fe2000ff1e03f */
[----:B------:R-:W-:Y:S01]  /*24260*/  R2UR UR6, R12 ;  /* 0x000000000c0672ca */ /* 0x000fe200000e0000 */
[----:B------:R-:W-:Y:S01]  /*24270*/  VIADD R2, R4, 0x400 ;  /* 0x0000040004027836 */ /* 0x000fe20000000000 */
[----:B------:R-:W-:Y:S01]  /*24280*/  R2UR UR7, R13 ;  /* 0x000000000d0772ca */ /* 0x000fe200000e0000 */
[----:B------:R-:W-:Y:S01]  /*24290*/  UIADD3.X UR5, URZ, UR39, URZ, UP0, !UPT ;  /* 0x000000273f057290 */ /* 0x000fe200087fe43f */
[----:B------:R-:W-:Y:S02]  /*242a0*/  PLOP3.LUT P0, PT, PT, PT, PT, 0x80, 0x0 ;  /* 0x000000000000781c */ /* 0x000fe40003f0f070 */
[----:B0-2---:R-:W-:-:S11]  /*242b0*/  IADD3 R6, R6, 0x388b0, RZ ;  /* 0x000388b006067810 */ /* 0x005fd60007ffe0ff */
.L_x_711:
        /* <DEDUP_REMOVED lines=15> */
.L_x_712:
        /* <DEDUP_REMOVED lines=15> */
.L_x_713:
        /* <DEDUP_REMOVED lines=10> */
[----:B------:R-:W-:Y:S02]  /*24540*/  R2UR UR10, R11 ;  /* 0x000000000b0a72ca */ /* 0x000fe400000e0000 */
[----:B------:R-:W-:Y:S02]  /*24550*/  R2UR UR6, R12 ;  /* 0x000000000c0672ca */ /* 0x000fe400000e0000 */
[----:B------:R-:W-:Y:S02]  /*24560*/  R2UR UR7, R13 ;  /* 0x000000000d0772ca */ /* 0x000fe400000e0000 */
[----:B------:R-:W-:Y:S02]  /*24570*/  PLOP3.LUT P0, PT, PT, PT, PT, 0x80, 0x0 ;  /* 0x000000000000781c */ /* 0x000fe40003f0f070 */
[----:B------:R-:W-:-:S11]  /*24580*/  IADD3 R4, R4, 0x7c00, RZ ;  /* 0x00007c0004047810 */ /* 0x000fd60007ffe0ff */
.L_x_714:
        /* <DEDUP_REMOVED lines=10> */
.L_x_698:
[----:B------:R-:W-:Y:S05]  /*24630*/  BSYNC B1 ;  /* 0x0000000000017941 */ /* 0x000fea0003800000 */
.L_x_697:
[----:B-1----:R-:W2:Y:S04]  /*24640*/  LDL.LU R2, [R1+0x20] ;  /* 0x0000200001027983 */ /* 0x002ea80000300800 */
[----:B------:R-:W3:Y:S01]  /*24650*/  LDL.LU R5, [R1+0x24] ;  /* 0x0000240001057983 */ /* 0x000ee20000300800 */
[----:B------:R-:W-:Y:S01]  /*24660*/  VIADD R7, R7, 0xfffffffe ;  /* 0xfffffffe07077836 */ /* 0x000fe20000000000 */
[----:B------:R-:W-:-:S04]  /*24670*/  PLOP3.LUT P0, PT, PT, PT, PT, 0x8, 0x0 ;  /* 0x000000000000781c */ /* 0x000fc80003f0e170 */
[----:B------:R-:W-:Y:S01]  /*24680*/  ISETP.GE.AND P3, PT, R7, R9, PT ;  /* 0x000000090700720c */ /* 0x000fe20003f66270 */
[----:B--2---:R-:W-:-:S05]  /*24690*/  VIADD R2, R2, 0x1 ;  /* 0x0000000102027836 */ /* 0x004fca0000000000 */
[----:B------:R-:W-:-:S04]  /*246a0*/  ISETP.NE.AND P2, PT, R2, 0x2, PT ;  /* 0x000000020200780c */ /* 0x000fc80003f45270 */
[----:B------:R-:W-:Y:S02]  /*246b0*/  SEL R3, RZ, 0x1, P2 ;  /* 0x00000001ff037807 */ /* 0x000fe40001000000 */
[----:B------:R-:W-:Y:S02]  /*246c0*/  SEL R2, R2, RZ, P2 ;  /* 0x000000ff02027207 */ /* 0x000fe40001000000 */
[----:B---3--:R-:W-:-:S03]  /*246d0*/  LOP3.LUT R5, R5, R3, RZ, 0x3c, !PT ;  /* 0x0000000305057212 */ /* 0x008fc600078e3cff */
[----:B------:R1:W-:Y:S04]  /*246e0*/  STL [R1+0x20], R2 ;  /* 0x0000200201007387 */ /* 0x0003e80000100800 */
[----:B------:R1:W-:Y:S01]  /*246f0*/  STL [R1+0x24], R5 ;  /* 0x0000240501007387 */ /* 0x0003e20000100800 */
[----:B------:R-:W-:Y:S05]  /*24700*/  @!P3 BRA `(.L_x_691) ;  /* 0x0000000800e8b947 */ /* 0x000fea0003800000 */
.L_x_733:
[----:B------:R-:W-:Y:S05]  /*24710*/  YIELD ;  /* 0x0000000000007946 */ /* 0x000fea0003800000 */
[----:B------:R-:W-:Y:S04]  /*24720*/  BSSY B1, `(.L_x_715) ;  /* 0x00000ac000017945 */ /* 0x000fe80003800000 */
[----:B--2---:R-:W-:Y:S05]  /*24730*/  @!P6 BRA `(.L_x_716) ;  /* 0x0000000800a8e947 */ /* 0x004fea0003800000 */
[----:B------:R-:W2:Y:S04]  /*24740*/  LDL R4, [R1+0x20] ;  /* 0x0000200001047983 */ /* 0x000ea80000100800 */
[----:B------:R-:W3:Y:S01]  /*24750*/  LDL R3, [R1+0x24] ;  /* 0x0000240001037983 */ /* 0x000ee20000100800 */
[----:B------:R-:W-:Y:S01]  /*24760*/  BSSY B2, `(.L_x_717) ;  /* 0x0000008000027945 */ /* 0x000fe20003800000 */
[----:B-1----:R-:W1:Y:S02]  /*24770*/  S2R R2, SR_TID.X ;  /* 0x0000000000027919 */ /* 0x002e640000002100 */
[----:B-1----:R-:W-:-:S04]  /*24780*/  LOP3.LUT R2, R2, 0x7f, RZ, 0xc0, !PT ;  /* 0x0000007f02027812 */ /* 0x002fc800078ec0ff */
[----:B------:R-:W-:Y:S01]  /*24790*/  ISETP.NE.AND P3, PT, R2, RZ, PT ;  /* 0x000000ff0200720c */ /* 0x000fe20003f65270 */
[----:B--2---:R-:W-:Y:S01]  /*247a0*/  IMAD R6, R4, 0x8, R18 ;  /* 0x0000000804067824 */ /* 0x004fe200078e0212 */
[----:B---3--:R-:W-:-:S04]  /*247b0*/  SHF.L.U32 R5, R3, 0x1f, RZ ;  /* 0x0000001f03057819 */ /* 0x008fc800000006ff */
[----:B------:R-:W1:Y:S02]  /*247c0*/  SYNCS.PHASECHK.TRANS64.TRYWAIT P2, [R6+URZ+0x388a0], R5 ;  /* 0x0388a005060075a7 */ /* 0x000e64000804017f */
[----:B-1----:R-:W-:Y:S05]  /*247d0*/  @!P2 BRA `(.L_x_718) ;  /* 0x000000740028a947 */ /* 0x002fea0003800000 */
.L_x_880:
[----:B------:R-:W-:Y:S05]  /*247e0*/  BSYNC B2 ;  /* 0x0000000000027941 */ /* 0x000fea0003800000 */
.L_x_717:
[----:B------:R-:W-:Y:S04]  /*247f0*/  BSSY B2, `(.L_x_719) ;  /* 0x0000009000027945 */ /* 0x000fe80003800000 */
[----:B------:R-:W-:Y:S05]  /*24800*/  @P3 BRA `(.L_x_720) ;  /* 0x00000000001c3947 */ /* 0x000fea0003800000 */
[----:B------:R-:W2:Y:S01]  /*24810*/  S2R R3, SR_TID.X ;  /* 0x0000000000037919 */ /* 0x000ea20000002100 */
[----:B------:R-:W-:-:S04]  /*24820*/  MOV R2, 0xa000 ;  /* 0x0000a00000027802 */ /* 0x000fc80000000f00 */
[----:B------:R3:W-:Y:S01]  /*24830*/  SYNCS.ARRIVE.TRANS64 RZ, [R6+URZ+0x38890], R2 ;  /* 0x0388900206ff79a7 */ /* 0x0007e2000800003f */
[----:B--2---:R-:W-:-:S04]  /*24840*/  LOP3.LUT R3, R3, 0x1f, RZ, 0xc0, !PT ;  /* 0x0000001f03037812 */ /* 0x004fc800078ec0ff */
[----:B------:R-:W-:-:S13]  /*24850*/  ISETP.NE.AND P2, PT, R3, RZ, PT ;  /* 0x000000ff0300720c */ /* 0x000fda0003f45270 */
[----:B---3--:R-:W-:Y:S05]  /*24860*/  @!P2 BRA `(.L_x_720) ;  /* 0x000000000004a947 */ /* 0x008fea0003800000 */
[----:B------:R-:W-:Y:S01]  /*24870*/  BPT.TRAP 0x1 ;  /* 0x000000040000795c */ /* 0x000fe20000300000 */
.L_x_720:
[----:B------:R-:W-:Y:S05]  /*24880*/  BSYNC B2 ;  /* 0x0000000000027941 */ /* 0x000fea0003800000 */
.L_x_719:
[----:B------:R-:W2:Y:S01]  /*24890*/  LDL R2, [R1+0x20] ;  /* 0x0000200001027983 */ /* 0x000ea20000100800 */
[----:B0-----:R-:W-:Y:S01]  /*248a0*/  IMAD.MOV.U32 R11, RZ, RZ, RZ ;  /* 0x000000ffff0b7224 */ /* 0x001fe200078e00ff */
[----:B------:R-:W-:Y:S01]  /*248b0*/  UIADD3 UR4, UP0, UR38, 0x570, URZ ;  /* 0x0000057026047890 */ /* 0x000fe2000ff1e03f */
[----:B------:R-:W-:Y:S01]  /*248c0*/  PLOP3.LUT P2, PT, PT, PT, PT, 0x80, 0x0 ;  /* 0x000000000000781c */ /* 0x000fe20003f4f070 */
[----:B------:R-:W-:Y:S01]  /*248d0*/  IMAD R3, R7, 0x50, R10 ;  /* 0x0000005007037824 */ /* 0x000fe200078e020a */
[----:B------:R-:W-:Y:S01]  /*248e0*/  UMOV UR6, 0x0 ;  /* 0x0000000000067882 */ /* 0x000fe20000000000 */
[----:B------:R-:W-:Y:S01]  /*248f0*/  R2UR UR10, R11 ;  /* 0x000000000b0a72ca */ /* 0x000fe200000e0000 */
[----:B------:R-:W-:Y:S01]  /*24900*/  UIADD3.X UR5, URZ, UR39, URZ, UP0, !UPT ;  /* 0x000000273f057290 */ /* 0x000fe200087fe43f */
[----:B------:R-:W-:Y:S01]  /*24910*/  UMOV UR7, 0x12f00000 ;  /* 0x12f0000000077882 */ /* 0x000fe20000000000 */
[----:B--2---:R-:W-:Y:S02]  /*24920*/  IMAD R4, R2, 0xa000, R18 ;  /* 0x0000a00002047824 */ /* 0x004fe400078e0212 */
[----:B------:R-:W-:-:S02]  /*24930*/  VIADD R2, R6, 0x38890 ;  /* 0x0003889006027836 */ /* 0x000fc40000000000 */
[----:B------:R-:W-:-:S08]  /*24940*/  VIADD R8, R4, 0x24400 ;  /* 0x0002440004087836 */ /* 0x000fd00000000000 */
.L_x_721:
        /* <DEDUP_REMOVED lines=10> */
[----:B------:R-:W-:Y:S01]  /*249f0*/  MOV R20, 0x40 ;  /* 0x0000004000147802 */ /* 0x000fe20000000f00 */
[----:B------:R-:W-:Y:S01]  /*24a00*/  VIADD R8, R4, 0x26c00 ;  /* 0x00026c0004087836 */ /* 0x000fe20000000000 */
[----:B------:R-:W-:Y:S01]  /*24a10*/  PLOP3.LUT P2, PT, PT, PT, PT, 0x80, 0x0 ;  /* 0x000000000000781c */ /* 0x000fe20003f4f070 */
[----:B------:R-:W-:Y:S01]  /*24a20*/  UMOV UR6, 0x0 ;  /* 0x0000000000067882 */ /* 0x000fe20000000000 */
[----:B------:R-:W-:Y:S01]  /*24a30*/  R2UR UR10, R20 ;  /* 0x00000000140a72ca */ /* 0x000fe200000e0000 */
[----:B------:R-:W-:-:S14]  /*24a40*/  UMOV UR7, 0x12f00000 ;  /* 0x12f0000000077882 */ /* 0x000fdc0000000000 */
.L_x_722:
        /* <DEDUP_REMOVED lines=16> */
.L_x_723:
        /* <DEDUP_REMOVED lines=16> */
.L_x_724:
        /* <DEDUP_REMOVED lines=13> */
.L_x_881:
[----:B------:R-:W-:Y:S05]  /*24d20*/  BSYNC B2 ;  /* 0x0000000000027941 */ /* 0x000fea0003800000 */
.L_x_725:
[----:B------:R-:W-:Y:S01]  /*24d30*/  BSSY B2, `(.L_x_727) ;  /* 0x000000b000027945 */ /* 0x000fe20003800000 */
[----:B------:R-:W-:Y:S02]  /*24d40*/  IMAD.MOV.U32 R12, RZ, RZ, 0x0 ;  /* 0x00000000ff0c7424 */ /* 0x000fe400078e00ff */
[----:B------:R-:W-:Y:S01]  /*24d50*/  IMAD.MOV.U32 R13, RZ, RZ, 0x12f00000 ;  /* 0x12f00000ff0d7424 */ /* 0x000fe200078e00ff */
[----:B------:R-:W-:Y:S06]  /*24d60*/  @P3 BRA `(.L_x_728) ;  /* 0x00000000001c3947 */ /* 0x000fec0003800000 */
[----:B------:R-:W2:Y:S01]  /*24d70*/  S2R R8, SR_TID.X ;  /* 0x0000000000087919 */ /* 0x000ea20000002100 */
[----:B------:R-:W-:-:S04]  /*24d80*/  MOV R2, 0xa000 ;  /* 0x0000a00000027802 */ /* 0x000fc80000000f00 */
[----:B------:R3:W-:Y:S01]  /*24d90*/  SYNCS.ARRIVE.TRANS64 RZ, [R6+URZ+0x388b0], R2 ;  /* 0x0388b00206ff79a7 */ /* 0x0007e2000800003f */
[----:B--2---:R-:W-:-:S04]  /*24da0*/  LOP3.LUT R8, R8, 0x1f, RZ, 0xc0, !PT ;  /* 0x0000001f08087812 */ /* 0x004fc800078ec0ff */
[----:B------:R-:W-:-:S13]  /*24db0*/  ISETP.NE.AND P2, PT, R8, RZ, PT ;  /* 0x000000ff0800720c */ /* 0x000fda0003f45270 */
[----:B---3--:R-:W-:Y:S05]  /*24dc0*/  @!P2 BRA `(.L_x_728) ;  /* 0x000000000004a947 */ /* 0x008fea0003800000 */
[----:B------:R-:W-:Y:S01]  /*24dd0*/  BPT.TRAP 0x1 ;  /* 0x000000040000795c */ /* 0x000fe20000300000 */
.L_x_728:
[----:B------:R-:W-:Y:S05]  /*24de0*/  BSYNC B2 ;  /* 0x0000000000027941 */ /* 0x000fea0003800000 */
.L_x_727:
[----:B------:R-:W-:Y:S01]  /*24df0*/  R2UR UR10, R11 ;  /* 0x000000000b0a72ca */ /* 0x000fe200000e0000 */
[----:B------:R-:W-:Y:S01]  /*24e00*/  UIADD3 UR4, UP0, UR38, 0x670, URZ ;  /* 0x0000067026047890 */ /* 0x000fe2000ff1e03f */
[----:B------:R-:W-:Y:S01]  /*24e10*/  R2UR UR6, R12 ;  /* 0x000000000c0672ca */ /* 0x000fe200000e0000 */
[----:B01----:R-:W-:Y:S01]  /*24e20*/  VIADD R6, R6, 0x388b0 ;  /* 0x000388b006067836 */ /* 0x003fe20000000000 */
[----:B------:R-:W-:Y:S01]  /*24e30*/  R2UR UR7, R13 ;  /* 0x000000000d0772ca */ /* 0x000fe200000e0000 */
[----:B------:R-:W-:Y:S01]  /*24e40*/  VIADD R2, R4, 0x400 ;  /* 0x0000040004027836 */ /* 0x000fe20000000000 */
[----:B------:R-:W-:Y:S01]  /*24e50*/  PLOP3.LUT P2, PT, PT, PT, PT, 0x80, 0x0 ;  /* 0x000000000000781c */ /* 0x000fe20003f4f070 */
[----:B------:R-:W-:-:S12]  /*24e60*/  UIADD3.X UR5, URZ, UR39, URZ, UP0, !UPT ;  /* 0x000000273f057290 */ /* 0x000fd800087fe43f */
.L_x_729:
        /* <DEDUP_REMOVED lines=15> */
.L_x_730:
        /* <DEDUP_REMOVED lines=15> */
.L_x_731:
        /* <DEDUP_REMOVED lines=15> */
.L_x_732:
        /* <DEDUP_REMOVED lines=10> */
.L_x_716:
[----:B------:R-:W-:Y:S05]  /*251e0*/  BSYNC B1 ;  /* 0x0000000000017941 */ /* 0x000fea0003800000 */
.L_x_715:
[----:B-1----:R-:W2:Y:S04]  /*251f0*/  LDL.LU R2, [R1+0x20] ;  /* 0x0000200001027983 */ /* 0x002ea80000300800 */
[----:B------:R-:W3:Y:S01]  /*25200*/  LDL.LU R5, [R1+0x24] ;  /* 0x0000240001057983 */ /* 0x000ee20000300800 */
[C---:B------:R-:W-:Y:S01]  /*25210*/  ISETP.GT.AND P3, PT, R7.reuse, R9, PT ;  /* 0x000000090700720c */ /* 0x040fe20003f64270 */
[----:B------:R-:W-:Y:S02]  /*25220*/  VIADD R7, R7, 0xffffffff ;  /* 0xffffffff07077836 */ /* 0x000fe40000000000 */
[----:B--2---:R-:W-:-:S05]  /*25230*/  VIADD R2, R2, 0x1 ;  /* 0x0000000102027836 */ /* 0x004fca0000000000 */
[----:B------:R-:W-:-:S04]  /*25240*/  ISETP.NE.AND P2, PT, R2, 0x2, PT ;  /* 0x000000020200780c */ /* 0x000fc80003f45270 */
[----:B------:R-:W-:Y:S02]  /*25250*/  SEL R3, RZ, 0x1, P2 ;  /* 0x00000001ff037807 */ /* 0x000fe40001000000 */
[----:B------:R-:W-:Y:S02]  /*25260*/  SEL R2, R2, RZ, P2 ;  /* 0x000000ff02027207 */ /* 0x000fe40001000000 */
[----:B---3--:R-:W-:-:S05]  /*25270*/  LOP3.LUT R5, R5, R3, RZ, 0x3c, !PT ;  /* 0x0000000305057212 */ /* 0x008fca00078e3cff */
[----:B------:R2:W-:Y:S04]  /*25280*/  STL [R1+0x24], R5 ;  /* 0x0000240501007387 */ /* 0x0005e80000100800 */
[----:B------:R2:W-:Y:S01]  /*25290*/  STL [R1+0x20], R2 ;  /* 0x0000200201007387 */ /* 0x0005e20000100800 */
[----:B------:R-:W-:Y:S05]  /*252a0*/  @P3 BRA `(.L_x_733) ;  /* 0xfffffff400183947 */ /* 0x000fea000383ffff */
.L_x_691:
[----:B------:R-:W-:Y:S05]  /*252b0*/  BSYNC B0 ;  /* 0x0000000000007941 */ /* 0x000fea0003800000 */
.L_x_690:
[----:B------:R3:W5:Y:S01]  /*252c0*/  LDL R8, [R1+0x40] ;  /* 0x0000400001087983 */ /* 0x0007620000100800 */
[----:B------:R-:W-:Y:S05]  /*252d0*/  @!P0 WARPSYNC.ALL ;  /* 0x0000000000008948 */ /* 0x000fea0003800000 */
[----:B------:R3:W-:Y:S01]  /*252e0*/  STL [R1+0x44], RZ ;  /* 0x000044ff01007387 */ /* 0x0007e20000100800 */
[----:B------:R-:W-:Y:S01]  /*252f0*/  BSSY B0, `(.L_x_734) ;  /* 0x0000020000007945 */ /* 0x000fe20003800000 */
[----:B------:R-:W-:Y:S06]  /*25300*/  @!P0 BAR.SYNC.DEFER_BLOCKING 0xc, 0x180 ;  /* 0x0306000000008b1d */ /* 0x000fec0000010000 */
[----:B---3--:R-:W-:Y:S05]  /*25310*/  @!P1 BRA `(.L_x_735) ;  /* 0x0000000000749947 */ /* 0x008fea0003800000 */
[----:B------:R-:W-:-:S13]  /*25320*/  ISETP.NE.AND P0, PT, R17, RZ, PT ;  /* 0x000000ff1100720c */ /* 0x000fda0003f05270 */
[----:B------:R-:W3:Y:S02]  /*25330*/  @!P0 LDC R17, c[0x0][0x9f0] ;  /* 0x00027c00ff118b82 */ /* 0x000ee40000000800 */
[----:B---3--:R-:W-:-:S04]  /*25340*/  IABS R0, R17 ;  /* 0x0000001100007213 */ /* 0x008fc80000000000 */
[----:B-12---:R-:W1:Y:S08]  /*25350*/  I2F.RP R2, R0 ;  /* 0x0000000000027306 */ /* 0x006e700000209400 */
[----:B-1----:R-:W1:Y:S02]  /*25360*/  MUFU.RCP R2, R2 ;  /* 0x0000000200027308 */ /* 0x002e640000001000 */
[----:B-1----:R-:W-:-:S06]  /*25370*/  IADD3 R2, R2, 0xffffffe, RZ ;  /* 0x0ffffffe02027810 */ /* 0x002fcc0007ffe0ff */
[----:B------:R-:W1:Y:S02]  /*25380*/  F2I.FTZ.U32.TRUNC.NTZ R3, R2 ;  /* 0x0000000200037305 */ /* 0x000e64000021f000 */
[----:B-1----:R-:W-:-:S04]  /*25390*/  IMAD.MOV R2, RZ, RZ, -R3 ;  /* 0x000000ffff027224 */ /* 0x002fc800078e0a03 */
[----:B------:R-:W-:Y:S02]  /*253a0*/  IMAD R4, R2, R0, RZ ;  /* 0x0000000002047224 */ /* 0x000fe400078e02ff */
[----:B------:R-:W-:-:S04]  /*253b0*/  IMAD.MOV.U32 R2, RZ, RZ, RZ ;  /* 0x000000ffff027224 */ /* 0x000fc800078e00ff */
[----:B------:R-:W-:Y:S01]  /*253c0*/  IMAD.HI.U32 R6, R3, R4, R2 ;  /* 0x0000000403067227 */ /* 0x000fe200078e0002 */
[----:B------:R-:W-:Y:S02]  /*253d0*/  IABS R2, R17 ;  /* 0x0000001100027213 */ /* 0x000fe40000000000 */
[----:B-----5:R-:W-:-:S03]  /*253e0*/  IADD3 R4, R8, -0x1, R17 ;  /* 0xffffffff08047810 */ /* 0x020fc60007ffe011 */
[----:B------:R-:W-:Y:S01]  /*253f0*/  IMAD.MOV R2, RZ, RZ, -R2 ;  /* 0x000000ffff027224 */ /* 0x000fe200078e0a02 */
[----:B------:R-:W-:Y:S02]  /*25400*/  IABS R3, R4 ;  /* 0x0000000400037213 */ /* 0x000fe40000000000 */
[----:B------:R-:W-:Y:S02]  /*25410*/  LOP3.LUT R4, R4, R17, RZ, 0x3c, !PT ;  /* 0x0000001104047212 */ /* 0x000fe400078e3cff */
[----:B------:R-:W-:Y:S01]  /*25420*/  MOV R5, R2 ;  /* 0x0000000200057202 */ /* 0x000fe20000000f00 */
        /* <DEDUP_REMOVED lines=11> */
[----:B------:R3:W-:Y:S02]  /*254e0*/  STL [R1+0x44], R2 ;  /* 0x0000440201007387 */ /* 0x0007e40000100800 */
.L_x_735:
[----:B------:R-:W-:Y:S05]  /*254f0*/  BSYNC B0 ;  /* 0x0000000000007941 */ /* 0x000fea0003800000 */
.L_x_734:
[----:B------:R-:W4:Y:S04]  /*25500*/  LDL R0, [R1+0x44] ;  /* 0x0000440001007983 */ /* 0x000f280000100800 */
[----:B-123--:R-:W4:Y:S01]  /*25510*/  LDL R2, [R1+0x60] ;  /* 0x0000600001027983 */ /* 0x00ef220000100800 */
[----:B------:R-:W-:Y:S01]  /*25520*/  BSSY B7, `(.L_x_736) ;  /* 0x00004ce000077945 */ /* 0x000fe20003800000 */
[----:B----4-:R-:W-:-:S05]  /*25530*/  IMAD R2, R2, R0, RZ ;  /* 0x0000000002027224 */ /* 0x010fca00078e02ff */
[----:B-----5:R-:W-:Y:S01]  /*25540*/  VIADDMNMX R0, R2, R0, R8, PT ;  /* 0x0000000002007246 */ /* 0x020fe20003800108 */
[----:B------:R1:W-:Y:S03]  /*25550*/  STL [R1+0x30], R2 ;  /* 0x0000300201007387 */ /* 0x0003e60000100800 */
[----:B------:R-:W-:Y:S01]  /*25560*/  ISETP.GT.AND P0, PT, R0, R2, PT ;  /* 0x000000020000720c */ /* 0x000fe20003f04270 */
[----:B------:R1:W-:-:S12]  /*25570*/  STL [R1+0x48], R0 ;  /* 0x0000480001007387 */ /* 0x0003d80000100800 */
[----:B-1----:R-:W-:Y:S05]  /*25580*/  @P0 BRA `(.L_x_737) ;  /* 0x00000000004c0947 */ /* 0x002fea0003800000 */
[----:B------:R-:W1:Y:S02]  /*25590*/  S2R R0, SR_TID.X ;  /* 0x0000000000007919 */ /* 0x000e640000002100 */
[----:B-1----:R-:W-:-:S04]  /*255a0*/  LOP3.LUT R0, R0, 0x7f, RZ, 0xc0, !PT ;  /* 0x0000007f00007812 */ /* 0x002fc800078ec0ff */
[----:B------:R-:W-:-:S13]  /*255b0*/  ISETP.NE.AND P0, PT, R0, RZ, PT ;  /* 0x000000ff0000720c */ /* 0x000fda0003f05270 */
[----:B------:R-:W-:Y:S05]  /*255c0*/  @P0 BRA `(.L_x_738) ;  /* 0x0000004c000c0947 */ /* 0x000fea0003800000 */
[----:B------:R-:W1:Y:S01]  /*255d0*/  S2R R3, SR_LANEID ;  /* 0x0000000000037919 */ /* 0x000e620000000000 */
[----:B------:R-:W-:Y:S01]  /*255e0*/  VOTEU.ANY UR4, UPT, PT ;  /* 0x0000000000047886 */ /* 0x000fe200038e0100 */
[----:B------:R-:W2:Y:S01]  /*255f0*/  LDC.64 R4, c[0x0][0xc60] ;  /* 0x00031800ff047b82 */ /* 0x000ea20000000a00 */
[----:B------:R-:W1:Y:S01]  /*25600*/  FLO.U32 R0, UR4 ;  /* 0x0000000400007d00 */ /* 0x000e6200080e0000 */
[----:B------:R-:W-:-:S07]  /*25610*/  ULDC.64 UR6, c[0x0][0x208] ;  /* 0x0000820000067ab9 */ /* 0x000fce0000000a00 */
[----:B------:R-:W2:Y:S01]  /*25620*/  POPC R2, UR4 ;  /* 0x0000000400027d09 */ /* 0x000ea20008000000 */
[----:B-1----:R-:W-:-:S13]  /*25630*/  ISETP.EQ.U32.AND P0, PT, R0, R3, PT ;  /* 0x000000030000720c */ /* 0x002fda0003f02070 */
[----:B--2---:R-:W2:Y:S01]  /*25640*/  @P0 ATOMG.E.ADD.STRONG.GPU PT, R5, desc[UR6][R4.64], R2 ;  /* 0x00000002040509a8 */ /* 0x004ea200081ee1c6 */
[----:B------:R-:W1:Y:S02]  /*25650*/  S2R R3, SR_LTMASK ;  /* 0x0000000000037919 */ /* 0x000e640000003900 */
[----:B-1----:R-:W-:-:S06]  /*25660*/  LOP3.LUT R3, R3, UR4, RZ, 0xc0, !PT ;  /* 0x0000000403037c12 */ /* 0x002fcc000f8ec0ff */
[----:B------:R-:W1:Y:S01]  /*25670*/  POPC R3, R3 ;  /* 0x0000000300037309 */ /* 0x000e620000000000 */
[----:B--2---:R-:W1:Y:S02]  /*25680*/  SHFL.IDX PT, R0, R5, R0, 0x1f ;  /* 0x00001f0005007589 */ /* 0x004e6400000e0000 */
[----:B-1----:R-:W-:-:S05]  /*25690*/  IADD3 R0, R0, UR36, R3 ;  /* 0x0000002400007c10 */ /* 0x002fca000fffe003 */
[----:B------:R1:W-:Y:S01]  /*256a0*/  STL [R1], R0 ;  /* 0x0000000001007387 */ /* 0x0003e20000100800 */
[----:B------:R-:W-:Y:S05]  /*256b0*/  BRA `(.L_x_738) ;  /* 0x0000004800d07947 */ /* 0x000fea0003800000 */
.L_x_737:
        /* <DEDUP_REMOVED lines=11> */
[----:B------:R-:W-:Y:S01]  /*25770*/  IMAD.U32 R5, RZ, RZ, UR7 ;  /* 0x00000007ff057e24 */ /* 0x000fe2000f8e00ff */
[----:B------:R-:W-:Y:S01]  /*25780*/  MOV R8, 0x70 ;  /* 0x0000007000087802 */ /* 0x000fe20000000f00 */
[----:B------:R-:W-:Y:S02]  /*25790*/  IMAD.U32 R7, RZ, RZ, UR9 ;  /* 0x00000009ff077e24 */ /* 0x000fe4000f8e00ff */
[----:B------:R-:W-:-:S02]  /*257a0*/  IMAD.U32 R10, RZ, RZ, UR4 ;  /* 0x00000004ff0a7e24 */ /* 0x000fc4000f8e00ff */
[----:B0-----:R-:W-:Y:S02]  /*257b0*/  IMAD.U32 R11, RZ, RZ, UR5 ;  /* 0x00000005ff0b7e24 */ /* 0x001fe4000f8e00ff */
[----:B------:R-:W-:Y:S02]  /*257c0*/  IMAD.MOV.U32 R12, RZ, RZ, 0x1 ;  /* 0x00000001ff0c7424 */ /* 0x000fe400078e00ff */
[----:B------:R-:W-:-:S07]  /*257d0*/  IMAD.MOV.U32 R13, RZ, RZ, RZ ;  /* 0x000000ffff0d7224 */ /* 0x000fce00078e00ff */
[----:B------:R-:W-:-:S07]  /*257e0*/  LEPC R20, `(.L_x_740) ;  /* 0x000000001014794e */ /* 0x000fce0000000000 */
[----:B-1----:R-:W-:Y:S05]  /*257f0*/  CALL.ABS.NOINC R2 ;  /* 0x0000000002007343 */ /* 0x002fea0003c00000 */
.L_x_740:
[----:B------:R-:W-:Y:S05]  /*25800*/  BSYNC B6 ;  /* 0x0000000000067941 */ /* 0x000fea0003800000 */
.L_x_739:
        /* <DEDUP_REMOVED lines=8> */
[----:B------:R1:W2:Y:S01]  /*25890*/  LDC.64 R2, c[0x4][R17] ;  /* 0x0100000011027b82 */ /* 0x0002a20000000a00 */
[----:B------:R-:W-:Y:S01]  /*258a0*/  MOV R4, UR6 ;  /* 0x0000000600047c02 */ /* 0x000fe20008000f00 */
[----:B------:R-:W-:Y:S01]  /*258b0*/  IMAD.U32 R5, RZ, RZ, UR7 ;  /* 0x00000007ff057e24 */ /* 0x000fe2000f8e00ff */
[----:B------:R-:W-:Y:S01]  /*258c0*/  MOV R10, UR4 ;  /* 0x00000004000a7c02 */ /* 0x000fe20008000f00 */
[----:B------:R-:W-:Y:S01]  /*258d0*/  IMAD.U32 R6, RZ, RZ, UR8 ;  /* 0x00000008ff067e24 */ /* 0x000fe2000f8e00ff */
[----:B0-----:R-:W-:Y:S01]  /*258e0*/  MOV R13, RZ ;  /* 0x000000ff000d7202 */ /* 0x001fe20000000f00 */
[----:B------:R-:W-:-:S02]  /*258f0*/  IMAD.U32 R7, RZ, RZ, UR9 ;  /* 0x00000009ff077e24 */ /* 0x000fc4000f8e00ff */
[----:B------:R-:W-:Y:S02]  /*25900*/  IMAD.U32 R11, RZ, RZ, UR5 ;  /* 0x00000005ff0b7e24 */ /* 0x000fe4000f8e00ff */
[----:B------:R-:W-:Y:S02]  /*25910*/  IMAD.MOV.U32 R8, RZ, RZ, 0x70 ;  /* 0x00000070ff087424 */ /* 0x000fe400078e00ff */
[----:B-1----:R-:W-:-:S07]  /*25920*/  IMAD.MOV.U32 R12, RZ, RZ, 0x1 ;  /* 0x00000001ff0c7424 */ /* 0x002fce00078e00ff */
[----:B------:R-:W-:-:S07]  /*25930*/  LEPC R20, `(.L_x_743) ;  /* 0x000000001014794e */ /* 0x000fce0000000000 */
[----:B--2---:R-:W-:Y:S05]  /*25940*/  CALL.ABS.NOINC R2 ;  /* 0x0000000002007343 */ /* 0x004fea0003c00000 */
.L_x_743:
[----:B------:R0:W1:Y:S01]  /*25950*/  LDC.64 R2, c[0x4][R17] ;  /* 0x0100000011027b82 */ /* 0x0000620000000a00 */
[----:B------:R-:W-:Y:S01]  /*25960*/  ULDC.64 UR4, c[0x4][0xa8] ;  /* 0x01002a0000047ab9 */ /* 0x000fe20000000a00 */
[----:B------:R-:W-:Y:S01]  /*25970*/  ULDC.64 UR6, c[0x4][0xb0] ;  /* 0x01002c0000067ab9 */ /* 0x000fe20000000a00 */
[----:B------:R-:W-:Y:S01]  /*25980*/  ULDC.64 UR8, c[0x4][0x18] ;  /* 0x0100060000087ab9 */ /* 0x000fe20000000a00 */
[----:B------:R-:W-:Y:S01]  /*25990*/  IMAD.U32 R4, RZ, RZ, UR4 ;  /* 0x00000004ff047e24 */ /* 0x000fe2000f8e00ff */
[----:B------:R-:W-:Y:S01]  /*259a0*/  MOV R7, UR7 ;  /* 0x0000000700077c02 */ /* 0x000fe20008000f00 */
        /* <DEDUP_REMOVED lines=9> */
.L_x_742:
[----:B------:R-:W-:Y:S05]  /*25a40*/  BSYNC B6 ;  /* 0x0000000000067941 */ /* 0x000fea0003800000 */
.L_x_741:
[----:B------:R-:W2:Y:S01]  /*25a50*/  LDL.LU R2, [R1+0x28] ;  /* 0x0000280001027983 */ /* 0x000ea20000300800 */
[----:B------:R-:W-:-:S03]  /*25a60*/  ULDC.64 UR4, c[0x0][0x9f8] ;  /* 0x00027e0000047ab9 */ /* 0x000fc60000000a00 */
[----:B------:R-:W3:Y:S04]  /*25a70*/  LDL.LU R0, [R1+0x38] ;  /* 0x0000380001007983 */ /* 0x000ee80000300800 */
[----:B------:R-:W4:Y:S01]  /*25a80*/  LDL R7, [R1+0x14] ;  /* 0x0000140001077983 */ /* 0x000f220000100800 */
[----:B------:R-:W-:Y:S01]  /*25a90*/  ISETP.NE.U32.AND P0, PT, RZ, UR4, PT ;  /* 0x00000004ff007c0c */ /* 0x000fe2000bf05070 */
[----:B------:R-:W-:Y:S02]  /*25aa0*/  ULDC.64 UR6, c[0x0][0x208] ;  /* 0x0000820000067ab9 */ /* 0x000fe40000000a00 */
[----:B------:R-:W5:Y:S01]  /*25ab0*/  LDL R17, [R1+0x48] ;  /* 0x0000480001117983 */ /* 0x000f620000100800 */
[----:B------:R-:W-:-:S13]  /*25ac0*/  ISETP.NE.AND.EX P0, PT, RZ, UR5, PT, P0 ;  /* 0x00000005ff007c0c */ /* 0x000fda000bf05300 */
[----:B--2---:R-:W-:-:S04]  /*25ad0*/  @P0 IADD3 R2, P1, R2, UR4, RZ ;  /* 0x0000000402020c10 */ /* 0x004fc8000ff3e0ff */
[----:B---3--:R-:W-:Y:S01]  /*25ae0*/  @P0 IADD3.X R3, R0, UR5, RZ, P1, !PT ;  /* 0x0000000500030c10 */ /* 0x008fe20008ffe4ff */
[----:B------:R-:W-:-:S04]  /*25af0*/  ULDC.64 UR4, c[0x0][0xa08] ;  /* 0x0002820000047ab9 */ /* 0x000fc80000000a00 */
[----:B----4-:R1:W2:Y:S02]  /*25b00*/  @P0 LDG.E R7, desc[UR6][R2.64] ;  /* 0x0000000602070981 */ /* 0x0102a4000c1e1900 */
[----:B-1----:R-:W1:Y:S01]  /*25b10*/  LDC.64 R2, c[0x0][0x418] ;  /* 0x00010600ff027b82 */ /* 0x002e620000000a00 */
[----:B-----5:R-:W-:Y:S01]  /*25b20*/  VIADD R0, R17, 0xffffffff ;  /* 0xffffffff11007836 */ /* 0x020fe20000000000 */
[----:B--2---:R-:W-:Y:S01]  /*25b30*/  SHF.R.S32.HI R8, RZ, 0x1f, R7 ;  /* 0x0000001fff087819 */ /* 0x004fe20000011407 */
[----:B------:R2:W-:Y:S04]  /*25b40*/  @P0 STL [R1+0x14], R7 ;  /* 0x0000140701000387 */ /* 0x0005e80000100800 */
[----:B------:R2:W-:Y:S01]  /*25b50*/  STL [R1+0x28], R8 ;  /* 0x0000280801007387 */ /* 0x0005e20000100800 */
[----:B-1----:R-:W-:Y:S01]  /*25b60*/  LOP3.LUT P0, RZ, R2, UR4, RZ, 0xfc, !PT ;  /* 0x0000000402ff7c12 */ /* 0x002fe2000f80fcff */
[----:B------:R-:W-:-:S03]  /*25b70*/  UMOV UR4, 0xffffffff ;  /* 0xffffffff00047882 */ /* 0x000fc60000000000 */
[----:B------:R-:W-:-:S04]  /*25b80*/  LOP3.LUT P0, RZ, R3, UR5, RZ, 0xfc, P0 ;  /* 0x0000000503ff7c12 */ /* 0x000fc8000800fcff */
[----:B------:R-:W-:Y:S01]  /*25b90*/  SEL R17, R7, RZ, !P0 ;  /* 0x000000ff07117207 */ /* 0x000fe20004000000 */
[----:B--2---:R-:W-:Y:S08]  /*25ba0*/  BRA.DIV UR4, `(.L_x_744) ;  /* 0x00000062045c7947 */ /* 0x004ff0000b800000 */
[----:B------:R-:W1:Y:S02]  /*25bb0*/  S2R R4, SR_TID.X ;  /* 0x0000000000047919 */ /* 0x000e640000002100 */
[----:B-1----:R-:W-:-:S04]  /*25bc0*/  SHF.R.U32.HI R4, RZ, 0x5, R4 ;  /* 0x00000005ff047819 */ /* 0x002fc80000011604 */
[----:B------:R-:W-:-:S05]  /*25bd0*/  LOP3.LUT R4, R4, 0x3, RZ, 0xc0, !PT ;  /* 0x0000000304047812 */ /* 0x000fca00078ec0ff */
[----:B------:R1:W2:Y:S02]  /*25be0*/  SHFL.IDX PT, R14, R4, RZ, 0x1f ;  /* 0x00001fff040e7589 */ /* 0x0002a400000e0000 */
.L_x_884:
[----:B-1----:R-:W3:Y:S01]  /*25bf0*/  LDL.LU R4, [R1+0x10] ;  /* 0x0000100001047983 */ /* 0x002ee20000300800 */
[----:B------:R-:W-:Y:S02]  /*25c00*/  PLOP3.LUT P1, PT, PT, PT, PT, 0x8, 0x0 ;  /* 0x000000000000781c */ /* 0x000fe40003f2e170 */
[----:B--2---:R-:W-:Y:S01]  /*25c10*/  ISETP.NE.AND P0, PT, R14, RZ, PT ;  /* 0x000000ff0e00720c */ /* 0x004fe20003f05270 */
[----:B------:R1:W-:Y:S01]  /*25c20*/  STL [R1+0x8], R0 ;  /* 0x0000080001007387 */ /* 0x0003e20000100800 */
[----:B---3--:R-:W-:-:S09]  /*25c30*/  LOP3.LUT R4, R4, 0xfffffffe, RZ, 0xc0, !PT ;  /* 0xfffffffe04047812 */ /* 0x008fd200078ec0ff */
[----:B------:R-:W-:-:S05]  /*25c40*/  @P1 LOP3.LUT R4, R4, 0x1, RZ, 0xfc, !PT ;  /* 0x0000000104041812 */ /* 0x000fca00078efcff */
[----:B------:R1:W-:Y:S01]  /*25c50*/  STL [R1+0x10], R4 ;  /* 0x0000100401007387 */ /* 0x0003e20000100800 */
[----:B------:R-:W-:Y:S05]  /*25c60*/  @P0 BRA `(.L_x_745) ;  /* 0x00000004004c0947 */ /* 0x000fea0003800000 */
[----:B------:R-:W-:-:S03]  /*25c70*/  UMOV UR4, 0xffffffff ;  /* 0xffffffff00047882 */ /* 0x000fc60000000000 */
[----:B------:R-:W-:Y:S05]  /*25c80*/  BRA.DIV UR4, `(.L_x_746) ;  /* 0x0000006204587947 */ /* 0x000fea000b800000 */
[----:B------:R-:W-:-:S13]  /*25c90*/  ELECT P6, URZ, PT ;  /* 0x00000000003f782f */ /* 0x000fda00038c0000 */
.L_x_887:
[----:B------:R-:W-:Y:S05]  /*25ca0*/  @!P6 BRA `(.L_x_745) ;  /* 0x00000004003ce947 */ /* 0x000fea0003800000 */
[----:B------:R-:W-:-:S04]  /*25cb0*/  ISETP.NE.U32.AND P0, PT, R2, RZ, PT ;  /* 0x000000ff0200720c */ /* 0x000fc80003f05070 */
[----:B------:R-:W-:-:S13]  /*25cc0*/  ISETP.NE.AND.EX P0, PT, R3, RZ, PT, P0 ;  /* 0x000000ff0300720c */ /* 0x000fda0003f05300 */
[----:B------:R-:W-:Y:S05]  /*25cd0*/  @!P0 BRA `(.L_x_747) ;  /* 0x0000000000548947 */ /* 0x000fea0003800000 */
[----:B------:R-:W2:Y:S01]  /*25ce0*/  LDC R6, c[0x0][0x43c] ;  /* 0x00010f00ff067b82 */ /* 0x000ea20000000800 */
[----:B------:R-:W-:Y:S01]  /*25cf0*/  IMAD.MOV.U32 R9, RZ, RZ, R0 ;  /* 0x000000ffff097224 */ /* 0x000fe200078e0000 */
[----:B------:R-:W-:Y:S01]  /*25d00*/  ULDC.64 UR4, c[0x0][0x428] ;  /* 0x00010a0000047ab9 */ /* 0x000fe20000000a00 */
[----:B------:R-:W-:-:S03]  /*25d10*/  ULDC.64 UR6, c[0x0][0x208] ;  /* 0x0000820000067ab9 */ /* 0x000fc60000000a00 */
[----:B-1----:R-:W-:Y:S02]  /*25d20*/  MOV R0, R9 ;  /* 0x0000000900007202 */ /* 0x002fe40000000f00 */
[----:B--2---:R-:W-:-:S13]  /*25d30*/  ISETP.NE.AND P0, PT, R6, 0x1, PT ;  /* 0x000000010600780c */ /* 0x004fda0003f05270 */
[----:B------:R-:W1:Y:S02]  /*25d40*/  @P0 LDC.64 R4, c[0x0][0x440] ;  /* 0x00011000ff040b82 */ /* 0x000e640000000a00 */
[----:B-1----:R-:W-:-:S05]  /*25d50*/  @P0 IMAD.HI.U32 R4, R9, R4, RZ ;  /* 0x0000000409040227 */ /* 0x002fca00078e00ff */
        /* <DEDUP_REMOVED lines=13> */
.L_x_747:
[----:B--2---:R-:W2:Y:S01]  /*25e30*/  LDL R2, [R1+0x18] ;  /* 0x0000180001027983 */ /* 0x004ea20000100800 */
[----:B-1----:R-:W-:Y:S02]  /*25e40*/  LEA R0, R19, R18, 0x3 ;  /* 0x0000001213007211 */ /* 0x002fe400078e18ff */
[----:B--2---:R-:W-:-:S04]  /*25e50*/  SHF.L.U32 R2, R2, 0x1f, RZ ;  /* 0x0000001f02027819 */ /* 0x004fc800000006ff */
[----:B------:R-:W1:Y:S02]  /*25e60*/  SYNCS.PHASECHK.TRANS64.TRYWAIT P0, [R0+URZ+0x38840], R2 ;  /* 0x03884002000075a7 */ /* 0x000e64000800017f */
[----:B-1----:R-:W-:Y:S05]  /*25e70*/  @!P0 BRA `(.L_x_748) ;  /* 0x0000005c00fc8947 */ /* 0x002fea0003800000 */
.L_x_888:
[----:B------:R-:W2:Y:S02]  /*25e80*/  S2R R3, SR_TID.X ;  /* 0x0000000000037919 */ /* 0x000ea40000002100 */
[----:B--2---:R-:W-:-:S04]  /*25e90*/  LOP3.LUT R3, R3, 0x7f, RZ, 0xc0, !PT ;  /* 0x0000007f03037812 */ /* 0x004fc800078ec0ff */
[----:B------:R-:W-:-:S13]  /*25ea0*/  ISETP.NE.AND P0, PT, R3, RZ, PT ;  /* 0x000000ff0300720c */ /* 0x000fda0003f05270 */
[----:B------:R-:W-:Y:S05]  /*25eb0*/  @P0 BRA `(.L_x_749) ;  /* 0x00000000001c0947 */ /* 0x000fea0003800000 */
[----:B------:R-:W2:Y:S01]  /*25ec0*/  S2R R3, SR_TID.X ;  /* 0x0000000000037919 */ /* 0x000ea20000002100 */
[----:B-1----:R-:W-:-:S04]  /*25ed0*/  IMAD.MOV.U32 R2, RZ, RZ, 0xa000 ;  /* 0x0000a000ff027424 */ /* 0x002fc800078e00ff */
[----:B------:R3:W-:Y:S01]  /*25ee0*/  SYNCS.ARRIVE.TRANS64 RZ, [R0+URZ+0x38830], R2 ;  /* 0x0388300200ff79a7 */ /* 0x0007e2000800003f */
[----:B--2---:R-:W-:-:S04]  /*25ef0*/  LOP3.LUT R3, R3, 0x1f, RZ, 0xc0, !PT ;  /* 0x0000001f03037812 */ /* 0x004fc800078ec0ff */
[----:B------:R-:W-:-:S13]  /*25f00*/  ISETP.NE.AND P0, PT, R3, RZ, PT ;  /* 0x000000ff0300720c */ /* 0x000fda0003f05270 */
[----:B---3--:R-:W-:Y:S05]  /*25f10*/  @!P0 BRA `(.L_x_749) ;  /* 0x0000000000048947 */ /* 0x008fea0003800000 */
[----:B------:R-:W-:Y:S01]  /*25f20*/  BPT.TRAP 0x1 ;  /* 0x000000040000795c */ /* 0x000fe20000300000 */
.L_x_749:
[----:B-1----:R-:W2:Y:S04]  /*25f30*/  LDL R2, [R1+0x1c] ;  /* 0x00001c0001027983 */ /* 0x002ea80000100800 */
[----:B------:R-:W3:Y:S01]  /*25f40*/  LDL R3, [R1+0x8] ;  /* 0x0000080001037983 */ /* 0x000ee20000100800 */
[----:B------:R-:W-:Y:S01]  /*25f50*/  R2UR UR9, R0 ;  /* 0x00000000000972ca */ /* 0x000fe200000e0000 */
[----:B------:R-:W-:-:S05]  /*25f60*/  IMAD R0, R19, 0xa000, R18 ;  /* 0x0000a00013007824 */ /* 0x000fca00078e0212 */
[----:B------:R-:W-:Y:S01]  /*25f70*/  R2UR UR14, R0 ;  /* 0x00000000000e72ca */ /* 0x000fe200000e0000 */
[----:B------:R-:W-:Y:S01]  /*25f80*/  UIADD3 UR4, UP0, UR38, 0x370, URZ ;  /* 0x0000037026047890 */ /* 0x000fe2000ff1e03f */
[----:B--2---:R-:W-:Y:S02]  /*25f90*/  R2UR UR5, R2 ;  /* 0x00000000020572ca */ /* 0x004fe400000e0000 */
[----:B------:R-:W2:Y:S01]  /*25fa0*/  LDL.LU R2, [R1+0x10] ;  /* 0x0000100001027983 */ /* 0x000ea20000300800 */
[----:B---3--:R-:W-:Y:S02]  /*25fb0*/  R2UR UR11, R3 ;  /* 0x00000000030b72ca */ /* 0x008fe400000e0000 */
[----:B------:R-:W-:Y:S02]  /*25fc0*/  R2UR UR12, R16 ;  /* 0x00000000100c72ca */ /* 0x000fe400000e0000 */
[----:B-----5:R-:W-:Y:S01]  /*25fd0*/  R2UR UR13, R17 ;  /* 0x00000000110d72ca */ /* 0x020fe200000e0000 */
[----:B------:R-:W-:Y:S01]  /*25fe0*/  UIADD3 UR9, UR9, 0x38830, URZ ;  /* 0x0003883009097890 */ /* 0x000fe2000fffe03f */
[----:B------:R-:W-:-:S02]  /*25ff0*/  PLOP3.LUT P0, PT, PT, PT, PT, 0x80, 0x0 ;  /* 0x000000000000781c */ /* 0x000fc40003f0f070 */
[----:B------:R-:W-:Y:S02]  /*26000*/  UIADD3 UR8, UR14, 0x24400, URZ ;  /* 0x000244000e087890 */ /* 0x000fe4000fffe03f */
[----:B------:R-:W-:-:S03]  /*26010*/  UIADD3 UR15, UR14, 0x26c00, URZ ;  /* 0x00026c000e0f7890 */ /* 0x000fc6000fffe03f */
[----:B------:R-:W-:Y:S02]  /*26020*/  UIMAD UR11, UR11, 0x50, UR5 ;  /* 0x000000500b0b78a4 */ /* 0x000fe4000f8e0205 */
[----:B------:R-:W-:Y:S02]  /*26030*/  UIADD3.X UR5, URZ, UR39, URZ, UP0, !UPT ;  /* 0x000000273f057290 */ /* 0x000fe400087fe43f */
[----:B------:R-:W-:Y:S01]  /*26040*/  UIADD3 UR16, UR14, 0x29400, URZ ;  /* 0x000294000e107890 */ /* 0x000fe2000fffe03f */
[----:B------:R-:W-:Y:S01]  /*26050*/  UMOV UR10, URZ ;  /* 0x0000003f000a7c82 */ /* 0x000fe20008000000 */
[----:B------:R-:W-:Y:S01]  /*26060*/  UMOV UR6, 0x0 ;  /* 0x0000000000067882 */ /* 0x000fe20000000000 */
[----:B------:R-:W-:Y:S01]  /*26070*/  UMOV UR7, 0x14f00000 ;  /* 0x14f0000000077882 */ /* 0x000fe20000000000 */
[----:B------:R-:W-:Y:S01]  /*26080*/  UMOV UR17, 0x40 ;  /* 0x0000004000117882 */ /* 0x000fe20000000000 */
[----:B------:R-:W-:Y:S02]  /*26090*/  UIADD3 UR14, UR14, 0x2bc00, URZ ;  /* 0x0002bc000e0e7890 */ /* 0x000fe4000fffe03f */
[----:B------:R1:W-:Y:S02]  /*260a0*/  UTMALDG.4D [UR8], [UR4], desc[UR6] ;  /* 0x00000608040075b4 */ /* 0x0003e40008019000 */
[----:B-1----:R-:W-:Y:S01]  /*260b0*/  UMOV UR8, UR15 ;  /* 0x0000000f00087c82 */ /* 0x002fe20008000000 */
[----:B------:R-:W-:Y:S01]  /*260c0*/  UMOV UR10, UR17 ;  /* 0x00000011000a7c82 */ /* 0x000fe20008000000 */
[----:B------:R-:W-:Y:S01]  /*260d0*/  UMOV UR15, 0x80 ;  /* 0x00000080000f7882 */ /* 0x000fe20000000000 */
[----:B------:R1:W-:Y:S02]  /*260e0*/  UTMALDG.4D [UR8], [UR4], desc[UR6] ;  /* 0x00000608040075b4 */ /* 0x0003e40008019000 */
[----:B-1----:R-:W-:Y:S01]  /*260f0*/  UMOV UR8, UR16 ;  /* 0x0000001000087c82 */ /* 0x002fe20008000000 */
[----:B------:R-:W-:Y:S01]  /*26100*/  UMOV UR10, UR15 ;  /* 0x0000000f000a7c82 */ /* 0x000fe20008000000 */
[----:B------:R-:W-:Y:S01]  /*26110*/  UMOV UR15, 0xc0 ;  /* 0x000000c0000f7882 */ /* 0x000fe20000000000 */
[----:B------:R1:W-:Y:S02]  /*26120*/  UTMALDG.4D [UR8], [UR4], desc[UR6] ;  /* 0x00000608040075b4 */ /* 0x0003e40008019000 */
[----:B-1----:R-:W-:Y:S01]  /*26130*/  UMOV UR8, UR14 ;  /* 0x0000000e00087c82 */ /* 0x002fe20008000000 */
[----:B------:R-:W-:-:S02]  /*26140*/  UMOV UR10, UR15 ;  /* 0x0000000f000a7c82 */ /* 0x000fc40008000000 */
[----:B------:R3:W-:Y:S01]  /*26150*/  UTMALDG.4D [UR8], [UR4], desc[UR6] ;  /* 0x00000608040075b4 */ /* 0x0007e20008019000 */
[----:B--2---:R-:W-:-:S04]  /*26160*/  LOP3.LUT R2, R2, 0xfffffffe, RZ, 0xc0, !PT ;  /* 0xfffffffe02027812 */ /* 0x004fc800078ec0ff */
[----:B------:R-:W-:-:S05]  /*26170*/  @P0 LOP3.LUT R2, R2, 0x1, RZ, 0xfc, !PT ;  /* 0x0000000102020812 */ /* 0x000fca00078efcff */
[----:B------:R3:W-:Y:S01]  /*26180*/  STL [R1+0x10], R2 ;  /* 0x0000100201007387 */ /* 0x0007e20000100800 */
[----:B------:R-:W-:Y:S01]  /*26190*/  NOP ;  /* 0x0000000000007918 */ /* 0x000fe20000000000 */
.L_x_745:
[----:B------:R-:W2:Y:S04]  /*261a0*/  LDL.LU R3, [R1+0x4c] ;  /* 0x00004c0001037983 */ /* 0x000ea80000300800 */
[----:B------:R-:W4:Y:S04]  /*261b0*/  LDL.LU R5, [R1+0x34] ;  /* 0x0000340001057983 */ /* 0x000f280000300800 */
[----:B-1----:R-:W5:Y:S01]  /*261c0*/  LDL.LU R4, [R1+0x58] ;  /* 0x0000580001047983 */ /* 0x002f620000300800 */
[----:B------:R-:W-:Y:S05]  /*261d0*/  WARPSYNC.ALL ;  /* 0x0000000000007948 */ /* 0x000fea0003800000 */
[----:B---3--:R-:W-:Y:S01]  /*261e0*/  ULDC.64 UR6, c[0x0][0xa00] ;  /* 0x0002800000067ab9 */ /* 0x008fe20000000a00 */
        /* <DEDUP_REMOVED lines=8> */
[----:B----4-:R-:W-:-:S03]  /*26270*/  SEL R5, R5, RZ, !P0 ;  /* 0x000000ff05057207 */ /* 0x010fc60004000000 */
[----:B------:R-:W-:Y:S01]  /*26280*/  IMAD R0, R0, UR4, RZ ;  /* 0x0000000400007c24 */ /* 0x000fe2000f8e02ff */
[----:B-----5:R-:W-:-:S03]  /*26290*/  SEL R4, R4, RZ, !P0 ;  /* 0x000000ff04047207 */ /* 0x020fc60004000000 */
        /* <DEDUP_REMOVED lines=8> */
[----:B-1----:R-:W-:Y:S01]  /*26320*/  MOV R2, 0x0 ;  /* 0x0000000000027802 */ /* 0x002fe20000000f00 */
[----:B------:R-:W-:Y:S01]  /*26330*/  ULDC.64 UR4, c[0x4][0xa8] ;  /* 0x01002a0000047ab9 */ /* 0x000fe20000000a00 */
[----:B------:R-:W-:Y:S01]  /*26340*/  ULDC.64 UR6, c[0x4][0xb0] ;  /* 0x01002c0000067ab9 */ /* 0x000fe20000000a00 */
[----:B------:R-:W-:Y:S01]  /*26350*/  ULDC.64 UR8, c[0x4][0x20] ;  /* 0x0100080000087ab9 */ /* 0x000fe20000000a00 */
[----:B------:R-:W-:Y:S01]  /*26360*/  MOV R4, UR4 ;  /* 0x0000000400047c02 */ /* 0x000fe20008000f00 */
[----:B------:R-:W-:Y:S01]  /*26370*/  IMAD.U32 R5, RZ, RZ, UR5 ;  /* 0x00000005ff057e24 */ /* 0x000fe2000f8e00ff */
[----:B------:R-:W1:Y:S01]  /*26380*/  LDC.64 R2, c[0x4][R2] ;  /* 0x0100000002027b82 */ /* 0x000e620000000a00 */
[----:B------:R-:W-:Y:S01]  /*26390*/  IMAD.U32 R6, RZ, RZ, UR6 ;  /* 0x00000006ff067e24 */ /* 0x000fe2000f8e00ff */
[----:B------:R-:W-:Y:S01]  /*263a0*/  MOV R10, UR8 ;  /* 0x00000008000a7c02 */ /* 0x000fe20008000f00 */
[----:B------:R-:W-:Y:S01]  /*263b0*/  IMAD.U32 R7, RZ, RZ, UR7 ;  /* 0x00000007ff077e24 */ /* 0x000fe2000f8e00ff */
[----:B0-----:R-:W-:Y:S01]  /*263c0*/  MOV R13, RZ ;  /* 0x000000ff000d7202 */ /* 0x001fe20000000f00 */
[----:B------:R-:W-:-:S02]  /*263d0*/  IMAD.U32 R11, RZ, RZ, UR9 ;  /* 0x00000009ff0b7e24 */ /* 0x000fc4000f8e00ff */
[----:B------:R-:W-:Y:S02]  /*263e0*/  IMAD.MOV.U32 R8, RZ, RZ, 0x70 ;  /* 0x00000070ff087424 */ /* 0x000fe400078e00ff */
[----:B------:R-:W-:-:S07]  /*263f0*/  IMAD.MOV.U32 R12, RZ, RZ, 0x1 ;  /* 0x00000001ff0c7424 */ /* 0x000fce00078e00ff */
[----:B------:R-:W-:-:S07]  /*26400*/  LEPC R20, `(.L_x_751) ;  /* 0x000000001014794e */ /* 0x000fce0000000000 */
[----:B-1----:R-:W-:Y:S05]  /*26410*/  CALL.ABS.NOINC R2 ;  /* 0x0000000002007343 */ /* 0x002fea0003c00000 */
.L_x_751:
[----:B------:R-:W-:Y:S05]  /*26420*/  BSYNC B6 ;  /* 0x0000000000067941 */ /* 0x000fea0003800000 */
.L_x_750:
[----:B-1----:R-:W2:Y:S01]  /*26430*/  LDL.LU R0, [R1+0x4c] ;  /* 0x00004c0001007983 */ /* 0x002ea20000300800 */
[----:B------:R-:W-:Y:S01]  /*26440*/  ULDC.64 UR4, c[0x0][0x2d8] ;  /* 0x0000b60000047ab9 */ /* 0x000fe20000000a00 */
[----:B------:R-:W1:Y:S01]  /*26450*/  LDC R8, c[0x0][0x448] ;  /* 0x00011200ff087b82 */ /* 0x000e620000000800 */
[----:B------:R-:W-:Y:S01]  /*26460*/  ULDC.64 UR6, c[0x0][0x280] ;  /* 0x0000a00000067ab9 */ /* 0x000fe20000000a00 */
[----:B------:R-:W3:Y:S04]  /*26470*/  LDL.LU R5, [R1+0x38] ;  /* 0x0000380001057983 */ /* 0x000ee80000300800 */
[----:B------:R-:W3:Y:S04]  /*26480*/  LDL.LU.64 R2, [R1+0x50] ;  /* 0x0000500001027983 */ /* 0x000ee80000300a00 */
[----:B------:R-:W4:Y:S01]  /*26490*/  LDL.LU R4, [R1+0x34] ;  /* 0x0000340001047983 */ /* 0x000f220000300800 */
[----:B-1----:R-:W-:Y:S01]  /*264a0*/  ISETP.NE.AND P0, PT, R8, 0x1, PT ;  /* 0x000000010800780c */ /* 0x002fe20003f05270 */
[----:B------:R-:W1:-:S12]  /*264b0*/  S2R R9, SR_TID.X ;  /* 0x0000000000097919 */ /* 0x000e580000002100 */
[----:B------:R-:W0:Y:S01]  /*264c0*/  @P0 LDC R7, c[0x0][0x450] ;  /* 0x00011400ff070b82 */ /* 0x000e220000000800 */
[----:B---3--:R-:W-:Y:S02]  /*264d0*/  IMAD.MOV.U32 R3, RZ, RZ, R5 ;  /* 0x000000ffff037224 */ /* 0x008fe400078e0005 */
[----:B------:R-:W3:Y:S01]  /*264e0*/  LDL.LU R5, [R1+0x4] ;  /* 0x0000040001057983 */ /* 0x000ee20000300800 */
[----:B-1----:R-:W-:Y:S02]  /*264f0*/  IMAD.SHL.U32 R9, R9, 0x8, RZ ;  /* 0x0000000809097824 */ /* 0x002fe400078e00ff */
[C---:B------:R-:W-:Y:S01]  /*26500*/  IMAD.WIDE.U32 R2, R16.reuse, UR4, R2 ;  /* 0x0000000410027c25 */ /* 0x040fe2000f8e0002 */
[----:B------:R-:W1:Y:S02]  /*26510*/  S2R R10, SR_TID.X ;  /* 0x00000000000a7919 */ /* 0x000e640000002100 */
[----:B------:R-:W-:Y:S01]  /*26520*/  LOP3.LUT R9, R9, 0x38, RZ, 0xc0, !PT ;  /* 0x0000003809097812 */ /* 0x000fe200078ec0ff */
[----:B------:R-:W-:Y:S01]  /*26530*/  IMAD R3, R16, UR5, R3 ;  /* 0x0000000510037c24 */ /* 0x000fe2000f8e0203 */
[----:B------:R-:W-:-:S02]  /*26540*/  ULDC.64 UR4, c[0x0][0x2e0] ;  /* 0x0000b80000047ab9 */ /* 0x000fc40000000a00 */
[----:B--2---:R-:W-:Y:S01]  /*26550*/  IMAD R0, R0, UR4, RZ ;  /* 0x0000000400007c24 */ /* 0x004fe2000f8e02ff */
[C---:B------:R-:W-:Y:S01]  /*26560*/  LOP3.LUT R12, R9.reuse, 0x40, RZ, 0xfc, !PT ;  /* 0x00000040090c7812 */ /* 0x040fe200078efcff */
[C---:B----4-:R-:W-:Y:S01]  /*26570*/  IMAD.WIDE.U32 R2, R4.reuse, UR4, R2 ;  /* 0x0000000404027c25 */ /* 0x050fe2000f8e0002 */
[C---:B0-----:R-:W-:Y:S02]  /*26580*/  LOP3.LUT R11, R9.reuse, 0x80, RZ, 0xfc, !PT ;  /* 0x00000080090b7812 */ /* 0x041fe400078efcff */
[----:B------:R-:W-:Y:S01]  /*26590*/  LOP3.LUT R9, R9, 0xc0, RZ, 0xfc, !PT ;  /* 0x000000c009097812 */ /* 0x000fe200078efcff */
[----:B------:R-:W-:Y:S01]  /*265a0*/  IMAD R0, R4, UR5, R0 ;  /* 0x0000000504007c24 */ /* 0x000fe2000f8e0200 */
[----:B------:R-:W-:Y:S01]  /*265b0*/  ULDC.64 UR4, c[0x0][0x2d0] ;  /* 0x0000b40000047ab9 */ /* 0x000fe20000000a00 */
[----:B------:R-:W0:Y:S02]  /*265c0*/  S2R R4, SR_TID.X ;  /* 0x0000000000047919 */ /* 0x000e240000002100 */
[----:B------:R-:W-:Y:S01]  /*265d0*/  IMAD.IADD R3, R3, 0x1, R0 ;  /* 0x0000000103037824 */ /* 0x000fe200078e0200 */
[----:B-1----:R-:W-:-:S04]  /*265e0*/  SHF.L.U32 R10, R10, 0x3, RZ ;  /* 0x000000030a0a7819 */ /* 0x002fc800000006ff */
[----:B------:R-:W-:Y:S02]  /*265f0*/  LOP3.LUT R10, R10, 0x38, RZ, 0xc0, !PT ;  /* 0x000000380a0a7812 */ /* 0x000fe400078ec0ff */
[----:B0-----:R-:W-:-:S04]  /*26600*/  LOP3.LUT R4, R4, 0x7f, RZ, 0xc0, !PT ;  /* 0x0000007f04047812 */ /* 0x001fc800078ec0ff */
[----:B------:R-:W-:Y:S02]  /*26610*/  SHF.R.U32.HI R6, RZ, 0x3, R4 ;  /* 0x00000003ff067819 */ /* 0x000fe40000011604 */
[----:B------:R-:W0:Y:S02]  /*26620*/  S2R R4, SR_TID.X ;  /* 0x0000000000047919 */ /* 0x000e240000002100 */
[----:B0-----:R-:W-:-:S05]  /*26630*/  IMAD.SHL.U32 R4, R4, 0x10, RZ ;  /* 0x0000001004047824 */ /* 0x001fca00078e00ff */
[----:B------:R-:W-:Y:S02]  /*26640*/  LOP3.LUT R4, R6, 0x70, R4, 0xf8, !PT ;  /* 0x0000007006047812 */ /* 0x000fe400078ef804 */
[----:B------:R-:W0:Y:S01]  /*26650*/  @P0 LDC R6, c[0x0][0x44c] ;  /* 0x00011300ff060b82 */ /* 0x000e220000000800 */
[----:B---3--:R-:W-:-:S04]  /*26660*/  SHF.L.U32 R5, R5, 0x7, RZ ;  /* 0x0000000705057819 */ /* 0x008fc800000006ff */
        /* <DEDUP_REMOVED lines=38> */
[----:B0-----:R-:W-:-:S04]  /*268d0*/  @!P5 LEA R7, P4, R10, R7, 0x1 ;  /* 0x000000070a07d211 */ /* 0x001fc800078808ff */
[----:B-1----:R-:W-:-:S04]  /*268e0*/  @!P5 IADD3.X R6, RZ, R6, RZ, P4, !PT ;  /* 0x00000006ff06d210 */ /* 0x002fc800027fe4ff */
        /* <DEDUP_REMOVED lines=13> */
[----:B------:R-:W-:Y:S01]  /*269c0*/  @!P5 IMAD.MOV.U32 R7, RZ, RZ, R6 ;  /* 0x000000ffff07d224 */ /* 0x000fe200078e0006 */
[----:B------:R-:W-:Y:S01]  /*269d0*/  @!P5 MOV R6, R5 ;  /* 0x000000050006d202 */ /* 0x000fe20000000f00 */
[----:B------:R-:W-:-:S04]  /*269e0*/  VIADD R5, R0, 0x20 ;  /* 0x0000002000057836 */ /* 0x000fc80000000000 */
        /* <DEDUP_REMOVED lines=57> */
[----:B------:R-:W-:Y:S01]  /*26d80*/  @!P5 IMAD.MOV.U32 R7, RZ, RZ, R6 ;  /* 0x000000ffff07d224 */ /* 0x000fe200078e0006 */
[----:B------:R-:W-:Y:S02]  /*26d90*/  @!P5 MOV R6, R5 ;  /* 0x000000050006d202 */ /* 0x000fe40000000f00 */
[----:B------:R0:W1:Y:S04]  /*26da0*/  SHFL.IDX PT, R5, R3, 0x7, 0x181f ;  /* 0x00f81f0003057f89 */ /* 0x00006800000e0000 */
[----:B------:R0:W-:Y:S04]  /*26db0*/  @!P5 LDGSTS.E.BYPASS.LTC128B.128 [R9+0x17400], desc[UR4][R6.64], !P0 ;  /* 0x174000000609dfae */ /* 0x0001e8000c101d44 */
[----:B------:R0:W-:Y:S04]  /*26dc0*/  @!P5 LDGSTS.E.BYPASS.LTC128B.128 [R9+0x1b400], desc[UR4][R6.64+0x80], !P1 ;  /* 0x1b4000800609dfae */ /* 0x0001e8000c901d44 */
[----:B------:R0:W-:Y:S04]  /*26dd0*/  @!P5 LDGSTS.E.BYPASS.LTC128B.128 [R9+0x1f400], desc[UR4][R6.64+0x100], !P2 ;  /* 0x1f4001000609dfae */ /* 0x0001e8000d101d44 */
[----:B------:R0:W-:Y:S04]  /*26de0*/  @!P5 LDGSTS.E.BYPASS.LTC128B.128 [R9+0x23400], desc[UR4][R6.64+0x180], !P3 ;  /* 0x234001800609dfae */ /* 0x0001e8000d901d44 */
[----:B------:R0:W2:Y:S02]  /*26df0*/  SHFL.IDX PT, R3, R4, 0x7, 0x181f ;  /* 0x00f81f0004037f89 */ /* 0x0000a400000e0000 */
.L_x_905:
        /* <DEDUP_REMOVED lines=14> */
.L_x_754:
[----:B------:R-:W-:Y:S05]  /*26ee0*/  BSYNC B0 ;  /* 0x0000000000007941 */ /* 0x000fea0003800000 */
.L_x_753:
[----:B------:R-:W-:Y:S01]  /*26ef0*/  NOP ;  /* 0x0000000000007918 */ /* 0x000fe20000000000 */
[----:B------:R-:W-:Y:S01]  /*26f00*/  PLOP3.LUT P0, PT, PT, PT, PT, 0x80, 0x0 ;  /* 0x000000000000781c */ /* 0x000fe20003f0f070 */
[----:B------:R-:W-:-:S12]  /*26f10*/  VIADD R11, R18, 0x38800 ;  /* 0x00038800120b7836 */ /* 0x000fd80000000000 */
.L_x_755:
[----:B------:R-:W-:Y:S02]  /*26f20*/  PLOP3.LUT P1, PT, P1, P0, PT, 0xa2, 0x0 ;  /* 0x000000000000781c */ /* 0x000fe40000f21472 */
[----:B------:R-:W-:-:S08]  /*26f30*/  @P0 R2UR P1, UR4, R18 ;  /* 0x00000000120402ca */ /* 0x000fd00000020000 */
[----:B------:R-:W-:-:S05]  /*26f40*/  @P0 PLOP3.LUT P0, PT, P1, PT, PT, 0x80, 0x0 ;  /* 0x000000000000081c */ /* 0x000fca0000f0f070 */
[----:B------:R-:W-:Y:S01]  /*26f50*/  @!P1 SYNCS.ARRIVE.TRANS64.RED.A0T1 RZ, [UR4+0x38800], RZ ;  /* 0x038800ffffff99a7 */ /* 0x000fe20008200404 */
[----:B------:R-:W-:Y:S07]  /*26f60*/  @!P1 ARRIVES.LDGSTSBAR.64.TRANSCNT [UR4+0x38800] ;  /* 0x03880000ff0099b0 */ /* 0x000fee0008000a84 */
[----:B------:R-:W-:Y:S05]  /*26f70*/  @P0 BRA.U.ANY `(.L_x_755) ;  /* 0xfffffffd00e80947 */ /* 0x000fea000393ffff */
[----:B---3--:R-:W3:Y:S02]  /*26f80*/  LDL.LU R2, [R1+0x64] ;  /* 0x0000640001027983 */ /* 0x008ee40000300800 */
[----:B---3--:R-:W-:-:S04]  /*26f90*/  IADD3 R2, R2, 0x1, RZ ;  /* 0x0000000102027810 */ /* 0x008fc80007ffe0ff */
[----:B------:R-:W-:Y:S01]  /*26fa0*/  LEA.HI R0, R2, R2, RZ, 0x1 ;  /* 0x0000000202007211 */ /* 0x000fe200078f08ff */
[----:B------:R3:W-:Y:S03]  /*26fb0*/  STL [R1+0x64], R2 ;  /* 0x0000640201007387 */ /* 0x0007e60000100800 */
[----:B------:R-:W-:-:S05]  /*26fc0*/  LOP3.LUT R0, R0, 0xfffffffe, RZ, 0xc0, !PT ;  /* 0xfffffffe00007812 */ /* 0x000fca00078ec0ff */
[----:B------:R-:W-:-:S05]  /*26fd0*/  IMAD.IADD R0, R2, 0x1, -R0 ;  /* 0x0000000102007824 */ /* 0x000fca00078e0a00 */
[----:B------:R-:W-:Y:S01]  /*26fe0*/  SHF.L.U32 R0, R0, 0x1f, RZ ;  /* 0x0000001f00007819 */ /* 0x000fe200000006ff */
[----:B------:R-:W-:Y:S01]  /*26ff0*/  NOP ;  /* 0x0000000000007918 */ /* 0x000fe20000000000 */
[----:B------:R3:W-:Y:S01]  /*27000*/  SYNCS.ARRIVE.TRANS64.A1T0 RZ, [R18+URZ+0x38800], RZ ;  /* 0x038800ff12ff79a7 */ /* 0x0007e2000810003f */
[----:B------:R-:W-:Y:S01]  /*27010*/  BSSY B0, `(.L_x_756) ;  /* 0x0000003000007945 */ /* 0x000fe20003800000 */
[----:B------:R-:W4:Y:S03]  /*27020*/  SYNCS.PHASECHK.TRANS64.TRYWAIT P0, [R18+URZ+0x38820], R0 ;  /* 0x03882000120075a7 */ /* 0x000f26000800017f */
[----:B---34-:R-:W-:Y:S05]  /*27030*/  @!P0 BRA `(.L_x_757) ;  /* 0x0000005800ac8947 */ /* 0x018fea0003800000 */
.L_x_906:
[----:B------:R-:W-:Y:S05]  /*27040*/  BSYNC B0 ;  /* 0x0000000000007941 */ /* 0x000fea0003800000 */
.L_x_756:
[----:B0-2---:R-:W3:Y:S04]  /*27050*/  LDL R3, [R1+0x48] ;  /* 0x0000480001037983 */ /* 0x005ee80000100800 */
[----:B------:R-:W2:Y:S01]  /*27060*/  LDL R2, [R1+0x30] ;  /* 0x0000300001027983 */ /* 0x000ea20000100800 */
[----:B------:R-:W-:Y:S01]  /*27070*/  BSSY B0, `(.L_x_758) ;  /* 0x00002a3000007945 */ /* 0x000fe20003800000 */
[----:B---3--:R-:W-:-:S05]  /*27080*/  VIADD R0, R3, 0xfffffffe ;  /* 0xfffffffe03007836 */ /* 0x008fca0000000000 */
[----:B--2---:R-:W-:-:S13]  /*27090*/  ISETP.GE.AND P0, PT, R0, R2, PT ;  /* 0x000000020000720c */ /* 0x004fda0003f06270 */
[----:B------:R-:W-:Y:S05]  /*270a0*/  @!P0 BRA `(.L_x_759) ;  /* 0x00000028007c8947 */ /* 0x000fea0003800000 */
[----:B-1----:R-:W2:Y:S04]  /*270b0*/  LDL.LU R5, [R1+0x60] ;  /* 0x0000600001057983 */ /* 0x002ea80000300800 */
[----:B------:R-:W3:Y:S04]  /*270c0*/  LDL.LU R4, [R1+0x44] ;  /* 0x0000440001047983 */ /* 0x000ee80000300800 */
[----:B------:R-:W4:Y:S01]  /*270d0*/  LDL.LU R3, [R1+0x40] ;  /* 0x0000400001037983 */ /* 0x000f220000300800 */
[----:B------:R-:W-:Y:S01]  /*270e0*/  LOP3.LUT R2, RZ, R2, RZ, 0x33, !PT ;  /* 0x00000002ff027212 */ /* 0x000fe200078e33ff */
[----:B------:R-:W-:Y:S01]  /*270f0*/  BSSY B2, `(.L_x_760) ;  /* 0x00000e5000027945 */ /* 0x000fe20003800000 */
[----:B--2---:R-:W-:-:S04]  /*27100*/  VIADD R7, R5, 0x1 ;  /* 0x0000000105077836 */ /* 0x004fc80000000000 */
[----:B---3--:R-:W-:-:S05]  /*27110*/  IMAD R7, R7, R4, RZ ;  /* 0x0000000407077224 */ /* 0x008fca00078e02ff */
[----:B----4-:R-:W-:-:S04]  /*27120*/  VIMNMX R7, R3, R7, PT ;  /* 0x0000000703077248 */ /* 0x010fc80003fe0100 */
[----:B------:R-:W-:-:S04]  /*27130*/  IADD3 R9, -R7, RZ, RZ ;  /* 0x000000ff07097210 */ /* 0x000fc80007ffe1ff */
        /* <DEDUP_REMOVED lines=12> */
[----:B--2---:R-:W-:Y:S02]  /*27200*/  LOP3.LUT P1, RZ, R4, 0x1, RZ, 0xc0, !PT ;  /* 0x0000000104ff7812 */ /* 0x004fe4000782c0ff */
        /* <DEDUP_REMOVED lines=14> */
[----:B0-----:R-:W-:Y:S01]  /*272f0*/  @P0 IMAD.HI.U32 R4, R0, R2, RZ ;  /* 0x0000000200040227 */ /* 0x001fe200078e00ff */
[----:B------:R-:W-:-:S04]  /*27300*/  MOV R2, R0 ;  /* 0x0000000000027202 */ /* 0x000fc80000000f00 */
        /* <DEDUP_REMOVED lines=9> */
[----:B------:R-:W-:-:S05]  /*273a0*/  LEA.HI.X R5, R2, UR5, R3, 0x2, P0 ;  /* 0x0000000502057c11 */ /* 0x000fca00080f1403 */
[----:B------:R0:W5:Y:S04]  /*273b0*/  LDG.E R4, desc[UR8][R4.64] ;  /* 0x0000000804047981 */ /* 0x000168000c1e1900 */
.L_x_764:
[----:B------:R-:W-:Y:S01]  /*273c0*/  IMAD R3, R8, 0x8, R18 ;  /* 0x0000000808037824 */ /* 0x000fe200078e0212 */
[----:B------:R-:W-:Y:S01]  /*273d0*/  SHF.L.U32 R2, R10, 0x1f, RZ ;  /* 0x0000001f0a027819 */ /* 0x000fe200000006ff */
[----:B------:R-:W-:Y:S03]  /*273e0*/  BSSY B3, `(.L_x_765) ;  /* 0x0000003000037945 */ /* 0x000fe60003800000 */
[----:B------:R-:W1:Y:S02]  /*273f0*/  SYNCS.PHASECHK.TRANS64.TRYWAIT P0, [R3+URZ+0x38840], R2 ;  /* 0x03884002030075a7 */ /* 0x000e64000800017f */
[----:B-1----:R-:W-:Y:S05]  /*27400*/  @!P0 BRA `(.L_x_766) ;  /* 0x0000005400cc8947 */ /* 0x002fea0003800000 */
.L_x_907:
[----:B------:R-:W-:Y:S05]  /*27410*/  BSYNC B3 ;  /* 0x0000000000037941 */ /* 0x000fea0003800000 */
.L_x_765:
[----:B0-----:R-:W0:Y:S01]  /*27420*/  S2R R5, SR_TID.X ;  /* 0x0000000000057919 */ /* 0x001e220000002100 */
[----:B------:R-:W-:Y:S01]  /*27430*/  BSSY B3, `(.L_x_767) ;  /* 0x000000b000037945 */ /* 0x000fe20003800000 */
[----:B0-----:R-:W-:-:S04]  /*27440*/  LOP3.LUT R5, R5, 0x7f, RZ, 0xc0, !PT ;  /* 0x0000007f05057812 */ /* 0x001fc800078ec0ff */
[----:B------:R-:W-:-:S13]  /*27450*/  ISETP.NE.AND P1, PT, R5, RZ, PT ;  /* 0x000000ff0500720c */ /* 0x000fda0003f25270 */
[----:B------:R-:W-:Y:S05]  /*27460*/  @P1 BRA `(.L_x_768) ;  /* 0x00000000001c1947 */ /* 0x000fea0003800000 */
[----:B------:R-:W0:Y:S01]  /*27470*/  S2R R5, SR_TID.X ;  /* 0x0000000000057919 */ /* 0x000e220000002100 */
[----:B-1----:R-:W-:-:S04]  /*27480*/  MOV R2, 0xa000 ;  /* 0x0000a00000027802 */ /* 0x002fc80000000f00 */
[----:B------:R2:W-:Y:S01]  /*27490*/  SYNCS.ARRIVE.TRANS64 RZ, [R3+URZ+0x38830], R2 ;  /* 0x0388300203ff79a7 */ /* 0x0005e2000800003f */
[----:B0-----:R-:W-:-:S04]  /*274a0*/  LOP3.LUT R5, R5, 0x1f, RZ, 0xc0, !PT ;  /* 0x0000001f05057812 */ /* 0x001fc800078ec0ff */
[----:B------:R-:W-:-:S13]  /*274b0*/  ISETP.NE.AND P0, PT, R5, RZ, PT ;  /* 0x000000ff0500720c */ /* 0x000fda0003f05270 */
[----:B--2---:R-:W-:Y:S05]  /*274c0*/  @!P0 BRA `(.L_x_768) ;  /* 0x0000000000048947 */ /* 0x004fea0003800000 */
[----:B------:R-:W-:Y:S01]  /*274d0*/  BPT.TRAP 0x1 ;  /* 0x000000040000795c */ /* 0x000fe20000300000 */
.L_x_768:
[----:B------:R-:W-:Y:S05]  /*274e0*/  BSYNC B3 ;  /* 0x0000000000037941 */ /* 0x000fea0003800000 */
.L_x_767:
        /* <DEDUP_REMOVED lines=12> */
.L_x_769:
        /* <DEDUP_REMOVED lines=16> */
.L_x_770:
        /* <DEDUP_REMOVED lines=16> */
.L_x_771:
        /* <DEDUP_REMOVED lines=16> */
.L_x_772:
        /* <DEDUP_REMOVED lines=16> */
.L_x_908:
[----:B------:R-:W-:Y:S05]  /*279b0*/  BSYNC B3 ;  /* 0x0000000000037941 */ /* 0x000fea0003800000 */
.L_x_773:
[----:B------:R-:W-:Y:S01]  /*279c0*/  BSSY B3, `(.L_x_775) ;  /* 0x000000c000037945 */ /* 0x000fe20003800000 */
[----:B------:R-:W-:Y:S01]  /*279d0*/  IMAD.MOV.U32 R12, RZ, RZ, 0x0 ;  /* 0x00000000ff0c7424 */ /* 0x000fe200078e00ff */
[----:B------:R-:W-:Y:S02]  /*279e0*/  MOV R13, 0x14f00000 ;  /* 0x14f00000000d7802 */ /* 0x000fe40000000f00 */
[----:B------:R-:W-:Y:S05]  /*279f0*/  @P1 BRA `(.L_x_776) ;  /* 0x0000000000201947 */ /* 0x000fea0003800000 */
        /* <DEDUP_REMOVED lines=8> */
.L_x_776:
[----:B------:R-:W-:Y:S05]  /*27a80*/  BSYNC B3 ;  /* 0x0000000000037941 */ /* 0x000fea0003800000 */
.L_x_775:
        /* <DEDUP_REMOVED lines=8> */
[----:B------:R-:W-:-:S02]  /*27b10*/  PLOP3.LUT P0, PT, PT, PT, PT, 0x80, 0x0 ;  /* 0x000000000000781c */ /* 0x000fc40003f0f070 */
[----:B------:R-:W-:Y:S01]  /*27b20*/  IADD3 R3, R3, 0x38850, RZ ;  /* 0x0003885003037810 */ /* 0x000fe20007ffe0ff */
[----:B------:R-:W-:Y:S01]  /*27b30*/  UIADD3.X UR5, URZ, UR39, URZ, UP0, !UPT ;  /* 0x000000273f057290 */ /* 0x000fe200087fe43f */
[----:B--2---:R-:W-:Y:S02]  /*27b40*/  IMAD R5, R5, 0x50, R6 ;  /* 0x0000005005057824 */ /* 0x004fe400078e0206 */
[----:B------:R-:W-:-:S09]  /*27b50*/  VIADD R6, R2, 0x400 ;  /* 0x0000040002067836 */ /* 0x000fd20000000000 */
.L_x_777:
        /* <DEDUP_REMOVED lines=15> */
.L_x_778:
        /* <DEDUP_REMOVED lines=15> */
.L_x_779:
        /* <DEDUP_REMOVED lines=15> */
.L_x_780:
        /* <DEDUP_REMOVED lines=12> */
.L_x_763:
[----:B------:R-:W-:Y:S05]  /*27ef0*/  BSYNC B1 ;  /* 0x0000000000017941 */ /* 0x000fea0003800000 */
.L_x_762:
[----:B0-----:R-:W2:Y:S01]  /*27f00*/  LDL.LU R0, [R1+0x48] ;  /* 0x0000480001007983 */ /* 0x001ea20000300800 */
[----:B------:R-:W-:-:S03]  /*27f10*/  IMAD.MOV.U32 R19, RZ, RZ, R8 ;  /* 0x000000ffff137224 */ /* 0x000fc600078e0008 */
[----:B------:R0:W-:Y:S02]  /*27f20*/  STL [R1+0x18], R10 ;  /* 0x0000180a01007387 */ /* 0x0001e40000100800 */
[----:B0-2---:R-:W-:-:S07]  /*27f30*/  VIADD R0, R0, 0xfffffffd ;  /* 0xfffffffd00007836 */ /* 0x005fce0000000000 */
.L_x_761:
[----:B------:R-:W-:Y:S05]  /*27f40*/  BSYNC B2 ;  /* 0x0000000000027941 */ /* 0x000fea0003800000 */
.L_x_760:
[----:B------:R-:W-:Y:S02]  /*27f50*/  IADD3 R9, R9, -0x2, RZ ;  /* 0xfffffffe09097810 */ /* 0x000fe40007ffe0ff */
[----:B------:R-:W-:-:S04]  /*27f60*/  LOP3.LUT R7, RZ, R7, RZ, 0x33, !PT ;  /* 0x00000007ff077212 */ /* 0x000fc800078e33ff */
[----:B------:R-:W-:-:S13]  /*27f70*/  ISETP.NE.AND P0, PT, R9, R7, PT ;  /* 0x000000070900720c */ /* 0x000fda0003f05270 */
[----:B------:R-:W-:Y:S05]  /*27f80*/  @!P0 BRA `(.L_x_759) ;  /* 0x0000001800c48947 */ /* 0x000fea0003800000 */
[----:B------:R-:W-:-:S07]  /*27f90*/  IMAD.MOV.U32 R9, RZ, RZ, R17 ;  /* 0x000000ffff097224 */ /* 0x000fce00078e0011 */
.L_x_819:
        /* <DEDUP_REMOVED lines=8> */
[----:B--2---:R-:W-:Y:S02]  /*28020*/  LOP3.LUT P1, RZ, R3, 0x1, RZ, 0xc0, !PT ;  /* 0x0000000103ff7812 */ /* 0x004fe4000782c0ff */
        /* <DEDUP_REMOVED lines=27> */
.L_x_783:
[----:B------:R-:W-:Y:S01]  /*281e0*/  IMAD R3, R4, 0x8, R18 ;  /* 0x0000000804037824 */ /* 0x000fe200078e0212 */
[----:B------:R-:W-:Y:S01]  /*281f0*/  SHF.L.U32 R2, R5, 0x1f, RZ ;  /* 0x0000001f05027819 */ /* 0x000fe200000006ff */
[----:B------:R-:W-:Y:S03]  /*28200*/  BSSY B2, `(.L_x_784) ;  /* 0x0000003000027945 */ /* 0x000fe60003800000 */
[----:B------:R-:W1:Y:S02]  /*28210*/  SYNCS.PHASECHK.TRANS64.TRYWAIT P0, [R3+URZ+0x38840], R2 ;  /* 0x03884002030075a7 */ /* 0x000e64000800017f */
[----:B-1----:R-:W-:Y:S05]  /*28220*/  @!P0 BRA `(.L_x_785) ;  /* 0x00000048006c8947 */ /* 0x002fea0003800000 */
.L_x_909:
[----:B------:R-:W-:Y:S05]  /*28230*/  BSYNC B2 ;  /* 0x0000000000027941 */ /* 0x000fea0003800000 */
.L_x_784:
[----:B------:R-:W2:Y:S01]  /*28240*/  S2R R7, SR_TID.X ;  /* 0x0000000000077919 */ /* 0x000ea20000002100 */
[----:B------:R-:W-:Y:S01]  /*28250*/  BSSY B2, `(.L_x_786) ;  /* 0x000000b000027945 */ /* 0x000fe20003800000 */
[----:B--2---:R-:W-:-:S04]  /*28260*/  LOP3.LUT R7, R7, 0x7f, RZ, 0xc0, !PT ;  /* 0x0000007f07077812 */ /* 0x004fc800078ec0ff */
[----:B------:R-:W-:-:S13]  /*28270*/  ISETP.NE.AND P1, PT, R7, RZ, PT ;  /* 0x000000ff0700720c */ /* 0x000fda0003f25270 */
[----:B------:R-:W-:Y:S05]  /*28280*/  @P1 BRA `(.L_x_787) ;  /* 0x00000000001c1947 */ /* 0x000fea0003800000 */
[----:B------:R-:W2:Y:S01]  /*28290*/  S2R R7, SR_TID.X ;  /* 0x0000000000077919 */ /* 0x000ea20000002100 */
[----:B-1----:R-:W-:-:S04]  /*282a0*/  MOV R2, 0xa000 ;  /* 0x0000a00000027802 */ /* 0x002fc80000000f00 */
[----:B------:R3:W-:Y:S01]  /*282b0*/  SYNCS.ARRIVE.TRANS64 RZ, [R3+URZ+0x38830], R2 ;  /* 0x0388300203ff79a7 */ /* 0x0007e2000800003f */
[----:B--2---:R-:W-:-:S04]  /*282c0*/  LOP3.LUT R7, R7, 0x1f, RZ, 0xc0, !PT ;  /* 0x0000001f07077812 */ /* 0x004fc800078ec0ff */
[----:B------:R-:W-:-:S13]  /*282d0*/  ISETP.NE.AND P0, PT, R7, RZ, PT ;  /* 0x000000ff0700720c */ /* 0x000fda0003f05270 */
[----:B---3--:R-:W-:Y:S05]  /*282e0*/  @!P0 BRA `(.L_x_787) ;  /* 0x0000000000048947 */ /* 0x008fea0003800000 */
[----:B------:R-:W-:Y:S01]  /*282f0*/  BPT.TRAP 0x1 ;  /* 0x000000040000795c */ /* 0x000fe20000300000 */
.L_x_787:
[----:B------:R-:W-:Y:S05]  /*28300*/  BSYNC B2 ;  /* 0x0000000000027941 */ /* 0x000fea0003800000 */
.L_x_786:
[----:B-1----:R-:W2:Y:S01]  /*28310*/  LDL R2, [R1+0x1c] ;  /* 0x00001c0001027983 */ /* 0x002ea20000100800 */
[----:B------:R-:W-:Y:S01]  /*28320*/  IMAD.MOV.U32 R10, RZ, RZ, RZ ;  /* 0x000000ffff0a7224 */ /* 0x000fe200078e00ff */
[----:B------:R-:W-:Y:S01]  /*28330*/  UIADD3 UR4, UP0, UR38, 0x370, URZ ;  /* 0x0000037026047890 */ /* 0x000fe2000ff1e03f */
[----:B------:R-:W-:Y:S01]  /*28340*/  IMAD R7, R4, 0xa000, R18 ;  /* 0x0000a00004077824 */ /* 0x000fe200078e0212 */
[----:B------:R-:W-:Y:S01]  /*28350*/  PLOP3.LUT P0, PT, PT, PT, PT, 0x80, 0x0 ;  /* 0x000000000000781c */ /* 0x000fe20003f0f070 */
[----:B------:R-:W-:Y:S01]  /*28360*/  VIADD R3, R3, 0x38830 ;  /* 0x0003883003037836 */ /* 0x000fe20000000000 */
[----:B------:R-:W-:Y:S01]  /*28370*/  R2UR UR10, R10 ;  /* 0x000000000a0a72ca */ /* 0x000fe200000e0000 */
[----:B0-----:R-:W-:Y:S01]  /*28380*/  VIADD R8, R7, 0x24400 ;  /* 0x0002440007087836 */ /* 0x001fe20000000000 */
[----:B------:R-:W-:Y:S01]  /*28390*/  UIADD3.X UR5, URZ, UR39, URZ, UP0, !UPT ;  /* 0x000000273f057290 */ /* 0x000fe200087fe43f */
[----:B------:R-:W-:Y:S01]  /*283a0*/  UMOV UR6, 0x0 ;  /* 0x0000000000067882 */ /* 0x000fe20000000000 */
[----:B------:R-:W-:Y:S01]  /*283b0*/  UMOV UR7, 0x14f00000 ;  /* 0x14f0000000077882 */ /* 0x000fe20000000000 */
[----:B--2---:R-:W-:-:S10]  /*283c0*/  IMAD R2, R6, 0x50, R2 ;  /* 0x0000005006027824 */ /* 0x004fd400078e0202 */
.L_x_788:
        /* <DEDUP_REMOVED lines=16> */
.L_x_789:
        /* <DEDUP_REMOVED lines=16> */
.L_x_790:
        /* <DEDUP_REMOVED lines=16> */
.L_x_791:
        /* <DEDUP_REMOVED lines=16> */
.L_x_910:
[----:B------:R-:W-:Y:S05]  /*287d0*/  BSYNC B2 ;  /* 0x0000000000027941 */ /* 0x000fea0003800000 */
.L_x_792:
[----:B------:R-:W-:Y:S01]  /*287e0*/  BSSY B2, `(.L_x_794) ;  /* 0x000000b000027945 */ /* 0x000fe20003800000 */
[----:B------:R-:W-:Y:S01]  /*287f0*/  IMAD.MOV.U32 R12, RZ, RZ, 0x0 ;  /* 0x00000000ff0c7424 */ /* 0x000fe200078e00ff */
[----:B------:R-:W-:Y:S02]  /*28800*/  MOV R13, 0x14f00000 ;  /* 0x14f00000000d7802 */ /* 0x000fe40000000f00 */
[----:B------:R-:W-:Y:S05]  /*28810*/  @P1 BRA `(.L_x_795) ;  /* 0x00000000001c1947 */ /* 0x000fea0003800000 */
[----:B------:R-:W1:Y:S01]  /*28820*/  S2R R7, SR_TID.X ;  /* 0x0000000000077919 */ /* 0x000e620000002100 */
[----:B0-----:R-:W-:-:S04]  /*28830*/  IMAD.MOV.U32 R3, RZ, RZ, 0xa000 ;  /* 0x0000a000ff037424 */ /* 0x001fc800078e00ff */
[----:B------:R2:W-:Y:S01]  /*28840*/  SYNCS.ARRIVE.TRANS64 RZ, [R2+URZ+0x50], R3 ;  /* 0x0000500302ff79a7 */ /* 0x0005e2000800003f */
[----:B-1----:R-:W-:-:S04]  /*28850*/  LOP3.LUT R7, R7, 0x1f, RZ, 0xc0, !PT ;  /* 0x0000001f07077812 */ /* 0x002fc800078ec0ff */
[----:B------:R-:W-:-:S13]  /*28860*/  ISETP.NE.AND P0, PT, R7, RZ, PT ;  /* 0x000000ff0700720c */ /* 0x000fda0003f05270 */
[----:B--2---:R-:W-:Y:S05]  /*28870*/  @!P0 BRA `(.L_x_795) ;  /* 0x0000000000048947 */ /* 0x004fea0003800000 */
[----:B------:R-:W-:Y:S01]  /*28880*/  BPT.TRAP 0x1 ;  /* 0x000000040000795c */ /* 0x000fe20000300000 */
.L_x_795:
[----:B------:R-:W-:Y:S05]  /*28890*/  BSYNC B2 ;  /* 0x0000000000027941 */ /* 0x000fea0003800000 */
.L_x_794:
        /* <DEDUP_REMOVED lines=12> */
.L_x_796:
        /* <DEDUP_REMOVED lines=15> */
.L_x_797:
        /* <DEDUP_REMOVED lines=15> */
.L_x_798:
        /* <DEDUP_REMOVED lines=15> */
.L_x_799:
        /* <DEDUP_REMOVED lines=12> */
.L_x_782:
[----:B------:R-:W-:Y:S05]  /*28cf0*/  BSYNC B1 ;  /* 0x0000000000017941 */ /* 0x000fea0003800000 */
.L_x_781:
[----:B------:R-:W2:Y:S01]  /*28d00*/  LDL R2, [R1+0x10] ;  /* 0x0000100001027983 */ /* 0x000ea20000100800 */
[----:B------:R-:W-:Y:S01]  /*28d10*/  IADD3 R19, R4, 0x1, RZ ;  /* 0x0000000104137810 */ /* 0x000fe20007ffe0ff */
[----:B------:R-:W-:Y:S01]  /*28d20*/  BSSY B1, `(.L_x_800) ;  /* 0x00000d3000017945 */ /* 0x000fe20003800000 */
[----:B0-----:R-:W-:Y:S02]  /*28d30*/  VIADD R6, R0, 0xffffffff ;  /* 0xffffffff00067836 */ /* 0x001fe40000000000 */
[----:B------:R-:W-:-:S04]  /*28d40*/  ISETP.NE.AND P0, PT, R19, 0x2, PT ;  /* 0x000000021300780c */ /* 0x000fc80003f05270 */
[----:B------:R-:W-:Y:S02]  /*28d50*/  SEL R19, R19, RZ, P0 ;  /* 0x000000ff13137207 */ /* 0x000fe40000000000 */
[----:B--2---:R-:W-:Y:S02]  /*28d60*/  LOP3.LUT P1, RZ, R2, 0x1, RZ, 0xc0, !PT ;  /* 0x0000000102ff7812 */ /* 0x004fe4000782c0ff */
        /* <DEDUP_REMOVED lines=19> */
[----:B------:R-:W-:Y:S02]  /*28ea0*/  IADD3 R7, -R2, RZ, RZ ;  /* 0x000000ff02077210 */ /* 0x000fe40007ffe1ff */
[----:B------:R-:W-:-:S03]  /*28eb0*/  SHF.R.S32.HI R3, RZ, 0x1f, R2 ;  /* 0x0000001fff037819 */ /* 0x000fc60000011402 */
        /* <DEDUP_REMOVED lines=8> */
.L_x_802:
[----:B------:R-:W-:Y:S01]  /*28f40*/  IMAD R2, R19, 0x8, R18 ;  /* 0x0000000813027824 */ /* 0x000fe200078e0212 */
[----:B------:R-:W-:Y:S01]  /*28f50*/  SHF.L.U32 R3, R10, 0x1f, RZ ;  /* 0x0000001f0a037819 */ /* 0x000fe200000006ff */
[----:B------:R-:W-:Y:S03]  /*28f60*/  BSSY B2, `(.L_x_803) ;  /* 0x0000003000027945 */ /* 0x000fe60003800000 */
[----:B------:R-:W2:Y:S02]  /*28f70*/  SYNCS.PHASECHK.TRANS64.TRYWAIT P0, [R2+URZ+0x38840], R3 ;  /* 0x03884003020075a7 */ /* 0x000ea4000800017f */
[----:B--2---:R-:W-:Y:S05]  /*28f80*/  @!P0 BRA `(.L_x_804) ;  /* 0x0000003c003c8947 */ /* 0x004fea0003800000 */
.L_x_911:
[----:B------:R-:W-:Y:S05]  /*28f90*/  BSYNC B2 ;  /* 0x0000000000027941 */ /* 0x000fea0003800000 */
.L_x_803:
        /* <DEDUP_REMOVED lines=12> */
.L_x_806:
[----:B------:R-:W-:Y:S05]  /*29060*/  BSYNC B2 ;  /* 0x0000000000027941 */ /* 0x000fea0003800000 */
.L_x_805:
[----:B--2---:R-:W2:Y:S01]  /*29070*/  LDL R2, [R1+0x1c] ;  /* 0x00001c0001027983 */ /* 0x004ea20000100800 */
[----:B------:R-:W-:Y:S01]  /*29080*/  MOV R14, RZ ;  /* 0x000000ff000e7202 */ /* 0x000fe20000000f00 */
[C---:B------:R-:W-:Y:S01]  /*29090*/  IMAD R3, R19.reuse, 0x8, R11 ;  /* 0x0000000813037824 */ /* 0x040fe200078e020b */
[----:B------:R-:W-:Y:S01]  /*290a0*/  UIADD3 UR4, UP0, UR38, 0x370, URZ ;  /* 0x0000037026047890 */ /* 0x000fe2000ff1e03f */
[----:B------:R-:W-:Y:S01]  /*290b0*/  IMAD R8, R19, 0xa000, R18 ;  /* 0x0000a00013087824 */ /* 0x000fe200078e0212 */
[----:B------:R-:W-:Y:S01]  /*290c0*/  R2UR UR10, R14 ;  /* 0x000000000e0a72ca */ /* 0x000fe200000e0000 */
[----:B------:R-:W-:Y:S01]  /*290d0*/  VIADD R3, R3, 0x30 ;  /* 0x0000003003037836 */ /* 0x000fe20000000000 */
[----:B------:R-:W-:Y:S01]  /*290e0*/  PLOP3.LUT P0, PT, PT, PT, PT, 0x80, 0x0 ;  /* 0x000000000000781c */ /* 0x000fe20003f0f070 */
[----:B0-----:R-:W-:Y:S01]  /*290f0*/  VIADD R10, R8, 0x24400 ;  /* 0x00024400080a7836 */ /* 0x001fe20000000000 */
[----:B------:R-:W-:Y:S01]  /*29100*/  UIADD3.X UR5, URZ, UR39, URZ, UP0, !UPT ;  /* 0x000000273f057290 */ /* 0x000fe200087fe43f */
[----:B------:R-:W-:Y:S01]  /*29110*/  UMOV UR6, 0x0 ;  /* 0x0000000000067882 */ /* 0x000fe20000000000 */
[----:B------:R-:W-:Y:S01]  /*29120*/  UMOV UR7, 0x14f00000 ;  /* 0x14f0000000077882 */ /* 0x000fe20000000000 */
[----:B--2---:R-:W-:-:S09]  /*29130*/  IMAD R2, R7, 0x50, R2 ;  /* 0x0000005007027824 */ /* 0x004fd200078e0202 */
.L_x_807:
        /* <DEDUP_REMOVED lines=16> */
.L_x_808:
        /* <DEDUP_REMOVED lines=16> */
.L_x_809:
        /* <DEDUP_REMOVED lines=16> */
.L_x_810:
        /* <DEDUP_REMOVED lines=15> */
.L_x_912:
[----:B------:R-:W-:Y:S05]  /*29530*/  BSYNC B2 ;  /* 0x0000000000027941 */ /* 0x000fea0003800000 */
.L_x_811:
[----:B------:R-:W-:Y:S01]  /*29540*/  BSSY B2, `(.L_x_813) ;  /* 0x000000b000027945 */ /* 0x000fe20003800000 */
[----:B------:R-:W-:Y:S01]  /*29550*/  IMAD.MOV.U32 R12, RZ, RZ, 0x0 ;  /* 0x00000000ff0c7424 */ /* 0x000fe200078e00ff */
[----:B------:R-:W-:Y:S02]  /*29560*/  MOV R13, 0x14f00000 ;  /* 0x14f00000000d7802 */ /* 0x000fe40000000f00 */
[----:B------:R-:W-:Y:S05]  /*29570*/  @P1 BRA `(.L_x_814) ;  /* 0x00000000001c1947 */ /* 0x000fea0003800000 */
[----:B------:R-:W1:Y:S01]  /*29580*/  S2R R8, SR_TID.X ;  /* 0x0000000000087919 */ /* 0x000e620000002100 */
[----:B------:R-:W-:-:S04]  /*29590*/  IMAD.MOV.U32 R3, RZ, RZ, 0xa000 ;  /* 0x0000a000ff037424 */ /* 0x000fc800078e00ff */
[----:B------:R2:W-:Y:S01]  /*295a0*/  SYNCS.ARRIVE.TRANS64 RZ, [R2+URZ+0x50], R3 ;  /* 0x0000500302ff79a7 */ /* 0x0005e2000800003f */
[----:B-1----:R-:W-:-:S04]  /*295b0*/  LOP3.LUT R8, R8, 0x1f, RZ, 0xc0, !PT ;  /* 0x0000001f08087812 */ /* 0x002fc800078ec0ff */
[----:B------:R-:W-:-:S13]  /*295c0*/  ISETP.NE.AND P0, PT, R8, RZ, PT ;  /* 0x000000ff0800720c */ /* 0x000fda0003f05270 */
[----:B--2---:R-:W-:Y:S05]  /*295d0*/  @!P0 BRA `(.L_x_814) ;  /* 0x0000000000048947 */ /* 0x004fea0003800000 */
[----:B------:R-:W-:Y:S01]  /*295e0*/  BPT.TRAP 0x1 ;  /* 0x000000040000795c */ /* 0x000fe20000300000 */
.L_x_814:
[----:B------:R-:W-:Y:S05]  /*295f0*/  BSYNC B2 ;  /* 0x0000000000027941 */ /* 0x000fea0003800000 */
.L_x_813:
        /* <DEDUP_REMOVED lines=12> */
.L_x_815:
        /* <DEDUP_REMOVED lines=15> */
.L_x_816:
        /* <DEDUP_REMOVED lines=15> */
.L_x_817:
        /* <DEDUP_REMOVED lines=15> */
.L_x_818:
        /* <DEDUP_REMOVED lines=12> */
.L_x_801:
[----:B------:R-:W-:Y:S05]  /*29a50*/  BSYNC B1 ;  /* 0x0000000000017941 */ /* 0x000fea0003800000 */
.L_x_800:
[----:B------:R-:W2:Y:S01]  /*29a60*/  LDL R2, [R1+0x30] ;  /* 0x0000300001027983 */ /* 0x000ea20000100800 */
[----:B------:R-:W-:Y:S02]  /*29a70*/  IADD3 R0, R0, -0x2, RZ ;  /* 0xfffffffe00007810 */ /* 0x000fe40007ffe0ff */
[----:B--2---:R-:W-:-:S13]  /*29a80*/  ISETP.GT.AND P0, PT, R6, R2, PT ;  /* 0x000000020600720c */ /* 0x004fda0003f04270 */
[----:B------:R-:W-:Y:S05]  /*29a90*/  @P0 BRA `(.L_x_819) ;  /* 0xffffffe400400947 */ /* 0x000fea000383ffff */
.L_x_759:
[----:B------:R-:W-:Y:S05]  /*29aa0*/  BSYNC B0 ;  /* 0x0000000000007941 */ /* 0x000fea0003800000 */
.L_x_758:
        /* <DEDUP_REMOVED lines=19> */
.L_x_821:
[----:B------:R-:W-:Y:S05]  /*29be0*/  BSYNC B0 ;  /* 0x0000000000007941 */ /* 0x000fea0003800000 */
.L_x_820:
[----:B--2---:R-:W2:Y:S01]  /*29bf0*/  LDL R0, [R1+0x10] ;  /* 0x0000100001007983 */ /* 0x004ea20000100800 */
[----:B------:R-:W-:Y:S01]  /*29c00*/  BSSY B0, `(.L_x_822) ;  /* 0x0000058000007945 */ /* 0x000fe20003800000 */
[----:B--2---:R-:W-:-:S13]  /*29c10*/  LOP3.LUT P0, RZ, R0, 0x1, RZ, 0xc0, !PT ;  /* 0x0000000100ff7812 */ /* 0x004fda000780c0ff */
        /* <DEDUP_REMOVED lines=8> */
.L_x_913:
[----:B------:R-:W-:Y:S05]  /*29ca0*/  BSYNC B1 ;  /* 0x0000000000017941 */ /* 0x000fea0003800000 */
.L_x_824:
        /* <DEDUP_REMOVED lines=9> */
.L_x_827:
[----:B------:R-:W-:Y:S05]  /*29d40*/  BSYNC B1 ;  /* 0x0000000000017941 */ /* 0x000fea0003800000 */
.L_x_826:
        /* <DEDUP_REMOVED lines=10> */
[----:B------:R-:W-:-:S05]  /*29df0*/  IMAD R2, R19, 0xa000, R18 ;  /* 0x0000a00013027824 */ /* 0x000fca00078e0212 */
[----:B------:R-:W-:-:S07]  /*29e00*/  IADD3 R4, R2, 0x400, RZ ;  /* 0x0000040002047810 */ /* 0x000fce0007ffe0ff */
.L_x_828:
        /* <DEDUP_REMOVED lines=15> */
.L_x_829:
        /* <DEDUP_REMOVED lines=15> */
.L_x_830:
        /* <DEDUP_REMOVED lines=15> */
.L_x_831:
        /* <DEDUP_REMOVED lines=10> */
.L_x_823:
[----:B------:R-:W-:Y:S05]  /*2a180*/  BSYNC B0 ;  /* 0x0000000000007941 */ /* 0x000fea0003800000 */
.L_x_822:
[----:B------:R-:W2:Y:S01]  /*2a190*/  LDL.LU R4, [R1+0x18] ;  /* 0x0000180001047983 */ /* 0x000ea20000300800 */
[----:B------:R-:W-:-:S04]  /*2a1a0*/  IADD3 R19, R19, 0x1, RZ ;  /* 0x0000000113137810 */ /* 0x000fc80007ffe0ff */
[----:B------:R-:W-:-:S04]  /*2a1b0*/  ISETP.NE.AND P0, PT, R19, 0x2, PT ;  /* 0x000000021300780c */ /* 0x000fc80003f05270 */
[----:B------:R-:W-:Y:S02]  /*2a1c0*/  SEL R0, RZ, 0x1, P0 ;  /* 0x00000001ff007807 */ /* 0x000fe40000000000 */
[----:B------:R-:W-:Y:S02]  /*2a1d0*/  SEL R19, R19, RZ, P0 ;  /* 0x000000ff13137207 */ /* 0x000fe40000000000 */
[----:B--2---:R-:W-:-:S05]  /*2a1e0*/  LOP3.LUT R4, R4, R0, RZ, 0x3c, !PT ;  /* 0x0000000004047212 */ /* 0x004fca00078e3cff */
[----:B------:R2:W-:Y:S02]  /*2a1f0*/  STL [R1+0x18], R4 ;  /* 0x0000180401007387 */ /* 0x0005e40000100800 */
.L_x_738:
[----:B------:R-:W-:Y:S05]  /*2a200*/  BSYNC B7 ;  /* 0x0000000000077941 */ /* 0x000fea0003800000 */
.L_x_736:
[----:B-1----:R-:W3:Y:S02]  /*2a210*/  LDL R0, [R1+0x10] ;  /* 0x0000100001007983 */ /* 0x002ee40000100800 */
[----:B---3--:R-:W-:-:S13]  /*2a220*/  LOP3.LUT P0, RZ, R0, 0x2, RZ, 0xc0, !PT ;  /* 0x0000000200ff7812 */ /* 0x008fda000780c0ff */
[----:B------:R-:W-:Y:S05]  /*2a230*/  @!P0 BRA `(.L_x_832) ;  /* 0x00000000002c8947 */ /* 0x000fea0003800000 */
[----:B------:R-:W-:Y:S05]  /*2a240*/  WARPSYNC.ALL ;  /* 0x0000000000007948 */ /* 0x000fea0003800000 */
[----:B------:R-:W1:Y:S08]  /*2a250*/  S2UR UR5, SR_CgaCtaId ;  /* 0x00000000000579c3 */ /* 0x000e700000008800 */
[----:B------:R-:W-:Y:S06]  /*2a260*/  BAR.SYNC.DEFER_BLOCKING 0x5, 0x180 ;  /* 0x0146000000007b1d */ /* 0x000fec0000010000 */
[----:B------:R-:W-:-:S02]  /*2a270*/  UMOV UR4, 0x400 ;  /* 0x0000040000047882 */ /* 0x000fc40000000000 */
[----:B-1----:R-:W-:-:S06]  /*2a280*/  ULEA UR4, UR5, UR4, 0x18 ;  /* 0x0000000405047291 */ /* 0x002fcc000f8ec03f */
[----:B------:R-:W-:-:S05]  /*2a290*/  IMAD.U32 R18, RZ, RZ, UR4 ;  /* 0x00000004ff127e24 */ /* 0x000fca000f8e00ff */
[----:B--2---:R-:W1:Y:S04]  /*2a2a0*/  LDS.128 R4, [R18+0x388d0] ;  /* 0x0388d00012047984 */ /* 0x004e680000000c00 */
[----:B-1----:R1:W-:Y:S04]  /*2a2b0*/  STL.64 [R1], R4 ;  /* 0x0000000401007387 */ /* 0x0023e80000100a00 */
[----:B------:R1:W-:Y:S01]  /*2a2c0*/  STL.64 [R1+0x8], R6 ;  /* 0x0000080601007387 */ /* 0x0003e20000100a00 */
[----:B------:R-:W-:Y:S06]  /*2a2d0*/  BAR.ARV 0x4, 0x180 ;  /* 0x0106000000007b1d */ /* 0x000fec0000002000 */
[----:B------:R-:W-:Y:S05]  /*2a2e0*/  BRA `(.L_x_833) ;  /* 0x0000000c00287947 */ /* 0x000fea0003800000 */
.L_x_832:
[----:B------:R-:W1:Y:S01]  /*2a2f0*/  S2R R16, SR_TID.X ;  /* 0x0000000000107919 */ /* 0x000e620000002100 */
[----:B------:R-:W-:Y:S01]  /*2a300*/  UMOV UR4, 0xffffffff ;  /* 0xffffffff00047882 */ /* 0x000fe20000000000 */
[----:B-1----:R-:W-:-:S04]  /*2a310*/  LOP3.LUT R16, R16, 0x1f, RZ, 0xc0, !PT ;  /* 0x0000001f10107812 */ /* 0x002fc800078ec0ff */
[----:B------:R-:W-:Y:S01]  /*2a320*/  ISETP.NE.AND P0, PT, R16, 0x1f, PT ;  /* 0x0000001f1000780c */ /* 0x000fe20003f05270 */
[----:B------:R-:W-:-:S12]  /*2a330*/  BRA.DIV UR4, `(.L_x_834) ;  /* 0x0000002a048c7947 */ /* 0x000fd8000b800000 */
[----:B------:R-:W0:Y:S01]  /*2a340*/  LDL.LU R2, [R1] ;  /* 0x0000000001027983 */ /* 0x000e220000300800 */
[----:B------:R-:W-:-:S03]  /*2a350*/  ULDC UR4, c[0x0][0xc3c] ;  /* 0x00030f0000047ab9 */ /* 0x000fc60000000800 */
[----:B------:R-:W3:Y:S01]  /*2a360*/  LDL R3, [R1+0xc] ;  /* 0x00000c0001037983 */ /* 0x000ee20000100800 */
[----:B------:R-:W-:Y:S01]  /*2a370*/  ULDC.64 UR6, c[0x0][0x208] ;  /* 0x0000820000067ab9 */ /* 0x000fe20000000a00 */
[----:B0-----:R-:W-:Y:S02]  /*2a380*/  IMAD.MOV.U32 R10, RZ, RZ, R2 ;  /* 0x000000ffff0a7224 */ /* 0x001fe400078e0002 */
[----:B---3--:R-:W-:-:S05]  /*2a390*/  IMAD.IADD R0, R3, 0x1, R16 ;  /* 0x0000000103007824 */ /* 0x008fca00078e0210 */
[----:B------:R-:W-:-:S13]  /*2a3a0*/  ISETP.GE.OR P1, PT, R0, UR4, !P0 ;  /* 0x0000000400007c0c */ /* 0x000fda000c726670 */
[----:B------:R-:W0:Y:S08]  /*2a3b0*/  @!P1 LDC.64 R2, c[0x0][0xc80] ;  /* 0x00032000ff029b82 */ /* 0x000e300000000a00 */
[----:B------:R-:W1:Y:S01]  /*2a3c0*/  @!P1 LDC.64 R6, c[0x0][0xc78] ;  /* 0x00031e00ff069b82 */ /* 0x000e620000000a00 */
[----:B0-----:R-:W-:-:S05]  /*2a3d0*/  @!P1 IMAD.WIDE R2, R0, 0x4, R2 ;  /* 0x0000000400029825 */ /* 0x001fca00078e0202 */
[----:B------:R1:W3:Y:S02]  /*2a3e0*/  @!P1 LDG.E R8, desc[UR6][R2.64] ;  /* 0x0000000602089981 */ /* 0x0002e4000c1e1900 */
[----:B-1----:R-:W-:-:S06]  /*2a3f0*/  @!P1 IMAD.WIDE R2, R0, 0x4, R6 ;  /* 0x0000000400029825 */ /* 0x002fcc00078e0206 */
[----:B------:R-:W4:Y:S01]  /*2a400*/  @!P1 LDG.E R2, desc[UR6][R2.64] ;  /* 0x0000000602029981 */ /* 0x000f22000c1e1900 */
[----:B--2---:R-:W-:Y:S01]  /*2a410*/  MOV R4, RZ ;  /* 0x000000ff00047202 */ /* 0x004fe20000000f00 */
[----:B------:R-:W-:Y:S01]  /*2a420*/  IMAD.MOV.U32 R6, RZ, RZ, RZ ;  /* 0x000000ffff067224 */ /* 0x000fe200078e00ff */
[C---:B------:R-:W-:Y:S01]  /*2a430*/  ISETP.GE.U32.AND P2, PT, R16.reuse, 0x2, PT ;  /* 0x000000021000780c */ /* 0x040fe20003f46070 */
[----:B------:R-:W-:Y:S01]  /*2a440*/  SHFL.IDX PT, R5, R10, RZ, 0x1f ;  /* 0x00001fff0a057589 */ /* 0x000fe200000e0000 */
[C---:B------:R-:W-:Y:S02]  /*2a450*/  ISETP.GE.U32.AND P3, PT, R16.reuse, 0x4, PT ;  /* 0x000000041000780c */ /* 0x040fe40003f66070 */
[C---:B------:R-:W-:Y:S01]  /*2a460*/  ISETP.GE.U32.AND P4, PT, R16.reuse, 0x8, PT ;  /* 0x000000081000780c */ /* 0x040fe20003f86070 */
[----:B------:R-:W-:Y:S01]  /*2a470*/  SHFL.IDX PT, R0, R10, 0x1, 0x1f ;  /* 0x00201f000a007f89 */ /* 0x000fe200000e0000 */
[----:B------:R-:W-:Y:S01]  /*2a480*/  ISETP.GE.U32.AND P5, PT, R16, 0x10, PT ;  /* 0x000000101000780c */ /* 0x000fe20003fa6070 */
[----:B---3--:R-:W-:-:S02]  /*2a490*/  @!P1 IMAD.MOV.U32 R4, RZ, RZ, R8 ;  /* 0x000000ffff049224 */ /* 0x008fc400078e0008 */
[----:B------:R-:W-:Y:S02]  /*2a4a0*/  IMAD.MOV.U32 R8, RZ, RZ, RZ ;  /* 0x000000ffff087224 */ /* 0x000fe400078e00ff */
[----:B----4-:R-:W-:Y:S01]  /*2a4b0*/  @!P1 IMAD.MOV.U32 R6, RZ, RZ, R2 ;  /* 0x000000ffff069224 */ /* 0x010fe200078e0002 */
[----:B------:R-:W-:-:S03]  /*2a4c0*/  ISETP.NE.AND P1, PT, R16, RZ, PT ;  /* 0x000000ff1000720c */ /* 0x000fc60003f25270 */
[----:B------:R-:W-:-:S05]  /*2a4d0*/  IMAD R2, R6, R4, RZ ;  /* 0x0000000406027224 */ /* 0x000fca00078e02ff */
        /* <DEDUP_REMOVED lines=15> */
[----:B------:R0:W1:Y:S02]  /*2a5d0*/  SHFL.IDX PT, R9, R7, 0x1f, 0x1f ;  /* 0x03e01f0007097f89 */ /* 0x00006400000e0000 */
.L_x_923:
[----:B------:R-:W-:Y:S02]  /*2a5e0*/  ULDC UR4, c[0x0][0xc38] ;  /* 0x00030e0000047ab9 */ /* 0x000fe40000000800 */
[----:B------:R-:W-:-:S04]  /*2a5f0*/  IMAD.U32 R2, RZ, RZ, UR4 ;  /* 0x00000004ff027e24 */ /* 0x000fc8000f8e00ff */
[----:B-1----:R-:W-:-:S04]  /*2a600*/  IMAD R9, R9, R2, RZ ;  /* 0x0000000209097224 */ /* 0x002fc800078e02ff */
[----:B------:R-:W-:-:S05]  /*2a610*/  IMAD.IADD R0, R0, 0x1, R9 ;  /* 0x0000000100007824 */ /* 0x000fca00078e0209 */
[----:B------:R-:W-:-:S13]  /*2a620*/  ISETP.GT.AND P6, PT, R0, R5, PT ;  /* 0x000000050000720c */ /* 0x000fda0003fc4270 */
[----:B------:R-:W-:Y:S05]  /*2a630*/  @P6 BRA `(.L_x_835) ;  /* 0x0000000000b06947 */ /* 0x000fea0003800000 */
.L_x_838:
[----:B------:R-:W2:Y:S01]  /*2a640*/  LDL.LU R3, [R1+0xc] ;  /* 0x00000c0001037983 */ /* 0x000ea20000300800 */
[----:B------:R-:W1:Y:S01]  /*2a650*/  LDC R2, c[0x0][0xc3c] ;  /* 0x00030f00ff027b82 */ /* 0x000e620000000800 */
[----:B--2---:R-:W-:-:S04]  /*2a660*/  IADD3 R3, R3, 0x1f, RZ ;  /* 0x0000001f03037810 */ /* 0x004fc80007ffe0ff */
        /* <DEDUP_REMOVED lines=20> */
[----:B-1----:R-:W-:-:S04]  /*2a7b0*/  SEL R3, R3, RZ, P1 ;  /* 0x000000ff03037207 */ /* 0x002fc80000800000 */
[----:B------:R-:W-:-:S05]  /*2a7c0*/  IADD3 R2, R2, R3, RZ ;  /* 0x0000000302027210 */ /* 0x000fca0007ffe0ff */
        /* <DEDUP_REMOVED lines=11> */
[----:B0-----:R-:W-:-:S05]  /*2a880*/  IADD3 R7, R2, R3, RZ ;  /* 0x0000000302077210 */ /* 0x001fca0007ffe0ff */
[----:B------:R0:W1:Y:S02]  /*2a890*/  SHFL.IDX PT, R9, R7, 0x1f, 0x1f ;  /* 0x03e01f0007097f89 */ /* 0x00006400000e0000 */
.L_x_931:
[----:B------:R-:W-:Y:S02]  /*2a8a0*/  ULDC UR4, c[0x0][0xc38] ;  /* 0x00030e0000047ab9 */ /* 0x000fe40000000800 */
[----:B------:R-:W-:-:S04]  /*2a8b0*/  IMAD.U32 R2, RZ, RZ, UR4 ;  /* 0x00000004ff027e24 */ /* 0x000fc8000f8e00ff */
[----:B-1----:R-:W-:-:S04]  /*2a8c0*/  IMAD R9, R9, R2, RZ ;  /* 0x0000000209097224 */ /* 0x002fc800078e02ff */
[----:B------:R-:W-:-:S05]  /*2a8d0*/  IMAD.IADD R0, R9, 0x1, R0 ;  /* 0x0000000109007824 */ /* 0x000fca00078e0200 */
[----:B------:R-:W-:-:S13]  /*2a8e0*/  ISETP.GT.AND P6, PT, R0, R5, PT ;  /* 0x000000050000720c */ /* 0x000fda0003fc4270 */
[----:B------:R-:W-:Y:S05]  /*2a8f0*/  @!P6 BRA `(.L_x_838) ;  /* 0xfffffffc0050e947 */ /* 0x000fea000383ffff */
.L_x_835:
[----:B------:R-:W-:Y:S01]  /*2a900*/  IMAD.IADD R9, R0, 0x1, -R9 ;  /* 0x0000000100097824 */ /* 0x000fe200078e0a09 */
[----:B------:R-:W-:-:S03]  /*2a910*/  UMOV UR4, 0xffffffff ;  /* 0xffffffff00047882 */ /* 0x000fc60000000000 */
[----:B------:R-:W-:-:S05]  /*2a920*/  IMAD R0, R7, R2, R9 ;  /* 0x0000000207007224 */ /* 0x000fca00078e0209 */
[----:B------:R-:W-:Y:S01]  /*2a930*/  ISETP.GT.AND P6, PT, R0, R5, PT ;  /* 0x000000050000720c */ /* 0x000fe20003fc4270 */
[----:B------:R-:W-:-:S12]  /*2a940*/  BRA.DIV UR4, `(.L_x_839) ;  /* 0x0000002e04447947 */ /* 0x000fd8000b800000 */
[----:B------:R-:W-:-:S04]  /*2a950*/  VOTE.ANY R3, PT, !P6 ;  /* 0x0000000000037806 */ /* 0x000fc800070e0100 */
[----:B------:R-:W1:Y:S02]  /*2a960*/  POPC R0, R3 ;  /* 0x0000000300007309 */ /* 0x000e640000000000 */
[----:B-1----:R1:W2:Y:S04]  /*2a970*/  SHFL.IDX PT, R4, R4, R0, 0x1f ;  /* 0x00001f0004047589 */ /* 0x0022a800000e0000 */
[----:B------:R1:W3:Y:S02]  /*2a980*/  SHFL.IDX PT, R6, R6, R0, 0x1f ;  /* 0x00001f0006067589 */ /* 0x0002e400000e0000 */
.L_x_936:
[----:B------:R-:W-:-:S13]  /*2a990*/  ISETP.NE.AND P0, PT, R3, RZ, PT ;  /* 0x000000ff0300720c */ /* 0x000fda0003f05270 */
[----:B------:R-:W-:Y:S05]  /*2a9a0*/  @!P0 BRA `(.L_x_840) ;  /* 0x0000000000148947 */ /* 0x000fea0003800000 */
[----:B------:R-:W-:Y:S01]  /*2a9b0*/  UMOV UR4, 0xffffffff ;  /* 0xffffffff00047882 */ /* 0x000fe20000000000 */
[----:B------:R-:W-:Y:S02]  /*2a9c0*/  IADD3 R12, R0, -0x1, RZ ;  /* 0xffffffff000c7810 */ /* 0x000fe40007ffe0ff */
[----:B------:R-:W-:Y:S05]  /*2a9d0*/  BRA.DIV UR4, `(.L_x_841) ;  /* 0x0000002e047c7947 */ /* 0x000fea000b800000 */
[----:B0-----:R0:W4:Y:S02]  /*2a9e0*/  SHFL.IDX PT, R7, R7, R12, 0x1f ;  /* 0x00001f0c07077589 */ /* 0x00112400000e0000 */
.L_x_939:
[----:B----4-:R-:W-:-:S07]  /*2a9f0*/  IMAD.MOV.U32 R8, RZ, RZ, R7 ;  /* 0x000000ffff087224 */ /* 0x010fce00078e0007 */
.L_x_840:
[----:B------:R-:W4:Y:S01]  /*2aa00*/  LDL.LU R10, [R1+0xc] ;  /* 0x00000c00010a7983 */ /* 0x000f220000300800 */
[----:B0-2---:R-:W-:Y:S01]  /*2aa10*/  IABS R7, R4 ;  /* 0x0000000400077213 */ /* 0x005fe20000000000 */
[----:B------:R-:W-:-:S03]  /*2aa20*/  IMAD R9, R8, R2, R9 ;  /* 0x0000000208097224 */ /* 0x000fc600078e0209 */
[----:B------:R-:W0:Y:S01]  /*2aa30*/  I2F.RP R2, R7 ;  /* 0x0000000700027306 */ /* 0x000e220000209400 */
[----:B------:R-:W-:Y:S01]  /*2aa40*/  IMAD.IADD R5, R5, 0x1, -R9 ;  /* 0x0000000105057824 */ /* 0x000fe200078e0a09 */
[----:B------:R2:W-:Y:S02]  /*2aa50*/  STL [R1], R9 ;  /* 0x0000000901007387 */ /* 0x0005e40000100800 */
[----:B--2---:R-:W-:-:S04]  /*2aa60*/  IABS R9, R4 ;  /* 0x0000000400097213 */ /* 0x004fc80000000000 */
[----:B0-----:R-:W0:Y:S01]  /*2aa70*/  MUFU.RCP R2, R2 ;  /* 0x0000000200027308 */ /* 0x001e220000001000 */
[----:B------:R-:W-:Y:S02]  /*2aa80*/  IMAD.MOV R9, RZ, RZ, -R9 ;  /* 0x000000ffff097224 */ /* 0x000fe400078e0a09 */
[----:B0-----:R-:W-:-:S05]  /*2aa90*/  VIADD R2, R2, 0xffffffe ;  /* 0x0ffffffe02027836 */ /* 0x001fca0000000000 */
[----:B------:R-:W0:Y:S02]  /*2aaa0*/  F2I.FTZ.U32.TRUNC.NTZ R3, R2 ;  /* 0x0000000200037305 */ /* 0x000e24000021f000 */
[----:B0-----:R-:W-:-:S04]  /*2aab0*/  IMAD.MOV R2, RZ, RZ, -R3 ;  /* 0x000000ffff027224 */ /* 0x001fc800078e0a03 */
[----:B------:R-:W-:Y:S01]  /*2aac0*/  IMAD R8, R2, R7, RZ ;  /* 0x0000000702087224 */ /* 0x000fe200078e02ff */
[----:B------:R-:W-:-:S05]  /*2aad0*/  MOV R2, RZ ;  /* 0x000000ff00027202 */ /* 0x000fca0000000f00 */
        /* <DEDUP_REMOVED lines=9> */
[----:B---3--:R-:W-:-:S04]  /*2ab70*/  IABS R7, R6 ;  /* 0x0000000600077213 */ /* 0x008fc80000000000 */
[----:B------:R-:W0:Y:S07]  /*2ab80*/  I2F.RP R2, R7 ;  /* 0x0000000700027306 */ /* 0x000e2e0000209400 */
[----:B------:R-:W-:Y:S01]  /*2ab90*/  @P0 IADD3 R8, R8, 0x1, RZ ;  /* 0x0000000108080810 */ /* 0x000fe20007ffe0ff */
[----:B0-----:R-:W0:Y:S02]  /*2aba0*/  MUFU.RCP R2, R2 ;  /* 0x0000000200027308 */ /* 0x001e240000001000 */
[----:B0-----:R-:W-:-:S06]  /*2abb0*/  IADD3 R2, R2, 0xffffffe, RZ ;  /* 0x0ffffffe02027810 */ /* 0x001fcc0007ffe0ff */
[----:B------:R-:W0:Y:S02]  /*2abc0*/  F2I.FTZ.U32.TRUNC.NTZ R3, R2 ;  /* 0x0000000200037305 */ /* 0x000e24000021f000 */
[----:B0-----:R-:W-:-:S04]  /*2abd0*/  IMAD.MOV R2, RZ, RZ, -R3 ;  /* 0x000000ffff027224 */ /* 0x001fc800078e0a03 */
        /* <DEDUP_REMOVED lines=12> */
[----:B------:R-:W-:Y:S02]  /*2aca0*/  IMAD R3, R2, R9, R3 ;  /* 0x0000000902037224 */ /* 0x000fe400078e0203 */
[----:B------:R-:W-:-:S03]  /*2acb0*/  IMAD.IADD R4, R5, 0x1, -R4 ;  /* 0x0000000105047824 */ /* 0x000fc600078e0a04 */
[----:B------:R-:W-:-:S13]  /*2acc0*/  ISETP.GT.U32.AND P1, PT, R7, R3, PT ;  /* 0x000000030700720c */ /* 0x000fda0003f24070 */
[----:B------:R-:W-:Y:S01]  /*2acd0*/  @!P1 IMAD.IADD R3, R3, 0x1, -R7 ;  /* 0x0000000103039824 */ /* 0x000fe200078e0a07 */
[----:B------:R-:W-:Y:S02]  /*2ace0*/  @!P1 IADD3 R2, R2, 0x1, RZ ;  /* 0x0000000102029810 */ /* 0x000fe40007ffe0ff */
[----:B------:R-:W-:Y:S02]  /*2acf0*/  ISETP.NE.AND P1, PT, R6, RZ, PT ;  /* 0x000000ff0600720c */ /* 0x000fe40003f25270 */
[----:B------:R-:W-:Y:S02]  /*2ad00*/  ISETP.GE.U32.AND P0, PT, R3, R7, PT ;  /* 0x000000070300720c */ /* 0x000fe40003f06070 */
[----:B------:R-:W-:-:S04]  /*2ad10*/  LOP3.LUT R3, R8, R6, RZ, 0x3c, !PT ;  /* 0x0000000608037212 */ /* 0x000fc800078e3cff */
[----:B------:R-:W-:-:S07]  /*2ad20*/  ISETP.GE.AND P2, PT, R3, RZ, PT ;  /* 0x000000ff0300720c */ /* 0x000fce0003f46270 */
[----:B------:R-:W-:-:S06]  /*2ad30*/  @P0 VIADD R2, R2, 0x1 ;  /* 0x0000000102020836 */ /* 0x000fcc0000000000 */
[----:B------:R-:W-:Y:S01]  /*2ad40*/  @!P2 IMAD.MOV R2, RZ, RZ, -R2 ;  /* 0x000000ffff02a224 */ /* 0x000fe200078e0a02 */
[----:B------:R-:W-:-:S05]  /*2ad50*/  @!P1 LOP3.LUT R2, RZ, R6, RZ, 0x33, !PT ;  /* 0x00000006ff029212 */ /* 0x000fca00078e33ff */
[----:B------:R-:W-:Y:S01]  /*2ad60*/  IMAD.MOV R3, RZ, RZ, -R2 ;  /* 0x000000ffff037224 */ /* 0x000fe200078e0a02 */
[----:B------:R-:W-:-:S03]  /*2ad70*/  LEA R2, R6, R2, 0x18 ;  /* 0x0000000206027211 */ /* 0x000fc600078ec0ff */
[----:B------:R-:W-:Y:S02]  /*2ad80*/  IMAD R3, R6, R3, R8 ;  /* 0x0000000306037224 */ /* 0x000fe400078e0208 */
[----:B----4-:R-:W-:Y:S02]  /*2ad90*/  IMAD.IADD R10, R0, 0x1, R10 ;  /* 0x00000001000a7824 */ /* 0x010fe400078e020a */
[----:B-1----:R-:W-:-:S05]  /*2ada0*/  IMAD R0, R3, 0x10000, R2 ;  /* 0x0001000003007824 */ /* 0x002fca00078e0202 */
[----:B------:R0:W-:Y:S04]  /*2adb0*/  STL [R1+0x8], R0 ;  /* 0x0000080001007387 */ /* 0x0001e80000100800 */
[----:B------:R0:W-:Y:S04]  /*2adc0*/  STL [R1+0xc], R10 ;  /* 0x00000c0a01007387 */ /* 0x0001e80000100800 */
[----:B------:R0:W-:Y:S01]  /*2add0*/  STL [R1+0x4], R4 ;  /* 0x0000040401007387 */ /* 0x0001e20000100800 */
[----:B------:R-:W-:Y:S05]  /*2ade0*/  BRA `(.L_x_842) ;  /* 0x0000000000287947 */ /* 0x000fea0003800000 */
.L_x_836:
[----:B------:R-:W-:Y:S01]  /*2adf0*/  UMOV UR4, URZ ;  /* 0x0000003f00047c82 */ /* 0x000fe20008000000 */
[----:B------:R-:W-:Y:S01]  /*2ae00*/  ULDC UR6, c[0x0][0xc3c] ;  /* 0x00030f0000067ab9 */ /* 0x000fe20000000800 */
[----:B------:R-:W-:Y:S01]  /*2ae10*/  UMOV UR5, URZ ;  /* 0x0000003f00057c82 */ /* 0x000fe20008000000 */
[----:B------:R-:W-:Y:S01]  /*2ae20*/  MOV R3, UR4 ;  /* 0x0000000400037c02 */ /* 0x000fe20008000f00 */
[----:B------:R-:W-:Y:S01]  /*2ae30*/  IMAD.U32 R0, RZ, RZ, UR6 ;  /* 0x00000006ff007e24 */ /* 0x000fe2000f8e00ff */
[----:B------:R1:W-:Y:S01]  /*2ae40*/  STL [R1], R5 ;  /* 0x0000000501007387 */ /* 0x0003e20000100800 */
[----:B------:R-:W-:-:S03]  /*2ae50*/  IMAD.U32 R2, RZ, RZ, UR5 ;  /* 0x00000005ff027e24 */ /* 0x000fc6000f8e00ff */
[----:B------:R1:W-:Y:S04]  /*2ae60*/  STL [R1+0x4], R3 ;  /* 0x0000040301007387 */ /* 0x0003e80000100800 */
[----:B------:R1:W-:Y:S04]  /*2ae70*/  STL [R1+0xc], R0 ;  /* 0x00000c0001007387 */ /* 0x0003e80000100800 */
[----:B------:R1:W-:Y:S02]  /*2ae80*/  STL [R1+0x8], R2 ;  /* 0x0000080201007387 */ /* 0x0003e40000100800 */
.L_x_842:
[----:B-1----:R-:W2:Y:S04]  /*2ae90*/  LDL R2, [R1+0xc] ;  /* 0x00000c0001027983 */ /* 0x002ea80000100800 */
[----:B------:R-:W3:Y:S04]  /*2aea0*/  LDL R3, [R1+0x8] ;  /* 0x0000080001037983 */ /* 0x000ee80000100800 */
[----:B------:R-:W4:Y:S04]  /*2aeb0*/  LDL R5, [R1+0x4] ;  /* 0x0000040001057983 */ /* 0x000f280000100800 */
[----:B0-----:R-:W4:Y:S01]  /*2aec0*/  LDL R4, [R1] ;  /* 0x0000000001047983 */ /* 0x001f220000100800 */
[----:B------:R-:W0:Y:S01]  /*2aed0*/  S2R R0, SR_TID.X ;  /* 0x0000000000007919 */ /* 0x000e220000002100 */
[----:B------:R-:W-:Y:S05]  /*2aee0*/  WARPSYNC.ALL ;  /* 0x0000000000007948 */ /* 0x000fea0003800000 */
[----:B0-----:R-:W-:Y:S01]  /*2aef0*/  LOP3.LUT R0, R0, 0x1f, RZ, 0xc0, !PT ;  /* 0x0000001f00007812 */ /* 0x001fe200078ec0ff */
[----:B------:R-:W-:Y:S03]  /*2af00*/  BAR.SYNC.DEFER_BLOCKING 0x4, 0x180 ;  /* 0x0106000000007b1d */ /* 0x000fe60000010000 */
[----:B------:R-:W-:-:S13]  /*2af10*/  ISETP.NE.AND P0, PT, R0, RZ, PT ;  /* 0x000000ff0000720c */ /* 0x000fda0003f05270 */
[----:B------:R-:W0:Y:S01]  /*2af20*/  @!P0 S2R R0, SR_CgaCtaId ;  /* 0x0000000000008919 */ /* 0x000e220000008800 */
[----:B--2---:R-:W-:Y:S02]  /*2af30*/  MOV R7, R2 ;  /* 0x0000000200077202 */ /* 0x004fe40000000f00 */
[----:B------:R-:W-:Y:S01]  /*2af40*/  @!P0 MOV R2, 0x400 ;  /* 0x0000040000028802 */ /* 0x000fe20000000f00 */
[----:B---3--:R-:W-:-:S03]  /*2af50*/  IMAD.MOV.U32 R6, RZ, RZ, R3 ;  /* 0x000000ffff067224 */ /* 0x008fc600078e0003 */
[----:B0-----:R-:W-:-:S05]  /*2af60*/  @!P0 LEA R18, R0, R2, 0x18 ;  /* 0x0000000200128211 */ /* 0x001fca00078ec0ff */
[----:B----4-:R0:W-:Y:S01]  /*2af70*/  @!P0 STS.128 [R18+0x388d0], R4 ;  /* 0x0388d00412008388 */ /* 0x0101e20000000c00 */
[----:B------:R-:W-:Y:S06]  /*2af80*/  BAR.ARV 0x5, 0x180 ;  /* 0x0146000000007b1d */ /* 0x000fec0000002000 */
.L_x_833:
[----:B------:R-:W2:Y:S01]  /*2af90*/  LDL R0, [R1+0xc] ;  /* 0x00000c0001007983 */ /* 0x000ea20000100800 */
[----:B------:R-:W-:Y:S02]  /*2afa0*/  ULDC UR4, c[0x0][0xc3c] ;  /* 0x00030f0000047ab9 */ /* 0x000fe40000000800 */
[----:B--2---:R-:W-:-:S13]  /*2afb0*/  ISETP.GE.AND P0, PT, R0, UR4, PT ;  /* 0x0000000400007c0c */ /* 0x004fda000bf06270 */
[----:B------:R-:W-:Y:S05]  /*2afc0*/  @!P0 BRA `(.L_x_843) ;  /* 0xffffff8000108947 */ /* 0x000fea000383ffff */
[----:B------:R-:W-:Y:S05]  /*2afd0*/  BSYNC B8 ;  /* 0x0000000000087941 */ /* 0x000fea0003800000 */
.L_x_684:
[----:B-1----:R-:W3:Y:S01]  /*2afe0*/  LDL.LU R0, [R1+0x64] ;  /* 0x0000640001007983 */ /* 0x002ee20000300800 */
[----:B------:R-:W-:Y:S01]  /*2aff0*/  BSSY B0, `(.L_x_844) ;  /* 0x000000b000007945 */ /* 0x000fe20003800000 */
[----:B0-----:R-:W0:Y:S01]  /*2b000*/  S2R R5, SR_CgaCtaId ;  /* 0x0000000000057919 */ /* 0x001e220000008800 */
        /* <DEDUP_REMOVED lines=9> */
.L_x_940:
[----:B------:R-:W-:Y:S05]  /*2b0a0*/  BSYNC B0 ;  /* 0x0000000000007941 */ /* 0x000fea0003800000 */
.L_x_844:
[----:B------:R-:W-:-:S03]  /*2b0b0*/  UMOV UR4, 0xffffffff ;  /* 0xffffffff00047882 */ /* 0x000fc60000000000 */
[----:B------:R-:W-:Y:S05]  /*2b0c0*/  BRA.DIV UR4, `(.L_x_846) ;  /* 0x0000002604fc7947 */ /* 0x000fea000b800000 */
[----:B------:R-:W1:Y:S02]  /*2b0d0*/  S2R R2, SR_TID.X ;  /* 0x0000000000027919 */ /* 0x000e640000002100 */
[----:B-1----:R-:W-:-:S04]  /*2b0e0*/  SHF.R.U32.HI R2, RZ, 0x5, R2 ;  /* 0x00000005ff027819 */ /* 0x002fc80000011602 */
[----:B------:R-:W-:-:S05]  /*2b0f0*/  LOP3.LUT R2, R2, 0x3, RZ, 0xc0, !PT ;  /* 0x0000000302027812 */ /* 0x000fca00078ec0ff */
[----:B------:R1:W3:Y:S02]  /*2b100*/  SHFL.IDX PT, R14, R2, RZ, 0x1f ;  /* 0x00001fff020e7589 */ /* 0x0002e400000e0000 */
.L_x_943:
[----:B---3--:R-:W-:-:S13]  /*2b110*/  ISETP.NE.AND P0, PT, R14, RZ, PT ;  /* 0x000000ff0e00720c */ /* 0x008fda0003f05270 */
[----:B------:R-:W-:Y:S05]  /*2b120*/  @P0 BRA `(.L_x_444) ;  /* 0x00000000008c0947 */ /* 0x000fea0003800000 */
[----:B------:R-:W-:-:S03]  /*2b130*/  UMOV UR4, 0xffffffff ;  /* 0xffffffff00047882 */ /* 0x000fc60000000000 */
[----:B------:R-:W-:Y:S05]  /*2b140*/  BRA.DIV UR4, `(.L_x_847) ;  /* 0x0000002a04107947 */ /* 0x000fea000b800000 */
[----:B------:R-:W-:-:S13]  /*2b150*/  ELECT P6, URZ, PT ;  /* 0x00000000003f782f */ /* 0x000fda00038c0000 */
.L_x_946:
[----:B------:R-:W-:Y:S05]  /*2b160*/  @!P6 BRA `(.L_x_444) ;  /* 0x00000000007ce947 */ /* 0x000fea0003800000 */
[----:B------:R-:W-:-:S06]  /*2b170*/  ULOP3.LUT UR4, UR60, 0x2, URZ, 0xfc, !UPT ;  /* 0x000000023c047892 */ /* 0x000fcc000f8efc3f */
[----:B-1----:R-:W-:-:S05]  /*2b180*/  IMAD.U32 R2, RZ, RZ, UR4 ;  /* 0x00000004ff027e24 */ /* 0x002fca000f8e00ff */
[----:B------:R-:W-:-:S13]  /*2b190*/  ISETP.NE.AND P2, PT, R2, 0x3, PT ;  /* 0x000000030200780c */ /* 0x000fda0003f45270 */
[----:B------:R-:W-:Y:S05]  /*2b1a0*/  @!P2 BRA `(.L_x_848) ;  /* 0x000000000004a947 */ /* 0x000fea0003800000 */
[----:B------:R-:W-:Y:S01]  /*2b1b0*/  BPT.TRAP 0x1 ;  /* 0x000000040000795c */ /* 0x000fe20000300000 */
.L_x_848:
[----:B------:R-:W3:Y:S01]  /*2b1c0*/  LDL.LU R7, [R1+0x18] ;  /* 0x0000180001077983 */ /* 0x000ee20000300800 */
[----:B------:R-:W-:Y:S01]  /*2b1d0*/  IADD3 R2, R0, 0x38840, RZ ;  /* 0x0003884000027810 */ /* 0x000fe20007ffe0ff */
[----:B0-----:R-:W-:-:S04]  /*2b1e0*/  VIADD R3, R19, 0x1 ;  /* 0x0000000113037836 */ /* 0x001fc80000000000 */
[----:B------:R-:W-:Y:S01]  /*2b1f0*/  IMAD R6, R19, 0x8, R2 ;  /* 0x0000000813067824 */ /* 0x000fe200078e0202 */
[----:B------:R-:W-:-:S04]  /*2b200*/  ISETP.NE.AND P1, PT, R3, 0x2, PT ;  /* 0x000000020300780c */ /* 0x000fc80003f25270 */
[----:B------:R-:W-:Y:S02]  /*2b210*/  SEL R4, RZ, 0x1, P1 ;  /* 0x00000001ff047807 */ /* 0x000fe40000800000 */
[----:B------:R-:W-:Y:S02]  /*2b220*/  SEL R3, R3, RZ, P1 ;  /* 0x000000ff03037207 */ /* 0x000fe40000800000 */
[C---:B---3--:R-:W-:Y:S02]  /*2b230*/  SHF.L.U32 R5, R7.reuse, 0x1f, RZ ;  /* 0x0000001f07057819 */ /* 0x048fe400000006ff */
[----:B------:R-:W-:Y:S01]  /*2b240*/  LOP3.LUT R4, R7, R4, RZ, 0x3c, !PT ;  /* 0x0000000407047212 */ /* 0x000fe200078e3cff */
[----:B------:R-:W-:Y:S01]  /*2b250*/  IMAD R7, R3, 0x8, R2 ;  /* 0x0000000803077824 */ /* 0x000fe200078e0202 */
[----:B------:R-:W0:Y:S02]  /*2b260*/  SYNCS.PHASECHK.TRANS64.TRYWAIT P0, [R6+URZ], R5 ;  /* 0x00000005060075a7 */ /* 0x000e24000800017f */
[----:B------:R-:W-:Y:S01]  /*2b270*/  SHF.L.U32 R2, R4, 0x1f, RZ ;  /* 0x0000001f04027819 */ /* 0x000fe200000006ff */
[----:B0-----:R-:W-:Y:S06]  /*2b280*/  @!P0 BRA `(.L_x_849) ;  /* 0x0000002400e08947 */ /* 0x001fec0003800000 */
.L_x_947:
[----:B------:R-:W1:Y:S02]  /*2b290*/  SYNCS.PHASECHK.TRANS64.TRYWAIT P0, [R7+URZ], R2 ;  /* 0x00000002070075a7 */ /* 0x000e64000800017f */
[----:B-1----:R-:W-:Y:S05]  /*2b2a0*/  @!P0 BRA `(.L_x_850) ;  /* 0x0000002400ec8947 */ /* 0x002fea0003800000 */
.L_x_948:
[----:B------:R-:W-:Y:S05]  /*2b2b0*/  @!P2 BRA `(.L_x_851) ;  /* 0x000000000004a947 */ /* 0x000fea0003800000 */
[----:B------:R-:W-:Y:S01]  /*2b2c0*/  BPT.TRAP 0x1 ;  /* 0x000000040000795c */ /* 0x000fe20000300000 */
.L_x_851:
[----:B------:R-:W-:-:S05]  /*2b2d0*/  IADD3 R0, R0, 0x38860, RZ ;  /* 0x0003886000007810 */ /* 0x000fca0007ffe0ff */
[----:B------:R-:W-:-:S04]  /*2b2e0*/  IMAD R4, R19, 0x8, R0 ;  /* 0x0000000813047824 */ /* 0x000fc800078e0200 */
[----:B------:R-:W3:Y:S02]  /*2b2f0*/  SYNCS.PHASECHK.TRANS64.TRYWAIT P0, [R4+URZ], R5 ;  /* 0x00000005040075a7 */ /* 0x000ee4000800017f */
[----:B---3--:R-:W-:Y:S05]  /*2b300*/  @!P0 BRA `(.L_x_852) ;  /* 0x0000002400e88947 */ /* 0x008fea0003800000 */
.L_x_949:
[----:B------:R-:W-:-:S07]  /*2b310*/  IMAD R3, R3, 0x8, R0 ;  /* 0x0000000803037824 */ /* 0x000fce00078e0200 */
.L_x_853:
[----:B----4-:R4:W0:Y:S02]  /*2b320*/  SYNCS.PHASECHK.TRANS64.TRYWAIT P0, [R3+URZ], R2 ;  /* 0x00000002030075a7 */ /* 0x010824000800017f */
[----:B0-----:R-:W-:Y:S05]  /*2b330*/  @!P0 NANOSLEEP.SYNCS 0x989680 ;  /* 0x009896800000895d */ /* 0x001fea0003900000 */
[----:B------:R-:W0:Y:S02]  /*2b340*/  @!P0 SYNCS.PHASECHK.TRANS64 P0, [R3+URZ], R2 ;  /* 0x00000002030085a7 */ /* 0x000e24000800007f */
[----:B0-----:R-:W-:Y:S05]  /*2b350*/  @!P0 BRA `(.L_x_853) ;  /* 0xfffffffc00f08947 */ /* 0x001fea000383ffff */
.L_x_444:
[----:B------:R-:W-:Y:S05]  /*2b360*/  BSYNC B9 ;  /* 0x0000000000097941 */ /* 0x000fea0003800000 */
.L_x_441:
[----:B------:R-:W-:Y:S05]  /*2b370*/  EXIT ;  /* 0x000000000000794d */ /* 0x000fea0003800000 */
.L_x_466:
[----:B-1----:R1:W2:Y:S02]  /*2b380*/  SYNCS.PHASECHK.TRANS64.TRYWAIT P6, [R3+URZ+0x38890], R0 ;  /* 0x03889000030075a7 */ /* 0x0022a400080c017f */
[----:B--2---:R-:W-:Y:S05]  /*2b390*/  @!P6 NANOSLEEP.SYNCS 0x989680 ;  /* 0x009896800000e95d */ /* 0x004fea0003900000 */
[----:B------:R-:W2:Y:S02]  /*2b3a0*/  @!P6 SYNCS.PHASECHK.TRANS64 P6, [R3+URZ+0x38890], R0 ;  /* 0x038890000300e5a7 */ /* 0x000ea400080c007f */
[----:B--2---:R-:W-:Y:S05]  /*2b3b0*/  @!P6 BRA `(.L_x_466) ;  /* 0xfffffffc00f0e947 */ /* 0x004fea000383ffff */
[----:B------:R-:W-:Y:S05]  /*2b3c0*/  BRA `(.L_x_854) ;  /* 0xfffffd8c00cc7947 */ /* 0x000fea000383ffff */
.L_x_522:
[----:B--2---:R2:W3:Y:S02]  /*2b3d0*/  SYNCS.PHASECHK.TRANS64.TRYWAIT P5, [R3+URZ+0x38890], R0 ;  /* 0x03889000030075a7 */ /* 0x0044e400080a017f */
[----:B---3--:R-:W-:Y:S05]  /*2b3e0*/  @!P5 NANOSLEEP.SYNCS 0x989680 ;  /* 0x009896800000d95d */ /* 0x008fea0003900000 */
[----:B------:R-:W3:Y:S02]  /*2b3f0*/  @!P5 SYNCS.PHASECHK.TRANS64 P5, [R3+URZ+0x38890], R0 ;  /* 0x038890000300d5a7 */ /* 0x000ee400080a007f */
[----:B---3--:R-:W-:Y:S05]  /*2b400*/  @!P5 BRA `(.L_x_522) ;  /* 0xfffffffc00f0d947 */ /* 0x008fea000383ffff */
[----:B------:R-:W-:Y:S05]  /*2b410*/  BRA `(.L_x_855) ;  /* 0xfffffdc400307947 */ /* 0x000fea000383ffff */
.L_x_547:
[----:B-1----:R1:W2:Y:S02]  /*2b420*/  SYNCS.PHASECHK.TRANS64.TRYWAIT P4, [R3+URZ+0x38890], R0 ;  /* 0x03889000030075a7 */ /* 0x0022a4000808017f */
[----:B--2---:R-:W-:Y:S05]  /*2b430*/  @!P4 NANOSLEEP.SYNCS 0x989680 ;  /* 0x009896800000c95d */ /* 0x004fea0003900000 */
[----:B------:R-:W2:Y:S02]  /*2b440*/  @!P4 SYNCS.PHASECHK.TRANS64 P4, [R3+URZ+0x38890], R0 ;  /* 0x038890000300c5a7 */ /* 0x000ea4000808007f */
[----:B--2---:R-:W-:Y:S05]  /*2b450*/  @!P4 BRA `(.L_x_547) ;  /* 0xfffffffc00f0c947 */ /* 0x004fea000383ffff */
[----:B------:R-:W-:Y:S05]  /*2b460*/  BRA `(.L_x_856) ;  /* 0xfffffdf400c87947 */ /* 0x000fea000383ffff */
.L_x_555:
[----:B--2---:R2:W3:Y:S02]  /*2b470*/  SYNCS.PHASECHK.TRANS64.TRYWAIT P4, [R3+URZ+0x388b0], R0 ;  /* 0x0388b000030075a7 */ /* 0x0044e4000808017f */
[----:B---3--:R-:W-:Y:S05]  /*2b480*/  @!P4 NANOSLEEP.SYNCS 0x989680 ;  /* 0x009896800000c95d */ /* 0x008fea0003900000 */
[----:B------:R-:W3:Y:S02]  /*2b490*/  @!P4 SYNCS.PHASECHK.TRANS64 P4, [R3+URZ+0x388b0], R0 ;  /* 0x0388b0000300c5a7 */ /* 0x000ee4000808007f */
[----:B---3--:R-:W-:Y:S05]  /*2b4a0*/  @!P4 BRA `(.L_x_555) ;  /* 0xfffffffc00f0c947 */ /* 0x008fea000383ffff */
[----:B------:R-:W-:Y:S05]  /*2b4b0*/  BRA `(.L_x_857) ;  /* 0xfffffdf800ec7947 */ /* 0x000fea000383ffff */
.L_x_577:
[----:B------:R-:W-:Y:S01]  /*2b4c0*/  BSSY B1, `(.L_x_858) ;  /* 0x0000008000017945 */ /* 0x000fe20003800000 */
[----:B------:R-:W-:Y:S01]  /*2b4d0*/  IMAD.MOV.U32 R13, RZ, RZ, R25 ;  /* 0x000000ffff0d7224 */ /* 0x000fe200078e0019 */
[----:B------:R-:W-:Y:S01]  /*2b4e0*/  MOV R12, RZ ;  /* 0x000000ff000c7202 */ /* 0x000fe20000000f00 */
[----:B------:R-:W-:Y:S02]  /*2b4f0*/  IMAD.MOV.U32 R11, RZ, RZ, 0x181f ;  /* 0x0000181fff0b7424 */ /* 0x000fe400078e00ff */
[----:B------:R-:W-:-:S07]  /*2b500*/  IMAD.MOV.U32 R15, RZ, RZ, -0x1 ;  /* 0xffffffffff0f7424 */ /* 0x000fce00078e00ff */
[----:B------:R-:W-:Y:S05]  /*2b510*/  WARPSYNC.COLLECTIVE R15, `(.L_x_859) ;  /* 0x000000000f087348 */ /* 0x000fea0003c00000 */
[----:B------:R0:W1:Y:S02]  /*2b520*/  SHFL.IDX P6, R14, R13, R12, R11 ;  /* 0x0000000c0d0e7389 */ /* 0x00006400000c000b */
[----:B01----:R-:W-:Y:S01]  /*2b530*/  ENDCOLLECTIVE ;  /* 0x000000000000791b */ /* 0x003fe20003800000 */
.L_x_859:
[----:B------:R-:W-:Y:S05]  /*2b540*/  BSYNC B1 ;  /* 0x0000000000017941 */ /* 0x000fea0003800000 */
.L_x_858:
[----:B------:R-:W-:Y:S01]  /*2b550*/  MOV R13, R24 ;  /* 0x00000018000d7202 */ /* 0x000fe20000000f00 */
[----:B------:R-:W-:Y:S02]  /*2b560*/  IMAD.MOV.U32 R12, RZ, RZ, RZ ;  /* 0x000000ffff0c7224 */ /* 0x000fe400078e00ff */
[----:B------:R-:W-:Y:S02]  /*2b570*/  IMAD.MOV.U32 R11, RZ, RZ, 0x181f ;  /* 0x0000181fff0b7424 */ /* 0x000fe400078e00ff */
[----:B------:R-:W-:Y:S02]  /*2b580*/  IMAD.MOV.U32 R15, RZ, RZ, -0x1 ;  /* 0xffffffffff0f7424 */ /* 0x000fe400078e00ff */
[----:B------:R-:W-:-:S07]  /*2b590*/  IMAD.MOV.U32 R0, RZ, RZ, R14 ;  /* 0x000000ffff007224 */ /* 0x000fce00078e000e */
[----:B------:R-:W-:Y:S05]  /*2b5a0*/  WARPSYNC.COLLECTIVE R15, `(.L_x_860) ;  /* 0x000000000f087348 */ /* 0x000fea0003c00000 */
[----:B------:R0:W1:Y:S02]  /*2b5b0*/  SHFL.IDX P6, R14, R13, R12, R11 ;  /* 0x0000000c0d0e7389 */ /* 0x00006400000c000b */
[----:B01----:R-:W-:Y:S01]  /*2b5c0*/  ENDCOLLECTIVE ;  /* 0x000000000000791b */ /* 0x003fe20003800000 */
.L_x_860:
[----:B------:R-:W-:Y:S01]  /*2b5d0*/  IMAD.MOV.U32 R13, RZ, RZ, R27 ;  /* 0x000000ffff0d7224 */ /* 0x000fe200078e001b */
[----:B------:R-:W-:-:S07]  /*2b5e0*/  MOV R3, R14 ;  /* 0x0000000e00037202 */ /* 0x000fce0000000f00 */
[----:B------:R-:W-:Y:S05]  /*2b5f0*/  WARPSYNC.COLLECTIVE R15, `(.L_x_861) ;  /* 0x000000000f087348 */ /* 0x000fea0003c00000 */
[----:B------:R0:W1:Y:S02]  /*2b600*/  SHFL.IDX P6, R14, R13, R12, R11 ;  /* 0x0000000c0d0e7389 */ /* 0x00006400000c000b */
[----:B01----:R-:W-:Y:S01]  /*2b610*/  ENDCOLLECTIVE ;  /* 0x000000000000791b */ /* 0x003fe20003800000 */
.L_x_861:
[----:B------:R-:W-:Y:S02]  /*2b620*/  IMAD.MOV.U32 R13, RZ, RZ, R30 ;  /* 0x000000ffff0d7224 */ /* 0x000fe400078e001e */
[----:B------:R-:W-:-:S07]  /*2b630*/  IMAD.MOV.U32 R27, RZ, RZ, R14 ;  /* 0x000000ffff1b7224 */ /* 0x000fce00078e000e */
[----:B------:R-:W-:Y:S05]  /*2b640*/  WARPSYNC.COLLECTIVE R15, `(.L_x_862) ;  /* 0x000000000f087348 */ /* 0x000fea0003c00000 */
[----:B------:R0:W1:Y:S02]  /*2b650*/  SHFL.IDX P6, R14, R13, R12, R11 ;  /* 0x0000000c0d0e7389 */ /* 0x00006400000c000b */
[----:B01----:R-:W-:Y:S01]  /*2b660*/  ENDCOLLECTIVE ;  /* 0x000000000000791b */ /* 0x003fe20003800000 */
.L_x_862:
[----:B------:R-:W-:Y:S01]  /*2b670*/  MOV R32, R14 ;  /* 0x0000000e00207202 */ /* 0x000fe20000000f00 */
[----:B------:R-:W-:Y:S06]  /*2b680*/  BRA `(.L_x_863) ;  /* 0xfffffe0c005c7947 */ /* 0x000fec000383ffff */
.L_x_581:
[----:B0-----:R0:W1:Y:S02]  /*2b690*/  SYNCS.PHASECHK.TRANS64.TRYWAIT P0, [R18+URZ+0x38800], R5 ;  /* 0x03880005120075a7 */ /* 0x001064000800017f */
[----:B-1----:R-:W-:Y:S05]  /*2b6a0*/  @!P0 NANOSLEEP.SYNCS 0x989680 ;  /* 0x009896800000895d */ /* 0x002fea0003900000 */
[----:B------:R-:W1:Y:S02]  /*2b6b0*/  @!P0 SYNCS.PHASECHK.TRANS64 P0, [R18+URZ+0x38800], R5 ;  /* 0x03880005120085a7 */ /* 0x000e64000800007f */
[----:B-1----:R-:W-:Y:S05]  /*2b6c0*/  @!P0 BRA `(.L_x_581) ;  /* 0xfffffffc00f08947 */ /* 0x002fea000383ffff */
[----:B------:R-:W-:Y:S05]  /*2b6d0*/  BRA `(.L_x_864) ;  /* 0xfffffe14002c7947 */ /* 0x000fea000383ffff */
.L_x_613:
[----:B------:R-:W-:Y:S01]  /*2b6e0*/  BSSY B1, `(.L_x_865) ;  /* 0x0000008000017945 */ /* 0x000fe20003800000 */
[----:B------:R-:W-:Y:S01]  /*2b6f0*/  IMAD.MOV.U32 R13, RZ, RZ, R25 ;  /* 0x000000ffff0d7224 */ /* 0x000fe200078e0019 */
[----:B------:R-:W-:Y:S01]  /*2b700*/  MOV R15, 0xffffffff ;  /* 0xffffffff000f7802 */ /* 0x000fe20000000f00 */
[----:B------:R-:W-:Y:S02]  /*2b710*/  IMAD.MOV.U32 R12, RZ, RZ, RZ ;  /* 0x000000ffff0c7224 */ /* 0x000fe400078e00ff */
[----:B------:R-:W-:-:S07]  /*2b720*/  IMAD.MOV.U32 R11, RZ, RZ, 0x181f ;  /* 0x0000181fff0b7424 */ /* 0x000fce00078e00ff */
[----:B------:R-:W-:Y:S05]  /*2b730*/  WARPSYNC.COLLECTIVE R15, `(.L_x_866) ;  /* 0x000000000f087348 */ /* 0x000fea0003c00000 */
[----:B------:R0:W1:Y:S02]  /*2b740*/  SHFL.IDX P6, R14, R13, R12, R11 ;  /* 0x0000000c0d0e7389 */ /* 0x00006400000c000b */
[----:B01----:R-:W-:Y:S01]  /*2b750*/  ENDCOLLECTIVE ;  /* 0x000000000000791b */ /* 0x003fe20003800000 */
.L_x_866:
[----:B------:R-:W-:Y:S05]  /*2b760*/  BSYNC B1 ;  /* 0x0000000000017941 */ /* 0x000fea0003800000 */
.L_x_865:
[----:B------:R-:W-:Y:S01]  /*2b770*/  IMAD.MOV.U32 R13, RZ, RZ, R24 ;  /* 0x000000ffff0d7224 */ /* 0x000fe200078e0018 */
[----:B------:R-:W-:Y:S01]  /*2b780*/  MOV R11, 0x181f ;  /* 0x0000181f000b7802 */ /* 0x000fe20000000f00 */
[----:B------:R-:W-:Y:S02]  /*2b790*/  IMAD.MOV.U32 R12, RZ, RZ, RZ ;  /* 0x000000ffff0c7224 */ /* 0x000fe400078e00ff */
[----:B------:R-:W-:Y:S02]  /*2b7a0*/  IMAD.MOV.U32 R15, RZ, RZ, -0x1 ;  /* 0xffffffffff0f7424 */ /* 0x000fe400078e00ff */
[----:B------:R-:W-:-:S07]  /*2b7b0*/  IMAD.MOV.U32 R0, RZ, RZ, R14 ;  /* 0x000000ffff007224 */ /* 0x000fce00078e000e */
[----:B------:R-:W-:Y:S05]  /*2b7c0*/  WARPSYNC.COLLECTIVE R15, `(.L_x_867) ;  /* 0x000000000f087348 */ /* 0x000fea0003c00000 */
[----:B------:R0:W1:Y:S02]  /*2b7d0*/  SHFL.IDX P6, R14, R13, R12, R11 ;  /* 0x0000000c0d0e7389 */ /* 0x00006400000c000b */
[----:B01----:R-:W-:Y:S01]  /*2b7e0*/  ENDCOLLECTIVE ;  /* 0x000000000000791b */ /* 0x003fe20003800000 */
.L_x_867:
[----:B------:R-:W-:Y:S02]  /*2b7f0*/  IMAD.MOV.U32 R13, RZ, RZ, R27 ;  /* 0x000000ffff0d7224 */ /* 0x000fe400078e001b */
[----:B------:R-:W-:-:S07]  /*2b800*/  IMAD.MOV.U32 R3, RZ, RZ, R14 ;  /* 0x000000ffff037224 */ /* 0x000fce00078e000e */
[----:B------:R-:W-:Y:S05]  /*2b810*/  WARPSYNC.COLLECTIVE R15, `(.L_x_868) ;  /* 0x000000000f087348 */ /* 0x000fea0003c00000 */
[----:B------:R0:W1:Y:S02]  /*2b820*/  SHFL.IDX P6, R14, R13, R12, R11 ;  /* 0x0000000c0d0e7389 */ /* 0x00006400000c000b */
[----:B01----:R-:W-:Y:S01]  /*2b830*/  ENDCOLLECTIVE ;  /* 0x000000000000791b */ /* 0x003fe20003800000 */
.L_x_868:
[----:B------:R-:W-:Y:S01]  /*2b840*/  IMAD.MOV.U32 R13, RZ, RZ, R30 ;  /* 0x000000ffff0d7224 */ /* 0x000fe200078e001e */
[----:B------:R-:W-:-:S07]  /*2b850*/  MOV R29, R14 ;  /* 0x0000000e001d7202 */ /* 0x000fce0000000f00 */
[----:B------:R-:W-:Y:S05]  /*2b860*/  WARPSYNC.COLLECTIVE R15, `(.L_x_869) ;  /* 0x000000000f087348 */ /* 0x000fea0003c00000 */
[----:B------:R0:W1:Y:S02]  /*2b870*/  SHFL.IDX P6, R14, R13, R12, R11 ;  /* 0x0000000c0d0e7389 */ /* 0x00006400000c000b */
[----:B01----:R-:W-:Y:S01]  /*2b880*/  ENDCOLLECTIVE ;  /* 0x000000000000791b */ /* 0x003fe20003800000 */
.L_x_869:
[----:B------:R-:W-:Y:S01]  /*2b890*/  IMAD.MOV.U32 R30, RZ, RZ, R14 ;  /* 0x000000ffff1e7224 */ /* 0x000fe200078e000e */
[----:B------:R-:W-:Y:S06]  /*2b8a0*/  BRA `(.L_x_870) ;  /* 0xfffffe3c008c7947 */ /* 0x000fec000383ffff */
.L_x_617:
[----:B0-----:R0:W1:Y:S02]  /*2b8b0*/  SYNCS.PHASECHK.TRANS64.TRYWAIT P0, [R18+URZ+0x38800], R5 ;  /* 0x03880005120075a7 */ /* 0x001064000800017f */
[----:B-1----:R-:W-:Y:S05]  /*2b8c0*/  @!P0 NANOSLEEP.SYNCS 0x989680 ;  /* 0x009896800000895d */ /* 0x002fea0003900000 */
[----:B------:R-:W1:Y:S02]  /*2b8d0*/  @!P0 SYNCS.PHASECHK.TRANS64 P0, [R18+URZ+0x38800], R5 ;  /* 0x03880005120085a7 */ /* 0x000e64000800007f */
[----:B-1----:R-:W-:Y:S05]  /*2b8e0*/  @!P0 BRA `(.L_x_617) ;  /* 0xfffffffc00f08947 */ /* 0x002fea000383ffff */
[----:B------:R-:W-:Y:S05]  /*2b8f0*/  BRA `(.L_x_871) ;  /* 0xfffffe4400107947 */ /* 0x000fea000383ffff */
.L_x_635:
[----:B-1----:R1:W2:Y:S02]  /*2b900*/  SYNCS.PHASECHK.TRANS64.TRYWAIT P2, [R0+URZ+0x38830], R3 ;  /* 0x03883003000075a7 */ /* 0x0022a4000804017f */
[----:B--2---:R-:W-:Y:S05]  /*2b910*/  @!P2 NANOSLEEP.SYNCS 0x989680 ;  /* 0x009896800000a95d */ /* 0x004fea0003900000 */
[----:B------:R-:W2:Y:S02]  /*2b920*/  @!P2 SYNCS.PHASECHK.TRANS64 P2, [R0+URZ+0x38830], R3 ;  /* 0x038830030000a5a7 */ /* 0x000ea4000804007f */
[----:B--2---:R-:W-:Y:S05]  /*2b930*/  @!P2 BRA `(.L_x_635) ;  /* 0xfffffffc00f0a947 */ /* 0x004fea000383ffff */
[----:B------:R-:W-:Y:S05]  /*2b940*/  BRA `(.L_x_634) ;  /* 0xfffffe7400607947 */ /* 0x000fea000383ffff */
.L_x_642:
[----:B-1----:R1:W2:Y:S02]  /*2b950*/  SYNCS.PHASECHK.TRANS64.TRYWAIT P2, [R11+URZ+0x38830], R4 ;  /* 0x038830040b0075a7 */ /* 0x0022a4000804017f */
[----:B--2---:R-:W-:Y:S05]  /*2b960*/  @!P2 NANOSLEEP.SYNCS 0x989680 ;  /* 0x009896800000a95d */ /* 0x004fea0003900000 */
[----:B------:R-:W2:Y:S02]  /*2b970*/  @!P2 SYNCS.PHASECHK.TRANS64 P2, [R11+URZ+0x38830], R4 ;  /* 0x038830040b00a5a7 */ /* 0x000ea4000804007f */
[----:B--2---:R-:W-:Y:S05]  /*2b980*/  @!P2 BRA `(.L_x_642) ;  /* 0xfffffffc00f0a947 */ /* 0x004fea000383ffff */
[----:B------:R-:W-:Y:S05]  /*2b990*/  BRA `(.L_x_641) ;  /* 0xfffffec000e87947 */ /* 0x000fea000383ffff */
.L_x_647:
[----:B-1----:R1:W2:Y:S02]  /*2b9a0*/  SYNCS.PHASECHK.TRANS64.TRYWAIT P2, [R9+URZ+0x38850], R0 ;  /* 0x03885000090075a7 */ /* 0x0022a4000804017f */
[----:B--2---:R-:W-:Y:S05]  /*2b9b0*/  @!P2 NANOSLEEP.SYNCS 0x989680 ;  /* 0x009896800000a95d */ /* 0x004fea0003900000 */
[----:B------:R-:W2:Y:S02]  /*2b9c0*/  @!P2 SYNCS.PHASECHK.TRANS64 P2, [R9+URZ+0x38850], R0 ;  /* 0x038850000900a5a7 */ /* 0x000ea4000804007f */
[----:B--2---:R-:W-:Y:S05]  /*2b9d0*/  @!P2 BRA `(.L_x_647) ;  /* 0xfffffffc00f0a947 */ /* 0x004fea000383ffff */
[----:B------:R-:W-:Y:S05]  /*2b9e0*/  BRA `(.L_x_646) ;  /* 0xfffffef800b47947 */ /* 0x000fea000383ffff */
.L_x_653:
[----:B-1----:R1:W2:Y:S02]  /*2b9f0*/  SYNCS.PHASECHK.TRANS64.TRYWAIT P0, [R3+URZ+0x38850], R0 ;  /* 0x03885000030075a7 */ /* 0x0022a4000800017f */
[----:B--2---:R-:W-:Y:S05]  /*2ba00*/  @!P0 NANOSLEEP.SYNCS 0x989680 ;  /* 0x009896800000895d */ /* 0x004fea0003900000 */
[----:B------:R-:W2:Y:S02]  /*2ba10*/  @!P0 SYNCS.PHASECHK.TRANS64 P0, [R3+URZ+0x38850], R0 ;  /* 0x03885000030085a7 */ /* 0x000ea4000800007f */
[----:B--2---:R-:W-:Y:S05]  /*2ba20*/  @!P0 BRA `(.L_x_653) ;  /* 0xfffffffc00f08947 */ /* 0x004fea000383ffff */
[----:B------:R-:W-:Y:S05]  /*2ba30*/  BRA `(.L_x_652) ;  /* 0xffffff1000c07947 */ /* 0x000fea000383ffff */
.L_x_692:
[----:B------:R-:W1:Y:S01]  /*2ba40*/  S2R R5, SR_TID.X ;  /* 0x0000000000057919 */ /* 0x000e620000002100 */
[----:B------:R-:W-:Y:S01]  /*2ba50*/  BSSY B1, `(.L_x_872) ;  /* 0x000000a000017945 */ /* 0x000fe20003800000 */
[----:B------:R-:W-:Y:S01]  /*2ba60*/  MOV R12, RZ ;  /* 0x000000ff000c7202 */ /* 0x000fe20000000f00 */
[----:B0-----:R-:W-:Y:S02]  /*2ba70*/  IMAD.MOV.U32 R11, RZ, RZ, 0x1f ;  /* 0x0000001fff0b7424 */ /* 0x001fe400078e00ff */
[----:B------:R-:W-:Y:S01]  /*2ba80*/  IMAD.MOV.U32 R15, RZ, RZ, -0x1 ;  /* 0xffffffffff0f7424 */ /* 0x000fe200078e00ff */
[----:B-1----:R-:W-:-:S04]  /*2ba90*/  SHF.R.U32.HI R5, RZ, 0x5, R5 ;  /* 0x00000005ff057819 */ /* 0x002fc80000011605 */
[----:B------:R-:W-:-:S05]  /*2baa0*/  LOP3.LUT R5, R5, 0x3, RZ, 0xc0, !PT ;  /* 0x0000000305057812 */ /* 0x000fca00078ec0ff */
[----:B------:R-:W-:-:S07]  /*2bab0*/  IMAD.MOV.U32 R13, RZ, RZ, R5 ;  /* 0x000000ffff0d7224 */ /* 0x000fce00078e0005 */
[----:B------:R-:W-:Y:S05]  /*2bac0*/  WARPSYNC.COLLECTIVE R15, `(.L_x_873) ;  /* 0x000000000f087348 */ /* 0x000fea0003c00000 */
[----:B------:R0:W1:Y:S02]  /*2bad0*/  SHFL.IDX P6, R14, R13, R12, R11 ;  /* 0x0000000c0d0e7389 */ /* 0x00006400000c000b */
[----:B01----:R-:W-:Y:S01]  /*2bae0*/  ENDCOLLECTIVE ;  /* 0x000000000000791b */ /* 0x003fe20003800000 */
.L_x_873:
[----:B------:R-:W-:Y:S05]  /*2baf0*/  BSYNC B1 ;  /* 0x0000000000017941 */ /* 0x000fea0003800000 */
.L_x_872:
[----:B------:R-:W-:Y:S05]  /*2bb00*/  BRA `(.L_x_874) ;  /* 0xffffff7c00d47947 */ /* 0x000fea000383ffff */
.L_x_694:
[----:B------:R-:W-:Y:S01]  /*2bb10*/  BSSY B1, `(.L_x_875) ;  /* 0x0000006000017945 */ /* 0x000fe20003800000 */
[----:B------:R-:W-:-:S07]  /*2bb20*/  IMAD.MOV.U32 R15, RZ, RZ, -0x1 ;  /* 0xffffffffff0f7424 */ /* 0x000fce00078e00ff */
[----:B01----:R-:W-:Y:S05]  /*2bb30*/  WARPSYNC.COLLECTIVE R15, `(.L_x_876) ;  /* 0x000000000f0c7348 */ /* 0x003fea0003c00000 */
[----:B------:R-:W-:Y:S02]  /*2bb40*/  ELECT P6, UR62, PT ;  /* 0x00000000003e782f */ /* 0x000fe400038c0000 */
[----:B------:R-:W-:Y:S01]  /*2bb50*/  MOV R14, UR62 ;  /* 0x0000003e000e7c02 */ /* 0x000fe20008000f00 */
[----:B01----:R-:W-:Y:S10]  /*2bb60*/  ENDCOLLECTIVE ;  /* 0x000000000000791b */ /* 0x003ff40003800000 */
.L_x_876:
[----:B------:R-:W-:Y:S05]  /*2bb70*/  BSYNC B1 ;  /* 0x0000000000017941 */ /* 0x000fea0003800000 */
.L_x_875:
[----:B------:R-:W-:Y:S05]  /*2bb80*/  BRA `(.L_x_693) ;  /* 0xffffff7c00cc7947 */ /* 0x000fea000383ffff */
.L_x_696:
[----:B-1----:R1:W2:Y:S02]  /*2bb90*/  SYNCS.PHASECHK.TRANS64.TRYWAIT P0, [R18+URZ+0x38820], R2 ;  /* 0x03882002120075a7 */ /* 0x0022a4000800017f */
[----:B--2---:R-:W-:Y:S05]  /*2bba0*/  @!P0 NANOSLEEP.SYNCS 0x989680 ;  /* 0x009896800000895d */ /* 0x004fea0003900000 */
[----:B------:R-:W2:Y:S02]  /*2bbb0*/  @!P0 SYNCS.PHASECHK.TRANS64 P0, [R18+URZ+0x38820], R2 ;  /* 0x03882002120085a7 */ /* 0x000ea4000800007f */
[----:B--2---:R-:W-:Y:S05]  /*2bbc0*/  @!P0 BRA `(.L_x_696) ;  /* 0xfffffffc00f08947 */ /* 0x004fea000383ffff */
[----:B------:R-:W-:Y:S05]  /*2bbd0*/  BRA `(.L_x_877) ;  /* 0xffffff7c00dc7947 */ /* 0x000fea000383ffff */
.L_x_700:
[----:B--2---:R2:W3:Y:S02]  /*2bbe0*/  SYNCS.PHASECHK.TRANS64.TRYWAIT P0, [R6+URZ+0x388a0], R8 ;  /* 0x0388a008060075a7 */ /* 0x0044e4000800017f */
[----:B---3--:R-:W-:Y:S05]  /*2bbf0*/  @!P0 NANOSLEEP.SYNCS 0x989680 ;  /* 0x009896800000895d */ /* 0x008fea0003900000 */
[----:B------:R-:W3:Y:S02]  /*2bc00*/  @!P0 SYNCS.PHASECHK.TRANS64 P0, [R6+URZ+0x388a0], R8 ;  /* 0x0388a008060085a7 */ /* 0x000ee4000800007f */
[----:B---3--:R-:W-:Y:S05]  /*2bc10*/  @!P0 BRA `(.L_x_700) ;  /* 0xfffffffc00f08947 */ /* 0x008fea000383ffff */
[----:B------:R-:W-:Y:S05]  /*2bc20*/  BRA `(.L_x_878) ;  /* 0xffffff7c00fc7947 */ /* 0x000fea000383ffff */
.L_x_708:
[----:B0-----:R0:W1:Y:S02]  /*2bc30*/  SYNCS.PHASECHK.TRANS64.TRYWAIT P0, [R6+URZ+0x388c0], R8 ;  /* 0x0388c008060075a7 */ /* 0x001064000800017f */
[----:B-1----:R-:W-:Y:S05]  /*2bc40*/  @!P0 NANOSLEEP.SYNCS 0x989680 ;  /* 0x009896800000895d */ /* 0x002fea0003900000 */
[----:B------:R-:W1:Y:S02]  /*2bc50*/  @!P0 SYNCS.PHASECHK.TRANS64 P0, [R6+URZ+0x388c0], R8 ;  /* 0x0388c008060085a7 */ /* 0x000e64000800007f */
[----:B-1----:R-:W-:Y:S05]  /*2bc60*/  @!P0 BRA `(.L_x_708) ;  /* 0xfffffffc00f08947 */ /* 0x002fea000383ffff */
[----:B------:R-:W-:Y:S05]  /*2bc70*/  BRA `(.L_x_879) ;  /* 0xffffff84003c7947 */ /* 0x000fea000383ffff */
.L_x_718:
[----:B-1----:R1:W2:Y:S02]  /*2bc80*/  SYNCS.PHASECHK.TRANS64.TRYWAIT P2, [R6+URZ+0x388a0], R5 ;  /* 0x0388a005060075a7 */ /* 0x0022a4000804017f */
[----:B--2---:R-:W-:Y:S05]  /*2bc90*/  @!P2 NANOSLEEP.SYNCS 0x989680 ;  /* 0x009896800000a95d */ /* 0x004fea0003900000 */
[----:B------:R-:W2:Y:S02]  /*2bca0*/  @!P2 SYNCS.PHASECHK.TRANS64 P2, [R6+URZ+0x388a0], R5 ;  /* 0x0388a0050600a5a7 */ /* 0x000ea4000804007f */
[----:B--2---:R-:W-:Y:S05]  /*2bcb0*/  @!P2 BRA `(.L_x_718) ;  /* 0xfffffffc00f0a947 */ /* 0x004fea000383ffff */
[----:B------:R-:W-:Y:S05]  /*2bcc0*/  BRA `(.L_x_880) ;  /* 0xffffff8800c47947 */ /* 0x000fea000383ffff */
.L_x_726:
[----:B0-----:R0:W2:Y:S02]  /*2bcd0*/  SYNCS.PHASECHK.TRANS64.TRYWAIT P2, [R6+URZ+0x388c0], R5 ;  /* 0x0388c005060075a7 */ /* 0x0010a4000804017f */
[----:B--2---:R-:W-:Y:S05]  /*2bce0*/  @!P2 NANOSLEEP.SYNCS 0x989680 ;  /* 0x009896800000a95d */ /* 0x004fea0003900000 */
[----:B------:R-:W2:Y:S02]  /*2bcf0*/  @!P2 SYNCS.PHASECHK.TRANS64 P2, [R6+URZ+0x388c0], R5 ;  /* 0x0388c0050600a5a7 */ /* 0x000ea4000804007f */
[----:B--2---:R-:W-:Y:S05]  /*2bd00*/  @!P2 BRA `(.L_x_726) ;  /* 0xfffffffc00f0a947 */ /* 0x004fea000383ffff */
[----:B------:R-:W-:Y:S05]  /*2bd10*/  BRA `(.L_x_881) ;  /* 0xffffff9000007947 */ /* 0x000fea000383ffff */
.L_x_744:
[----:B------:R-:W1:Y:S01]  /*2bd20*/  S2R R4, SR_TID.X ;  /* 0x0000000000047919 */ /* 0x000e620000002100 */
[----:B------:R-:W-:Y:S01]  /*2bd30*/  BSSY B0, `(.L_x_882) ;  /* 0x000000a000007945 */ /* 0x000fe20003800000 */
[----:B------:R-:W-:Y:S02]  /*2bd40*/  IMAD.MOV.U32 R12, RZ, RZ, RZ ;  /* 0x000000ffff0c7224 */ /* 0x000fe400078e00ff */
[----:B0-----:R-:W-:Y:S02]  /*2bd50*/  IMAD.MOV.U32 R11, RZ, RZ, 0x1f ;  /* 0x0000001fff0b7424 */ /* 0x001fe400078e00ff */
[----:B------:R-:W-:Y:S01]  /*2bd60*/  IMAD.MOV.U32 R15, RZ, RZ, -0x1 ;  /* 0xffffffffff0f7424 */ /* 0x000fe200078e00ff */
[----:B-1----:R-:W-:-:S04]  /*2bd70*/  SHF.R.U32.HI R4, RZ, 0x5, R4 ;  /* 0x00000005ff047819 */ /* 0x002fc80000011604 */
[----:B------:R-:W-:-:S04]  /*2bd80*/  LOP3.LUT R4, R4, 0x3, RZ, 0xc0, !PT ;  /* 0x0000000304047812 */ /* 0x000fc800078ec0ff */
[----:B------:R-:W-:-:S07]  /*2bd90*/  MOV R13, R4 ;  /* 0x00000004000d7202 */ /* 0x000fce0000000f00 */
[----:B------:R-:W-:Y:S05]  /*2bda0*/  WARPSYNC.COLLECTIVE R15, `(.L_x_883) ;  /* 0x000000000f087348 */ /* 0x000fea0003c00000 */
[----:B------:R0:W1:Y:S02]  /*2bdb0*/  SHFL.IDX P6, R14, R13, R12, R11 ;  /* 0x0000000c0d0e7389 */ /* 0x00006400000c000b */
[----:B01----:R-:W-:Y:S01]  /*2bdc0*/  ENDCOLLECTIVE ;  /* 0x000000000000791b */ /* 0x003fe20003800000 */
.L_x_883:
[----:B------:R-:W-:Y:S05]  /*2bdd0*/  BSYNC B0 ;  /* 0x0000000000007941 */ /* 0x000fea0003800000 */
.L_x_882:
[----:B------:R-:W-:Y:S05]  /*2bde0*/  BRA `(.L_x_884) ;  /* 0xffffff9c00807947 */ /* 0x000fea000383ffff */
.L_x_746:
[----:B------:R-:W-:Y:S01]  /*2bdf0*/  BSSY B0, `(.L_x_885) ;  /* 0x0000006000007945 */ /* 0x000fe20003800000 */
[----:B------:R-:W-:-:S07]  /*2be00*/  MOV R15, 0xffffffff ;  /* 0xffffffff000f7802 */ /* 0x000fce0000000f00 */
[----:B01----:R-:W-:Y:S05]  /*2be10*/  WARPSYNC.COLLECTIVE R15, `(.L_x_886) ;  /* 0x000000000f0c7348 */ /* 0x003fea0003c00000 */
[----:B------:R-:W-:Y:S02]  /*2be20*/  ELECT P6, UR62, PT ;  /* 0x00000000003e782f */ /* 0x000fe400038c0000 */
[----:B------:R-:W-:Y:S01]  /*2be30*/  MOV R14, UR62 ;  /* 0x0000003e000e7c02 */ /* 0x000fe20008000f00 */
[----:B01----:R-:W-:Y:S10]  /*2be40*/  ENDCOLLECTIVE ;  /* 0x000000000000791b */ /* 0x003ff40003800000 */
.L_x_886:
[----:B------:R-:W-:Y:S05]  /*2be50*/  BSYNC B0 ;  /* 0x0000000000007941 */ /* 0x000fea0003800000 */
.L_x_885:
[----:B------:R-:W-:Y:S05]  /*2be60*/  BRA `(.L_x_887) ;  /* 0xffffff9c008c7947 */ /* 0x000fea000383ffff */
.L_x_748:
[----:B-1----:R1:W2:Y:S02]  /*2be70*/  SYNCS.PHASECHK.TRANS64.TRYWAIT P0, [R0+URZ+0x38840], R2 ;  /* 0x03884002000075a7 */ /* 0x0022a4000800017f */
[----:B--2---:R-:W-:Y:S05]  /*2be80*/  @!P0 NANOSLEEP.SYNCS 0x989680 ;  /* 0x009896800000895d */ /* 0x004fea0003900000 */
[----:B------:R-:W2:Y:S02]  /*2be90*/  @!P0 SYNCS.PHASECHK.TRANS64 P0, [R0+URZ+0x38840], R2 ;  /* 0x03884002000085a7 */ /* 0x000ea4000800007f */
[----:B--2---:R-:W-:Y:S05]  /*2bea0*/  @!P0 BRA `(.L_x_748) ;  /* 0xfffffffc00f08947 */ /* 0x004fea000383ffff */
[----:B------:R-:W-:Y:S05]  /*2beb0*/  BRA `(.L_x_888) ;  /* 0xffffff9c00f07947 */ /* 0x000fea000383ffff */
.L_x_752:
[----:B------:R-:W2:Y:S01]  /*2bec0*/  LDL.LU R11, [R1+0x5c] ;  /* 0x00005c00010b7983 */ /* 0x000ea20000300800 */
[----:B------:R-:W-:Y:S01]  /*2bed0*/  IMAD.MOV.U32 R13, RZ, RZ, R3 ;  /* 0x000000ffff0d7224 */ /* 0x000fe200078e0003 */
[----:B------:R-:W-:Y:S01]  /*2bee0*/  MOV R15, 0xffffffff ;  /* 0xffffffff000f7802 */ /* 0x000fe20000000f00 */
[----:B------:R-:W-:Y:S01]  /*2bef0*/  IMAD.MOV.U32 R12, RZ, RZ, RZ ;  /* 0x000000ffff0c7224 */ /* 0x000fe200078e00ff */
[----:B------:R-:W0:Y:S02]  /*2bf00*/  S2R R7, SR_TID.X ;  /* 0x0000000000077919 */ /* 0x000e240000002100 */
[----:B0-----:R-:W-:-:S04]  /*2bf10*/  LOP3.LUT R7, R7, 0x7f, RZ, 0xc0, !PT ;  /* 0x0000007f07077812 */ /* 0x001fc800078ec0ff */
[----:B------:R-:W-:-:S04]  /*2bf20*/  SHF.R.U32.HI R0, RZ, 0x3, R7 ;  /* 0x00000003ff007819 */ /* 0x000fc80000011607 */
[----:B------:R-:W-:-:S05]  /*2bf30*/  IADD3 R0, R0, R5, RZ ;  /* 0x0000000500007210 */ /* 0x000fca0007ffe0ff */
[----:B------:R-:W-:Y:S02]  /*2bf40*/  VIADD R5, R0, 0x10 ;  /* 0x0000001000057836 */ /* 0x000fe40000000000 */
[----:B--2---:R-:W-:Y:S02]  /*2bf50*/  IMAD R2, R11, R8, RZ ;  /* 0x000000080b027224 */ /* 0x004fe400078e02ff */
[----:B------:R-:W-:-:S03]  /*2bf60*/  IMAD.MOV.U32 R11, RZ, RZ, 0x181f ;  /* 0x0000181fff0b7424 */ /* 0x000fc600078e00ff */
[----:B------:R-:W-:-:S13]  /*2bf70*/  ISETP.GE.AND P5, PT, R0, R2, PT ;  /* 0x000000020000720c */ /* 0x000fda0003fa6270 */
[----:B-----5:R-:W-:Y:S05]  /*2bf80*/  WARPSYNC.COLLECTIVE R15, `(.L_x_889) ;  /* 0x000000000f087348 */ /* 0x020fea0003c00000 */
[----:B------:R0:W1:Y:S02]  /*2bf90*/  SHFL.IDX P6, R14, R13, R12, R11 ;  /* 0x0000000c0d0e7389 */ /* 0x00006400000c000b */
[----:B01---5:R-:W-:Y:S01]  /*2bfa0*/  ENDCOLLECTIVE ;  /* 0x000000000000791b */ /* 0x023fe20003800000 */
.L_x_889:
[----:B------:R-:W-:Y:S02]  /*2bfb0*/  IMAD.MOV.U32 R13, RZ, RZ, R4 ;  /* 0x000000ffff0d7224 */ /* 0x000fe400078e0004 */
[----:B------:R-:W-:-:S07]  /*2bfc0*/  IMAD.MOV.U32 R6, RZ, RZ, R14 ;  /* 0x000000ffff067224 */ /* 0x000fce00078e000e */
[----:B------:R-:W-:Y:S05]  /*2bfd0*/  WARPSYNC.COLLECTIVE R15, `(.L_x_890) ;  /* 0x000000000f087348 */ /* 0x000fea0003c00000 */
[----:B------:R0:W1:Y:S02]  /*2bfe0*/  SHFL.IDX P6, R14, R13, R12, R11 ;  /* 0x0000000c0d0e7389 */ /* 0x00006400000c000b */
[----:B01----:R-:W-:Y:S01]  /*2bff0*/  ENDCOLLECTIVE ;  /* 0x000000000000791b */ /* 0x003fe20003800000 */
.L_x_890:
[----:B------:R-:W-:Y:S01]  /*2c000*/  ULDC.64 UR4, c[0x0][0x208] ;  /* 0x0000820000047ab9 */ /* 0x000fe20000000a00 */
[----:B------:R-:W-:Y:S01]  /*2c010*/  IMAD.MOV.U32 R13, RZ, RZ, R3 ;  /* 0x000000ffff0d7224 */ /* 0x000fe200078e0003 */
[----:B------:R-:W-:Y:S01]  /*2c020*/  MOV R12, 0x1 ;  /* 0x00000001000c7802 */ /* 0x000fe20000000f00 */
        /* <DEDUP_REMOVED lines=17> */
.L_x_891:
[----:B------:R-:W-:Y:S02]  /*2c140*/  IMAD.MOV.U32 R13, RZ, RZ, R4 ;  /* 0x000000ffff0d7224 */ /* 0x000fe400078e0004 */
[----:B------:R-:W-:-:S07]  /*2c150*/  IMAD.MOV.U32 R6, RZ, RZ, R14 ;  /* 0x000000ffff067224 */ /* 0x000fce00078e000e */
[----:B------:R-:W-:Y:S05]  /*2c160*/  WARPSYNC.COLLECTIVE R15, `(.L_x_892) ;  /* 0x000000000f087348 */ /* 0x000fea0003c00000 */
[----:B------:R0:W1:Y:S02]  /*2c170*/  SHFL.IDX P6, R14, R13, R12, R11 ;  /* 0x0000000c0d0e7389 */ /* 0x00006400000c000b */
[----:B01----:R-:W-:Y:S01]  /*2c180*/  ENDCOLLECTIVE ;  /* 0x000000000000791b */ /* 0x003fe20003800000 */
.L_x_892:
[----:B------:R-:W-:Y:S01]  /*2c190*/  ULDC.64 UR4, c[0x0][0x208] ;  /* 0x0000820000047ab9 */ /* 0x000fe20000000a00 */
[----:B------:R-:W-:Y:S01]  /*2c1a0*/  MOV R13, R3 ;  /* 0x00000003000d7202 */ /* 0x000fe20000000f00 */
[----:B------:R-:W-:Y:S02]  /*2c1b0*/  IMAD.MOV.U32 R12, RZ, RZ, 0x2 ;  /* 0x00000002ff0c7424 */ /* 0x000fe400078e00ff */
[----:B------:R-:W-:-:S05]  /*2c1c0*/  IMAD.MOV.U32 R5, RZ, RZ, R14 ;  /* 0x000000ffff057224 */ /* 0x000fca00078e000e */
[----:B------:R-:W-:-:S04]  /*2c1d0*/  @!P5 LEA R5, P4, R10, R5, 0x1 ;  /* 0x000000050a05d211 */ /* 0x000fc800078808ff */
[----:B------:R-:W-:-:S05]  /*2c1e0*/  @!P5 IADD3.X R6, RZ, R6, RZ, P4, !PT ;  /* 0x00000006ff06d210 */ /* 0x000fca00027fe4ff */
        /* <DEDUP_REMOVED lines=14> */
.L_x_893:
[----:B------:R-:W-:Y:S02]  /*2c2d0*/  IMAD.MOV.U32 R13, RZ, RZ, R4 ;  /* 0x000000ffff0d7224 */ /* 0x000fe400078e0004 */
[----:B------:R-:W-:-:S07]  /*2c2e0*/  IMAD.MOV.U32 R6, RZ, RZ, R14 ;  /* 0x000000ffff067224 */ /* 0x000fce00078e000e */
[----:B------:R-:W-:Y:S05]  /*2c2f0*/  WARPSYNC.COLLECTIVE R15, `(.L_x_894) ;  /* 0x000000000f087348 */ /* 0x000fea0003c00000 */
[----:B------:R0:W1:Y:S02]  /*2c300*/  SHFL.IDX P6, R14, R13, R12, R11 ;  /* 0x0000000c0d0e7389 */ /* 0x00006400000c000b */
[----:B01----:R-:W-:Y:S01]  /*2c310*/  ENDCOLLECTIVE ;  /* 0x000000000000791b */ /* 0x003fe20003800000 */
.L_x_894:
[----:B------:R-:W-:Y:S01]  /*2c320*/  ULDC.64 UR4, c[0x0][0x208] ;  /* 0x0000820000047ab9 */ /* 0x000fe20000000a00 */
[----:B------:R-:W-:Y:S02]  /*2c330*/  IMAD.MOV.U32 R13, RZ, RZ, R3 ;  /* 0x000000ffff0d7224 */ /* 0x000fe400078e0003 */
[----:B------:R-:W-:Y:S01]  /*2c340*/  IMAD.MOV.U32 R12, RZ, RZ, 0x3 ;  /* 0x00000003ff0c7424 */ /* 0x000fe200078e00ff */
[----:B------:R-:W-:-:S04]  /*2c350*/  MOV R5, R14 ;  /* 0x0000000e00057202 */ /* 0x000fc80000000f00 */
[----:B------:R-:W-:-:S05]  /*2c360*/  @!P5 LEA R5, P4, R10, R5, 0x1 ;  /* 0x000000050a05d211 */ /* 0x000fca00078808ff */
[----:B------:R-:W-:-:S04]  /*2c370*/  @!P5 IMAD.X R6, RZ, RZ, R6, P4 ;  /* 0x000000ffff06d224 */ /* 0x000fc800020e0606 */
[----:B------:R-:W-:Y:S02]  /*2c380*/  @!P5 IMAD.MOV.U32 R7, RZ, RZ, R6 ;  /* 0x000000ffff07d224 */ /* 0x000fe400078e0006 */
[----:B------:R-:W-:Y:S01]  /*2c390*/  @!P5 IMAD.MOV.U32 R6, RZ, RZ, R5 ;  /* 0x000000ffff06d224 */ /* 0x000fe200078e0005 */
[----:B------:R-:W-:-:S04]  /*2c3a0*/  IADD3 R5, R0, 0x30, RZ ;  /* 0x0000003000057810 */ /* 0x000fc80007ffe0ff */
        /* <DEDUP_REMOVED lines=11> */
.L_x_895:
[----:B------:R-:W-:Y:S01]  /*2c460*/  MOV R13, R4 ;  /* 0x00000004000d7202 */ /* 0x000fe20000000f00 */
[----:B------:R-:W-:-:S07]  /*2c470*/  IMAD.MOV.U32 R6, RZ, RZ, R14 ;  /* 0x000000ffff067224 */ /* 0x000fce00078e000e */
[----:B------:R-:W-:Y:S05]  /*2c480*/  WARPSYNC.COLLECTIVE R15, `(.L_x_896) ;  /* 0x000000000f087348 */ /* 0x000fea0003c00000 */
[----:B------:R0:W1:Y:S02]  /*2c490*/  SHFL.IDX P6, R14, R13, R12, R11 ;  /* 0x0000000c0d0e7389 */ /* 0x00006400000c000b */
[----:B01----:R-:W-:Y:S01]  /*2c4a0*/  ENDCOLLECTIVE ;  /* 0x000000000000791b */ /* 0x003fe20003800000 */
.L_x_896:
[----:B------:R-:W-:Y:S01]  /*2c4b0*/  ULDC.64 UR4, c[0x0][0x208] ;  /* 0x0000820000047ab9 */ /* 0x000fe20000000a00 */
[----:B------:R-:W-:Y:S02]  /*2c4c0*/  IMAD.MOV.U32 R13, RZ, RZ, R3 ;  /* 0x000000ffff0d7224 */ /* 0x000fe400078e0003 */
[----:B------:R-:W-:Y:S02]  /*2c4d0*/  IMAD.MOV.U32 R12, RZ, RZ, 0x4 ;  /* 0x00000004ff0c7424 */ /* 0x000fe400078e00ff */
[----:B------:R-:W-:-:S05]  /*2c4e0*/  IMAD.MOV.U32 R5, RZ, RZ, R14 ;  /* 0x000000ffff057224 */ /* 0x000fca00078e000e */
[----:B------:R-:W-:-:S05]  /*2c4f0*/  @!P5 LEA R5, P4, R10, R5, 0x1 ;  /* 0x000000050a05d211 */ /* 0x000fca00078808ff */
[----:B------:R-:W-:-:S04]  /*2c500*/  @!P5 IMAD.X R6, RZ, RZ, R6, P4 ;  /* 0x000000ffff06d224 */ /* 0x000fc800020e0606 */
[----:B------:R-:W-:Y:S01]  /*2c510*/  @!P5 IMAD.MOV.U32 R7, RZ, RZ, R6 ;  /* 0x000000ffff07d224 */ /* 0x000fe200078e0006 */
[----:B------:R-:W-:Y:S01]  /*2c520*/  @!P5 MOV R6, R5 ;  /* 0x000000050006d202 */ /* 0x000fe20000000f00 */
[----:B------:R-:W-:-:S04]  /*2c530*/  VIADD R5, R0, 0x40 ;  /* 0x0000004000057836 */ /* 0x000fc80000000000 */
        /* <DEDUP_REMOVED lines=11> */
.L_x_897:
[----:B------:R-:W-:Y:S01]  /*2c5f0*/  IMAD.MOV.U32 R13, RZ, RZ, R4 ;  /* 0x000000ffff0d7224 */ /* 0x000fe200078e0004 */
[----:B------:R-:W-:-:S07]  /*2c600*/  MOV R6, R14 ;  /* 0x0000000e00067202 */ /* 0x000fce0000000f00 */
[----:B------:R-:W-:Y:S05]  /*2c610*/  WARPSYNC.COLLECTIVE R15, `(.L_x_898) ;  /* 0x000000000f087348 */ /* 0x000fea0003c00000 */
[----:B------:R0:W1:Y:S02]  /*2c620*/  SHFL.IDX P6, R14, R13, R12, R11 ;  /* 0x0000000c0d0e7389 */ /* 0x00006400000c000b */
[----:B01----:R-:W-:Y:S01]  /*2c630*/  ENDCOLLECTIVE ;  /* 0x000000000000791b */ /* 0x003fe20003800000 */
.L_x_898:
[----:B------:R-:W-:Y:S01]  /*2c640*/  ULDC.64 UR4, c[0x0][0x208] ;  /* 0x0000820000047ab9 */ /* 0x000fe20000000a00 */
[----:B------:R-:W-:Y:S01]  /*2c650*/  IMAD.MOV.U32 R13, RZ, RZ, R3 ;  /* 0x000000ffff0d7224 */ /* 0x000fe200078e0003 */
[----:B------:R-:W-:Y:S01]  /*2c660*/  MOV R12, 0x5 ;  /* 0x00000005000c7802 */ /* 0x000fe20000000f00 */
[----:B------:R-:W-:-:S05]  /*2c670*/  IMAD.MOV.U32 R5, RZ, RZ, R14 ;  /* 0x000000ffff057224 */ /* 0x000fca00078e000e */
[----:B------:R-:W-:-:S05]  /*2c680*/  @!P5 LEA R5, P4, R10, R5, 0x1 ;  /* 0x000000050a05d211 */ /* 0x000fca00078808ff */
[----:B------:R-:W-:-:S05]  /*2c690*/  @!P5 IMAD.X R6, RZ, RZ, R6, P4 ;  /* 0x000000ffff06d224 */ /* 0x000fca00020e0606 */
[----:B------:R-:W-:Y:S01]  /*2c6a0*/  @!P5 MOV R7, R6 ;  /* 0x000000060007d202 */ /* 0x000fe20000000f00 */
        /* <DEDUP_REMOVED lines=13> */
.L_x_899:
[----:B------:R-:W-:Y:S02]  /*2c780*/  IMAD.MOV.U32 R13, RZ, RZ, R4 ;  /* 0x000000ffff0d7224 */ /* 0x000fe400078e0004 */
[----:B------:R-:W-:-:S07]  /*2c790*/  IMAD.MOV.U32 R6, RZ, RZ, R14 ;  /* 0x000000ffff067224 */ /* 0x000fce00078e000e */
[----:B------:R-:W-:Y:S05]  /*2c7a0*/  WARPSYNC.COLLECTIVE R15, `(.L_x_900) ;  /* 0x000000000f087348 */ /* 0x000fea0003c00000 */
[----:B------:R0:W1:Y:S02]  /*2c7b0*/  SHFL.IDX P6, R14, R13, R12, R11 ;  /* 0x0000000c0d0e7389 */ /* 0x00006400000c000b */
[----:B01----:R-:W-:Y:S01]  /*2c7c0*/  ENDCOLLECTIVE ;  /* 0x000000000000791b */ /* 0x003fe20003800000 */
.L_x_900:
[----:B------:R-:W-:Y:S01]  /*2c7d0*/  ULDC.64 UR4, c[0x0][0x208] ;  /* 0x0000820000047ab9 */ /* 0x000fe20000000a00 */
[----:B------:R-:W-:Y:S01]  /*2c7e0*/  IMAD.MOV.U32 R13, RZ, RZ, R3 ;  /* 0x000000ffff0d7224 */ /* 0x000fe200078e0003 */
[----:B------:R-:W-:Y:S01]  /*2c7f0*/  MOV R12, 0x6 ;  /* 0x00000006000c7802 */ /* 0x000fe20000000f00 */
[----:B------:R-:W-:-:S05]  /*2c800*/  IMAD.MOV.U32 R5, RZ, RZ, R14 ;  /* 0x000000ffff057224 */ /* 0x000fca00078e000e */
[----:B------:R-:W-:-:S04]  /*2c810*/  @!P5 LEA R5, P4, R10, R5, 0x1 ;  /* 0x000000050a05d211 */ /* 0x000fc800078808ff */
[----:B------:R-:W-:-:S05]  /*2c820*/  @!P5 IADD3.X R6, RZ, R6, RZ, P4, !PT ;  /* 0x00000006ff06d210 */ /* 0x000fca00027fe4ff */
        /* <DEDUP_REMOVED lines=12> */
.L_x_901:
[----:B------:R-:W-:-:S04]  /*2c8f0*/  IADD3 R7, R0, 0x60, RZ ;  /* 0x0000006000077810 */ /* 0x000fc80007ffe0ff */
[----:B------:R-:W-:Y:S01]  /*2c900*/  ISETP.GE.AND P5, PT, R7, R2, PT ;  /* 0x000000020700720c */ /* 0x000fe20003fa6270 */
[----:B------:R-:W-:Y:S02]  /*2c910*/  IMAD.MOV.U32 R13, RZ, RZ, R4 ;  /* 0x000000ffff0d7224 */ /* 0x000fe400078e0004 */
[----:B------:R-:W-:-:S10]  /*2c920*/  IMAD.MOV.U32 R8, RZ, RZ, R14 ;  /* 0x000000ffff087224 */ /* 0x000fd400078e000e */
[----:B------:R-:W-:Y:S05]  /*2c930*/  WARPSYNC.COLLECTIVE R15, `(.L_x_902) ;  /* 0x000000000f087348 */ /* 0x000fea0003c00000 */
[----:B------:R0:W1:Y:S02]  /*2c940*/  SHFL.IDX P6, R14, R13, R12, R11 ;  /* 0x0000000c0d0e7389 */ /* 0x00006400000c000b */
[----:B01----:R-:W-:Y:S01]  /*2c950*/  ENDCOLLECTIVE ;  /* 0x000000000000791b */ /* 0x003fe20003800000 */
.L_x_902:
[----:B------:R-:W-:Y:S01]  /*2c960*/  ULDC.64 UR4, c[0x0][0x208] ;  /* 0x0000820000047ab9 */ /* 0x000fe20000000a00 */
[----:B------:R-:W-:Y:S01]  /*2c970*/  MOV R13, R3 ;  /* 0x00000003000d7202 */ /* 0x000fe20000000f00 */
        /* <DEDUP_REMOVED lines=16> */
.L_x_903:
[----:B------:R-:W-:Y:S02]  /*2ca80*/  IMAD.MOV.U32 R13, RZ, RZ, R4 ;  /* 0x000000ffff0d7224 */ /* 0x000fe400078e0004 */
[----:B------:R-:W-:-:S07]  /*2ca90*/  IMAD.MOV.U32 R5, RZ, RZ, R14 ;  /* 0x000000ffff057224 */ /* 0x000fce00078e000e */
[----:B------:R-:W-:Y:S05]  /*2caa0*/  WARPSYNC.COLLECTIVE R15, `(.L_x_904) ;  /* 0x000000000f087348 */ /* 0x000fea0003c00000 */
[----:B------:R0:W1:Y:S02]  /*2cab0*/  SHFL.IDX P6, R14, R13, R12, R11 ;  /* 0x0000000c0d0e7389 */ /* 0x00006400000c000b */
[----:B01----:R-:W-:Y:S01]  /*2cac0*/  ENDCOLLECTIVE ;  /* 0x000000000000791b */ /* 0x003fe20003800000 */
.L_x_904:
[----:B------:R-:W-:Y:S01]  /*2cad0*/  MOV R3, R14 ;  /* 0x0000000e00037202 */ /* 0x000fe20000000f00 */
[----:B------:R-:W-:Y:S06]  /*2cae0*/  BRA `(.L_x_905) ;  /* 0xffffffa000c47947 */ /* 0x000fec000383ffff */
.L_x_757:
[----:B---3--:R3:W4:Y:S02]  /*2caf0*/  SYNCS.PHASECHK.TRANS64.TRYWAIT P0, [R18+URZ+0x38820], R0 ;  /* 0x03882000120075a7 */ /* 0x008724000800017f */
[----:B----4-:R-:W-:Y:S05]  /*2cb00*/  @!P0 NANOSLEEP.SYNCS 0x989680 ;  /* 0x009896800000895d */ /* 0x010fea0003900000 */
[----:B------:R-:W4:Y:S02]  /*2cb10*/  @!P0 SYNCS.PHASECHK.TRANS64 P0, [R18+URZ+0x38820], R0 ;  /* 0x03882000120085a7 */ /* 0x000f24000800007f */
[----:B----4-:R-:W-:Y:S05]  /*2cb20*/  @!P0 BRA `(.L_x_757) ;  /* 0xfffffffc00f08947 */ /* 0x010fea000383ffff */
[----:B------:R-:W-:Y:S05]  /*2cb30*/  BRA `(.L_x_906) ;  /* 0xffffffa400407947 */ /* 0x000fea000383ffff */
.L_x_766:
[----:B-1----:R1:W2:Y:S02]  /*2cb40*/  SYNCS.PHASECHK.TRANS64.TRYWAIT P0, [R3+URZ+0x38840], R2 ;  /* 0x03884002030075a7 */ /* 0x0022a4000800017f */
[----:B--2---:R-:W-:Y:S05]  /*2cb50*/  @!P0 NANOSLEEP.SYNCS 0x989680 ;  /* 0x009896800000895d */ /* 0x004fea0003900000 */
[----:B------:R-:W2:Y:S02]  /*2cb60*/  @!P0 SYNCS.PHASECHK.TRANS64 P0, [R3+URZ+0x38840], R2 ;  /* 0x03884002030085a7 */ /* 0x000ea4000800007f */
[----:B--2---:R-:W-:Y:S05]  /*2cb70*/  @!P0 BRA `(.L_x_766) ;  /* 0xfffffffc00f08947 */ /* 0x004fea000383ffff */
[----:B------:R-:W-:Y:S05]  /*2cb80*/  BRA `(.L_x_907) ;  /* 0xffffffa800207947 */ /* 0x000fea000383ffff */
.L_x_774:
[----:B0-----:R0:W1:Y:S02]  /*2cb90*/  SYNCS.PHASECHK.TRANS64.TRYWAIT P0, [R3+URZ+0x60], R2 ;  /* 0x00006002030075a7 */ /* 0x001064000800017f */
[----:B-1----:R-:W-:Y:S05]  /*2cba0*/  @!P0 NANOSLEEP.SYNCS 0x989680 ;  /* 0x009896800000895d */ /* 0x002fea0003900000 */
[----:B------:R-:W1:Y:S02]  /*2cbb0*/  @!P0 SYNCS.PHASECHK.TRANS64 P0, [R3+URZ+0x60], R2 ;  /* 0x00006002030085a7 */ /* 0x000e64000800007f */
[----:B-1----:R-:W-:Y:S05]  /*2cbc0*/  @!P0 BRA `(.L_x_774) ;  /* 0xfffffffc00f08947 */ /* 0x002fea000383ffff */
[----:B------:R-:W-:Y:S05]  /*2cbd0*/  BRA `(.L_x_908) ;  /* 0xffffffac00747947 */ /* 0x000fea000383ffff */
.L_x_785:
[----:B-1----:R1:W2:Y:S02]  /*2cbe0*/  SYNCS.PHASECHK.TRANS64.TRYWAIT P0, [R3+URZ+0x38840], R2 ;  /* 0x03884002030075a7 */ /* 0x0022a4000800017f */
[----:B--2---:R-:W-:Y:S05]  /*2cbf0*/  @!P0 NANOSLEEP.SYNCS 0x989680 ;  /* 0x009896800000895d */ /* 0x004fea0003900000 */
[----:B------:R-:W2:Y:S02]  /*2cc00*/  @!P0 SYNCS.PHASECHK.TRANS64 P0, [R3+URZ+0x38840], R2 ;  /* 0x03884002030085a7 */ /* 0x000ea4000800007f */
[----:B--2---:R-:W-:Y:S05]  /*2cc10*/  @!P0 BRA `(.L_x_785) ;  /* 0xfffffffc00f08947 */ /* 0x004fea000383ffff */
[----:B------:R-:W-:Y:S05]  /*2cc20*/  BRA `(.L_x_909) ;  /* 0xffffffb400807947 */ /* 0x000fea000383ffff */
.L_x_793:
[----:B0-----:R0:W1:Y:S02]  /*2cc30*/  SYNCS.PHASECHK.TRANS64.TRYWAIT P0, [R2+URZ+0x60], R3 ;  /* 0x00006003020075a7 */ /* 0x001064000800017f */
[----:B-1----:R-:W-:Y:S05]  /*2cc40*/  @!P0 NANOSLEEP.SYNCS 0x989680 ;  /* 0x009896800000895d */ /* 0x002fea0003900000 */
[----:B------:R-:W1:Y:S02]  /*2cc50*/  @!P0 SYNCS.PHASECHK.TRANS64 P0, [R2+URZ+0x60], R3 ;  /* 0x00006003020085a7 */ /* 0x000e64000800007f */
[----:B-1----:R-:W-:Y:S05]  /*2cc60*/  @!P0 BRA `(.L_x_793) ;  /* 0xfffffffc00f08947 */ /* 0x002fea000383ffff */
[----:B------:R-:W-:Y:S05]  /*2cc70*/  BRA `(.L_x_910) ;  /* 0xffffffb800d47947 */ /* 0x000fea000383ffff */
.L_x_804:
[----:B--2---:R2:W3:Y:S02]  /*2cc80*/  SYNCS.PHASECHK.TRANS64.TRYWAIT P0, [R2+URZ+0x38840], R3 ;  /* 0x03884003020075a7 */ /* 0x0044e4000800017f */
[----:B---3--:R-:W-:Y:S05]  /*2cc90*/  @!P0 NANOSLEEP.SYNCS 0x989680 ;  /* 0x009896800000895d */ /* 0x008fea0003900000 */
[----:B------:R-:W3:Y:S02]  /*2cca0*/  @!P0 SYNCS.PHASECHK.TRANS64 P0, [R2+URZ+0x38840], R3 ;  /* 0x03884003020085a7 */ /* 0x000ee4000800007f */
[----:B---3--:R-:W-:Y:S05]  /*2ccb0*/  @!P0 BRA `(.L_x_804) ;  /* 0xfffffffc00f08947 */ /* 0x008fea000383ffff */
[----:B------:R-:W-:Y:S05]  /*2ccc0*/  BRA `(.L_x_911) ;  /* 0xffffffc000b07947 */ /* 0x000fea000383ffff */
.L_x_812:
[----:B0-----:R0:W1:Y:S02]  /*2ccd0*/  SYNCS.PHASECHK.TRANS64.TRYWAIT P0, [R2+URZ+0x60], R5 ;  /* 0x00006005020075a7 */ /* 0x001064000800017f */
[----:B-1----:R-:W-:Y:S05]  /*2cce0*/  @!P0 NANOSLEEP.SYNCS 0x989680 ;  /* 0x009896800000895d */ /* 0x002fea0003900000 */
[----:B------:R-:W1:Y:S02]  /*2ccf0*/  @!P0 SYNCS.PHASECHK.TRANS64 P0, [R2+URZ+0x60], R5 ;  /* 0x00006005020085a7 */ /* 0x000e64000800007f */
[----:B-1----:R-:W-:Y:S05]  /*2cd00*/  @!P0 BRA `(.L_x_812) ;  /* 0xfffffffc00f08947 */ /* 0x002fea000383ffff */
[----:B------:R-:W-:Y:S05]  /*2cd10*/  BRA `(.L_x_912) ;  /* 0xffffffc800047947 */ /* 0x000fea000383ffff */
.L_x_825:
[----:B--2---:R2:W3:Y:S02]  /*2cd20*/  SYNCS.PHASECHK.TRANS64.TRYWAIT P0, [R0+URZ+0x38860], R2 ;  /* 0x03886002000075a7 */ /* 0x0044e4000800017f */
[----:B---3--:R-:W-:Y:S05]  /*2cd30*/  @!P0 NANOSLEEP.SYNCS 0x989680 ;  /* 0x009896800000895d */ /* 0x008fea0003900000 */
[----:B------:R-:W3:Y:S02]  /*2cd40*/  @!P0 SYNCS.PHASECHK.TRANS64 P0, [R0+URZ+0x38860], R2 ;  /* 0x03886002000085a7 */ /* 0x000ee4000800007f */
[----:B---3--:R-:W-:Y:S05]  /*2cd50*/  @!P0 BRA `(.L_x_825) ;  /* 0xfffffffc00f08947 */ /* 0x008fea000383ffff */
[----:B------:R-:W-:Y:S05]  /*2cd60*/  BRA `(.L_x_913) ;  /* 0xffffffcc00cc7947 */ /* 0x000fea000383ffff */
.L_x_834:
[----:B------:R-:W3:Y:S01]  /*2cd70*/  LDL R0, [R1] ;  /* 0x0000000001007983 */ /* 0x000ee20000100800 */
[----:B------:R-:W-:Y:S01]  /*2cd80*/  BSSY B0, `(.L_x_914) ;  /* 0x0000008000007945 */ /* 0x000fe20003800000 */
[----:B------:R-:W-:Y:S01]  /*2cd90*/  IMAD.MOV.U32 R12, RZ, RZ, RZ ;  /* 0x000000ffff0c7224 */ /* 0x000fe200078e00ff */
[----:B------:R-:W-:Y:S01]  /*2cda0*/  MOV R15, 0xffffffff ;  /* 0xffffffff000f7802 */ /* 0x000fe20000000f00 */
[----:B0-----:R-:W-:Y:S02]  /*2cdb0*/  IMAD.MOV.U32 R11, RZ, RZ, 0x1f ;  /* 0x0000001fff0b7424 */ /* 0x001fe400078e00ff */
[----:B---3--:R-:W-:-:S07]  /*2cdc0*/  IMAD.MOV.U32 R13, RZ, RZ, R0 ;  /* 0x000000ffff0d7224 */ /* 0x008fce00078e0000 */
[----:B--2---:R-:W-:Y:S05]  /*2cdd0*/  WARPSYNC.COLLECTIVE R15, `(.L_x_915) ;  /* 0x000000000f087348 */ /* 0x004fea0003c00000 */
[----:B------:R0:W1:Y:S02]  /*2cde0*/  SHFL.IDX P6, R14, R13, R12, R11 ;  /* 0x0000000c0d0e7389 */ /* 0x00006400000c000b */
[----:B012---:R-:W-:Y:S01]  /*2cdf0*/  ENDCOLLECTIVE ;  /* 0x000000000000791b */ /* 0x007fe20003800000 */
.L_x_915:
[----:B------:R-:W-:Y:S05]  /*2ce00*/  BSYNC B0 ;  /* 0x0000000000007941 */ /* 0x000fea0003800000 */
.L_x_914:
[----:B------:R0:W5:Y:S01]  /*2ce10*/  LDL R2, [R1+0xc] ;  /* 0x00000c0001027983 */ /* 0x0001620000100800 */
[----:B------:R-:W-:Y:S01]  /*2ce20*/  IMAD.MOV.U32 R13, RZ, RZ, R0 ;  /* 0x000000ffff0d7224 */ /* 0x000fe200078e0000 */
[----:B------:R-:W-:Y:S01]  /*2ce30*/  MOV R11, 0x1f ;  /* 0x0000001f000b7802 */ /* 0x000fe20000000f00 */
[----:B------:R-:W-:Y:S02]  /*2ce40*/  IMAD.MOV.U32 R12, RZ, RZ, 0x1 ;  /* 0x00000001ff0c7424 */ /* 0x000fe400078e00ff */
[----:B------:R-:W-:Y:S02]  /*2ce50*/  IMAD.MOV.U32 R15, RZ, RZ, -0x1 ;  /* 0xffffffffff0f7424 */ /* 0x000fe400078e00ff */
[----:B------:R-:W-:-:S07]  /*2ce60*/  IMAD.MOV.U32 R5, RZ, RZ, R14 ;  /* 0x000000ffff057224 */ /* 0x000fce00078e000e */
[----:B0----5:R-:W-:Y:S05]  /*2ce70*/  WARPSYNC.COLLECTIVE R15, `(.L_x_916) ;  /* 0x000000000f087348 */ /* 0x021fea0003c00000 */
[----:B------:R1:W2:Y:S02]  /*2ce80*/  SHFL.IDX P6, R14, R13, R12, R11 ;  /* 0x0000000c0d0e7389 */ /* 0x0002a400000c000b */
[----:B012--5:R-:W-:Y:S01]  /*2ce90*/  ENDCOLLECTIVE ;  /* 0x000000000000791b */ /* 0x027fe20003800000 */
.L_x_916:
        /* <DEDUP_REMOVED lines=12> */
[----:B------:R-:W-:Y:S01]  /*2cf60*/  MOV R4, RZ ;  /* 0x000000ff00047202 */ /* 0x000fe20000000f00 */
[----:B------:R-:W-:Y:S01]  /*2cf70*/  IMAD.MOV.U32 R6, RZ, RZ, RZ ;  /* 0x000000ffff067224 */ /* 0x000fe200078e00ff */
[C---:B------:R-:W-:Y:S02]  /*2cf80*/  ISETP.GE.U32.AND P2, PT, R16.reuse, 0x2, PT ;  /* 0x000000021000780c */ /* 0x040fe40003f46070 */
[C---:B------:R-:W-:Y:S02]  /*2cf90*/  ISETP.GE.U32.AND P3, PT, R16.reuse, 0x4, PT ;  /* 0x000000041000780c */ /* 0x040fe40003f66070 */
[C---:B------:R-:W-:Y:S02]  /*2cfa0*/  ISETP.GE.U32.AND P4, PT, R16.reuse, 0x8, PT ;  /* 0x000000081000780c */ /* 0x040fe40003f86070 */
[C---:B------:R-:W-:Y:S01]  /*2cfb0*/  ISETP.GE.U32.AND P5, PT, R16.reuse, 0x10, PT ;  /* 0x000000101000780c */ /* 0x040fe20003fa6070 */
[----:B--2---:R-:W-:Y:S01]  /*2cfc0*/  @!P1 IMAD.MOV.U32 R4, RZ, RZ, R8 ;  /* 0x000000ffff049224 */ /* 0x004fe200078e0008 */
[----:B------:R-:W-:Y:S01]  /*2cfd0*/  MOV R8, RZ ;  /* 0x000000ff00087202 */ /* 0x000fe20000000f00 */
[----:B---3--:R-:W-:Y:S01]  /*2cfe0*/  @!P1 IMAD.MOV.U32 R6, RZ, RZ, R2 ;  /* 0x000000ffff069224 */ /* 0x008fe200078e0002 */
[----:B------:R-:W-:-:S03]  /*2cff0*/  ISETP.NE.AND P1, PT, R16, RZ, PT ;  /* 0x000000ff1000720c */ /* 0x000fc60003f25270 */
[----:B------:R-:W-:-:S05]  /*2d000*/  IMAD R2, R6, R4, RZ ;  /* 0x0000000406027224 */ /* 0x000fca00078e02ff */
[----:B------:R-:W-:-:S07]  /*2d010*/  MOV R13, R2 ;  /* 0x00000002000d7202 */ /* 0x000fce0000000f00 */
[----:B------:R-:W-:Y:S05]  /*2d020*/  WARPSYNC.COLLECTIVE R15, `(.L_x_917) ;  /* 0x000000000f087348 */ /* 0x000fea0003c00000 */
[----:B------:R0:W1:Y:S02]  /*2d030*/  SHFL.UP P6, R14, R13, R12, R11 ;  /* 0x0400000c0d0e7389 */ /* 0x00006400000c000b */
[----:B01----:R-:W-:Y:S01]  /*2d040*/  ENDCOLLECTIVE ;  /* 0x000000000000791b */ /* 0x003fe20003800000 */
.L_x_917:
[----:B------:R-:W-:Y:S02]  /*2d050*/  IMAD.MOV.U32 R12, RZ, RZ, 0x2 ;  /* 0x00000002ff0c7424 */ /* 0x000fe400078e00ff */
[----:B------:R-:W-:-:S05]  /*2d060*/  IMAD.MOV.U32 R3, RZ, RZ, R14 ;  /* 0x000000ffff037224 */ /* 0x000fca00078e000e */
[----:B------:R-:W-:-:S05]  /*2d070*/  SEL R3, R3, RZ, P1 ;  /* 0x000000ff03037207 */ /* 0x000fca0000800000 */
[----:B------:R-:W-:-:S05]  /*2d080*/  IMAD.IADD R2, R2, 0x1, R3 ;  /* 0x0000000102027824 */ /* 0x000fca00078e0203 */
[----:B------:R-:W-:-:S07]  /*2d090*/  MOV R13, R2 ;  /* 0x00000002000d7202 */ /* 0x000fce0000000f00 */
[----:B------:R-:W-:Y:S05]  /*2d0a0*/  WARPSYNC.COLLECTIVE R15, `(.L_x_918) ;  /* 0x000000000f087348 */ /* 0x000fea0003c00000 */
[----:B------:R0:W1:Y:S02]  /*2d0b0*/  SHFL.UP P6, R14, R13, R12, R11 ;  /* 0x0400000c0d0e7389 */ /* 0x00006400000c000b */
[----:B01----:R-:W-:Y:S01]  /*2d0c0*/  ENDCOLLECTIVE ;  /* 0x000000000000791b */ /* 0x003fe20003800000 */
.L_x_918:
        /* <DEDUP_REMOVED lines=8> */
.L_x_919:
        /* <DEDUP_REMOVED lines=8> */
.L_x_920:
        /* <DEDUP_REMOVED lines=8> */
.L_x_921:
[----:B------:R-:W-:Y:S02]  /*2d250*/  IMAD.MOV.U32 R12, RZ, RZ, 0x1f ;  /* 0x0000001fff0c7424 */ /* 0x000fe400078e00ff */
[----:B------:R-:W-:Y:S02]  /*2d260*/  IMAD.MOV.U32 R11, RZ, RZ, 0x1f ;  /* 0x0000001fff0b7424 */ /* 0x000fe400078e00ff */
[----:B------:R-:W-:-:S05]  /*2d270*/  IMAD.MOV.U32 R3, RZ, RZ, R14 ;  /* 0x000000ffff037224 */ /* 0x000fca00078e000e */
[----:B------:R-:W-:-:S05]  /*2d280*/  SEL R3, R3, RZ, P5 ;  /* 0x000000ff03037207 */ /* 0x000fca0002800000 */
[----:B------:R-:W-:-:S05]  /*2d290*/  IMAD.IADD R7, R2, 0x1, R3 ;  /* 0x0000000102077824 */ /* 0x000fca00078e0203 */
[----:B------:R-:W-:-:S07]  /*2d2a0*/  MOV R13, R7 ;  /* 0x00000007000d7202 */ /* 0x000fce0000000f00 */
[----:B------:R-:W-:Y:S05]  /*2d2b0*/  WARPSYNC.COLLECTIVE R15, `(.L_x_922) ;  /* 0x000000000f087348 */ /* 0x000fea0003c00000 */
[----:B------:R0:W1:Y:S02]  /*2d2c0*/  SHFL.IDX P6, R14, R13, R12, R11 ;  /* 0x0000000c0d0e7389 */ /* 0x00006400000c000b */
[----:B01----:R-:W-:Y:S01]  /*2d2d0*/  ENDCOLLECTIVE ;  /* 0x000000000000791b */ /* 0x003fe20003800000 */
.L_x_922:
[----:B------:R-:W-:Y:S01]  /*2d2e0*/  IMAD.MOV.U32 R9, RZ, RZ, R14 ;  /* 0x000000ffff097224 */ /* 0x000fe200078e000e */
[----:B------:R-:W-:Y:S06]  /*2d2f0*/  BRA `(.L_x_923) ;  /* 0xffffffd000b87947 */ /* 0x000fec000383ffff */
.L_x_837:
[----:B------:R-:W-:Y:S01]  /*2d300*/  BSSY B0, `(.L_x_924) ;  /* 0x0000008000007945 */ /* 0x000fe20003800000 */
[----:B------:R-:W-:Y:S01]  /*2d310*/  IMAD.MOV.U32 R13, RZ, RZ, R2 ;  /* 0x000000ffff0d7224 */ /* 0x000fe200078e0002 */
[----:B------:R-:W-:Y:S01]  /*2d320*/  MOV R15, 0xffffffff ;  /* 0xffffffff000f7802 */ /* 0x000fe20000000f00 */
[----:B------:R-:W-:Y:S02]  /*2d330*/  IMAD.MOV.U32 R12, RZ, RZ, 0x1 ;  /* 0x00000001ff0c7424 */ /* 0x000fe400078e00ff */
[----:B------:R-:W-:-:S07]  /*2d340*/  IMAD.MOV.U32 R11, RZ, RZ, RZ ;  /* 0x000000ffff0b7224 */ /* 0x000fce00078e00ff */
[----:B0-----:R-:W-:Y:S05]  /*2d350*/  WARPSYNC.COLLECTIVE R15, `(.L_x_925) ;  /* 0x000000000f087348 */ /* 0x001fea0003c00000 */
[----:B------:R1:W2:Y:S02]  /*2d360*/  SHFL.UP P6, R14, R13, R12, R11 ;  /* 0x0400000c0d0e7389 */ /* 0x0002a400000c000b */
[----:B012---:R-:W-:Y:S01]  /*2d370*/  ENDCOLLECTIVE ;  /* 0x000000000000791b */ /* 0x007fe20003800000 */
.L_x_925:
[----:B------:R-:W-:Y:S05]  /*2d380*/  BSYNC B0 ;  /* 0x0000000000007941 */ /* 0x000fea0003800000 */
.L_x_924:
[----:B------:R-:W-:Y:S01]  /*2d390*/  IMAD.MOV.U32 R3, RZ, RZ, R14 ;  /* 0x000000ffff037224 */ /* 0x000fe200078e000e */
[----:B------:R-:W-:Y:S01]  /*2d3a0*/  MOV R12, 0x2 ;  /* 0x00000002000c7802 */ /* 0x000fe20000000f00 */
[----:B------:R-:W-:Y:S02]  /*2d3b0*/  IMAD.MOV.U32 R11, RZ, RZ, RZ ;  /* 0x000000ffff0b7224 */ /* 0x000fe400078e00ff */
[----:B------:R-:W-:Y:S01]  /*2d3c0*/  IMAD.MOV.U32 R15, RZ, RZ, -0x1 ;  /* 0xffffffffff0f7424 */ /* 0x000fe200078e00ff */
[----:B------:R-:W-:-:S05]  /*2d3d0*/  SEL R3, R3, RZ, P1 ;  /* 0x000000ff03037207 */ /* 0x000fca0000800000 */
[----:B------:R-:W-:-:S04]  /*2d3e0*/  IMAD.IADD R2, R2, 0x1, R3 ;  /* 0x0000000102027824 */ /* 0x000fc800078e0203 */
[----:B------:R-:W-:-:S07]  /*2d3f0*/  IMAD.MOV.U32 R13, RZ, RZ, R2 ;  /* 0x000000ffff0d7224 */ /* 0x000fce00078e0002 */
[----:B------:R-:W-:Y:S05]  /*2d400*/  WARPSYNC.COLLECTIVE R15, `(.L_x_926) ;  /* 0x000000000f087348 */ /* 0x000fea0003c00000 */
[----:B------:R0:W1:Y:S02]  /*2d410*/  SHFL.UP P6, R14, R13, R12, R11 ;  /* 0x0400000c0d0e7389 */ /* 0x00006400000c000b */
[----:B01----:R-:W-:Y:S01]  /*2d420*/  ENDCOLLECTIVE ;  /* 0x000000000000791b */ /* 0x003fe20003800000 */
.L_x_926:
[----:B------:R-:W-:Y:S02]  /*2d430*/  IMAD.MOV.U32 R12, RZ, RZ, 0x4 ;  /* 0x00000004ff0c7424 */ /* 0x000fe400078e00ff */
[----:B------:R-:W-:-:S05]  /*2d440*/  IMAD.MOV.U32 R3, RZ, RZ, R14 ;  /* 0x000000ffff037224 */ /* 0x000fca00078e000e */
[----:B------:R-:W-:-:S04]  /*2d450*/  SEL R3, R3, RZ, P2 ;  /* 0x000000ff03037207 */ /* 0x000fc80001000000 */
[----:B------:R-:W-:-:S05]  /*2d460*/  IADD3 R2, R2, R3, RZ ;  /* 0x0000000302027210 */ /* 0x000fca0007ffe0ff */
[----:B------:R-:W-:-:S07]  /*2d470*/  IMAD.MOV.U32 R13, RZ, RZ, R2 ;  /* 0x000000ffff0d7224 */ /* 0x000fce00078e0002 */
[----:B------:R-:W-:Y:S05]  /*2d480*/  WARPSYNC.COLLECTIVE R15, `(.L_x_927) ;  /* 0x000000000f087348 */ /* 0x000fea0003c00000 */
[----:B------:R0:W1:Y:S02]  /*2d490*/  SHFL.UP P6, R14, R13, R12, R11 ;  /* 0x0400000c0d0e7389 */ /* 0x00006400000c000b */
[----:B01----:R-:W-:Y:S01]  /*2d4a0*/  ENDCOLLECTIVE ;  /* 0x000000000000791b */ /* 0x003fe20003800000 */
.L_x_927:
        /* <DEDUP_REMOVED lines=8> */
.L_x_928:
        /* <DEDUP_REMOVED lines=8> */
.L_x_929:
[----:B------:R-:W-:Y:S02]  /*2d5b0*/  IMAD.MOV.U32 R12, RZ, RZ, 0x1f ;  /* 0x0000001fff0c7424 */ /* 0x000fe400078e00ff */
[----:B------:R-:W-:Y:S02]  /*2d5c0*/  IMAD.MOV.U32 R11, RZ, RZ, 0x1f ;  /* 0x0000001fff0b7424 */ /* 0x000fe400078e00ff */
[----:B------:R-:W-:-:S05]  /*2d5d0*/  IMAD.MOV.U32 R3, RZ, RZ, R14 ;  /* 0x000000ffff037224 */ /* 0x000fca00078e000e */
[----:B------:R-:W-:-:S04]  /*2d5e0*/  SEL R3, R3, RZ, P5 ;  /* 0x000000ff03037207 */ /* 0x000fc80002800000 */
[----:B------:R-:W-:-:S05]  /*2d5f0*/  IADD3 R7, R2, R3, RZ ;  /* 0x0000000302077210 */ /* 0x000fca0007ffe0ff */
[----:B------:R-:W-:-:S07]  /*2d600*/  IMAD.MOV.U32 R13, RZ, RZ, R7 ;  /* 0x000000ffff0d7224 */ /* 0x000fce00078e0007 */
[----:B------:R-:W-:Y:S05]  /*2d610*/  WARPSYNC.COLLECTIVE R15, `(.L_x_930) ;  /* 0x000000000f087348 */ /* 0x000fea0003c00000 */
[----:B------:R0:W1:Y:S02]  /*2d620*/  SHFL.IDX P6, R14, R13, R12, R11 ;  /* 0x0000000c0d0e7389 */ /* 0x00006400000c000b */
[----:B01----:R-:W-:Y:S01]  /*2d630*/  ENDCOLLECTIVE ;  /* 0x000000000000791b */ /* 0x003fe20003800000 */
.L_x_930:
[----:B------:R-:W-:Y:S01]  /*2d640*/  MOV R9, R14 ;  /* 0x0000000e00097202 */ /* 0x000fe20000000f00 */
[----:B------:R-:W-:Y:S06]  /*2d650*/  BRA `(.L_x_931) ;  /* 0xffffffd000907947 */ /* 0x000fec000383ffff */
.L_x_839:
[----:B------:R-:W-:Y:S01]  /*2d660*/  BSSY B0, `(.L_x_932) ;  /* 0x0000006000007945 */ /* 0x000fe20003800000 */
[----:B------:R-:W-:Y:S01]  /*2d670*/  PLOP3.LUT P6, PT, P6, PT, PT, 0x8, 0x0 ;  /* 0x000000000000781c */ /* 0x000fe200037ce170 */
[----:B------:R-:W-:-:S12]  /*2d680*/  IMAD.MOV.U32 R15, RZ, RZ, -0x1 ;  /* 0xffffffffff0f7424 */ /* 0x000fd800078e00ff */
[----:B0-----:R-:W-:Y:S05]  /*2d690*/  WARPSYNC.COLLECTIVE R15, `(.L_x_933) ;  /* 0x000000000f087348 */ /* 0x001fea0003c00000 */
[----:B------:R-:W-:Y:S01]  /*2d6a0*/  VOTE.ANY R14, PT, P6 ;  /* 0x00000000000e7806 */ /* 0x000fe200030e0100 */
[----:B0-----:R-:W-:Y:S06]  /*2d6b0*/  ENDCOLLECTIVE ;  /* 0x000000000000791b */ /* 0x001fec0003800000 */
.L_x_933:
[----:B------:R-:W-:Y:S05]  /*2d6c0*/  BSYNC B0 ;  /* 0x0000000000007941 */ /* 0x000fea0003800000 */
.L_x_932:
[----:B------:R-:W-:Y:S02]  /*2d6d0*/  IMAD.MOV.U32 R3, RZ, RZ, R14 ;  /* 0x000000ffff037224 */ /* 0x000fe400078e000e */
[----:B------:R-:W-:Y:S02]  /*2d6e0*/  IMAD.MOV.U32 R13, RZ, RZ, R4 ;  /* 0x000000ffff0d7224 */ /* 0x000fe400078e0004 */
[----:B------:R-:W0:Y:S01]  /*2d6f0*/  POPC R0, R3 ;  /* 0x0000000300007309 */ /* 0x000e220000000000 */
[----:B------:R-:W-:Y:S02]  /*2d700*/  IMAD.MOV.U32 R11, RZ, RZ, 0x1f ;  /* 0x0000001fff0b7424 */ /* 0x000fe400078e00ff */
[----:B------:R-:W-:Y:S01]  /*2d710*/  IMAD.MOV.U32 R15, RZ, RZ, -0x1 ;  /* 0xffffffffff0f7424 */ /* 0x000fe200078e00ff */
[----:B0-----:R-:W-:-:S07]  /*2d720*/  MOV R12, R0 ;  /* 0x00000000000c7202 */ /* 0x001fce0000000f00 */
[----:B------:R-:W-:Y:S05]  /*2d730*/  WARPSYNC.COLLECTIVE R15, `(.L_x_934) ;  /* 0x000000000f087348 */ /* 0x000fea0003c00000 */
[----:B------:R0:W1:Y:S02]  /*2d740*/  SHFL.IDX P6, R14, R13, R12, R11 ;  /* 0x0000000c0d0e7389 */ /* 0x00006400000c000b */
[----:B01----:R-:W-:Y:S01]  /*2d750*/  ENDCOLLECTIVE ;  /* 0x000000000000791b */ /* 0x003fe20003800000 */
.L_x_934:
[----:B------:R-:W-:Y:S01]  /*2d760*/  MOV R13, R6 ;  /* 0x00000006000d7202 */ /* 0x000fe20000000f00 */
[----:B------:R-:W-:-:S07]  /*2d770*/  IMAD.MOV.U32 R4, RZ, RZ, R14 ;  /* 0x000000ffff047224 */ /* 0x000fce00078e000e */
[----:B------:R-:W-:Y:S05]  /*2d780*/  WARPSYNC.COLLECTIVE R15, `(.L_x_935) ;  /* 0x000000000f087348 */ /* 0x000fea0003c00000 */
[----:B------:R0:W1:Y:S02]  /*2d790*/  SHFL.IDX P6, R14, R13, R12, R11 ;  /* 0x0000000c0d0e7389 */ /* 0x00006400000c000b */
[----:B01----:R-:W-:Y:S01]  /*2d7a0*/  ENDCOLLECTIVE ;  /* 0x000000000000791b */ /* 0x003fe20003800000 */
.L_x_935:
[----:B------:R-:W-:Y:S01]  /*2d7b0*/  IMAD.MOV.U32 R6, RZ, RZ, R14 ;  /* 0x000000ffff067224 */ /* 0x000fe200078e000e */
[----:B------:R-:W-:Y:S06]  /*2d7c0*/  BRA `(.L_x_936) ;  /* 0xffffffd000707947 */ /* 0x000fec000383ffff */
.L_x_841:
[----:B------:R-:W-:Y:S01]  /*2d7d0*/  BSSY B0, `(.L_x_937) ;  /* 0x0000007000007945 */ /* 0x000fe20003800000 */
[----:B------:R-:W-:Y:S01]  /*2d7e0*/  IMAD.MOV.U32 R13, RZ, RZ, R7 ;  /* 0x000000ffff0d7224 */ /* 0x000fe200078e0007 */
[----:B------:R-:W-:Y:S01]  /*2d7f0*/  MOV R15, 0xffffffff ;  /* 0xffffffff000f7802 */ /* 0x000fe20000000f00 */
[----:B------:R-:W-:-:S07]  /*2d800*/  IMAD.MOV.U32 R11, RZ, RZ, 0x1f ;  /* 0x0000001fff0b7424 */ /* 0x000fce00078e00ff */
[----:B0123--:R-:W-:Y:S05]  /*2d810*/  WARPSYNC.COLLECTIVE R15, `(.L_x_938) ;  /* 0x000000000f087348 */ /* 0x00ffea0003c00000 */
[----:B------:R4:W0:Y:S02]  /*2d820*/  SHFL.IDX P6, R14, R13, R12, R11 ;  /* 0x0000000c0d0e7389 */ /* 0x00082400000c000b */
[----:B01234-:R-:W-:Y:S01]  /*2d830*/  ENDCOLLECTIVE ;  /* 0x000000000000791b */ /* 0x01ffe20003800000 */
.L_x_938:
[----:B------:R-:W-:Y:S05]  /*2d840*/  BSYNC B0 ;  /* 0x0000000000007941 */ /* 0x000fea0003800000 */
.L_x_937:
[----:B------:R-:W-:Y:S01]  /*2d850*/  IMAD.MOV.U32 R7, RZ, RZ, R14 ;  /* 0x000000ffff077224 */ /* 0x000fe200078e000e */
[----:B------:R-:W-:Y:S06]  /*2d860*/  BRA `(.L_x_939) ;  /* 0xffffffd000607947 */ /* 0x000fec000383ffff */
.L_x_845:
[----:B0-----:R0:W1:Y:S02]  /*2d870*/  SYNCS.PHASECHK.TRANS64.TRYWAIT P0, [R0+URZ+0x38820], R3 ;  /* 0x03882003000075a7 */ /* 0x001064000800017f */
[----:B-1----:R-:W-:Y:S05]  /*2d880*/  @!P0 NANOSLEEP.SYNCS 0x989680 ;  /* 0x009896800000895d */ /* 0x002fea0003900000 */
[----:B------:R-:W1:Y:S02]  /*2d890*/  @!P0 SYNCS.PHASECHK.TRANS64 P0, [R0+URZ+0x38820], R3 ;  /* 0x03882003000085a7 */ /* 0x000e64000800007f */
[----:B-1----:R-:W-:Y:S05]  /*2d8a0*/  @!P0 BRA `(.L_x_845) ;  /* 0xfffffffc00f08947 */ /* 0x002fea000383ffff */
[----:B------:R-:W-:Y:S05]  /*2d8b0*/  BRA `(.L_x_940) ;  /* 0xffffffd400f87947 */ /* 0x000fea000383ffff */
.L_x_846:
[----:B------:R-:W1:Y:S01]  /*2d8c0*/  S2R R2, SR_TID.X ;  /* 0x0000000000027919 */ /* 0x000e620000002100 */
[----:B------:R-:W-:Y:S01]  /*2d8d0*/  BSSY B0, `(.L_x_941) ;  /* 0x000000a000007945 */ /* 0x000fe20003800000 */
[----:B------:R-:W-:Y:S01]  /*2d8e0*/  IMAD.MOV.U32 R12, RZ, RZ, RZ ;  /* 0x000000ffff0c7224 */ /* 0x000fe200078e00ff */
[----:B--2---:R-:W-:Y:S01]  /*2d8f0*/  MOV R11, 0x1f ;  /* 0x0000001f000b7802 */ /* 0x004fe20000000f00 */
[----:B------:R-:W-:Y:S01]  /*2d900*/  IMAD.MOV.U32 R15, RZ, RZ, -0x1 ;  /* 0xffffffffff0f7424 */ /* 0x000fe200078e00ff */
[----:B-1----:R-:W-:-:S04]  /*2d910*/  SHF.R.U32.HI R2, RZ, 0x5, R2 ;  /* 0x00000005ff027819 */ /* 0x002fc80000011602 */
[----:B------:R-:W-:-:S05]  /*2d920*/  LOP3.LUT R2, R2, 0x3, RZ, 0xc0, !PT ;  /* 0x0000000302027812 */ /* 0x000fca00078ec0ff */
[----:B------:R-:W-:-:S07]  /*2d930*/  IMAD.MOV.U32 R13, RZ, RZ, R2 ;  /* 0x000000ffff0d7224 */ /* 0x000fce00078e0002 */
[----:B0-----:R-:W-:Y:S05]  /*2d940*/  WARPSYNC.COLLECTIVE R15, `(.L_x_942) ;  /* 0x000000000f087348 */ /* 0x001fea0003c00000 */
[----:B------:R1:W2:Y:S02]  /*2d950*/  SHFL.IDX P6, R14, R13, R12, R11 ;  /* 0x0000000c0d0e7389 */ /* 0x0002a400000c000b */
[----:B012---:R-:W-:Y:S01]  /*2d960*/  ENDCOLLECTIVE ;  /* 0x000000000000791b */ /* 0x007fe20003800000 */
.L_x_942:
[----:B------:R-:W-:Y:S05]  /*2d970*/  BSYNC B0 ;  /* 0x0000000000007941 */ /* 0x000fea0003800000 */
.L_x_941:
[----:B------:R-:W-:Y:S05]  /*2d980*/  BRA `(.L_x_943) ;  /* 0xffffffd400e07947 */ /* 0x000fea000383ffff */
.L_x_847:
[----:B------:R-:W-:Y:S01]  /*2d990*/  BSSY B0, `(.L_x_944) ;  /* 0x0000006000007945 */ /* 0x000fe20003800000 */
[----:B------:R-:W-:-:S07]  /*2d9a0*/  IMAD.MOV.U32 R15, RZ, RZ, -0x1 ;  /* 0xffffffffff0f7424 */ /* 0x000fce00078e00ff */
[----:B012---:R-:W-:Y:S05]  /*2d9b0*/  WARPSYNC.COLLECTIVE R15, `(.L_x_945) ;  /* 0x000000000f0c7348 */ /* 0x007fea0003c00000 */
[----:B------:R-:W-:Y:S02]  /*2d9c0*/  ELECT P6, UR62, PT ;  /* 0x00000000003e782f */ /* 0x000fe400038c0000 */
[----:B------:R-:W-:Y:S01]  /*2d9d0*/  MOV R14, UR62 ;  /* 0x0000003e000e7c02 */ /* 0x000fe20008000f00 */
[----:B012---:R-:W-:Y:S10]  /*2d9e0*/  ENDCOLLECTIVE ;  /* 0x000000000000791b */ /* 0x007ff40003800000 */
.L_x_945:
[----:B------:R-:W-:Y:S05]  /*2d9f0*/  BSYNC B0 ;  /* 0x0000000000007941 */ /* 0x000fea0003800000 */
.L_x_944:
[----:B------:R-:W-:Y:S05]  /*2da00*/  BRA `(.L_x_946) ;  /* 0xffffffd400d47947 */ /* 0x000fea000383ffff */
.L_x_849:
[----:B0-----:R0:W1:Y:S02]  /*2da10*/  SYNCS.PHASECHK.TRANS64.TRYWAIT P0, [R6+URZ], R5 ;  /* 0x00000005060075a7 */ /* 0x001064000800017f */
[----:B-1----:R-:W-:Y:S05]  /*2da20*/  @!P0 NANOSLEEP.SYNCS 0x989680 ;  /* 0x009896800000895d */ /* 0x002fea0003900000 */
[----:B------:R-:W1:Y:S02]  /*2da30*/  @!P0 SYNCS.PHASECHK.TRANS64 P0, [R6+URZ], R5 ;  /* 0x00000005060085a7 */ /* 0x000e64000800007f */
[----:B-1----:R-:W-:Y:S05]  /*2da40*/  @!P0 BRA `(.L_x_849) ;  /* 0xfffffffc00f08947 */ /* 0x002fea000383ffff */
[----:B------:R-:W-:Y:S05]  /*2da50*/  BRA `(.L_x_947) ;  /* 0xffffffd8000c7947 */ /* 0x000fea000383ffff */
.L_x_850:
[----:B-1----:R1:W3:Y:S02]  /*2da60*/  SYNCS.PHASECHK.TRANS64.TRYWAIT P0, [R7+URZ], R2 ;  /* 0x00000002070075a7 */ /* 0x0022e4000800017f */
[----:B---3--:R-:W-:Y:S05]  /*2da70*/  @!P0 NANOSLEEP.SYNCS 0x989680 ;  /* 0x009896800000895d */ /* 0x008fea0003900000 */
[----:B------:R-:W3:Y:S02]  /*2da80*/  @!P0 SYNCS.PHASECHK.TRANS64 P0, [R7+URZ], R2 ;  /* 0x00000002070085a7 */ /* 0x000ee4000800007f */
[----:B---3--:R-:W-:Y:S05]  /*2da90*/  @!P0 BRA `(.L_x_850) ;  /* 0xfffffffc00f08947 */ /* 0x008fea000383ffff */
[----:B------:R-:W-:Y:S05]  /*2daa0*/  BRA `(.L_x_948) ;  /* 0xffffffd800007947 */ /* 0x000fea000383ffff */
.L_x_852:
[----:B---3--:R3:W4:Y:S02]  /*2dab0*/  SYNCS.PHASECHK.TRANS64.TRYWAIT P0, [R4+URZ], R5 ;  /* 0x00000005040075a7 */ /* 0x008724000800017f */
[----:B----4-:R-:W-:Y:S05]  /*2dac0*/  @!P0 NANOSLEEP.SYNCS 0x989680 ;  /* 0x009896800000895d */ /* 0x010fea0003900000 */
[----:B------:R-:W4:Y:S02]  /*2dad0*/  @!P0 SYNCS.PHASECHK.TRANS64 P0, [R4+URZ], R5 ;  /* 0x00000005040085a7 */ /* 0x000f24000800007f */
[----:B----4-:R-:W-:Y:S05]  /*2dae0*/  @!P0 BRA `(.L_x_852) ;  /* 0xfffffffc00f08947 */ /* 0x010fea000383ffff */
[----:B------:R-:W-:Y:S05]  /*2daf0*/  BRA `(.L_x_949) ;  /* 0xffffffd800047947 */ /* 0x000fea000383ffff */
.L_x_950:
        /* <DEDUP_REMOVED lines=16> */
.L_x_3202:


//--------------------- .text._ZN7cutlass13device_kernelIN5flash11enable_sm90INS1_16FlashAttnFwdSm90INS1_25CollectiveMainloopFwdSm90ILi2EN4cute5tupleIJNS5_1CILi1EEES8_S8_EEENS6_IJNS7_ILi128EEENS7_ILi64EEENS7_ILi256EEEEEELi256ENS_6half_tEfNS_4arch4Sm90ELb0ELb1ELb0ELb0ELb0ELb0ELb0ELb1ELb1ELb1ELb1ELb0EEENS1_21CollectiveEpilogueFwdINS6_IJSA_SC_SB_EEES9_SE_SG_Li256ELb0ELb1ELb1ELb0EEENS1_19SingleTileSchedulerILb0ELb1ELb1ELi128EEEEEEEEEvNT_6ParamsE --------------------------
	.section	.text._ZN7cutlass13device_kernelIN5flash11enable_sm90INS1_16FlashAttnFwdSm90INS1_25CollectiveMainloopFwdSm90ILi2EN4cute5tupleIJNS5_1CILi1EEES8_S8_EEENS6_IJNS7_ILi128EEENS7_ILi64EEENS7_ILi256EEEEEELi256ENS_6half_tEfNS_4arch4Sm90ELb0ELb1ELb0ELb0ELb0ELb0ELb0ELb1ELb1ELb1ELb1ELb0EEENS1_21CollectiveEpilogueFwdINS6_IJSA_SC_SB_EEES9_SE_SG_Li256ELb0ELb1ELb1ELb0EEENS1_19SingleTileSchedulerILb0ELb1ELb1ELi128EEEEEEEEEvNT_6ParamsE,"ax",@progbits
	.align	128
.text._ZN7cutlass13device_kernelIN5flash11enable_sm90INS1_16FlashAttnFwdSm90INS1_25CollectiveMainloopFwdSm90ILi2EN4cute5tupleIJNS5_1CILi1EEES8_S8_EEENS6_IJNS7_ILi128EEENS7_ILi64EEENS7_ILi256EEEEEELi256ENS_6half_tEfNS_4arch4Sm90ELb0ELb1ELb0ELb0ELb0ELb0ELb0ELb1ELb1ELb1ELb1ELb0EEENS1_21CollectiveEpilogueFwdINS6_IJSA_SC_SB_EEES9_SE_SG_Li256ELb0ELb1ELb1ELb0EEENS1_19SingleTileSchedulerILb0ELb1ELb1ELi128EEEEEEEEEvNT_6ParamsE:
        .type           _ZN7cutlass13device_kernelIN5flash11enable_sm90INS1_16FlashAttnFwdSm90INS1_25CollectiveMainloopFwdSm90ILi2EN4cute5tupleIJNS5_1CILi1EEES8_S8_EEENS6_IJNS7_ILi128EEENS7_ILi64EEENS7_ILi256EEEEEELi256ENS_6half_tEfNS_4arch4Sm90ELb0ELb1ELb0ELb0ELb0ELb0ELb0ELb1ELb1ELb1ELb1ELb0EEENS1_21CollectiveEpilogueFwdINS6_IJSA_SC_SB_EEES9_SE_SG_Li256ELb0ELb1ELb1ELb0EEENS1_19SingleTileSchedulerILb0ELb1ELb1ELi128EEEEEEEEEvNT_6ParamsE,@function
        .size           _ZN7cutlass13device_kernelIN5flash11enable_sm90INS1_16FlashAttnFwdSm90INS1_25CollectiveMainloopFwdSm90ILi2EN4cute5tupleIJNS5_1CILi1EEES8_S8_EEENS6_IJNS7_ILi128EEENS7_ILi64EEENS7_ILi256EEEEEELi256ENS_6half_tEfNS_4arch4Sm90ELb0ELb1ELb0ELb0ELb0ELb0ELb0ELb1ELb1ELb1ELb1ELb0EEENS1_21CollectiveEpilogueFwdINS6_IJSA_SC_SB_EEES9_SE_SG_Li256ELb0ELb1ELb1ELb0EEENS1_19SingleTileSchedulerILb0ELb1ELb1ELi128EEEEEEEEEvNT_6ParamsE,(.L_x_3203 - _ZN7cutlass13device_kernelIN5flash11enable_sm90INS1_16FlashAttnFwdSm90INS1_25CollectiveMainloopFwdSm90ILi2EN4cute5tupleIJNS5_1CILi1EEES8_S8_EEENS6_IJNS7_ILi128EEENS7_ILi64EEENS7_ILi256EEEEEELi256ENS_6half_tEfNS_4arch4Sm90ELb0ELb1ELb0ELb0ELb0ELb0ELb0ELb1ELb1ELb1ELb1ELb0EEENS1_21CollectiveEpilogueFwdINS6_IJSA_SC_SB_EEES9_SE_SG_Li256ELb0ELb1ELb1ELb0EEENS1_19SingleTileSchedulerILb0ELb1ELb1ELi128EEEEEEEEEvNT_6ParamsE)
        .other          _ZN7cutlass13device_kernelIN5flash11enable_sm90INS1_16FlashAttnFwdSm90INS1_25CollectiveMainloopFwdSm90ILi2EN4cute5tupleIJNS5_1CILi1EEES8_S8_EEENS6_IJNS7_ILi128EEENS7_ILi64EEENS7_ILi256EEEEEELi256ENS_6half_tEfNS_4arch4Sm90ELb0ELb1ELb0ELb0ELb0ELb0ELb0ELb1ELb1ELb1ELb1ELb0EEENS1_21CollectiveEpilogueFwdINS6_IJSA_SC_SB_EEES9_SE_SG_Li256ELb0ELb1ELb1ELb0EEENS1_19SingleTileSchedulerILb0ELb1ELb1ELi128EEEEEEEEEvNT_6ParamsE,@"STO_CUDA_ENTRY STV_DEFAULT"
_ZN7cutlass13device_kernelIN5flash11enable_sm90INS1_16FlashAttnFwdSm90INS1_25CollectiveMainloopFwdSm90ILi2EN4cute5tupleIJNS5_1CILi1EEES8_S8_EEENS6_IJNS7_ILi128EEENS7_ILi64EEENS7_ILi256EEEEEELi256ENS_6half_tEfNS_4arch4Sm90ELb0ELb1ELb0ELb0ELb0ELb0ELb0ELb1ELb1ELb1ELb1ELb0EEENS1_21CollectiveEpilogueFwdINS6_IJSA_SC_SB_EEES9_SE_SG_Li256ELb0ELb1ELb1ELb0EEENS1_19SingleTileSchedulerILb0ELb1ELb1ELi128EEEEEEEEEvNT_6ParamsE:
        /* <DEDUP_REMOVED lines=18> */
.L_x_952:
[----:B------:R-:W-:Y:S05]  /*0120*/  BSYNC B0 ;  /* 0x0000000000007941 */ /* 0x000fea0003800000 */
.L_x_951:
        /* <DEDUP_REMOVED lines=41> */
.L_x_953:
        /* <DEDUP_REMOVED lines=22> */
.L_x_954:
        /* <DEDUP_REMOVED lines=18> */
.L_x_955:
        /* <DEDUP_REMOVED lines=22> */
.L_x_956:
        /* <DEDUP_REMOVED lines=22> */
.L_x_957:
[----:B0-----:R-:W-:Y:S01]  /*0900*/  UMOV UR4, 0x1 ;  /* 0x0000000100047882 */ /* 0x001fe20000000000 */
[----:B------:R-:W-:Y:S01]  /*0910*/  PLOP3.LUT P0, PT, PT, PT, UP0, 0x80, 0x0 ;  /* 0x000000000000781c */ /* 0x000fe20003f0f008 */
[----:B------:R-:W-:Y:S01]  /*0920*/  USEL UR4, UR4, 0x2, !UP0 ;  /* 0x0000000204047887 */ /* 0x000fe2000c000000 */
[----:B------:R-:W-:Y:S01]  /*0930*/  NOP ;  /* 0x0000000000007918 */ /* 0x000fe20000000000 */
[----:B------:R-:W-:Y:S04]  /*0940*/  BSSY B6, `(.L_x_958) ;  /* 0x0001366000067945 */ /* 0x000fe80003800000 */
[----:B------:R-:W-:-:S05]  /*0950*/  IMAD.U32 R2, RZ, RZ, UR4 ;  /* 0x00000004ff027e24 */ /* 0x000fca000f8e00ff */
[----:B------:R0:W-:Y:S01]  /*0960*/  STL [R1+0xc], R2 ;  /* 0x00000c0201007387 */ /* 0x0001e20000100800 */
[----:B-12-4-:R-:W-:Y:S06]  /*0970*/  BAR.SYNC.DEFER_BLOCKING 0x0 ;  /* 0x0000000000007b1d */ /* 0x016fec0000010000 */
[----:B------:R-:W-:Y:S05]  /*0980*/  @!P0 BRA `(.L_x_959) ;  /* 0x000000e800588947 */ /* 0x000fea0003800000 */
.L_x_960:
[----:B------:R-:W-:-:S08]  /*0990*/  NOP ;  /* 0x0000000000007918 */ /* 0x000fd00000000000 */
[----:B------:R-:W1:Y:S02]  /*09a0*/  USETMAXREG.TRY_ALLOC.CTAPOOL UP0, 0xf0 ;  /* 0x000000f0000079c8 */ /* 0x000e640008000600 */
[----:B-1----:R-:W-:-:S13]  /*09b0*/  PLOP3.LUT P0, PT, PT, PT, UP0, 0x80, 0x0 ;  /* 0x000000000000781c */ /* 0x002fda0003f0f008 */
[----:B------:R-:W-:Y:S05]  /*09c0*/  @!P0 BRA `(.L_x_960) ;  /* 0xfffffffc00f08947 */ /* 0x000fea000383ffff */
[----:B------:R-:W1:Y:S01]  /*09d0*/  S2UR UR6, SR_CTAID.Y ;  /* 0x00000000000679c3 */ /* 0x000e620000002600 */
[----:B------:R-:W-:Y:S02]  /*09e0*/  ULDC UR7, c[0x0][0xc50] ;  /* 0x0003140000077ab9 */ /* 0x000fe40000000800 */
[----:B------:R-:W-:-:S05]  /*09f0*/  UISETP.NE.AND UP0, UPT, UR7, 0x1, UPT ;  /* 0x000000010700788c */ /* 0x000fca000bf05270 */
[----:B------:R-:W2:Y:S06]  /*0a00*/  S2UR UR8, SR_CTAID.Z ;  /* 0x00000000000879c3 */ /* 0x000eac0000002700 */
[----:B------:R-:W-:Y:S01]  /*0a10*/  @UP0 ULDC UR4, c[0x0][0xc54] ;  /* 0x0003150000040ab9 */ /* 0x000fe20000000800 */
[----:B------:R-:W-:Y:S01]  /*0a20*/  @UP0 ULDC UR9, c[0x0][0xc58] ;  /* 0x0003160000090ab9 */ /* 0x000fe20000000800 */
[----:B-1----:R-:W-:Y:S02]  /*0a30*/  UIMAD.WIDE.U32 UR4, UR6, UR4, URZ ;  /* 0x00000004060472a5 */ /* 0x002fe4000f8e003f */
[----:B------:R-:W-:-:S02]  /*0a40*/  UMOV UR10, UR6 ;  /* 0x00000006000a7c82 */ /* 0x000fc40008000000 */
[----:B------:R-:W-:Y:S01]  /*0a50*/  @UP0 USHF.R.U32.HI UR10, URZ, UR9, UR5 ;  /* 0x000000093f0a0299 */ /* 0x000fe20008011605 */
[----:B------:R-:W-:Y:S06]  /*0a60*/  BAR.ARV 0x8, 0x180 ;  /* 0x0206000000007b1d */ /* 0x000fec0000002000 */
[----:B------:R-:W-:Y:S01]  /*0a70*/  IMAD.U32 R0, RZ, RZ, UR10 ;  /* 0x0000000aff007e24 */ /* 0x000fe2000f8e00ff */
[----:B--2---:R-:W-:Y:S01]  /*0a80*/  ISETP.LE.AND P0, PT, RZ, UR8, PT ;  /* 0x00000008ff007c0c */ /* 0x004fe2000bf03270 */
[----:B------:R-:W-:-:S03]  /*0a90*/  UIADD3 UR4, -UR10, URZ, URZ ;  /* 0x0000003f0a047290 */ /* 0x000fc6000fffe13f */
[----:B------:R3:W-:Y:S01]  /*0aa0*/  STL [R1], R0 ;  /* 0x0000000001007387 */ /* 0x0007e20000100800 */
[----:B------:R-:W-:-:S08]  /*0ab0*/  UIMAD UR6, UR7, UR4, UR6 ;  /* 0x00000004070672a4 */ /* 0x000fd0000f8e0206 */
[----:B------:R-:W-:Y:S05]  /*0ac0*/  @!P0 BRA `(.L_x_961) ;  /* 0x0000013400348947 */ /* 0x000fea0003800000 */
[----:B------:R-:W1:Y:S01]  /*0ad0*/  S2UR UR38, SR_CTAID.X ;  /* 0x00000000002679c3 */ /* 0x000e620000002500 */
[----:B------:R-:W-:Y:S01]  /*0ae0*/  ULDC UR7, c[0x0][0x448] ;  /* 0x0001120000077ab9 */ /* 0x000fe20000000800 */
[----:B------:R-:W-:Y:S01]  /*0af0*/  ULDC.64 UR4, c[0x0][0x418] ;  /* 0x0001060000047ab9 */ /* 0x000fe20000000a00 */
[----:B---3--:R-:W2:Y:S01]  /*0b00*/  S2R R0, SR_TID.X ;  /* 0x0000000000007919 */ /* 0x008ea20000002100 */
[----:B------:R-:W-:Y:S02]  /*0b10*/  UISETP.NE.AND UP1, UPT, UR7, 0x1, UPT ;  /* 0x000000010700788c */ /* 0x000fe4000bf25270 */
[----:B------:R-:W-:Y:S01]  /*0b20*/  UISETP.NE.U32.AND UP0, UPT, UR4, URZ, UPT ;  /* 0x0000003f0400728c */ /* 0x000fe2000bf05070 */
[----:B------:R-:W-:Y:S01]  /*0b30*/  ULDC UR7, c[0x0][0x424] ;  /* 0x0001090000077ab9 */ /* 0x000fe20000000800 */
[----:B------:R-:W-:Y:S02]  /*0b40*/  ULDC UR42, c[0x0][0x288] ;  /* 0x0000a200002a7ab9 */ /* 0x000fe40000000800 */
[----:B------:R-:W-:-:S02]  /*0b50*/  UISETP.NE.AND.EX UP0, UPT, UR5, URZ, UPT, UP0 ;  /* 0x0000003f0500728c */ /* 0x000fc4000bf05300 */
[----:B------:R-:W-:Y:S01]  /*0b60*/  UIADD3 UR10, -UR42, 0x1, URZ ;  /* 0x000000012a0a7890 */ /* 0x000fe2000fffe13f */
[----:B------:R-:W-:Y:S01]  /*0b70*/  ULDC.64 UR4, c[0x0][0x9e0] ;  /* 0x0002780000047ab9 */ /* 0x000fe20000000a00 */
[----:B------:R-:W-:Y:S02]  /*0b80*/  USEL UR12, UR7, 0x1, UP0 ;  /* 0x00000001070c7887 */ /* 0x000fe40008000000 */
[----:B------:R-:W-:Y:S01]  /*0b90*/  UISETP.GE.AND UP0, UPT, UR5, 0x1, UPT ;  /* 0x000000010500788c */ /* 0x000fe2000bf06270 */
[----:B------:R-:W-:Y:S01]  /*0ba0*/  @UP1 ULDC UR9, c[0x0][0x44c] ;  /* 0x0001130000091ab9 */ /* 0x000fe20000000800 */
[----:B------:R-:W-:Y:S01]  /*0bb0*/  ULDC UR13, c[0x0][0x2f0] ;  /* 0x0000bc00000d7ab9 */ /* 0x000fe20000000800 */
[----:B------:R-:W-:Y:S01]  /*0bc0*/  @UP1 ULDC UR11, c[0x0][0x450] ;  /* 0x00011400000b1ab9 */ /* 0x000fe20000000800 */
[----:B------:R-:W-:Y:S02]  /*0bd0*/  UIMAD UR10, UR12, UR13, UR10 ;  /* 0x0000000d0c0a72a4 */ /* 0x000fe4000f8e020a */
[----:B------:R-:W-:Y:S01]  /*0be0*/  PLOP3.LUT P1, PT, PT, PT, UP0, 0x80, 0x0 ;  /* 0x000000000000781c */ /* 0x000fe20003f2f008 */
[----:B-1----:R-:W-:Y:S01]  /*0bf0*/  USHF.L.U32 UR38, UR38, 0x7, URZ ;  /* 0x0000000726267899 */ /* 0x002fe2000800063f */
[----:B------:R-:W-:-:S03]  /*0c00*/  IMAD.U32 R17, RZ, RZ, UR12 ;  /* 0x0000000cff117e24 */ /* 0x000fc6000f8e00ff */
[----:B------:R-:W-:Y:S02]  /*0c10*/  @UP1 UIADD3 UR8, UR38, 0x7f, URZ ;  /* 0x0000007f26081890 */ /* 0x000fe4000fffe03f */
[----:B------:R-:W-:Y:S02]  /*0c20*/  UIADD3 UR7, UR38, 0x7f, URZ ;  /* 0x0000007f26077890 */ /* 0x000fe4000fffe03f */
[----:B------:R-:W-:Y:S01]  /*0c30*/  UIMAD.WIDE.U32 UR8, UR8, UR9, URZ ;  /* 0x00000009080872a5 */ /* 0x000fe2000f8e003f */
[----:B--2---:R-:W-:-:S03]  /*0c40*/  VIADD R18, R0, 0xffffff80 ;  /* 0xffffff8000127836 */ /* 0x004fc60000000000 */
[----:B------:R-:W-:-:S04]  /*0c50*/  @UP1 USHF.R.U32.HI UR7, URZ, UR11, UR9 ;  /* 0x0000000b3f071299 */ /* 0x000fc80008011609 */
[----:B------:R-:W-:-:S04]  /*0c60*/  UIADD3 UR10, UR10, UR7, URZ ;  /* 0x000000070a0a7290 */ /* 0x000fc8000fffe03f */
[----:B------:R-:W-:Y:S01]  /*0c70*/  UIADD3 UR4, UR10, UR4, URZ ;  /* 0x000000040a047290 */ /* 0x000fe2000fffe03f */
[----:B------:R-:W-:Y:S11]  /*0c80*/  @!P1 BRA `(.L_x_962) ;  /* 0x0000000000449947 */ /* 0x000ff60003800000 */
[----:B------:R-:W-:Y:S01]  /*0c90*/  ISETP.LT.AND P0, PT, RZ, UR10, PT ;  /* 0x0000000aff007c0c */ /* 0x000fe2000bf01270 */
[----:B------:R-:W-:-:S12]  /*0ca0*/  UIADD3 UR7, UR10, -0x1, URZ ;  /* 0xffffffff0a077890 */ /* 0x000fd8000fffe03f */
[----:B------:R-:W-:Y:S05]  /*0cb0*/  @P0 BRA `(.L_x_963) ;  /* 0x00000000001c0947 */ /* 0x000fea0003800000 */
[----:B------:R-:W-:Y:S02]  /*0cc0*/  UISETP.NE.AND UP0, UPT, UR5, 0x1, UPT ;  /* 0x000000010500788c */ /* 0x000fe4000bf05270 */
[----:B------:R-:W-:-:S09]  /*0cd0*/  UIADD3 UR7, -UR10, URZ, URZ ;  /* 0x0000003f0a077290 */ /* 0x000fd2000fffe13f */
[----:B------:R-:W-:Y:S02]  /*0ce0*/  @UP0 ULDC.64 UR10, c[0x0][0x9e8] ;  /* 0x00027a00000a0ab9 */ /* 0x000fe40000000a00 */
[----:B------:R-:W-:-:S04]  /*0cf0*/  UIMAD.WIDE.U32 UR8, UR7, UR10, URZ ;  /* 0x0000000a070872a5 */ /* 0x000fc8000f8e003f */
[----:B------:R-:W-:-:S04]  /*0d00*/  @UP0 USHF.R.U32.HI UR7, URZ, UR11, UR9 ;  /* 0x0000000b3f070299 */ /* 0x000fc80008011609 */
[----:B------:R-:W-:Y:S01]  /*0d10*/  ULOP3.LUT UR7, URZ, UR7, URZ, 0x33, !UPT ;  /* 0x000000073f077292 */ /* 0x000fe2000f8e333f */
[----:B------:R-:W-:Y:S11]  /*0d20*/  BRA `(.L_x_964) ;  /* 0x0000000000107947 */ /* 0x000ff60003800000 */
.L_x_963:
[----:B------:R-:W-:-:S11]  /*0d30*/  UISETP.NE.AND UP0, UPT, UR5, 0x1, UPT ;  /* 0x000000010500788c */ /* 0x000fd6000bf05270 */
[----:B------:R-:W-:Y:S02]  /*0d40*/  @UP0 ULDC.64 UR10, c[0x0][0x9e8] ;  /* 0x00027a00000a0ab9 */ /* 0x000fe40000000a00 */
[----:B------:R-:W-:-:S04]  /*0d50*/  UIMAD.WIDE.U32 UR8, UR7, UR10, URZ ;  /* 0x0000000a070872a5 */ /* 0x000fc8000f8e003f */
[----:B------:R-:W-:-:S12]  /*0d60*/  @UP0 USHF.R.U32.HI UR7, URZ, UR11, UR9 ;  /* 0x0000000b3f070299 */ /* 0x000fd80008011609 */
.L_x_964:
[----:B------:R-:W-:-:S04]  /*0d70*/  UIMAD UR7, UR7, UR5, UR5 ;  /* 0x00000005070772a4 */ /* 0x000fc8000f8e0205 */
[----:B------:R-:W-:-:S04]  /*0d80*/  UISETP.LT.AND UP0, UPT, UR4, UR7, UPT ;  /* 0x000000070400728c */ /* 0x000fc8000bf01270 */
[----:B------:R-:W-:-:S12]  /*0d90*/  USEL UR4, UR4, UR7, UP0 ;  /* 0x0000000704047287 */ /* 0x000fd80008000000 */
.L_x_962:
[----:B------:R-:W-:Y:S01]  /*0da0*/  R2UR UR15, R17 ;  /* 0x00000000110f72ca */ /* 0x000fe200000e0000 */
[----:B------:R-:W-:Y:S01]  /*0db0*/  UIADD3 UR10, UR4, 0x3f, URZ ;  /* 0x0000003f040a7890 */ /* 0x000fe2000fffe03f */
[----:B------:R-:W-:Y:S01]  /*0dc0*/  @UP1 ULDC UR8, c[0x0][0x44c] ;  /* 0x0001130000081ab9 */ /* 0x000fe20000000800 */
[----:B------:R-:W-:Y:S02]  /*0dd0*/  @UP1 ULDC UR14, c[0x0][0x450] ;  /* 0x00011400000e1ab9 */ /* 0x000fe40000000800 */
[----:B------:R-:W-:Y:S02]  /*0de0*/  USHF.R.S32.HI UR11, URZ, 0x1f, UR10 ;  /* 0x0000001f3f0b7899 */ /* 0x000fe4000801140a */
[----:B------:R-:W-:Y:S02]  /*0df0*/  UIMAD.WIDE.U32 UR8, UR38, UR8, URZ ;  /* 0x00000008260872a5 */ /* 0x000fe4000f8e003f */
[----:B------:R-:W-:Y:S01]  /*0e00*/  ULEA.HI UR11, UR11, UR10, URZ, 0x6 ;  /* 0x0000000a0b0b7291 */ /* 0x000fe2000f8f303f */
[----:B------:R-:W-:Y:S01]  /*0e10*/  UMOV UR12, UR38 ;  /* 0x00000026000c7c82 */ /* 0x000fe20008000000 */
[----:B------:R-:W-:-:S02]  /*0e20*/  @UP1 USHF.R.U32.HI UR12, URZ, UR14, UR9 ;  /* 0x0000000e3f0c1299 */ /* 0x000fc40008011609 */
[----:B------:R-:W-:Y:S02]  /*0e30*/  UIMAD UR7, UR15, UR13, 0x3f ;  /* 0x0000003f0f0774a4 */ /* 0x000fe4000f8e020d */
[----:B------:R-:W-:Y:S02]  /*0e40*/  USHF.R.S32.HI UR11, URZ, 0x6, UR11 ;  /* 0x000000063f0b7899 */ /* 0x000fe4000801140b */
[----:B------:R-:W-:Y:S02]  /*0e50*/  USHF.R.S32.HI UR4, URZ, 0x1f, UR7 ;  /* 0x0000001f3f047899 */ /* 0x000fe40008011407 */
[----:B------:R-:W-:Y:S02]  /*0e60*/  UIMAD UR42, UR15, UR13, -UR42 ;  /* 0x0000000d0f2a72a4 */ /* 0x000fe4000f8e0a2a */
[----:B------:R-:W-:Y:S02]  /*0e70*/  ULEA.HI UR4, UR4, UR7, URZ, 0x6 ;  /* 0x0000000704047291 */ /* 0x000fe4000f8f303f */
[----:B------:R-:W-:-:S02]  /*0e80*/  UIADD3 UR7, UR42, UR12, URZ ;  /* 0x0000000c2a077290 */ /* 0x000fc4000fffe03f */
[----:B------:R-:W-:Y:S01]  /*0e90*/  USHF.R.S32.HI UR4, URZ, 0x6, UR4 ;  /* 0x000000063f047899 */ /* 0x000fe20008011404 */
[----:B------:R-:W-:-:S03]  /*0ea0*/  ULDC UR8, c[0x0][0x9dc] ;  /* 0x0002770000087ab9 */ /* 0x000fc60000000800 */
[----:B------:R-:W-:-:S04]  /*0eb0*/  UISETP.LT.AND UP0, UPT, UR4, UR11, UPT ;  /* 0x0000000b0400728c */ /* 0x000fc8000bf01270 */
[----:B------:R-:W-:Y:S02]  /*0ec0*/  USEL UR11, UR4, UR11, UP0 ;  /* 0x0000000b040b7287 */ /* 0x000fe40008000000 */
[----:B------:R-:W-:Y:S01]  /*0ed0*/  UIADD3 UR4, UR7, -UR8, URZ ;  /* 0x8000000807047290 */ /* 0x000fe2000fffe03f */
[----:B------:R-:W-:Y:S11]  /*0ee0*/  @!P1 BRA `(.L_x_965) ;  /* 0x0000000000449947 */ /* 0x000ff60003800000 */
[----:B------:R-:W-:-:S06]  /*0ef0*/  UISETP.GT.AND UP0, UPT, UR7, -0x1, UPT ;  /* 0xffffffff0700788c */ /* 0x000fcc000bf04270 */
[----:B------:R-:W-:-:S13]  /*0f00*/  PLOP3.LUT P0, PT, PT, PT, UP0, 0x80, 0x0 ;  /* 0x000000000000781c */ /* 0x000fda0003f0f008 */
[----:B------:R-:W-:Y:S05]  /*0f10*/  @P0 BRA `(.L_x_966) ;  /* 0x00000000001c0947 */ /* 0x000fea0003800000 */
[----:B------:R-:W-:Y:S02]  /*0f20*/  UISETP.NE.AND UP0, UPT, UR5, 0x1, UPT ;  /* 0x000000010500788c */ /* 0x000fe4000bf05270 */
[----:B------:R-:W-:-:S09]  /*0f30*/  ULOP3.LUT UR7, URZ, UR7, URZ, 0x33, !UPT ;  /* 0x000000073f077292 */ /* 0x000fd2000f8e333f */
[----:B------:R-:W-:Y:S02]  /*0f40*/  @UP0 ULDC.64 UR12, c[0x0][0x9e8] ;  /* 0x00027a00000c0ab9 */ /* 0x000fe40000000a00 */
[----:B------:R-:W-:-:S04]  /*0f50*/  UIMAD.WIDE.U32 UR8, UR7, UR12, URZ ;  /* 0x0000000c070872a5 */ /* 0x000fc8000f8e003f */
[----:B------:R-:W-:-:S04]  /*0f60*/  @UP0 USHF.R.U32.HI UR7, URZ, UR13, UR9 ;  /* 0x0000000d3f070299 */ /* 0x000fc80008011609 */
[----:B------:R-:W-:Y:S01]  /*0f70*/  ULOP3.LUT UR7, URZ, UR7, URZ, 0x33, !UPT ;  /* 0x000000073f077292 */ /* 0x000fe2000f8e333f */
[----:B------:R-:W-:Y:S11]  /*0f80*/  BRA `(.L_x_967) ;  /* 0x0000000000107947 */ /* 0x000ff60003800000 */
.L_x_966:
[----:B------:R-:W-:-:S11]  /*0f90*/  UISETP.NE.AND UP0, UPT, UR5, 0x1, UPT ;  /* 0x000000010500788c */ /* 0x000fd6000bf05270 */
[----:B------:R-:W-:Y:S02]  /*0fa0*/  @UP0 ULDC.64 UR12, c[0x0][0x9e8] ;  /* 0x00027a00000c0ab9 */ /* 0x000fe40000000a00 */
[----:B------:R-:W-:-:S04]  /*0fb0*/  UIMAD.WIDE.U32 UR8, UR7, UR12, URZ ;  /* 0x0000000c070872a5 */ /* 0x000fc8000f8e003f */
[----:B------:R-:W-:-:S12]  /*0fc0*/  @UP0 USHF.R.U32.HI UR7, URZ, UR13, UR9 ;  /* 0x0000000d3f070299 */ /* 0x000fd80008011609 */
.L_x_967:
[----:B------:R-:W-:-:S04]  /*0fd0*/  UIMAD UR5, UR7, UR5, URZ ;  /* 0x00000005070572a4 */ /* 0x000fc8000f8e023f */
[----:B------:R-:W-:-:S04]  /*0fe0*/  UISETP.LT.AND UP0, UPT, UR4, UR5, UPT ;  /* 0x000000050400728c */ /* 0x000fc8000bf01270 */
[----:B------:R-:W-:-:S12]  /*0ff0*/  USEL UR4, UR4, UR5, !UP0 ;  /* 0x0000000504047287 */ /* 0x000fd8000c000000 */
.L_x_965:
[----:B------:R-:W-:Y:S02]  /*1000*/  USHF.R.S32.HI UR5, URZ, 0x1f, UR4 ;  /* 0x0000001f3f057899 */ /* 0x000fe40008011404 */
[----:B------:R-:W-:Y:S02]  /*1010*/  USHF.R.U32.HI UR12, URZ, 0x10, UR6 ;  /* 0x000000103f0c7899 */ /* 0x000fe40008011606 */
[----:B------:R-:W-:Y:S02]  /*1020*/  ULEA.HI UR5, UR5, UR4, URZ, 0x6 ;  /* 0x0000000405057291 */ /* 0x000fe4000f8f303f */
[----:B------:R-:W-:Y:S02]  /*1030*/  ULOP3.LUT UR7, UR6, 0xffff, URZ, 0xc0, !UPT ;  /* 0x0000ffff06077892 */ /* 0x000fe4000f8ec03f */
[----:B------:R-:W-:Y:S01]  /*1040*/  USHF.R.S32.HI UR5, URZ, 0x6, UR5 ;  /* 0x000000063f057899 */ /* 0x000fe20008011405 */
[----:B------:R-:W-:-:S03]  /*1050*/  UMOV UR4, URZ ;  /* 0x0000003f00047c82 */ /* 0x000fc60008000000 */
[----:B------:R-:W-:-:S04]  /*1060*/  UISETP.LT.AND UP0, UPT, URZ, UR5, UPT ;  /* 0x000000053f00728c */ /* 0x000fc8000bf01270 */
[----:B------:R-:W-:Y:S02]  /*1070*/  USEL UR10, URZ, UR5, !UP0 ;  /* 0x000000053f0a7287 */ /* 0x000fe4000c000000 */
[----:B------:R-:W-:Y:S02]  /*1080*/  UISETP.NE.AND UP0, UPT, UR12, URZ, UPT ;  /* 0x0000003f0c00728c */ /* 0x000fe4000bf05270 */
[----:B------:R-:W-:-:S06]  /*1090*/  UISETP.GT.AND UP1, UPT, UR11, UR10, UPT ;  /* 0x0000000a0b00728c */ /* 0x000fcc000bf24270 */
[----:B------:R-:W-:-:S03]  /*10a0*/  PLOP3.LUT P0, PT, PT, PT, UP1, 0x80, 0x0 ;  /* 0x000000000000781c */ /* 0x000fc60003f0f018 */
[----:B------:R-:W-:-:S10]  /*10b0*/  @!UP0 ULDC UR12, c[0x0][0x9f0] ;  /* 0x00027c00000c8ab9 */ /* 0x000fd40000000800 */
[----:B------:R-:W-:Y:S05]  /*10c0*/  @!P0 BRA `(.L_x_968) ;  /* 0x0000000000888947 */ /* 0x000fea0003800000 */
[----:B------:R-:W-:Y:S01]  /*10d0*/  IMAD.U32 R3, RZ, RZ, UR12 ;  /* 0x0000000cff037e24 */ /* 0x000fe2000f8e00ff */
[----:B------:R-:W-:-:S04]  /*10e0*/  UIADD3 UR4, UR12, -0x1, UR11 ;  /* 0xffffffff0c047890 */ /* 0x000fc8000fffe00b */
[-C--:B------:R-:W-:Y:S01]  /*10f0*/  IABS R0, R3.reuse ;  /* 0x0000000300007213 */ /* 0x080fe20000000000 */
[----:B------:R-:W-:Y:S01]  /*1100*/  UIADD3 UR6, -UR10, UR4, URZ ;  /* 0x000000040a067290 */ /* 0x000fe2000fffe13f */
[----:B------:R-:W-:Y:S02]  /*1110*/  IABS R5, R3 ;  /* 0x0000000300057213 */ /* 0x000fe40000000000 */
[----:B------:R-:W-:Y:S01]  /*1120*/  R2UR UR13, R0 ;  /* 0x00000000000d72ca */ /* 0x000fe200000e0000 */
[----:B------:R-:W-:Y:S02]  /*1130*/  UMOV UR4, URZ ;  /* 0x0000003f00047c82 */ /* 0x000fe40008000000 */
[----:B------:R-:W-:Y:S01]  /*1140*/  IMAD.U32 R4, RZ, RZ, UR6 ;  /* 0x00000006ff047e24 */ /* 0x000fe2000f8e00ff */
[----:B------:R-:W-:-:S04]  /*1150*/  ULOP3.LUT UR6, UR6, UR12, URZ, 0x3c, !UPT ;  /* 0x0000000c06067292 */ /* 0x000fc8000f8e3c3f */
[----:B------:R-:W-:-:S05]  /*1160*/  IABS R4, R4 ;  /* 0x0000000400047213 */ /* 0x000fca0000000000 */
[----:B------:R-:W1:Y:S01]  /*1170*/  I2F.RP R0, UR13 ;  /* 0x0000000d00007d06 */ /* 0x000e620008209400 */
[----:B------:R-:W-:-:S05]  /*1180*/  IMAD.MOV.U32 R3, RZ, RZ, R4 ;  /* 0x000000ffff037224 */ /* 0x000fca00078e0004 */
[----:B------:R-:W-:Y:S02]  /*1190*/  R2UR UR9, R3 ;  /* 0x00000000030972ca */ /* 0x000fe400000e0000 */
[----:B-1----:R-:W0:Y:S02]  /*11a0*/  MUFU.RCP R0, R0 ;  /* 0x0000000000007308 */ /* 0x002e240000001000 */
[----:B0-----:R-:W-:Y:S02]  /*11b0*/  VIADD R2, R0, 0xffffffe ;  /* 0x0ffffffe00027836 */ /* 0x001fe40000000000 */
        /* <DEDUP_REMOVED lines=19> */
.L_x_968:
[----:B------:R-:W-:Y:S01]  /*12f0*/  UIMAD UR5, UR7, UR4, UR10 ;  /* 0x00000004070572a4 */ /* 0x000fe2000f8e020a */
[----:B------:R-:W-:Y:S01]  /*1300*/  IMAD.U32 R0, RZ, RZ, UR11 ;  /* 0x0000000bff007e24 */ /* 0x000fe2000f8e00ff */
[----:B------:R-:W-:Y:S01]  /*1310*/  PLOP3.LUT P0, PT, PT, PT, PT, 0x80, 0x0 ;  /* 0x000000000000781c */ /* 0x000fe20003f0f070 */
[----:B------:R-:W-:Y:S01]  /*1320*/  IMAD.U32 R3, RZ, RZ, UR4 ;  /* 0x00000004ff037e24 */ /* 0x000fe2000f8e00ff */
[----:B------:R-:W-:Y:S01]  /*1330*/  CS2R R150, SRZ ;  /* 0x0000000000967805 */ /* 0x000fe2000001ff00 */
[----:B0-----:R-:W-:Y:S01]  /*1340*/  IMAD.MOV.U32 R2, RZ, RZ, RZ ;  /* 0x000000ffff027224 */ /* 0x001fe200078e00ff */
[----:B------:R-:W-:Y:S01]  /*1350*/  CS2R R148, SRZ ;  /* 0x0000000000947805 */ /* 0x000fe2000001ff00 */
[----:B------:R-:W-:Y:S01]  /*1360*/  IMAD.U32 R22, RZ, RZ, UR5 ;  /* 0x00000005ff167e24 */ /* 0x000fe2000f8e00ff */
[----:B------:R-:W-:Y:S02]  /*1370*/  VIADDMNMX R0, R3, UR5, R0, PT ;  /* 0x0000000503007c46 */ /* 0x000fe4000b800100 */
[----:B------:R-:W-:-:S02]  /*1380*/  CS2R R146, SRZ ;  /* 0x0000000000927805 */ /* 0x000fc4000001ff00 */
[----:B------:R-:W-:Y:S02]  /*1390*/  CS2R R144, SRZ ;  /* 0x0000000000907805 */ /* 0x000fe4000001ff00 */
[----:B------:R-:W-:Y:S02]  /*13a0*/  CS2R R142, SRZ ;  /* 0x00000000008e7805 */ /* 0x000fe4000001ff00 */
[----:B------:R-:W-:Y:S01]  /*13b0*/  R2UR UR39, R0 ;  /* 0x00000000002772ca */ /* 0x000fe200000e0000 */
[----:B------:R-:W-:Y:S01]  /*13c0*/  IMAD.MOV.U32 R0, RZ, RZ, RZ ;  /* 0x000000ffff007224 */ /* 0x000fe200078e00ff */
        /* <DEDUP_REMOVED lines=11> */
[----:B------:R-:W-:Y:S01]  /*1480*/  UISETP.GT.AND UP0, UPT, UR39, UR5, UPT ;  /* 0x000000052700728c */ /* 0x000fe2000bf04270 */
[----:B------:R-:W-:Y:S02]  /*1490*/  CS2R R118, SRZ ;  /* 0x0000000000767805 */ /* 0x000fe4000001ff00 */
[----:B------:R-:W-:Y:S02]  /*14a0*/  CS2R R116, SRZ ;  /* 0x0000000000747805 */ /* 0x000fe4000001ff00 */
[----:B------:R-:W-:Y:S02]  /*14b0*/  CS2R R114, SRZ ;  /* 0x0000000000727805 */ /* 0x000fe4000001ff00 */
[----:B------:R-:W-:-:S02]  /*14c0*/  CS2R R112, SRZ ;  /* 0x0000000000707805 */ /* 0x000fc4000001ff00 */
[----:B------:R-:W-:Y:S02]  /*14d0*/  CS2R R110, SRZ ;  /* 0x00000000006e7805 */ /* 0x000fe4000001ff00 */
[----:B------:R-:W-:Y:S02]  /*14e0*/  PLOP3.LUT P1, PT, PT, PT, UP0, 0x80, 0x0 ;  /* 0x000000000000781c */ /* 0x000fe40003f2f008 */
        /* <DEDUP_REMOVED lines=42> */
[----:B------:R-:W-:Y:S01]  /*1790*/  CS2R R24, SRZ ;  /* 0x0000000000187805 */ /* 0x000fe2000001ff00 */
[----:B------:R-:W-:Y:S06]  /*17a0*/  @!P1 BRA `(.L_x_969) ;  /* 0x000000b4006c9947 */ /* 0x000fec0003800000 */
[----:B------:R-:W-:Y:S01]  /*17b0*/  SHF.R.S32.HI R23, RZ, 0x1f, R18 ;  /* 0x0000001fff177819 */ /* 0x000fe20000011412 */
[----:B------:R-:W0:Y:S01]  /*17c0*/  S2UR UR7, SR_CgaCtaId ;  /* 0x00000000000779c3 */ /* 0x000e220000008800 */
[----:B------:R-:W-:Y:S02]  /*17d0*/  UMOV UR6, 0x400 ;  /* 0x0000040000067882 */ /* 0x000fe40000000000 */
[----:B------:R-:W-:-:S04]  /*17e0*/  LEA.HI R56, R23, R18, RZ, 0x7 ;  /* 0x0000001217387211 */ /* 0x000fc800078f38ff */
[----:B------:R-:W-:-:S05]  /*17f0*/  SHF.R.S32.HI R57, RZ, 0x7, R56 ;  /* 0x00000007ff397819 */ /* 0x000fca0000011438 */
        /* <DEDUP_REMOVED lines=21> */
[----:B------:R-:W-:Y:S01]  /*1950*/  IMAD.U32 R10, RZ, RZ, UR6 ;  /* 0x00000006ff0a7e24 */ /* 0x000fe2000f8e00ff */
[----:B------:R-:W-:Y:S01]  /*1960*/  MOV R7, UR5 ;  /* 0x0000000500077c02 */ /* 0x000fe20008000f00 */
[----:B------:R-:W-:Y:S02]  /*1970*/  IMAD.U32 R6, RZ, RZ, UR4 ;  /* 0x00000004ff067e24 */ /* 0x000fe4000f8e00ff */
[----:B------:R-:W-:-:S02]  /*1980*/  IMAD.U32 R11, RZ, RZ, UR7 ;  /* 0x00000007ff0b7e24 */ /* 0x000fc4000f8e00ff */
[----:B------:R-:W-:Y:S02]  /*1990*/  IMAD.MOV.U32 R8, RZ, RZ, 0x70 ;  /* 0x00000070ff087424 */ /* 0x000fe400078e00ff */
[----:B------:R-:W-:Y:S02]  /*19a0*/  IMAD.MOV.U32 R12, RZ, RZ, 0x1 ;  /* 0x00000001ff0c7424 */ /* 0x000fe400078e00ff */
[----:B0-----:R-:W-:-:S07]  /*19b0*/  IMAD.MOV.U32 R13, RZ, RZ, RZ ;  /* 0x000000ffff0d7224 */ /* 0x001fce00078e00ff */
[----:B------:R-:W-:-:S07]  /*19c0*/  LEPC R20, `(.L_x_970) ;  /* 0x000000001014794e */ /* 0x000fce0000000000 */
[----:B-1----:R-:W-:Y:S05]  /*19d0*/  CALL.ABS.NOINC R2 ;  /* 0x0000000002007343 */ /* 0x002fea0003c00000 */
.L_x_970:
[----:B------:R-:W-:Y:S02]  /*19e0*/  R2UR UR4, R16 ;  /* 0x00000000100472ca */ /* 0x000fe400000e0000 */
[----:B------:R-:W-:-:S11]  /*19f0*/  SHF.L.U32 R0, RZ, 0x1f, RZ ;  /* 0x0000001fff007819 */ /* 0x000fd600000006ff */
[----:B------:R-:W0:Y:S02]  /*1a00*/  SYNCS.PHASECHK.TRANS64.TRYWAIT P0, [UR4+0x30800], R0 ;  /* 0x03080000ff0075a7 */ /* 0x000e240008000144 */
[----:B0-----:R-:W-:Y:S05]  /*1a10*/  @!P0 BRA `(.L_x_971) ;  /* 0x0000012400688947 */ /* 0x001fea0003800000 */
.L_x_1145:
[----:B------:R-:W2:Y:S02]  /*1a20*/  LDL R2, [R1+0xc] ;  /* 0x00000c0001027983 */ /* 0x000ea40000100800 */
[----:B--2---:R-:W-:-:S13]  /*1a30*/  R2UR UR4, R2 ;  /* 0x00000000020472ca */ /* 0x004fda00000e0000 */
[----:B------:R-:W-:-:S06]  /*1a40*/  ULOP3.LUT UR4, UR4, 0x1, URZ, 0xfc, !UPT ;  /* 0x0000000104047892 */ /* 0x000fcc000f8efc3f */
[----:B------:R-:W-:-:S05]  /*1a50*/  IMAD.U32 R2, RZ, RZ, UR4 ;  /* 0x00000004ff027e24 */ /* 0x000fca000f8e00ff */
[----:B------:R-:W-:-:S13]  /*1a60*/  ISETP.NE.AND P4, PT, R2, 0x3, PT ;  /* 0x000000030200780c */ /* 0x000fda0003f85270 */
[----:B------:R-:W-:Y:S05]  /*1a70*/  @!P4 BRA `(.L_x_972) ;  /* 0x000000000004c947 */ /* 0x000fea0003800000 */
[----:B------:R-:W-:Y:S01]  /*1a80*/  BPT.TRAP 0x1 ;  /* 0x000000040000795c */ /* 0x000fe20000300000 */
.L_x_972:
[----:B------:R-:W-:-:S13]  /*1a90*/  R2UR UR4, R16 ;  /* 0x00000000100472ca */ /* 0x000fda00000e0000 */
[----:B------:R1:W2:Y:S01]  /*1aa0*/  SYNCS.PHASECHK.TRANS64.TRYWAIT P0, [UR4+0x30830], R0 ;  /* 0x03083000ff0075a7 */ /* 0x0002a20008000144 */
[----:B------:R-:W-:Y:S05]  /*1ab0*/  @!P4 BRA `(.L_x_973) ;  /* 0x000000000004c947 */ /* 0x000fea0003800000 */
[----:B------:R-:W-:Y:S01]  /*1ac0*/  BPT.TRAP 0x1 ;  /* 0x000000040000795c */ /* 0x000fe20000300000 */
.L_x_973:
[----:B------:R-:W3:Y:S01]  /*1ad0*/  S2R R2, SR_TID.X ;  /* 0x0000000000027919 */ /* 0x000ee20000002100 */
[----:B------:R-:W-:-:S05]  /*1ae0*/  IMAD.U32 R6, RZ, RZ, UR36 ;  /* 0x00000024ff067e24 */ /* 0x000fca000f8e00ff */
[----:B------:R-:W-:Y:S02]  /*1af0*/  LOP3.LUT R6, R6, 0x10000, RZ, 0xfc, !PT ;  /* 0x0001000006067812 */ /* 0x000fe400078efcff */
[----:B---3--:R-:W-:-:S04]  /*1b00*/  LOP3.LUT R2, R2, 0x7f, RZ, 0xc0, !PT ;  /* 0x0000007f02027812 */ /* 0x008fc800078ec0ff */
[----:B------:R-:W-:Y:S01]  /*1b10*/  ISETP.NE.AND P5, PT, R2, RZ, PT ;  /* 0x000000ff0200720c */ /* 0x000fe20003fa5270 */
[----:B--2---:R-:W-:-:S12]  /*1b20*/  @P0 BRA `(.L_x_974) ;  /* 0x00000000000c0947 */ /* 0x004fd80003800000 */
[----:B------:R-:W-:-:S13]  /*1b30*/  R2UR UR4, R16 ;  /* 0x00000000100472ca */ /* 0x000fda00000e0000 */
[----:B------:R-:W2:Y:S02]  /*1b40*/  SYNCS.PHASECHK.TRANS64.TRYWAIT P0, [UR4+0x30830], R0 ;  /* 0x03083000ff0075a7 */ /* 0x000ea40008000144 */
[----:B--2---:R-:W-:Y:S05]  /*1b50*/  @!P0 BRA `(.L_x_975) ;  /* 0x0000012400348947 */ /* 0x004fea0003800000 */
.L_x_974:
[----:B------:R-:W-:Y:S05]  /*1b60*/  WARPSYNC.ALL ;  /* 0x0000000000007948 */ /* 0x000fea0003800000 */
[----:B------:R-:W-:Y:S01]  /*1b70*/  IMAD.MOV.U32 R7, RZ, RZ, 0x40000040 ;  /* 0x40000040ff077424 */ /* 0x000fe200078e00ff */
[----:B------:R-:W-:Y:S01]  /*1b80*/  R2UR UR14, R16 ;  /* 0x00000000100e72ca */ /* 0x000fe200000e0000 */
[----:B------:R-:W-:Y:S01]  /*1b90*/  WARPGROUP.ARRIVE ;  /* 0x00000000000079c5 */ /* 0x000fe20000000000 */
[----:B------:R-:W-:Y:S01]  /*1ba0*/  R2UR UR8, R6 ;  /* 0x00000000060872ca */ /* 0x000fe200000e0000 */
[----:B------:R-:W-:Y:S01]  /*1bb0*/  UMOV UR11, 0x40000040 ;  /* 0x40000040000b7882 */ /* 0x000fe20000000000 */
[----:B------:R-:W-:Y:S01]  /*1bc0*/  R2UR UR9, R7 ;  /* 0x00000000070972ca */ /* 0x000fe200000e0000 */
[----:B------:R-:W-:Y:S01]  /*1bd0*/  UMOV UR13, 0x40000040 ;  /* 0x40000040000d7882 */ /* 0x000fe20000000000 */
[----:B------:R-:W-:Y:S01]  /*1be0*/  UMOV UR7, 0x40000040 ;  /* 0x4000004000077882 */ /* 0x000fe20000000000 */
[----:B------:R-:W-:Y:S01]  /*1bf0*/  UMOV UR5, UR13 ;  /* 0x0000000d00057c82 */ /* 0x000fe20008000000 */
[----:B------:R-:W-:Y:S01]  /*1c00*/  IMAD.U32 R9, RZ, RZ, UR13 ;  /* 0x0000000dff097e24 */ /* 0x000fe2000f8e00ff */
[----:B------:R-:W-:Y:S01]  /*1c10*/  UMOV UR13, 0x40000040 ;  /* 0x40000040000d7882 */ /* 0x000fe20000000000 */
[----:B------:R-:W-:Y:S01]  /*1c20*/  UMOV UR17, 0x40000040 ;  /* 0x4000004000117882 */ /* 0x000fe20000000000 */
[----:B------:R-:W-:Y:S01]  /*1c30*/  UMOV UR21, 0x40000040 ;  /* 0x4000004000157882 */ /* 0x000fe20000000000 */
[----:B------:R-:W-:Y:S01]  /*1c40*/  UMOV UR25, 0x40000040 ;  /* 0x4000004000197882 */ /* 0x000fe20000000000 */
[----:B------:R-:W-:Y:S01]  /*1c50*/  UIADD3 UR4, UR14, 0x20400, URZ ;  /* 0x000204000e047890 */ /* 0x000fe2000fffe03f */
[----:B0-----:R-:W-:Y:S01]  /*1c60*/  LOP3.LUT R3, R56, 0xffffff80, RZ, 0xc0, !PT ;  /* 0xffffff8038037812 */ /* 0x001fe200078ec0ff */
[----:B------:R-:W-:Y:S01]  /*1c70*/  UMOV UR29, 0x40000040 ;  /* 0x40000040001d7882 */ /* 0x000fe20000000000 */
[----:B------:R-:W-:Y:S01]  /*1c80*/  UMOV UR33, 0x40000040 ;  /* 0x4000004000217882 */ /* 0x000fe20000000000 */
[----:B------:R-:W-:Y:S01]  /*1c90*/  USHF.R.U32.HI UR4, URZ, 0x4, UR4 ;  /* 0x000000043f047899 */ /* 0x000fe20008011604 */
[----:B------:R-:W-:Y:S01]  /*1ca0*/  LEA.HI R23, R23, R18, RZ, 0x2 ;  /* 0x0000001217177211 */ /* 0x000fe200078f10ff */
[----:B------:R-:W-:Y:S01]  /*1cb0*/  UMOV UR37, 0x40000040 ;  /* 0x4000004000257882 */ /* 0x000fe20000000000 */
[----:B------:R-:W-:Y:S01]  /*1cc0*/  UMOV UR41, 0x40000040 ;  /* 0x4000004000297882 */ /* 0x000fe20000000000 */
[----:B------:R-:W-:Y:S01]  /*1cd0*/  ULOP3.LUT UR4, UR4, 0x3fff, URZ, 0xc0, !UPT ;  /* 0x00003fff04047892 */ /* 0x000fe2000f8ec03f */
[C---:B------:R-:W-:Y:S01]  /*1ce0*/  IMAD.IADD R3, R18.reuse, 0x1, -R3 ;  /* 0x0000000112037824 */ /* 0x040fe200078e0a03 */
[----:B------:R-:W-:Y:S01]  /*1cf0*/  UMOV UR45, 0x40000040 ;  /* 0x40000040002d7882 */ /* 0x000fe20000000000 */
[----:B------:R-:W-:Y:S01]  /*1d00*/  UMOV UR49, 0x40000040 ;  /* 0x4000004000317882 */ /* 0x000fe20000000000 */
[----:B------:R-:W-:Y:S01]  /*1d10*/  ULOP3.LUT UR15, UR4, 0x10000, URZ, 0xfc, !UPT ;  /* 0x00010000040f7892 */ /* 0x000fe2000f8efc3f */
[----:B------:R-:W-:Y:S01]  /*1d20*/  LOP3.LUT R23, R23, 0xfffffffc, RZ, 0xc0, !PT ;  /* 0xfffffffc17177812 */ /* 0x000fe200078ec0ff */
[----:B------:R-:W-:Y:S01]  /*1d30*/  UMOV UR53, 0x40000040 ;  /* 0x4000004000357882 */ /* 0x000fe20000000000 */
[----:B-1----:R-:W-:Y:S01]  /*1d40*/  SHF.R.S32.HI R0, RZ, 0x1f, R3 ;  /* 0x0000001fff007819 */ /* 0x002fe20000011403 */
[----:B------:R-:W-:Y:S01]  /*1d50*/  UIADD3 UR6, UR15, 0x2, URZ ;  /* 0x000000020f067890 */ /* 0x000fe2000fffe03f */
[----:B------:R-:W-:Y:S01]  /*1d60*/  LEA.HI R14, R57, R57, RZ, 0x1 ;  /* 0x00000039390e7211 */ /* 0x000fe200078f08ff */
[----:B------:R-:W-:Y:S01]  /*1d70*/  IMAD.IADD R23, R18, 0x1, -R23 ;  /* 0x0000000112177824 */ /* 0x000fe200078e0a17 */
[----:B------:R-:W-:Y:S01]  /*1d80*/  UMOV UR10, UR15 ;  /* 0x0000000f000a7c82 */ /* 0x000fe20008000000 */
[-C--:B------:R-:W-:Y:S01]  /*1d90*/  LEA.HI R2, R0, R3.reuse, RZ, 0x2 ;  /* 0x0000000300027211 */ /* 0x080fe200078f10ff */
[----:B------:R-:W-:Y:S01]  /*1da0*/  HGMMA.64x64x16.F32 R24, gdesc[UR8], RZ, !UPT, gsb0 ;  /* 0x00e00000081879f0 */ /* 0x000fe2000c0008ff */
[----:B------:R-:W-:Y:S01]  /*1db0*/  R2UR UR10, R6 ;  /* 0x00000000060a72ca */ /* 0x000fe200000e0000 */
[----:B------:R-:W-:Y:S01]  /*1dc0*/  UMOV UR9, 0x40000040 ;  /* 0x4000004000097882 */ /* 0x000fe20000000000 */
[----:B------:R-:W-:Y:S01]  /*1dd0*/  LEA.HI R4, R0, R3, RZ, 0x5 ;  /* 0x0000000300047211 */ /* 0x000fe200078f28ff */
[----:B------:R-:W-:Y:S01]  /*1de0*/  IMAD.U32 R13, RZ, RZ, UR9 ;  /* 0x00000009ff0d7e24 */ /* 0x000fe2000f8e00ff */
[--C-:B------:R-:W-:Y:S01]  /*1df0*/  SHF.R.S32.HI R0, RZ, 0x2, R2.reuse ;  /* 0x00000002ff007819 */ /* 0x100fe20000011402 */
[----:B------:R-:W-:Y:S01]  /*1e00*/  IMAD.U32 R19, RZ, RZ, UR15 ;  /* 0x0000000fff137e24 */ /* 0x000fe2000f8e00ff */
[----:B------:R-:W-:Y:S01]  /*1e10*/  SHF.R.S32.HI R5, RZ, 0x1f, R2 ;  /* 0x0000001fff057819 */ /* 0x000fe20000011402 */
[----:B------:R-:W-:Y:S01]  /*1e20*/  ULEA UR27, UR39, 0xffffffc0, 0x6 ;  /* 0xffffffc0271b7891 */ /* 0x000fe2000f8e303f */
[----:B------:R-:W-:-:S02]  /*1e30*/  SHF.R.S32.HI R4, RZ, 0x5, R4 ;  /* 0x00000005ff047819 */ /* 0x000fc40000011404 */
[-C--:B------:R-:W-:Y:S02]  /*1e40*/  LEA.HI R5, R5, R0.reuse, RZ, 0x3 ;  /* 0x0000000005057211 */ /* 0x080fe400078f18ff */
[----:B------:R-:W-:Y:S01]  /*1e50*/  LOP3.LUT R14, R14, 0x3fffffe, RZ, 0xc0, !PT ;  /* 0x03fffffe0e0e7812 */ /* 0x000fe200078ec0ff */
[----:B------:R-:W-:Y:S01]  /*1e60*/  UIADD3 UR4, UR10, 0x2, URZ ;  /* 0x000000020a047890 */ /* 0x000fe2000fffe03f */
[----:B------:R-:W-:Y:S01]  /*1e70*/  LEA.HI R15, R23, R23, RZ, 0x1 ;  /* 0x00000017170f7211 */ /* 0x000fe200078f08ff */
[----:B------:R-:W-:Y:S01]  /*1e80*/  UIADD3 UR16, UR10, 0x402, URZ ;  /* 0x000004020a107890 */ /* 0x000fe2000fffe03f */
[----:B------:R-:W-:Y:S01]  /*1e90*/  LEA R18, R4, UR38, 0x4 ;  /* 0x0000002604127c11 */ /* 0x000fe2000f8e20ff */
[----:B------:R-:W-:Y:S01]  /*1ea0*/  UIADD3 UR20, UR10, 0x404, URZ ;  /* 0x000004040a147890 */ /* 0x000fe2000fffe03f */
[----:B------:R-:W-:Y:S01]  /*1eb0*/  LOP3.LUT R5, R5, 0xfffffff8, RZ, 0xc0, !PT ;  /* 0xfffffff805057812 */ /* 0x000fe200078ec0ff */
[----:B------:R-:W-:Y:S01]  /*1ec0*/  UIADD3 UR24, UR10, 0x406, URZ ;  /* 0x000004060a187890 */ /* 0x000fe2000fffe03f */
[----:B------:R-:W-:Y:S01]  /*1ed0*/  LOP3.LUT R4, R15, 0x1ffffffe, RZ, 0xc0, !PT ;  /* 0x1ffffffe0f047812 */ /* 0x000fe200078ec0ff */
[----:B------:R-:W-:Y:S01]  /*1ee0*/  UMOV UR12, UR4 ;  /* 0x00000004000c7c82 */ /* 0x000fe20008000000 */
[----:B------:R-:W-:Y:S01]  /*1ef0*/  UIADD3 UR28, UR10, 0x800, URZ ;  /* 0x000008000a1c7890 */ /* 0x000fe2000fffe03f */
[----:B------:R-:W-:Y:S01]  /*1f00*/  IMAD.U32 R8, RZ, RZ, UR12 ;  /* 0x0000000cff087e24 */ /* 0x000fe2000f8e00ff */
[----:B------:R-:W-:Y:S01]  /*1f10*/  UMOV UR4, UR12 ;  /* 0x0000000c00047c82 */ /* 0x000fe20008000000 */
[----:B------:R-:W-:Y:S01]  /*1f20*/  UIADD3 UR12, UR10, 0x400, URZ ;  /* 0x000004000a0c7890 */ /* 0x000fe2000fffe03f */
[----:B------:R-:W-:Y:S01]  /*1f30*/  IADD3 R5, R18, R0, -R5 ;  /* 0x0000000012057210 */ /* 0x000fe20007ffe805 */
[----:B------:R-:W-:Y:S01]  /*1f40*/  UIADD3 UR32, UR10, 0x802, URZ ;  /* 0x000008020a207890 */ /* 0x000fe2000fffe03f */
[----:B------:R-:W-:Y:S01]  /*1f50*/  IMAD.IADD R14, R57, 0x1, -R14 ;  /* 0x00000001390e7824 */ /* 0x000fe200078e0a0e */
[----:B------:R-:W-:Y:S01]  /*1f60*/  UIADD3 UR36, UR10, 0x804, URZ ;  /* 0x000008040a247890 */ /* 0x000fe2000fffe03f */
[----:B------:R-:W-:Y:S01]  /*1f70*/  IADD3 R4, R23, -R4, RZ ;  /* 0x8000000417047210 */ /* 0x000fe20007ffe0ff */
[----:B------:R-:W-:Y:S01]  /*1f80*/  UIADD3 UR40, UR10, 0x806, URZ ;  /* 0x000008060a287890 */ /* 0x000fe2000fffe03f */
[----:B------:R-:W-:Y:S01]  /*1f90*/  IMAD R5, R14, 0x40, R5 ;  /* 0x000000400e057824 */ /* 0x000fe200078e0205 */
[----:B------:R-:W-:Y:S01]  /*1fa0*/  UIADD3 UR44, UR10, 0xc00, URZ ;  /* 0x00000c000a2c7890 */ /* 0x000fe2000fffe03f */
[----:B------:R-:W0:Y:S01]  /*1fb0*/  LDC.64 R56, c[0x0][0x9e0] ;  /* 0x00027800ff387b82 */ /* 0x000e220000000a00 */
[----:B------:R-:W-:Y:S01]  /*1fc0*/  UIADD3 UR48, UR10, 0xc02, URZ ;  /* 0x00000c020a307890 */ /* 0x000fe2000fffe03f */
[----:B------:R-:W-:Y:S01]  /*1fd0*/  IMAD R18, R4, 0x8, R5 ;  /* 0x0000000804127824 */ /* 0x000fe200078e0205 */
[----:B------:R-:W-:Y:S01]  /*1fe0*/  UIADD3 UR52, UR10, 0xc04, URZ ;  /* 0x00000c040a347890 */ /* 0x000fe2000fffe03f */
[----:B------:R-:W-:Y:S01]  /*1ff0*/  R2UR UR11, R17 ;  /* 0x00000000110b72ca */ /* 0x000fe200000e0000 */
[----:B------:R-:W-:Y:S01]  /*2000*/  IMAD.U32 R0, RZ, RZ, UR14 ;  /* 0x0000000eff007e24 */ /* 0x000fe2000f8e00ff */
[----:B------:R-:W-:Y:S01]  /*2010*/  LOP3.LUT R2, R2, 0x7ffffffc, RZ, 0xc0, !PT ;  /* 0x7ffffffc02027812 */ /* 0x000fe200078ec0ff */
[----:B------:R-:W-:-:S02]  /*2020*/  IMAD.MOV.U32 R4, RZ, RZ, R18 ;  /* 0x000000ffff047224 */ /* 0x000fc400078e0012 */
[----:B------:R-:W-:-:S05]  /*2030*/  @!P5 VIADD R0, R0, 0x30840 ;  /* 0x000308400000d836 */ /* 0x000fca0000000000 */
[----:B------:R-:W-:Y:S02]  /*2040*/  @!P5 PRMT R0, RZ, 0x654, R0 ;  /* 0x00000654ff00d816 */ /* 0x000fe40000000000 */
[----:B0-----:R-:W-:Y:S01]  /*2050*/  ISETP.GE.AND P6, PT, R57, 0x1, PT ;  /* 0x000000013900780c */ /* 0x001fe20003fc6270 */
[----:B------:R-:W-:Y:S02]  /*2060*/  WARPGROUP.DEPBAR.LE gsb0, 0x0 ;  /* 0x00008000000079c5 */ /* 0x000fe40000010000 */
[----:B------:R-:W-:-:S06]  /*2070*/  WARPGROUP.ARRIVE ;  /* 0x00000000000079c5 */ /* 0x000fcc0000000000 */
[----:B------:R-:W-:Y:S01]  /*2080*/  HGMMA.64x64x16.F32 R24, gdesc[UR4], R24, gsb0 ;  /* 0x00e00000041879f0 */ /* 0x000fe20008000818 */
[----:B------:R-:W-:Y:S02]  /*2090*/  UIADD3 UR4, UR10, 0x4, URZ ;  /* 0x000000040a047890 */ /* 0x000fe4000fffe03f */
[----:B------:R-:W-:Y:S01]  /*20a0*/  UIADD3 UR6, UR15, 0x4, URZ ;  /* 0x000000040f067890 */ /* 0x000fe2000fffe03f */
[----:B------:R-:W-:Y:S01]  /*20b0*/  UMOV UR5, UR9 ;  /* 0x0000000900057c82 */ /* 0x000fe20008000000 */
[----:B------:R-:W-:Y:S01]  /*20c0*/  UMOV UR7, 0x40000040 ;  /* 0x4000004000077882 */ /* 0x000fe20000000000 */
[----:B------:R-:W-:Y:S02]  /*20d0*/  UMOV UR9, 0x40000040 ;  /* 0x4000004000097882 */ /* 0x000fe40000000000 */
[----:B------:R-:W-:Y:S02]  /*20e0*/  UMOV UR8, UR4 ;  /* 0x0000000400087c82 */ /* 0x000fe40008000000 */
[----:B------:R-:W-:Y:S01]  /*20f0*/  UMOV UR4, UR8 ;  /* 0x0000000800047c82 */ /* 0x000fe20008000000 */
[----:B------:R-:W-:Y:S01]  /*2100*/  IMAD.U32 R12, RZ, RZ, UR8 ;  /* 0x00000008ff0c7e24 */ /* 0x000fe2000f8e00ff */
[----:B------:R-:W-:-:S02]  /*2110*/  UIADD3 UR8, UR10, 0x6, URZ ;  /* 0x000000060a087890 */ /* 0x000fc4000fffe03f */
[----:B------:R-:W-:Y:S01]  /*2120*/  UIADD3 UR10, UR10, 0xc06, URZ ;  /* 0x00000c060a0a7890 */ /* 0x000fe2000fffe03f */
[----:B------:R-:W-:Y:S02]  /*2130*/  WARPGROUP.DEPBAR.LE gsb0, 0x0 ;  /* 0x00008000000079c5 */ /* 0x000fe40000010000 */
[----:B------:R-:W-:-:S06]  /*2140*/  WARPGROUP.ARRIVE ;  /* 0x00000000000079c5 */ /* 0x000fcc0000000000 */
[----:B------:R-:W-:Y:S01]  /*2150*/  HGMMA.64x64x16.F32 R24, gdesc[UR4], R24, gsb0 ;  /* 0x00e00000041879f0 */ /* 0x000fe20008000818 */
[----:B------:R-:W-:Y:S01]  /*2160*/  UIADD3 UR6, UR15, 0x6, URZ ;  /* 0x000000060f067890 */ /* 0x000fe2000fffe03f */
[----:B------:R-:W-:Y:S01]  /*2170*/  UMOV UR4, UR8 ;  /* 0x0000000800047c82 */ /* 0x000fe20008000000 */
[----:B------:R-:W-:Y:S01]  /*2180*/  UMOV UR5, UR9 ;  /* 0x0000000900057c82 */ /* 0x000fe20008000000 */
[----:B------:R-:W-:Y:S01]  /*2190*/  UMOV UR7, 0x40000040 ;  /* 0x4000004000077882 */ /* 0x000fe20000000000 */
        /* <DEDUP_REMOVED lines=82> */
[----:B------:R-:W-:Y:S01]  /*26c0*/  UMOV UR5, 0x40000040 ;  /* 0x4000004000057882 */ /* 0x000fe20000000000 */
[----:B------:R-:W-:Y:S01]  /*26d0*/  UMOV UR7, 0x40000040 ;  /* 0x4000004000077882 */ /* 0x000fe20000000000 */
[----:B------:R-:W-:Y:S01]  /*26e0*/  IMAD.U32 R10, RZ, RZ, UR4 ;  /* 0x00000004ff0a7e24 */ /* 0x000fe2000f8e00ff */
[----:B------:R-:W-:Y:S01]  /*26f0*/  ULDC UR10, c[0x0][0x2f0] ;  /* 0x0000bc00000a7ab9 */ /* 0x000fe20000000800 */
[----:B------:R-:W-:Y:S01]  /*2700*/  IMAD.U32 R11, RZ, RZ, UR5 ;  /* 0x00000005ff0b7e24 */ /* 0x000fe2000f8e00ff */
[----:B------:R-:W-:Y:S02]  /*2710*/  WARPGROUP.DEPBAR.LE gsb0, 0x0 ;  /* 0x00008000000079c5 */ /* 0x000fe40000010000 */
[----:B------:R-:W-:-:S06]  /*2720*/  WARPGROUP.ARRIVE ;  /* 0x00000000000079c5 */ /* 0x000fcc0000000000 */
[----:B------:R-:W-:Y:S01]  /*2730*/  HGMMA.64x64x16.F32 R24, gdesc[UR4], R24, gsb0 ;  /* 0x00e00000041879f0 */ /* 0x000fe20008000818 */
[----:B------:R-:W-:Y:S02]  /*2740*/  ULDC UR4, c[0x0][0x448] ;  /* 0x0001120000047ab9 */ /* 0x000fe40000000800 */
[----:B------:R-:W-:-:S03]  /*2750*/  UISETP.NE.AND UP0, UPT, UR4, 0x1, UPT ;  /* 0x000000010400788c */ /* 0x000fc6000bf05270 */
[----:B------:R-:W-:Y:S02]  /*2760*/  UMOV UR4, 0xffffffc0 ;  /* 0xffffffc000047882 */ /* 0x000fe40000000000 */
[----:B------:R-:W-:Y:S01]  /*2770*/  UIMAD UR4, UR39, UR4, 0x40 ;  /* 0x00000040270474a4 */ /* 0x000fe2000f8e0204 */
[----:B------:R-:W-:Y:S02]  /*2780*/  PLOP3.LUT P0, PT, PT, PT, UP0, 0x80, 0x0 ;  /* 0x000000000000781c */ /* 0x000fe40003f0f008 */
[----:B------:R-:W-:-:S03]  /*2790*/  PLOP3.LUT P1, PT, PT, PT, UP0, 0x80, 0x0 ;  /* 0x000000000000781c */ /* 0x000fc60003f2f008 */
[----:B------:R-:W-:Y:S01]  /*27a0*/  @UP0 ULDC UR5, c[0x0][0x44c] ;  /* 0x0001130000050ab9 */ /* 0x000fe20000000800 */
[----:B------:R-:W-:-:S07]  /*27b0*/  @UP0 ULDC UR6, c[0x0][0x450] ;  /* 0x0001140000060ab9 */ /* 0x000fce0000000800 */
[----:B------:R-:W-:Y:S01]  /*27c0*/  @P0 IMAD.HI.U32 R5, R18, UR5, RZ ;  /* 0x0000000512050c27 */ /* 0x000fe2000f8e00ff */
[----:B------:R-:W-:-:S04]  /*27d0*/  UIADD3 UR5, UR4, 0x1, URZ ;  /* 0x0000000104057890 */ /* 0x000fc8000fffe03f */
[----:B------:R-:W-:Y:S01]  /*27e0*/  @P1 SHF.R.U32.HI R4, RZ, UR6, R5 ;  /* 0x00000006ff041c19 */ /* 0x000fe20008011605 */
[----:B------:R-:W-:Y:S01]  /*27f0*/  IMAD.IADD R5, R3, 0x1, -R2 ;  /* 0x0000000103057824 */ /* 0x000fe200078e0a02 */
[----:B------:R-:W-:Y:S01]  /*2800*/  UIMAD UR6, UR11, UR10, UR4 ;  /* 0x0000000a0b0672a4 */ /* 0x000fe2000f8e0204 */
[----:B------:R-:W-:Y:S01]  /*2810*/  IMAD.U32 R2, RZ, RZ, UR5 ;  /* 0x00000005ff027e24 */ /* 0x000fe2000f8e00ff */
[----:B------:R-:W-:Y:S01]  /*2820*/  ULDC UR5, c[0x0][0x9dc] ;  /* 0x0002770000057ab9 */ /* 0x000fe20000000800 */
[----:B------:R-:W0:Y:S01]  /*2830*/  SHFL.IDX PT, R14, R4, RZ, 0x1c1f ;  /* 0x001c1fff040e7589 */ /* 0x000e2200000e0000 */
[----:B------:R-:W-:Y:S01]  /*2840*/  IMAD.U32 R3, RZ, RZ, UR10 ;  /* 0x0000000aff037e24 */ /* 0x000fe2000f8e00ff */
[----:B------:R-:W-:Y:S01]  /*2850*/  ULOP3.LUT UR7, URZ, UR5, URZ, 0x33, !UPT ;  /* 0x000000053f077292 */ /* 0x000fe2000f8e333f */
[----:B------:R-:W-:-:S04]  /*2860*/  IMAD R2, R5, -0x2, R2 ;  /* 0xfffffffe05027824 */ /* 0x000fc800078e0202 */
[----:B------:R-:W-:Y:S01]  /*2870*/  IMAD R2, R3, UR11, R2 ;  /* 0x0000000b03027c24 */ /* 0x000fe2000f8e0202 */
[----:B------:R-:W-:Y:S01]  /*2880*/  ULDC UR11, c[0x0][0x288] ;  /* 0x0000a200000b7ab9 */ /* 0x000fe20000000800 */
[----:B------:R-:W-:Y:S02]  /*2890*/  IMAD.U32 R20, RZ, RZ, UR7 ;  /* 0x00000007ff147e24 */ /* 0x000fe4000f8e00ff */
[----:B------:R-:W-:-:S04]  /*28a0*/  VIADD R3, R2, -UR11 ;  /* 0x8000000b02037c36 */ /* 0x000fc80008000000 */
[C---:B------:R-:W-:Y:S02]  /*28b0*/  IMAD.IADD R58, R3.reuse, 0x1, R56 ;  /* 0x00000001033a7824 */ /* 0x040fe400078e0238 */
[----:B------:R-:W-:-:S04]  /*28c0*/  VIADD R21, R3, UR7 ;  /* 0x0000000703157c36 */ /* 0x000fc80008000000 */
[----:B0-----:R-:W-:Y:S01]  /*28d0*/  IMAD.IADD R2, R21, 0x1, R14 ;  /* 0x0000000115027824 */ /* 0x001fe200078e020e */
[----:B------:R-:W-:Y:S02]  /*28e0*/  WARPGROUP.DEPBAR.LE gsb0, 0x0 ;  /* 0x00008000000079c5 */ /* 0x000fe40000010000 */
[----:B------:R0:W-:Y:S02]  /*28f0*/  @!P5 SYNCS.ARRIVE.TRANS64.RED.A1T0 RZ, [R0+URZ], RZ ;  /* 0x000000ff00ffd9a7 */ /* 0x0001e4000810043f */
[----:B0-----:R-:W-:-:S04]  /*2900*/  IMAD.U32 R0, RZ, RZ, UR6 ;  /* 0x00000006ff007e24 */ /* 0x001fc8000f8e00ff */
[----:B------:R-:W-:-:S05]  /*2910*/  IMAD R15, R5, -0x2, R0 ;  /* 0xfffffffe050f7824 */ /* 0x000fca00078e0200 */
[----:B------:R-:W-:Y:S01]  /*2920*/  VIADDMNMX R0, R14, R58, R15, PT ;  /* 0x0000003a0e007246 */ /* 0x000fe2000380010f */
[----:B------:R-:W-:Y:S06]  /*2930*/  @!P6 BRA `(.L_x_976) ;  /* 0x00000000005ce947 */ /* 0x000fec0003800000 */
[----:B------:R-:W-:Y:S01]  /*2940*/  R2UR UR5, R17 ;  /* 0x00000000110572ca */ /* 0x000fe200000e0000 */
[----:B------:R-:W-:Y:S01]  /*2950*/  IMAD.U32 R3, RZ, RZ, UR10 ;  /* 0x0000000aff037e24 */ /* 0x000fe2000f8e00ff */
[----:B------:R-:W-:Y:S11]  /*2960*/  BSSY B0, `(.L_x_977) ;  /* 0x0000010000007945 */ /* 0x000ff60003800000 */
[----:B------:R-:W-:-:S04]  /*2970*/  IMAD R3, R3, UR5, R14 ;  /* 0x0000000503037c24 */ /* 0x000fc8000f8e020e */
[----:B------:R-:W-:-:S05]  /*2980*/  VIADD R3, R3, -UR11 ;  /* 0x8000000b03037c36 */ /* 0x000fca0008000000 */
[----:B------:R-:W-:-:S13]  /*2990*/  ISETP.GT.AND P0, PT, R3, -0x1, PT ;  /* 0xffffffff0300780c */ /* 0x000fda0003f04270 */
[----:B------:R-:W-:Y:S05]  /*29a0*/  @P0 BRA `(.L_x_978) ;  /* 0x00000000001c0947 */ /* 0x000fea0003800000 */
[----:B------:R-:W-:Y:S02]  /*29b0*/  ISETP.NE.AND P0, PT, R57, 0x1, PT ;  /* 0x000000013900780c */ /* 0x000fe40003f05270 */
[----:B------:R-:W-:-:S11]  /*29c0*/  LOP3.LUT R3, RZ, R3, RZ, 0x33, !PT ;  /* 0x00000003ff037212 */ /* 0x000fd600078e33ff */
[----:B------:R-:W0:Y:S02]  /*29d0*/  @P0 LDC.64 R60, c[0x0][0x9e8] ;  /* 0x00027a00ff3c0b82 */ /* 0x000e240000000a00 */
[----:B0-----:R-:W-:-:S05]  /*29e0*/  @P0 IMAD.HI.U32 R14, R3, R60, RZ ;  /* 0x0000003c030e0227 */ /* 0x001fca00078e00ff */
[----:B------:R-:W-:-:S04]  /*29f0*/  @P0 SHF.R.U32.HI R3, RZ, R61, R14 ;  /* 0x0000003dff030219 */ /* 0x000fc8000001160e */
[----:B------:R-:W-:Y:S01]  /*2a00*/  LOP3.LUT R3, RZ, R3, RZ, 0x33, !PT ;  /* 0x00000003ff037212 */ /* 0x000fe200078e33ff */
[----:B------:R-:W-:Y:S06]  /*2a10*/  BRA `(.L_x_979) ;  /* 0x0000000000107947 */ /* 0x000fec0003800000 */
.L_x_978:
[----:B------:R-:W-:-:S13]  /*2a20*/  ISETP.NE.AND P0, PT, R57, 0x1, PT ;  /* 0x000000013900780c */ /* 0x000fda0003f05270 */
[----:B------:R-:W0:Y:S02]  /*2a30*/  @P0 LDC.64 R60, c[0x0][0x9e8] ;  /* 0x00027a00ff3c0b82 */ /* 0x000e240000000a00 */
[----:B0-----:R-:W-:-:S05]  /*2a40*/  @P0 IMAD.HI.U32 R14, R3, R60, RZ ;  /* 0x0000003c030e0227 */ /* 0x001fca00078e00ff */
[----:B------:R-:W-:-:S07]  /*2a50*/  @P0 SHF.R.U32.HI R3, RZ, R61, R14 ;  /* 0x0000003dff030219 */ /* 0x000fce000001160e */
.L_x_979:
[----:B------:R-:W-:Y:S05]  /*2a60*/  BSYNC B0 ;  /* 0x0000000000007941 */ /* 0x000fea0003800000 */
.L_x_977:
[----:B------:R-:W-:-:S04]  /*2a70*/  IMAD R14, R3, R57, -UR27 ;  /* 0x8000001b030e7e24 */ /* 0x000fc8000f8e0239 */
[----:B------:R-:W-:-:S05]  /*2a80*/  IMAD R3, R5, -0x2, R14 ;  /* 0xfffffffe05037824 */ /* 0x000fca00078e020e */
[----:B------:R-:W-:Y:S02]  /*2a90*/  VIMNMX R2, R2, R3, !PT ;  /* 0x0000000302027248 */ /* 0x000fe40007fe0100 */
[----:B------:R-:W-:-:S07]  /*2aa0*/  VIADDMNMX R0, R3, R57, R0, PT ;  /* 0x0000003903007246 */ /* 0x000fce0003800100 */
.L_x_976:
[----:B------:R-:W-:Y:S01]  /*2ab0*/  UISETP.GE.AND UP1, UPT, UR4, 0x2, UPT ;  /* 0x000000020400788c */ /* 0x000fe2000bf26270 */
[----:B------:R-:W0:Y:S01]  /*2ac0*/  SHFL.IDX PT, R4, R4, 0x1, 0x1c1f ;  /* 0x003c1f0004047f89 */ /* 0x000e2200000e0000 */
[----:B------:R-:W-:Y:S02]  /*2ad0*/  UISETP.GE.AND UP4, UPT, UR4, 0x9, UPT ;  /* 0x000000090400788c */ /* 0x000fe4000bf86270 */
[----:B------:R-:W-:Y:S02]  /*2ae0*/  UISETP.GE.AND UP2, UPT, UR4, 0x1, UPT ;  /* 0x000000010400788c */ /* 0x000fe4000bf46270 */
[----:B------:R-:W-:Y:S01]  /*2af0*/  PLOP3.LUT P1, PT, PT, PT, UP1, 0x40, 0x0 ;  /* 0x000000000000781c */ /* 0x000fe20003f2e818 */
[----:B------:R-:W-:Y:S01]  /*2b00*/  UP2UR UR26, UPR, URZ, 0x2 ;  /* 0x000000023f1a7883 */ /* 0x000fe20008000000 */
[----:B------:R-:W-:Y:S01]  /*2b10*/  PLOP3.LUT P0, PT, PT, PT, UP4, 0x40, 0x0 ;  /* 0x000000000000781c */ /* 0x000fe20003f0e848 */
[----:B------:R-:W-:Y:S01]  /*2b20*/  UISETP.GE.AND UP1, UPT, UR4, 0x12, UPT ;  /* 0x000000120400788c */ /* 0x000fe2000bf26270 */
[----:B------:R-:W-:Y:S01]  /*2b30*/  ISETP.GT.AND P1, PT, R2, 0x1, P1 ;  /* 0x000000010200780c */ /* 0x000fe20000f24270 */
[----:B------:R-:W-:Y:S01]  /*2b40*/  UISETP.GE.AND UP3, UPT, UR4, 0xa, UPT ;  /* 0x0000000a0400788c */ /* 0x000fe2000bf66270 */
[----:B------:R-:W-:Y:S01]  /*2b50*/  PLOP3.LUT P2, PT, PT, PT, UP2, 0x40, 0x0 ;  /* 0x000000000000781c */ /* 0x000fe20003f4e828 */
[----:B------:R-:W-:Y:S01]  /*2b60*/  UP2UR UR18, UPR, URZ, 0x2 ;  /* 0x000000023f127883 */ /* 0x000fe20008000000 */
[----:B------:R-:W-:Y:S01]  /*2b70*/  ISETP.LT.OR P1, PT, R0, 0x2, P1 ;  /* 0x000000020000780c */ /* 0x000fe20000f21670 */
[----:B------:R-:W-:Y:S01]  /*2b80*/  UP2UR UR23, UPR, URZ, 0x4 ;  /* 0x000000043f177883 */ /* 0x000fe20008000000 */
[C---:B------:R-:W-:Y:S01]  /*2b90*/  ISETP.GT.AND P0, PT, R2.reuse, 0x8, P0 ;  /* 0x000000080200780c */ /* 0x040fe20000704270 */
[----:B------:R-:W-:Y:S01]  /*2ba0*/  UISETP.GE.AND UP2, UPT, UR4, 0x11, UPT ;  /* 0x000000110400788c */ /* 0x000fe2000bf46270 */
[----:B------:R-:W-:Y:S01]  /*2bb0*/  ISETP.GT.AND P2, PT, R2, RZ, P2 ;  /* 0x000000ff0200720c */ /* 0x000fe20001744270 */
[----:B------:R-:W-:Y:S01]  /*2bc0*/  UP2UR UR22, UPR, URZ, 0x10 ;  /* 0x000000103f167883 */ /* 0x000fe20008000000 */
[----:B------:R-:W-:Y:S01]  /*2bd0*/  FSEL R60, R25, -INF , !P1 ;  /* 0xff800000193c7808 */ /* 0x000fe20004800000 */
[----:B------:R-:W-:Y:S01]  /*2be0*/  UP2UR UR15, UPR, URZ, 0x4 ;  /* 0x000000043f0f7883 */ /* 0x000fe20008000000 */
[----:B------:R-:W-:Y:S01]  /*2bf0*/  PLOP3.LUT P1, PT, PT, PT, UP1, 0x40, 0x0 ;  /* 0x000000000000781c */ /* 0x000fe20003f2e818 */
[----:B------:R-:W-:Y:S01]  /*2c00*/  UISETP.GE.AND UP1, UPT, UR4, 0x19, UPT ;  /* 0x000000190400788c */ /* 0x000fe2000bf26270 */
[----:B------:R-:W-:Y:S01]  /*2c10*/  PLOP3.LUT P3, PT, PT, PT, UP3, 0x40, 0x0 ;  /* 0x000000000000781c */ /* 0x000fe20003f6e838 */
[----:B------:R-:W-:Y:S01]  /*2c20*/  UP2UR UR5, UPR, URZ, 0x8 ;  /* 0x000000083f057883 */ /* 0x000fe20008000000 */
[C---:B------:R-:W-:Y:S01]  /*2c30*/  ISETP.LT.OR P0, PT, R0.reuse, 0x9, P0 ;  /* 0x000000090000780c */ /* 0x040fe20000701670 */
[----:B------:R-:W-:Y:S01]  /*2c40*/  UP2UR UR19, UPR, URZ, 0x2 ;  /* 0x000000023f137883 */ /* 0x000fe20008000000 */
[----:B------:R-:W-:Y:S01]  /*2c50*/  ISETP.LT.OR P2, PT, R0, 0x1, P2 ;  /* 0x000000010000780c */ /* 0x000fe20001741670 */
[----:B------:R-:W-:Y:S01]  /*2c60*/  UISETP.GE.AND UP3, UPT, UR4, 0x31, UPT ;  /* 0x000000310400788c */ /* 0x000fe2000bf66270 */
[----:B------:R-:W-:Y:S01]  /*2c70*/  ISETP.GT.AND P3, PT, R2, 0x9, P3 ;  /* 0x000000090200780c */ /* 0x000fe20001f64270 */
[----:B------:R-:W-:Y:S01]  /*2c80*/  UISETP.GE.AND UP4, UPT, UR4, 0x32, UPT ;  /* 0x000000320400788c */ /* 0x000fe2000bf86270 */
[----:B------:R-:W-:Y:S01]  /*2c90*/  FSEL R28, R28, -INF , !P0 ;  /* 0xff8000001c1c7808 */ /* 0x000fe20004000000 */
[----:B------:R-:W-:Y:S01]  /*2ca0*/  UISETP.GE.AND UP5, UPT, UR4, 0x39, UPT ;  /* 0x000000390400788c */ /* 0x000fe2000bfa6270 */
[----:B------:R-:W-:Y:S01]  /*2cb0*/  FSEL R24, R24, -INF , !P2 ;  /* 0xff80000018187808 */ /* 0x000fe20005000000 */
[----:B------:R-:W-:Y:S01]  /*2cc0*/  UISETP.GE.AND UP6, UPT, UR4, 0x3a, UPT ;  /* 0x0000003a0400788c */ /* 0x000fe2000bfc6270 */
[----:B------:R-:W-:Y:S01]  /*2cd0*/  PLOP3.LUT P0, PT, PT, PT, UP1, 0x40, 0x0 ;  /* 0x000000000000781c */ /* 0x000fe20003f0e818 */
[----:B------:R-:W-:Y:S01]  /*2ce0*/  UISETP.GE.AND UP1, UPT, UR4, 0x1a, UPT ;  /* 0x0000001a0400788c */ /* 0x000fe2000bf26270 */
[----:B------:R-:W-:Y:S01]  /*2cf0*/  PLOP3.LUT P2, PT, PT, PT, UP2, 0x40, 0x0 ;  /* 0x000000000000781c */ /* 0x000fe20003f4e828 */
[----:B------:R-:W-:Y:S01]  /*2d00*/  UISETP.GE.AND UP2, UPT, UR4, 0x2a, UPT ;  /* 0x0000002a0400788c */ /* 0x000fe2000bf46270 */
[----:B------:R-:W-:Y:S01]  /*2d10*/  ISETP.LT.OR P3, PT, R0, 0xa, P3 ;  /* 0x0000000a0000780c */ /* 0x000fe20001f61670 */
[----:B------:R-:W-:Y:S01]  /*2d20*/  UP2UR UR6, UPR, URZ, 0x2 ;  /* 0x000000023f067883 */ /* 0x000fe20008000000 */
[----:B------:R-:W-:-:S02]  /*2d30*/  ISETP.GT.AND P2, PT, R2, 0x10, P2 ;  /* 0x000000100200780c */ /* 0x000fc40001744270 */
[----:B------:R-:W-:Y:S02]  /*2d40*/  FSEL R62, R29, -INF , !P3 ;  /* 0xff8000001d3e7808 */ /* 0x000fe40005800000 */
[----:B------:R-:W-:Y:S01]  /*2d50*/  PLOP3.LUT P3, PT, PT, PT, UP1, 0x40, 0x0 ;  /* 0x000000000000781c */ /* 0x000fe20003f6e818 */
[----:B------:R-:W-:Y:S01]  /*2d60*/  UISETP.GE.AND UP1, UPT, UR4, 0x21, UPT ;  /* 0x000000210400788c */ /* 0x000fe2000bf26270 */
[----:B------:R-:W-:Y:S02]  /*2d70*/  ISETP.LT.OR P2, PT, R0, 0x11, P2 ;  /* 0x000000110000780c */ /* 0x000fe40001741670 */
[----:B------:R-:W-:Y:S01]  /*2d80*/  ISETP.GT.AND P1, PT, R2, 0x11, P1 ;  /* 0x000000110200780c */ /* 0x000fe20000f24270 */
[----:B------:R-:W-:Y:S01]  /*2d90*/  UP2UR UR14, UPR, URZ, 0x2 ;  /* 0x000000023f0e7883 */ /* 0x000fe20008000000 */
[----:B------:R-:W-:Y:S02]  /*2da0*/  FSEL R32, R32, -INF , !P2 ;  /* 0xff80000020207808 */ /* 0x000fe40005000000 */
[----:B------:R-:W-:Y:S01]  /*2db0*/  PLOP3.LUT P2, PT, PT, PT, UP1, 0x40, 0x0 ;  /* 0x000000000000781c */ /* 0x000fe20003f4e818 */
[----:B------:R-:W-:Y:S01]  /*2dc0*/  UISETP.GE.AND UP1, UPT, UR4, 0x22, UPT ;  /* 0x000000220400788c */ /* 0x000fe2000bf26270 */
[----:B------:R-:W-:-:S02]  /*2dd0*/  ISETP.LT.OR P1, PT, R0, 0x12, P1 ;  /* 0x000000120000780c */ /* 0x000fc40000f21670 */
[C---:B------:R-:W-:Y:S01]  /*2de0*/  ISETP.GT.AND P0, PT, R2.reuse, 0x18, P0 ;  /* 0x000000180200780c */ /* 0x040fe20000704270 */
[----:B------:R-:W-:Y:S01]  /*2df0*/  UP2UR UR7, UPR, URZ, 0x2 ;  /* 0x000000023f077883 */ /* 0x000fe20008000000 */
[----:B------:R-:W-:Y:S02]  /*2e00*/  ISETP.GT.AND P3, PT, R2, 0x19, P3 ;  /* 0x000000190200780c */ /* 0x000fe40001f64270 */
[----:B------:R-:W-:Y:S02]  /*2e10*/  FSEL R64, R33, -INF , !P1 ;  /* 0xff80000021407808 */ /* 0x000fe40004800000 */
[----:B------:R-:W-:Y:S01]  /*2e20*/  PLOP3.LUT P1, PT, PT, PT, UP1, 0x40, 0x0 ;  /* 0x000000000000781c */ /* 0x000fe20003f2e818 */
[----:B------:R-:W-:Y:S01]  /*2e30*/  UISETP.GE.AND UP1, UPT, UR4, 0x29, UPT ;  /* 0x000000290400788c */ /* 0x000fe2000bf26270 */
[C---:B------:R-:W-:Y:S02]  /*2e40*/  ISETP.LT.OR P0, PT, R0.reuse, 0x19, P0 ;  /* 0x000000190000780c */ /* 0x040fe40000701670 */
[----:B------:R-:W-:-:S02]  /*2e50*/  ISETP.LT.OR P3, PT, R0, 0x1a, P3 ;  /* 0x0000001a0000780c */ /* 0x000fc40001f61670 */
[----:B------:R-:W-:Y:S02]  /*2e60*/  FSEL R36, R36, -INF , !P0 ;  /* 0xff80000024247808 */ /* 0x000fe40004000000 */
[----:B------:R-:W-:Y:S02]  /*2e70*/  FSEL R66, R37, -INF , !P3 ;  /* 0xff80000025427808 */ /* 0x000fe40005800000 */
[----:B------:R-:W-:Y:S02]  /*2e80*/  PLOP3.LUT P0, PT, PT, PT, UP1, 0x40, 0x0 ;  /* 0x000000000000781c */ /* 0x000fe40003f0e818 */
[----:B------:R-:W-:Y:S02]  /*2e90*/  PLOP3.LUT P3, PT, PT, PT, UP2, 0x40, 0x0 ;  /* 0x000000000000781c */ /* 0x000fe40003f6e828 */
[C---:B------:R-:W-:Y:S02]  /*2ea0*/  ISETP.GT.AND P2, PT, R2.reuse, 0x20, P2 ;  /* 0x000000200200780c */ /* 0x040fe40001744270 */
[----:B------:R-:W-:-:S02]  /*2eb0*/  ISETP.GT.AND P1, PT, R2, 0x21, P1 ;  /* 0x000000210200780c */ /* 0x000fc40000f24270 */
[C---:B------:R-:W-:Y:S02]  /*2ec0*/  ISETP.GT.AND P0, PT, R2.reuse, 0x28, P0 ;  /* 0x000000280200780c */ /* 0x040fe40000704270 */
[----:B------:R-:W-:Y:S02]  /*2ed0*/  ISETP.GT.AND P3, PT, R2, 0x29, P3 ;  /* 0x000000290200780c */ /* 0x000fe40001f64270 */
[C---:B------:R-:W-:Y:S02]  /*2ee0*/  ISETP.LT.OR P2, PT, R0.reuse, 0x21, P2 ;  /* 0x000000210000780c */ /* 0x040fe40001741670 */
[C---:B------:R-:W-:Y:S02]  /*2ef0*/  ISETP.LT.OR P1, PT, R0.reuse, 0x22, P1 ;  /* 0x000000220000780c */ /* 0x040fe40000f21670 */
[C---:B------:R-:W-:Y:S02]  /*2f00*/  ISETP.LT.OR P0, PT, R0.reuse, 0x29, P0 ;  /* 0x000000290000780c */ /* 0x040fe40000701670 */
[----:B------:R-:W-:-:S02]  /*2f10*/  ISETP.LT.OR P3, PT, R0, 0x2a, P3 ;  /* 0x0000002a0000780c */ /* 0x000fc40001f61670 */
[----:B------:R-:W-:Y:S02]  /*2f20*/  FSEL R40, R40, -INF , !P2 ;  /* 0xff80000028287808 */ /* 0x000fe40005000000 */
[----:B------:R-:W-:Y:S02]  /*2f30*/  FSEL R68, R41, -INF , !P1 ;  /* 0xff80000029447808 */ /* 0x000fe40004800000 */
[----:B------:R-:W-:Y:S02]  /*2f40*/  FSEL R44, R44, -INF , !P0 ;  /* 0xff8000002c2c7808 */ /* 0x000fe40004000000 */
[----:B------:R-:W-:Y:S02]  /*2f50*/  FSEL R70, R45, -INF , !P3 ;  /* 0xff8000002d467808 */ /* 0x000fe40005800000 */
[----:B------:R-:W-:Y:S02]  /*2f60*/  PLOP3.LUT P2, PT, PT, PT, UP3, 0x40, 0x0 ;  /* 0x000000000000781c */ /* 0x000fe40003f4e838 */
[----:B------:R-:W-:-:S02]  /*2f70*/  PLOP3.LUT P1, PT, PT, PT, UP4, 0x40, 0x0 ;  /* 0x000000000000781c */ /* 0x000fc40003f2e848 */
[----:B------:R-:W-:Y:S02]  /*2f80*/  PLOP3.LUT P0, PT, PT, PT, UP5, 0x40, 0x0 ;  /* 0x000000000000781c */ /* 0x000fe40003f0e858 */
[----:B------:R-:W-:Y:S02]  /*2f90*/  PLOP3.LUT P3, PT, PT, PT, UP6, 0x40, 0x0 ;  /* 0x000000000000781c */ /* 0x000fe40003f6e868 */
[C---:B------:R-:W-:Y:S02]  /*2fa0*/  ISETP.GT.AND P2, PT, R2.reuse, 0x30, P2 ;  /* 0x000000300200780c */ /* 0x040fe40001744270 */
[C---:B------:R-:W-:Y:S02]  /*2fb0*/  ISETP.GT.AND P1, PT, R2.reuse, 0x31, P1 ;  /* 0x000000310200780c */ /* 0x040fe40000f24270 */
[C---:B------:R-:W-:Y:S02]  /*2fc0*/  ISETP.GT.AND P0, PT, R2.reuse, 0x38, P0 ;  /* 0x000000380200780c */ /* 0x040fe40000704270 */
[----:B------:R-:W-:Y:S01]  /*2fd0*/  ISETP.GT.AND P3, PT, R2, 0x39, P3 ;  /* 0x000000390200780c */ /* 0x000fe20001f64270 */
[----:B0-----:R-:W-:Y:S01]  /*2fe0*/  IMAD.IADD R2, R21, 0x1, R4 ;  /* 0x0000000115027824 */ /* 0x001fe200078e0204 */
[----:B------:R-:W-:-:S02]  /*2ff0*/  ISETP.LT.OR P2, PT, R0, 0x31, P2 ;  /* 0x000000310000780c */ /* 0x000fc40001741670 */
[C---:B------:R-:W-:Y:S02]  /*3000*/  ISETP.LT.OR P1, PT, R0.reuse, 0x32, P1 ;  /* 0x000000320000780c */ /* 0x040fe40000f21670 */
[C---:B------:R-:W-:Y:S02]  /*3010*/  ISETP.LT.OR P0, PT, R0.reuse, 0x39, P0 ;  /* 0x000000390000780c */ /* 0x040fe40000701670 */
[----:B------:R-:W-:Y:S02]  /*3020*/  ISETP.LT.OR P3, PT, R0, 0x3a, P3 ;  /* 0x0000003a0000780c */ /* 0x000fe40001f61670 */
[----:B------:R-:W-:Y:S02]  /*3030*/  VIADDMNMX R0, R4, R58, R15, PT ;  /* 0x0000003a04007246 */ /* 0x000fe4000380010f */
[----:B------:R-:W-:Y:S02]  /*3040*/  FSEL R48, R48, -INF , !P2 ;  /* 0xff80000030307808 */ /* 0x000fe40005000000 */
[----:B------:R-:W-:-:S02]  /*3050*/  FSEL R58, R49, -INF , !P1 ;  /* 0xff800000313a7808 */ /* 0x000fc40004800000 */
[----:B------:R-:W-:Y:S02]  /*3060*/  FSEL R52, R52, -INF , !P0 ;  /* 0xff80000034347808 */ /* 0x000fe40004000000 */
[----:B------:R-:W-:Y:S01]  /*3070*/  FSEL R72, R53, -INF , !P3 ;  /* 0xff80000035487808 */ /* 0x000fe20005800000 */
[----:B------:R-:W-:Y:S06]  /*3080*/  @!P6 BRA `(.L_x_980) ;  /* 0x00000000005ce947 */ /* 0x000fec0003800000 */
[----:B------:R-:W-:Y:S01]  /*3090*/  R2UR UR4, R17 ;  /* 0x00000000110472ca */ /* 0x000fe200000e0000 */
[----:B------:R-:W-:Y:S01]  /*30a0*/  IMAD.U32 R3, RZ, RZ, UR10 ;  /* 0x0000000aff037e24 */ /* 0x000fe2000f8e00ff */
[----:B------:R-:W-:Y:S11]  /*30b0*/  BSSY B0, `(.L_x_981) ;  /* 0x0000010000007945 */ /* 0x000ff60003800000 */
[----:B------:R-:W-:-:S05]  /*30c0*/  IMAD R3, R3, UR4, R4 ;  /* 0x0000000403037c24 */ /* 0x000fca000f8e0204 */
[----:B------:R-:W-:-:S04]  /*30d0*/  IADD3 R3, R3, -UR11, RZ ;  /* 0x8000000b03037c10 */ /* 0x000fc8000fffe0ff */
        /* <DEDUP_REMOVED lines=9> */
.L_x_982:
[----:B------:R-:W-:-:S13]  /*3170*/  ISETP.NE.AND P0, PT, R57, 0x1, PT ;  /* 0x000000013900780c */ /* 0x000fda0003f05270 */
[----:B------:R-:W0:Y:S02]  /*3180*/  @P0 LDC.64 R14, c[0x0][0x9e8] ;  /* 0x00027a00ff0e0b82 */ /* 0x000e240000000a00 */
[----:B0-----:R-:W-:-:S05]  /*3190*/  @P0 IMAD.HI.U32 R4, R3, R14, RZ ;  /* 0x0000000e03040227 */ /* 0x001fca00078e00ff */
[----:B------:R-:W-:-:S07]  /*31a0*/  @P0 SHF.R.U32.HI R3, RZ, R15, R4 ;  /* 0x0000000fff030219 */ /* 0x000fce0000011604 */
.L_x_983:
[----:B------:R-:W-:Y:S05]  /*31b0*/  BSYNC B0 ;  /* 0x0000000000007941 */ /* 0x000fea0003800000 */
.L_x_981:
[----:B------:R-:W-:-:S04]  /*31c0*/  IMAD R4, R3, R57, -UR27 ;  /* 0x8000001b03047e24 */ /* 0x000fc8000f8e0239 */
[----:B------:R-:W-:-:S05]  /*31d0*/  IMAD R3, R5, -0x2, R4 ;  /* 0xfffffffe05037824 */ /* 0x000fca00078e0204 */
[----:B------:R-:W-:Y:S02]  /*31e0*/  VIMNMX R2, R2, R3, !PT ;  /* 0x0000000302027248 */ /* 0x000fe40007fe0100 */
[----:B------:R-:W-:-:S07]  /*31f0*/  VIADDMNMX R0, R3, R57, R0, PT ;  /* 0x0000003903007246 */ /* 0x000fce0003800100 */
.L_x_980:
[----:B------:R-:W-:Y:S01]  /*3200*/  FMNMX.FTZ R3, R24, R60, !PT ;  /* 0x0000003c18037209 */ /* 0x000fe20007810000 */
[----:B------:R-:W-:Y:S02]  /*3210*/  UP2UR UR4, UPR, URZ, 0x8 ;  /* 0x000000083f047883 */ /* 0x000fe40008000000 */
[----:B------:R-:W-:Y:S01]  /*3220*/  UISETP.NE.AND UP3, UPT, UR22, URZ, UPT ;  /* 0x0000003f1600728c */ /* 0x000fe2000bf65270 */
[----:B------:R-:W-:Y:S01]  /*3230*/  FMNMX.FTZ R3, R28, R3, !PT ;  /* 0x000000031c037209 */ /* 0x000fe20007810000 */
[----:B------:R-:W-:Y:S02]  /*3240*/  UP2UR UR22, UPR, URZ, 0x10 ;  /* 0x000000103f167883 */ /* 0x000fe40008000000 */
[----:B------:R-:W-:Y:S01]  /*3250*/  UISETP.NE.AND UP4, UPT, UR26, URZ, UPT ;  /* 0x0000003f1a00728c */ /* 0x000fe2000bf85270 */
[----:B------:R-:W-:Y:S01]  /*3260*/  FMNMX.FTZ R3, R62, R3, !PT ;  /* 0x000000033e037209 */ /* 0x000fe20007810000 */
[----:B------:R-:W-:Y:S01]  /*3270*/  UP2UR UR26, UPR, URZ, 0x20 ;  /* 0x000000203f1a7883 */ /* 0x000fe20008000000 */
[----:B------:R-:W-:Y:S01]  /*3280*/  PLOP3.LUT P2, PT, PT, PT, UP3, 0x40, 0x0 ;  /* 0x000000000000781c */ /* 0x000fe20003f4e838 */
[----:B------:R-:W-:Y:S01]  /*3290*/  UISETP.NE.AND UP5, UPT, UR23, URZ, UPT ;  /* 0x0000003f1700728c */ /* 0x000fe2000bfa5270 */
[----:B------:R-:W-:Y:S01]  /*32a0*/  FMNMX.FTZ R3, R32, R3, !PT ;  /* 0x0000000320037209 */ /* 0x000fe20007810000 */
[----:B------:R-:W-:Y:S01]  /*32b0*/  UP2UR UR27, UPR, URZ, 0x1 ;  /* 0x000000013f1b7883 */ /* 0x000fe20008000000 */
[----:B------:R-:W-:Y:S01]  /*32c0*/  PLOP3.LUT P1, PT, PT, PT, UP4, 0x40, 0x0 ;  /* 0x000000000000781c */ /* 0x000fe20003f2e848 */
[----:B------:R-:W-:Y:S01]  /*32d0*/  UISETP.NE.AND UP0, UPT, UR15, URZ, UPT ;  /* 0x0000003f0f00728c */ /* 0x000fe2000bf05270 */
[----:B------:R-:W-:Y:S01]  /*32e0*/  FMNMX.FTZ R3, R64, R3, !PT ;  /* 0x0000000340037209 */ /* 0x000fe20007810000 */
[----:B------:R-:W-:Y:S01]  /*32f0*/  UISETP.NE.AND UP3, UPT, UR18, URZ, UPT ;  /* 0x0000003f1200728c */ /* 0x000fe2000bf65270 */
[----:B------:R-:W-:Y:S01]  /*3300*/  PLOP3.LUT P3, PT, PT, PT, UP5, 0x40, 0x0 ;  /* 0x000000000000781c */ /* 0x000fe20003f6e858 */
[----:B------:R-:W-:Y:S01]  /*3310*/  UISETP.NE.AND UP5, UPT, UR5, URZ, UPT ;  /* 0x0000003f0500728c */ /* 0x000fe2000bfa5270 */
[----:B------:R-:W-:Y:S01]  /*3320*/  FMNMX.FTZ R3, R36, R3, !PT ;  /* 0x0000000324037209 */ /* 0x000fe20007810000 */
[----:B------:R-:W-:Y:S01]  /*3330*/  UISETP.NE.AND UP4, UPT, UR19, URZ, UPT ;  /* 0x0000003f1300728c */ /* 0x000fe2000bf85270 */
[----:B------:R-:W-:Y:S01]  /*3340*/  ISETP.GT.AND P3, PT, R2, RZ, P3 ;  /* 0x000000ff0200720c */ /* 0x000fe20001f64270 */
[----:B------:R-:W-:Y:S01]  /*3350*/  ULDC UR5, c[0x0][0x988] ;  /* 0x0002620000057ab9 */ /* 0x000fe20000000800 */
[----:B------:R-:W-:Y:S01]  /*3360*/  FMNMX.FTZ R3, R66, R3, !PT ;  /* 0x0000000342037209 */ /* 0x000fe20007810000 */
[----:B------:R-:W-:Y:S01]  /*3370*/  UP2UR UR23, UPR, URZ, 0x40 ;  /* 0x000000403f177883 */ /* 0x000fe20008000000 */
[----:B------:R-:W-:Y:S01]  /*3380*/  ISETP.GT.AND P1, PT, R2, 0x1, P1 ;  /* 0x000000010200780c */ /* 0x000fe20000f24270 */
[----:B------:R-:W-:Y:S01]  /*3390*/  UISETP.NE.AND UP6, UPT, UR14, URZ, UPT ;  /* 0x0000003f0e00728c */ /* 0x000fe2000bfc5270 */
[----:B------:R-:W-:-:S02]  /*33a0*/  FMNMX.FTZ R3, R40, R3, !PT ;  /* 0x0000000328037209 */ /* 0x000fc40007810000 */
[----:B------:R-:W-:Y:S02]  /*33b0*/  ISETP.LT.OR P3, PT, R0, 0x1, P3 ;  /* 0x000000010000780c */ /* 0x000fe40001f61670 */
[----:B------:R-:W-:Y:S02]  /*33c0*/  FMNMX.FTZ R3, R68, R3, !PT ;  /* 0x0000000344037209 */ /* 0x000fe40007810000 */
[----:B------:R-:W-:Y:S02]  /*33d0*/  ISETP.LT.OR P1, PT, R0, 0x2, P1 ;  /* 0x000000020000780c */ /* 0x000fe40000f21670 */
[----:B------:R-:W-:Y:S02]  /*33e0*/  FMNMX.FTZ R3, R44, R3, !PT ;  /* 0x000000032c037209 */ /* 0x000fe40007810000 */
[----:B------:R-:W-:Y:S02]  /*33f0*/  ISETP.GT.AND P2, PT, R2, 0x8, P2 ;  /* 0x000000080200780c */ /* 0x000fe40001744270 */
[----:B------:R-:W-:-:S02]  /*3400*/  FMNMX.FTZ R3, R70, R3, !PT ;  /* 0x0000000346037209 */ /* 0x000fc40007810000 */
[----:B------:R-:W-:Y:S02]  /*3410*/  FSEL R26, R26, -INF , !P3 ;  /* 0xff8000001a1a7808 */ /* 0x000fe40005800000 */
[----:B------:R-:W-:Y:S02]  /*3420*/  FMNMX.FTZ R3, R48, R3, !PT ;  /* 0x0000000330037209 */ /* 0x000fe40007810000 */
[----:B------:R-:W-:Y:S01]  /*3430*/  PLOP3.LUT P3, PT, PT, PT, UP0, 0x40, 0x0 ;  /* 0x000000000000781c */ /* 0x000fe20003f6e808 */
[----:B------:R-:W-:Y:S01]  /*3440*/  UISETP.NE.AND UP0, UPT, UR7, URZ, UPT ;  /* 0x0000003f0700728c */ /* 0x000fe2000bf05270 */
[----:B------:R-:W-:Y:S02]  /*3450*/  FMNMX.FTZ R3, R58, R3, !PT ;  /* 0x000000033a037209 */ /* 0x000fe40007810000 */
[----:B------:R-:W-:Y:S02]  /*3460*/  FSEL R27, R27, -INF , !P1 ;  /* 0xff8000001b1b7808 */ /* 0x000fe40004800000 */
[----:B------:R-:W-:-:S02]  /*3470*/  FMNMX.FTZ R3, R52, R3, !PT ;  /* 0x0000000334037209 */ /* 0x000fc40007810000 */
[----:B------:R-:W-:Y:S02]  /*3480*/  ISETP.LT.OR P2, PT, R0, 0x9, P2 ;  /* 0x000000090000780c */ /* 0x000fe40001741670 */
[----:B------:R-:W-:Y:S02]  /*3490*/  FMNMX.FTZ R3, R72, R3, !PT ;  /* 0x0000000348037209 */ /* 0x000fe40007810000 */
[----:B------:R-:W-:Y:S01]  /*34a0*/  PLOP3.LUT P1, PT, PT, PT, UP3, 0x40, 0x0 ;  /* 0x000000000000781c */ /* 0x000fe20003f2e838 */
[----:B------:R-:W-:Y:S01]  /*34b0*/  UISETP.NE.AND UP3, UPT, UR4, URZ, UPT ;  /* 0x0000003f0400728c */ /* 0x000fe2000bf65270 */
[----:B------:R-:W-:Y:S01]  /*34c0*/  FSEL R30, R30, -INF , !P2 ;  /* 0xff8000001e1e7808 */ /* 0x000fe20005000000 */
[----:B------:R-:W0:Y:S01]  /*34d0*/  SHFL.BFLY PT, R4, R3, 0x2, 0x1f ;  /* 0x0c401f0003047f89 */ /* 0x000e2200000e0000 */
[----:B------:R-:W-:Y:S02]  /*34e0*/  ISETP.GT.AND P3, PT, R2, 0x10, P3 ;  /* 0x000000100200780c */ /* 0x000fe40001f64270 */
[----:B------:R-:W-:Y:S01]  /*34f0*/  PLOP3.LUT P2, PT, PT, PT, UP4, 0x40, 0x0 ;  /* 0x000000000000781c */ /* 0x000fe20003f4e848 */
[----:B------:R-:W-:Y:S01]  /*3500*/  UISETP.NE.AND UP4, UPT, UR22, URZ, UPT ;  /* 0x0000003f1600728c */ /* 0x000fe2000bf85270 */
[----:B------:R-:W-:-:S02]  /*3510*/  ISETP.LT.OR P3, PT, R0, 0x11, P3 ;  /* 0x000000110000780c */ /* 0x000fc40001f61670 */
[----:B------:R-:W-:Y:S02]  /*3520*/  ISETP.GT.AND P1, PT, R2, 0x11, P1 ;  /* 0x000000110200780c */ /* 0x000fe40000f24270 */
[----:B------:R-:W-:Y:S02]  /*3530*/  FSEL R34, R34, -INF , !P3 ;  /* 0xff80000022227808 */ /* 0x000fe40005800000 */
[----:B------:R-:W-:Y:S02]  /*3540*/  ISETP.LT.OR P1, PT, R0, 0x12, P1 ;  /* 0x000000120000780c */ /* 0x000fe40000f21670 */
[----:B------:R-:W-:Y:S02]  /*3550*/  ISETP.GT.AND P2, PT, R2, 0x18, P2 ;  /* 0x000000180200780c */ /* 0x000fe40001744270 */
[----:B------:R-:W-:Y:S01]  /*3560*/  PLOP3.LUT P3, PT, PT, PT, UP6, 0x40, 0x0 ;  /* 0x000000000000781c */ /* 0x000fe20003f6e868 */
[----:B------:R-:W-:Y:S01]  /*3570*/  UISETP.NE.AND UP6, UPT, UR23, URZ, UPT ;  /* 0x0000003f1700728c */ /* 0x000fe2000bfc5270 */
[----:B------:R-:W-:-:S02]  /*3580*/  FSEL R35, R35, -INF , !P1 ;  /* 0xff80000023237808 */ /* 0x000fc40004800000 */
[----:B------:R-:W-:Y:S02]  /*3590*/  ISETP.LT.OR P2, PT, R0, 0x19, P2 ;  /* 0x000000190000780c */ /* 0x000fe40001741670 */
[----:B------:R-:W-:Y:S01]  /*35a0*/  PLOP3.LUT P1, PT, PT, PT, UP0, 0x40, 0x0 ;  /* 0x000000000000781c */ /* 0x000fe20003f2e808 */
[----:B------:R-:W-:Y:S01]  /*35b0*/  UISETP.NE.AND UP0, UPT, UR27, URZ, UPT ;  /* 0x0000003f1b00728c */ /* 0x000fe2000bf05270 */
[----:B------:R-:W-:Y:S02]  /*35c0*/  ISETP.GT.AND P3, PT, R2, 0x20, P3 ;  /* 0x000000200200780c */ /* 0x000fe40001f64270 */
[----:B0-----:R-:W-:Y:S02]  /*35d0*/  FMNMX.FTZ R14, R3, R4, !PT ;  /* 0x00000004030e7209 */ /* 0x001fe40007810000 */
[----:B------:R-:W-:Y:S02]  /*35e0*/  FMNMX.FTZ R3, R26, R27, !PT ;  /* 0x0000001b1a037209 */ /* 0x000fe40007810000 */
[----:B------:R-:W-:Y:S01]  /*35f0*/  FSEL R38, R38, -INF , !P2 ;  /* 0xff80000026267808 */ /* 0x000fe20005000000 */
[----:B------:R-:W0:Y:S01]  /*3600*/  SHFL.BFLY PT, R15, R14, 0x1, 0x1f ;  /* 0x0c201f000e0f7f89 */ /* 0x000e2200000e0000 */
[----:B------:R-:W-:-:S02]  /*3610*/  PLOP3.LUT P2, PT, PT, PT, UP1, 0x40, 0x0 ;  /* 0x000000000000781c */ /* 0x000fc40003f4e818 */
[----:B------:R-:W-:Y:S01]  /*3620*/  ISETP.LT.OR P3, PT, R0, 0x21, P3 ;  /* 0x000000210000780c */ /* 0x000fe20001f61670 */
[----:B------:R-:W-:Y:S01]  /*3630*/  @UP0 ULDC UR4, c[0x0][0x450] ;  /* 0x0001140000040ab9 */ /* 0x000fe20000000800 */
[C---:B------:R-:W-:Y:S02]  /*3640*/  ISETP.GT.AND P1, PT, R2.reuse, 0x21, P1 ;  /* 0x000000210200780c */ /* 0x040fe40000f24270 */
[----:B------:R-:W-:Y:S02]  /*3650*/  ISETP.GT.AND P2, PT, R2, 0x28, P2 ;  /* 0x000000280200780c */ /* 0x000fe40001744270 */
[----:B------:R-:W-:Y:S02]  /*3660*/  FSEL R42, R42, -INF , !P3 ;  /* 0xff8000002a2a7808 */ /* 0x000fe40005800000 */
[C---:B------:R-:W-:Y:S02]  /*3670*/  ISETP.LT.OR P1, PT, R0.reuse, 0x22, P1 ;  /* 0x000000220000780c */ /* 0x040fe40000f21670 */
[----:B------:R-:W-:-:S02]  /*3680*/  ISETP.LT.OR P2, PT, R0, 0x29, P2 ;  /* 0x000000290000780c */ /* 0x000fc40001741670 */
[----:B------:R-:W-:Y:S02]  /*3690*/  PLOP3.LUT P3, PT, PT, PT, UP3, 0x40, 0x0 ;  /* 0x000000000000781c */ /* 0x000fe40003f6e838 */
[----:B------:R-:W-:Y:S02]  /*36a0*/  FSEL R43, R43, -INF , !P1 ;  /* 0xff8000002b2b7808 */ /* 0x000fe40004800000 */
[----:B------:R-:W-:Y:S02]  /*36b0*/  FSEL R46, R46, -INF , !P2 ;  /* 0xff8000002e2e7808 */ /* 0x000fe40005000000 */
[----:B------:R-:W-:Y:S02]  /*36c0*/  PLOP3.LUT P1, PT, PT, PT, UP4, 0x40, 0x0 ;  /* 0x000000000000781c */ /* 0x000fe40003f2e848 */
[----:B------:R-:W-:Y:S02]  /*36d0*/  ISETP.GT.AND P3, PT, R2, 0x30, P3 ;  /* 0x000000300200780c */ /* 0x000fe40001f64270 */
[----:B0-----:R-:W-:-:S02]  /*36e0*/  FMNMX.FTZ R4, R14, R15, !PT ;  /* 0x0000000f0e047209 */ /* 0x001fc40007810000 */
[----:B------:R-:W-:Y:S02]  /*36f0*/  FMNMX.FTZ R14, R30, R3, !PT ;  /* 0x000000031e0e7209 */ /* 0x000fe40007810000 */
[C---:B------:R-:W-:Y:S01]  /*3700*/  FSETP.NEU.FTZ.AND P0, PT, R4.reuse, -INF , PT ;  /* 0xff8000000400780b */ /* 0x040fe20003f1d000 */
[----:B------:R-:W-:Y:S01]  /*3710*/  FMUL.FTZ R15, R4, UR5 ;  /* 0x00000005040f7c20 */ /* 0x000fe20008410000 */
[----:B------:R-:W-:Y:S02]  /*3720*/  ISETP.GT.AND P1, PT, R2, 0x31, P1 ;  /* 0x000000310200780c */ /* 0x000fe40000f24270 */
[C---:B------:R-:W-:Y:S02]  /*3730*/  ISETP.LT.OR P3, PT, R0.reuse, 0x31, P3 ;  /* 0x000000310000780c */ /* 0x040fe40001f61670 */
[----:B------:R-:W-:Y:S02]  /*3740*/  FSEL R15, R15, RZ, P0 ;  /* 0x000000ff0f0f7208 */ /* 0x000fe40000000000 */
[----:B------:R-:W-:Y:S01]  /*3750*/  PLOP3.LUT P0, PT, PT, PT, UP5, 0x40, 0x0 ;  /* 0x000000000000781c */ /* 0x000fe20003f0e858 */
[----:B------:R-:W-:Y:S01]  /*3760*/  UISETP.NE.AND UP5, UPT, UR6, URZ, UPT ;  /* 0x0000003f0600728c */ /* 0x000fe2000bfa5270 */
[----:B------:R-:W-:Y:S01]  /*3770*/  ISETP.LT.OR P1, PT, R0, 0x32, P1 ;  /* 0x000000320000780c */ /* 0x000fe20000f21670 */
[--C-:B------:R-:W-:Y:S01]  /*3780*/  FFMA.FTZ R21, R60, UR5, -R15.reuse ;  /* 0x000000053c157c23 */ /* 0x100fe2000801080f */
[----:B------:R-:W-:Y:S01]  /*3790*/  ISETP.GT.AND P0, PT, R2, 0x9, P0 ;  /* 0x000000090200780c */ /* 0x000fe20000704270 */
[--C-:B------:R-:W-:Y:S01]  /*37a0*/  FFMA.FTZ R23, R62, UR5, -R15.reuse ;  /* 0x000000053e177c23 */ /* 0x100fe2000801080f */
[----:B------:R-:W-:Y:S01]  /*37b0*/  FSEL R50, R50, -INF , !P3 ;  /* 0xff80000032327808 */ /* 0x000fe20005800000 */
[--C-:B------:R-:W-:Y:S01]  /*37c0*/  FFMA.FTZ R25, R64, UR5, -R15.reuse ;  /* 0x0000000540197c23 */ /* 0x100fe2000801080f */
[----:B------:R-:W-:Y:S01]  /*37d0*/  ISETP.LT.OR P0, PT, R0, 0xa, P0 ;  /* 0x0000000a0000780c */ /* 0x000fe20000701670 */
[----:B------:R-:W-:Y:S01]  /*37e0*/  MUFU.EX2 R21, R21 ;  /* 0x0000001500157308 */ /* 0x000fe20000000800 */
[----:B------:R-:W-:Y:S01]  /*37f0*/  FSEL R51, R51, -INF , !P1 ;  /* 0xff80000033337808 */ /* 0x000fe20004800000 */
[--C-:B------:R-:W-:Y:S01]  /*3800*/  FFMA.FTZ R29, R66, UR5, -R15.reuse ;  /* 0x00000005421d7c23 */ /* 0x100fe2000801080f */
[----:B------:R-:W-:Y:S01]  /*3810*/  FSEL R31, R31, -INF , !P0 ;  /* 0xff8000001f1f7808 */ /* 0x000fe20004000000 */
[--C-:B------:R-:W-:Y:S01]  /*3820*/  FFMA.FTZ R37, R70, UR5, -R15.reuse ;  /* 0x0000000546257c23 */ /* 0x100fe2000801080f */
[----:B------:R-:W-:Y:S01]  /*3830*/  PLOP3.LUT P0, PT, PT, PT, UP5, 0x40, 0x0 ;  /* 0x000000000000781c */ /* 0x000fe20003f0e858 */
[----:B------:R-:W-:Y:S01]  /*3840*/  UISETP.NE.AND UP5, UPT, UR26, URZ, UPT ;  /* 0x0000003f1a00728c */ /* 0x000fe2000bfa5270 */
[----:B------:R-:W-:Y:S01]  /*3850*/  FMNMX.FTZ R3, R31, R14, !PT ;  /* 0x0000000e1f037209 */ /* 0x000fe20007810000 */
[----:B------:R-:W-:Y:S01]  /*3860*/  MUFU.EX2 R23, R23 ;  /* 0x0000001700177308 */ /* 0x000fe20000000800 */
[----:B------:R-:W-:Y:S01]  /*3870*/  ISETP.GT.AND P0, PT, R2, 0x19, P0 ;  /* 0x000000190200780c */ /* 0x000fe20000704270 */
[----:B------:R-:W-:Y:S01]  /*3880*/  FFMA.FTZ R41, R58, UR5, -R15 ;  /* 0x000000053a297c23 */ /* 0x000fe2000801080f */
[----:B------:R-:W-:Y:S01]  /*3890*/  FMNMX.FTZ R14, R34, R3, !PT ;  /* 0x00000003220e7209 */ /* 0x000fe20007810000 */
[----:B------:R-:W-:Y:S01]  /*38a0*/  @UP0 ULDC UR6, c[0x0][0x44c] ;  /* 0x0001130000060ab9 */ /* 0x000fe20000000800 */
[----:B------:R-:W-:Y:S01]  /*38b0*/  ISETP.LT.OR P0, PT, R0, 0x1a, P0 ;  /* 0x0000001a0000780c */ /* 0x000fe20000701670 */
[----:B------:R-:W-:Y:S01]  /*38c0*/  UIMAD.WIDE.U32 UR6, UR38, UR6, URZ ;  /* 0x00000006260672a5 */ /* 0x000fe2000f8e003f */
[----:B------:R-:W-:Y:S01]  /*38d0*/  FMNMX.FTZ R3, R35, R14, !PT ;  /* 0x0000000e23037209 */ /* 0x000fe20007810000 */
[----:B------:R-:W-:Y:S01]  /*38e0*/  MUFU.EX2 R25, R25 ;  /* 0x0000001900197308 */ /* 0x000fe20000000800 */
[----:B------:R-:W-:Y:S01]  /*38f0*/  FSEL R39, R39, -INF , !P0 ;  /* 0xff80000027277808 */ /* 0x000fe20004000000 */
[----:B------:R-:W-:Y:S01]  /*3900*/  @UP0 USHF.R.U32.HI UR38, URZ, UR4, UR7 ;  /* 0x000000043f260299 */ /* 0x000fe20008011607 */
[----:B------:R-:W-:Y:S01]  /*3910*/  PLOP3.LUT P0, PT, PT, PT, UP2, 0x40, 0x0 ;  /* 0x000000000000781c */ /* 0x000fe20003f0e828 */
[----:B------:R-:W-:Y:S01]  /*3920*/  UIADD3 UR6, UR39, -0x2, URZ ;  /* 0xfffffffe27067890 */ /* 0x000fe2000fffe03f */
[----:B------:R-:W-:Y:S01]  /*3930*/  FMNMX.FTZ R14, R38, R3, !PT ;  /* 0x00000003260e7209 */ /* 0x000fe20007810000 */
[----:B------:R-:W-:Y:S01]  /*3940*/  UIADD3 UR38, UR42, UR38, URZ ;  /* 0x000000262a267290 */ /* 0x000fe2000fffe03f */
[----:B------:R-:W-:Y:S01]  /*3950*/  ISETP.GT.AND P0, PT, R2, 0x29, P0 ;  /* 0x000000290200780c */ /* 0x000fe20000704270 */
[----:B------:R-:W-:Y:S01]  /*3960*/  MUFU.EX2 R29, R29 ;  /* 0x0000001d001d7308 */ /* 0x000fe20000000800 */
[----:B------:R-:W-:-:S02]  /*3970*/  FMNMX.FTZ R3, R39, R14, !PT ;  /* 0x0000000e27037209 */ /* 0x000fc40007810000 */
[----:B------:R-:W-:Y:S01]  /*3980*/  ISETP.LT.OR P0, PT, R0, 0x2a, P0 ;  /* 0x0000002a0000780c */ /* 0x000fe20000701670 */
[----:B------:R-:W-:Y:S01]  /*3990*/  VIADD R56, R56, UR38 ;  /* 0x0000002638387c36 */ /* 0x000fe20008000000 */
[----:B------:R-:W-:Y:S02]  /*39a0*/  FMNMX.FTZ R14, R42, R3, !PT ;  /* 0x000000032a0e7209 */ /* 0x000fe40007810000 */
[----:B------:R-:W-:Y:S01]  /*39b0*/  FSEL R47, R47, -INF , !P0 ;  /* 0xff8000002f2f7808 */ /* 0x000fe20004000000 */
[----:B------:R-:W-:Y:S01]  /*39c0*/  MUFU.EX2 R37, R37 ;  /* 0x0000002500257308 */ /* 0x000fe20000000800 */
[----:B------:R-:W-:Y:S02]  /*39d0*/  PLOP3.LUT P2, PT, PT, PT, UP5, 0x40, 0x0 ;  /* 0x000000000000781c */ /* 0x000fe40003f4e858 */
[----:B------:R-:W-:Y:S02]  /*39e0*/  PLOP3.LUT P0, PT, PT, PT, UP6, 0x40, 0x0 ;  /* 0x000000000000781c */ /* 0x000fe40003f0e868 */
[----:B------:R-:W-:Y:S01]  /*39f0*/  FMNMX.FTZ R3, R43, R14, !PT ;  /* 0x0000000e2b037209 */ /* 0x000fe20007810000 */
[--C-:B------:R-:W-:Y:S01]  /*3a00*/  FFMA.FTZ R14, R24, UR5, -R15.reuse ;  /* 0x00000005180e7c23 */ /* 0x100fe2000801080f */
[----:B------:R-:W-:Y:S01]  /*3a10*/  ISETP.GT.AND P2, PT, R2, 0x38, P2 ;  /* 0x000000380200780c */ /* 0x000fe20001744270 */
[--C-:B------:R-:W-:Y:S01]  /*3a20*/  FFMA.FTZ R24, R32, UR5, -R15.reuse ;  /* 0x0000000520187c23 */ /* 0x100fe2000801080f */
[----:B------:R-:W-:Y:S01]  /*3a30*/  ISETP.GT.AND P0, PT, R2, 0x39, P0 ;  /* 0x000000390200780c */ /* 0x000fe20000704270 */
[--C-:B------:R-:W-:Y:S01]  /*3a40*/  FFMA.FTZ R32, R40, UR5, -R15.reuse ;  /* 0x0000000528207c23 */ /* 0x100fe2000801080f */
[----:B------:R-:W-:Y:S01]  /*3a50*/  FMNMX.FTZ R2, R46, R3, !PT ;  /* 0x000000032e027209 */ /* 0x000fe20007810000 */
[----:B------:R-:W0:Y:S01]  /*3a60*/  MUFU.EX2 R14, R14 ;  /* 0x0000000e000e7308 */ /* 0x000e220000000800 */
[----:B------:R-:W-:Y:S01]  /*3a70*/  ISETP.LT.OR P2, PT, R0, 0x39, P2 ;  /* 0x000000390000780c */ /* 0x000fe20001741670 */
[----:B------:R-:W-:Y:S01]  /*3a80*/  FFMA.FTZ R40, R48, UR5, -R15 ;  /* 0x0000000530287c23 */ /* 0x000fe2000801080f */
[----:B------:R-:W-:-:S02]  /*3a90*/  FMNMX.FTZ R3, R47, R2, !PT ;  /* 0x000000022f037209 */ /* 0x000fc40007810000 */
[----:B------:R-:W-:Y:S02]  /*3aa0*/  ISETP.LT.OR P0, PT, R0, 0x3a, P0 ;  /* 0x0000003a0000780c */ /* 0x000fe40000701670 */
[----:B------:R-:W-:Y:S01]  /*3ab0*/  FMNMX.FTZ R2, R50, R3, !PT ;  /* 0x0000000332027209 */ /* 0x000fe20007810000 */
[----:B------:R-:W1:Y:S01]  /*3ac0*/  MUFU.EX2 R24, R24 ;  /* 0x0000001800187308 */ /* 0x000e620000000800 */
[----:B------:R-:W-:Y:S02]  /*3ad0*/  FSEL R54, R54, -INF , !P2 ;  /* 0xff80000036367808 */ /* 0x000fe40005000000 */
[----:B------:R-:W-:Y:S01]  /*3ae0*/  FMNMX.FTZ R3, R51, R2, !PT ;  /* 0x0000000233037209 */ /* 0x000fe20007810000 */
[--C-:B------:R-:W-:Y:S01]  /*3af0*/  FFMA.FTZ R2, R28, UR5, -R15.reuse ;  /* 0x000000051c027c23 */ /* 0x100fe2000801080f */
[----:B------:R-:W-:Y:S01]  /*3b00*/  FSEL R55, R55, -INF , !P0 ;  /* 0xff80000037377808 */ /* 0x000fe20004000000 */
[--C-:B------:R-:W-:Y:S01]  /*3b10*/  FFMA.FTZ R28, R36, UR5, -R15.reuse ;  /* 0x00000005241c7c23 */ /* 0x100fe2000801080f */
[----:B------:R-:W-:Y:S01]  /*3b20*/  FMNMX.FTZ R0, R54, R3, !PT ;  /* 0x0000000336007209 */ /* 0x000fe20007810000 */
[----:B------:R-:W-:Y:S01]  /*3b30*/  MUFU.EX2 R198, R2 ;  /* 0x0000000200c67308 */ /* 0x000fe20000000800 */
[----:B------:R-:W-:Y:S01]  /*3b40*/  FFMA.FTZ R36, R44, UR5, -R15 ;  /* 0x000000052c247c23 */ /* 0x000fe2000801080f */
[----:B0-----:R-:W-:-:S02]  /*3b50*/  F2FP.F16.F32.PACK_AB R196, R21, R14 ;  /* 0x0000000e15c4723e */ /* 0x001fc400000000ff */
[----:B------:R-:W-:-:S04]  /*3b60*/  FMNMX.FTZ R0, R55, R0, !PT ;  /* 0x0000000037007209 */ /* 0x000fc80007810000 */
[----:B------:R-:W0:Y:S01]  /*3b70*/  MUFU.EX2 R28, R28 ;  /* 0x0000001c001c7308 */ /* 0x000e220000000800 */
[----:B------:R-:W2:Y:S01]  /*3b80*/  SHFL.BFLY PT, R3, R0, 0x2, 0x1f ;  /* 0x0c401f0000037f89 */ /* 0x000ea200000e0000 */
[----:B-1----:R-:W-:-:S06]  /*3b90*/  F2FP.F16.F32.PACK_AB R192, R25, R24 ;  /* 0x0000001819c0723e */ /* 0x002fcc00000000ff */
[----:B------:R-:W-:Y:S08]  /*3ba0*/  MUFU.EX2 R32, R32 ;  /* 0x0000002000207308 */ /* 0x000ff00000000800 */
[----:B------:R-:W1:Y:S01]  /*3bb0*/  MUFU.EX2 R36, R36 ;  /* 0x0000002400247308 */ /* 0x000e620000000800 */
[----:B0-----:R-:W-:-:S07]  /*3bc0*/  F2FP.F16.F32.PACK_AB R194, R29, R28 ;  /* 0x0000001c1dc2723e */ /* 0x001fce00000000ff */
[----:B------:R-:W-:Y:S01]  /*3bd0*/  MUFU.EX2 R40, R40 ;  /* 0x0000002800287308 */ /* 0x000fe20000000800 */
[----:B--2---:R-:W-:Y:S01]  /*3be0*/  FMNMX.FTZ R2, R0, R3, !PT ;  /* 0x0000000300027209 */ /* 0x004fe20007810000 */
[----:B------:R-:W-:-:S04]  /*3bf0*/  FFMA.FTZ R0, R68, UR5, -R15 ;  /* 0x0000000544007c23 */ /* 0x000fc8000801080f */
[----:B------:R-:W0:Y:S02]  /*3c00*/  SHFL.BFLY PT, R3, R2, 0x1, 0x1f ;  /* 0x0c201f0002037f89 */ /* 0x000e2400000e0000 */
[----:B------:R-:W2:Y:S01]  /*3c10*/  MUFU.EX2 R33, R0 ;  /* 0x0000000000217308 */ /* 0x000ea20000000800 */
[----:B-1----:R-:W-:-:S07]  /*3c20*/  F2FP.F16.F32.PACK_AB R190, R37, R36 ;  /* 0x0000002425be723e */ /* 0x002fce00000000ff */
[----:B------:R-:W1:Y:S01]  /*3c30*/  MUFU.EX2 R41, R41 ;  /* 0x0000002900297308 */ /* 0x000e620000000800 */
[----:B--2---:R-:W-:Y:S02]  /*3c40*/  F2FP.F16.F32.PACK_AB R188, R33, R32 ;  /* 0x0000002021bc723e */ /* 0x004fe400000000ff */
[----:B0-----:R-:W-:Y:S01]  /*3c50*/  FMNMX.FTZ R3, R2, R3, !PT ;  /* 0x0000000302037209 */ /* 0x001fe20007810000 */
[--C-:B------:R-:W-:Y:S01]  /*3c60*/  FFMA.FTZ R2, R52, UR5, -R15.reuse ;  /* 0x0000000534027c23 */ /* 0x100fe2000801080f */
[----:B------:R-:W-:Y:S01]  /*3c70*/  FFMA.FTZ R15, R72, UR5, -R15 ;  /* 0x00000005480f7c23 */ /* 0x000fe2000801080f */
[----:B-1----:R-:W-:Y:S02]  /*3c80*/  F2FP.F16.F32.PACK_AB R184, R41, R40 ;  /* 0x0000002829b8723e */ /* 0x002fe400000000ff */
[C---:B------:R-:W-:Y:S01]  /*3c90*/  FMUL.FTZ R0, R3.reuse, UR5 ;  /* 0x0000000503007c20 */ /* 0x040fe20008410000 */
[----:B------:R-:W-:Y:S01]  /*3ca0*/  FSETP.NEU.FTZ.AND P0, PT, R3, -INF , PT ;  /* 0xff8000000300780b */ /* 0x000fe20003f1d000 */
[----:B------:R0:W-:Y:S03]  /*3cb0*/  MUFU.EX2 R45, R15 ;  /* 0x0000000f002d7308 */ /* 0x0001e60000000800 */
[----:B------:R-:W-:-:S05]  /*3cc0*/  FSEL R0, R0, RZ, P0 ;  /* 0x000000ff00007208 */ /* 0x000fca0000000000 */
[--C-:B------:R-:W-:Y:S01]  /*3cd0*/  FFMA.FTZ R26, R26, UR5, -R0.reuse ;  /* 0x000000051a1a7c23 */ /* 0x100fe20008010800 */
[--C-:B------:R-:W-:Y:S01]  /*3ce0*/  FFMA.FTZ R27, R27, UR5, -R0.reuse ;  /* 0x000000051b1b7c23 */ /* 0x100fe20008010800 */
[--C-:B------:R-:W-:Y:S01]  /*3cf0*/  FFMA.FTZ R30, R30, UR5, -R0.reuse ;  /* 0x000000051e1e7c23 */ /* 0x100fe20008010800 */
[--C-:B------:R-:W-:Y:S01]  /*3d00*/  FFMA.FTZ R31, R31, UR5, -R0.reuse ;  /* 0x000000051f1f7c23 */ /* 0x100fe20008010800 */
[----:B0-----:R-:W-:Y:S01]  /*3d10*/  FADD.FTZ R15, R14, R21 ;  /* 0x000000150e0f7221 */ /* 0x001fe20000010000 */
[--C-:B------:R-:W-:Y:S01]  /*3d20*/  FFMA.FTZ R34, R34, UR5, -R0.reuse ;  /* 0x0000000522227c23 */ /* 0x100fe20008010800 */
[----:B------:R-:W-:Y:S01]  /*3d30*/  MUFU.EX2 R26, R26 ;  /* 0x0000001a001a7308 */ /* 0x000fe20000000800 */
[--C-:B------:R-:W-:Y:S01]  /*3d40*/  FFMA.FTZ R35, R35, UR5, -R0.reuse ;  /* 0x0000000523237c23 */ /* 0x100fe20008010800 */
[----:B------:R-:W-:Y:S01]  /*3d50*/  FADD.FTZ R44, R198, R15 ;  /* 0x0000000fc62c7221 */ /* 0x000fe20000010000 */
[--C-:B------:R-:W-:Y:S01]  /*3d60*/  FFMA.FTZ R38, R38, UR5, -R0.reuse ;  /* 0x0000000526267c23 */ /* 0x100fe20008010800 */
[--C-:B------:R-:W-:Y:S01]  /*3d70*/  FFMA.FTZ R39, R39, UR5, -R0.reuse ;  /* 0x0000000527277c23 */ /* 0x100fe20008010800 */
[----:B------:R-:W-:Y:S01]  /*3d80*/  FFMA.FTZ R42, R42, UR5, -R0 ;  /* 0x000000052a2a7c23 */ /* 0x000fe20008010800 */
[----:B------:R-:W-:Y:S01]  /*3d90*/  FADD.FTZ R15, R23, R44 ;  /* 0x0000002c170f7221 */ /* 0x000fe20000010000 */
[--C-:B------:R-:W-:Y:S01]  /*3da0*/  FFMA.FTZ R43, R43, UR5, -R0.reuse ;  /* 0x000000052b2b7c23 */ /* 0x100fe20008010800 */
[----:B------:R-:W0:Y:S01]  /*3db0*/  MUFU.EX2 R27, R27 ;  /* 0x0000001b001b7308 */ /* 0x000e220000000800 */
[--C-:B------:R-:W-:Y:S01]  /*3dc0*/  FFMA.FTZ R46, R46, UR5, -R0.reuse ;  /* 0x000000052e2e7c23 */ /* 0x100fe20008010800 */
[----:B------:R-:W-:Y:S01]  /*3dd0*/  FADD.FTZ R44, R24, R15 ;  /* 0x0000000f182c7221 */ /* 0x000fe20000010000 */
[--C-:B------:R-:W-:Y:S01]  /*3de0*/  FFMA.FTZ R47, R47, UR5, -R0.reuse ;  /* 0x000000052f2f7c23 */ /* 0x100fe20008010800 */
[--C-:B------:R-:W-:Y:S01]  /*3df0*/  FFMA.FTZ R50, R50, UR5, -R0.reuse ;  /* 0x0000000532327c23 */ /* 0x100fe20008010800 */
[----:B------:R-:W-:Y:S01]  /*3e00*/  FFMA.FTZ R51, R51, UR5, -R0 ;  /* 0x0000000533337c23 */ /* 0x000fe20008010800 */
[----:B------:R-:W-:Y:S01]  /*3e10*/  FADD.FTZ R49, R25, R44 ;  /* 0x0000002c19317221 */ /* 0x000fe20000010000 */
[--C-:B------:R-:W-:Y:S01]  /*3e20*/  FFMA.FTZ R54, R54, UR5, -R0.reuse ;  /* 0x0000000536367c23 */ /* 0x100fe20008010800 */
[----:B------:R-:W1:Y:S01]  /*3e30*/  MUFU.EX2 R30, R30 ;  /* 0x0000001e001e7308 */ /* 0x000e620000000800 */
[----:B------:R-:W-:Y:S01]  /*3e40*/  FFMA.FTZ R0, R55, UR5, -R0 ;  /* 0x0000000537007c23 */ /* 0x000fe20008010800 */
[----:B------:R-:W-:Y:S01]  /*3e50*/  FADD.FTZ R48, R28, R49 ;  /* 0x000000311c307221 */ /* 0x000fe20000010000 */
[----:B------:R-:W-:-:S03]  /*3e60*/  F2FP.F16.F32.PACK_AB R198, R23, R198 ;  /* 0x000000c617c6723e */ /* 0x000fc600000000ff */
[----:B------:R-:W-:Y:S02]  /*3e70*/  FADD.FTZ R49, R29, R48 ;  /* 0x000000301d317221 */ /* 0x000fe40000010000 */
[----:B------:R-:W2:Y:S01]  /*3e80*/  MUFU.EX2 R31, R31 ;  /* 0x0000001f001f7308 */ /* 0x000ea20000000800 */
[----:B0-----:R-:W-:Y:S01]  /*3e90*/  FADD.FTZ R15, R26, R27 ;  /* 0x0000001b1a0f7221 */ /* 0x001fe20000010000 */
[----:B------:R-:W-:Y:S01]  /*3ea0*/  FADD.FTZ R48, R32, R49 ;  /* 0x0000003120307221 */ /* 0x000fe20000010000 */
[----:B------:R-:W-:-:S03]  /*3eb0*/  F2FP.F16.F32.PACK_AB R197, R27, R26 ;  /* 0x0000001a1bc5723e */ /* 0x000fc600000000ff */
[----:B------:R-:W-:Y:S02]  /*3ec0*/  FADD.FTZ R49, R33, R48 ;  /* 0x0000003021317221 */ /* 0x000fe40000010000 */
        /* <DEDUP_REMOVED lines=9> */
[----:B------:R-:W-:Y:S01]  /*3f60*/  FADD.FTZ R44, R36, R49 ;  /* 0x00000031242c7221 */ /* 0x000fe20000010000 */
[----:B------:R-:W-:-:S03]  /*3f70*/  F2FP.F16.F32.PACK_AB R193, R35, R34 ;  /* 0x0000002223c1723e */ /* 0x000fc600000000ff */
[----:B------:R-:W-:Y:S02]  /*3f80*/  FADD.FTZ R21, R37, R44 ;  /* 0x0000002c25157221 */ /* 0x000fe40000010000 */
[----:B------:R-:W1:Y:S01]  /*3f90*/  MUFU.EX2 R42, R42 ;  /* 0x0000002a002a7308 */ /* 0x000e620000000800 */
[----:B--2---:R-:W-:Y:S01]  /*3fa0*/  FADD.FTZ R14, R38, R15 ;  /* 0x0000000f260e7221 */ /* 0x004fe20000010000 */
[----:B------:R-:W-:-:S04]  /*3fb0*/  FADD.FTZ R24, R40, R21 ;  /* 0x0000001528187221 */ /* 0x000fc80000010000 */
[----:B------:R-:W-:Y:S02]  /*3fc0*/  FADD.FTZ R21, R41, R24 ;  /* 0x0000001829157221 */ /* 0x000fe40000010000 */
        /* <DEDUP_REMOVED lines=11> */
[----:B-1----:R-:W-:Y:S01]  /*4080*/  FADD.FTZ R24, R2, R21 ;  /* 0x0000001502187221 */ /* 0x002fe20000010000 */
[----:B------:R-:W-:-:S03]  /*4090*/  F2FP.F16.F32.PACK_AB R186, R45, R2 ;  /* 0x000000022dba723e */ /* 0x000fc600000000ff */
[----:B------:R-:W-:-:S03]  /*40a0*/  FADD.FTZ R15, R45, R24 ;  /* 0x000000182d0f7221 */ /* 0x000fc60000010000 */
[----:B------:R-:W1:Y:S01]  /*40b0*/  MUFU.EX2 R51, R51 ;  /* 0x0000003300337308 */ /* 0x000e620000000800 */
[C---:B--2---:R-:W-:Y:S01]  /*40c0*/  FADD.FTZ R21, R47.reuse, R14 ;  /* 0x0000000e2f157221 */ /* 0x044fe20000010000 */
[----:B------:R-:W-:-:S06]  /*40d0*/  F2FP.F16.F32.PACK_AB R191, R47, R46 ;  /* 0x0000002e2fbf723e */ /* 0x000fcc00000000ff */
[----:B------:R-:W2:Y:S01]  /*40e0*/  MUFU.EX2 R54, R54 ;  /* 0x0000003600367308 */ /* 0x000ea20000000800 */
[----:B0-----:R-:W-:-:S07]  /*40f0*/  FADD.FTZ R2, R50, R21 ;  /* 0x0000001532027221 */ /* 0x001fce0000010000 */
[----:B------:R-:W0:Y:S01]  /*4100*/  MUFU.EX2 R187, R0 ;  /* 0x0000000000bb7308 */ /* 0x000e220000000800 */
[C---:B-1----:R-:W-:Y:S01]  /*4110*/  FADD.FTZ R21, R51.reuse, R2 ;  /* 0x0000000233157221 */ /* 0x042fe20000010000 */
[----:B------:R-:W-:-:S03]  /*4120*/  F2FP.F16.F32.PACK_AB R185, R51, R50 ;  /* 0x0000003233b9723e */ /* 0x000fc600000000ff */
[----:B--2---:R-:W-:-:S04]  /*4130*/  FADD.FTZ R14, R54, R21 ;  /* 0x00000015360e7221 */ /* 0x004fc80000010000 */
[C---:B0-----:R-:W-:Y:S01]  /*4140*/  FADD.FTZ R14, R187.reuse, R14 ;  /* 0x0000000ebb0e7221 */ /* 0x041fe20000010000 */
[----:B------:R-:W-:Y:S01]  /*4150*/  F2FP.F16.F32.PACK_AB R187, R187, R54 ;  /* 0x00000036bbbb723e */ /* 0x000fe200000000ff */
[----:B------:R-:W-:Y:S06]  /*4160*/  @!P6 BRA `(.L_x_984) ;  /* 0x000000000044e947 */ /* 0x000fec0003800000 */
[----:B------:R-:W-:Y:S01]  /*4170*/  ISETP.LT.AND P0, PT, RZ, UR38, PT ;  /* 0x00000026ff007c0c */ /* 0x000fe2000bf01270 */
[----:B------:R-:W-:-:S06]  /*4180*/  UIADD3 UR4, UR38, -0x1, URZ ;  /* 0xffffffff26047890 */ /* 0x000fcc000fffe03f */
[----:B------:R-:W-:-:S06]  /*4190*/  IMAD.U32 R0, RZ, RZ, UR4 ;  /* 0x00000004ff007e24 */ /* 0x000fcc000f8e00ff */
[----:B------:R-:W-:Y:S05]  /*41a0*/  @P0 BRA `(.L_x_985) ;  /* 0x00000000001c0947 */ /* 0x000fea0003800000 */
[----:B------:R-:W-:Y:S01]  /*41b0*/  ISETP.NE.AND P0, PT, R57, 0x1, PT ;  /* 0x000000013900780c */ /* 0x000fe20003f05270 */
[----:B------:R-:W-:-:S12]  /*41c0*/  IMAD R21, RZ, RZ, -UR38 ;  /* 0x80000026ff157e24 */ /* 0x000fd8000f8e02ff */
[----:B------:R-:W0:Y:S02]  /*41d0*/  @P0 LDC.64 R24, c[0x0][0x9e8] ;  /* 0x00027a00ff180b82 */ /* 0x000e240000000a00 */
[----:B0-----:R-:W-:-:S05]  /*41e0*/  @P0 IMAD.HI.U32 R0, R21, R24, RZ ;  /* 0x0000001815000227 */ /* 0x001fca00078e00ff */
[----:B------:R-:W-:-:S04]  /*41f0*/  @P0 SHF.R.U32.HI R21, RZ, R25, R0 ;  /* 0x00000019ff150219 */ /* 0x000fc80000011600 */
[----:B------:R-:W-:Y:S01]  /*4200*/  LOP3.LUT R0, RZ, R21, RZ, 0x33, !PT ;  /* 0x00000015ff007212 */ /* 0x000fe200078e33ff */
[----:B------:R-:W-:Y:S06]  /*4210*/  BRA `(.L_x_986) ;  /* 0x0000000000107947 */ /* 0x000fec0003800000 */
.L_x_985:
[----:B------:R-:W-:-:S13]  /*4220*/  ISETP.NE.AND P0, PT, R57, 0x1, PT ;  /* 0x000000013900780c */ /* 0x000fda0003f05270 */
[----:B------:R-:W0:Y:S02]  /*4230*/  @P0 LDC.64 R24, c[0x0][0x9e8] ;  /* 0x00027a00ff180b82 */ /* 0x000e240000000a00 */
[----:B0-----:R-:W-:-:S05]  /*4240*/  @P0 IMAD.HI.U32 R2, R0, R24, RZ ;  /* 0x0000001800020227 */ /* 0x001fca00078e00ff */
[----:B------:R-:W-:-:S07]  /*4250*/  @P0 SHF.R.U32.HI R0, RZ, R25, R2 ;  /* 0x00000019ff000219 */ /* 0x000fce0000011602 */
.L_x_986:
[----:B------:R-:W-:-:S05]  /*4260*/  IMAD R57, R0, R57, R57 ;  /* 0x0000003900397224 */ /* 0x000fca00078e0239 */
[----:B------:R-:W-:-:S07]  /*4270*/  VIMNMX R56, R56, R57, PT ;  /* 0x0000003938387248 */ /* 0x000fce0003fe0100 */
.L_x_984:
[----:B------:R-:W-:Y:S01]  /*4280*/  R2UR UR4, R22 ;  /* 0x00000000160472ca */ /* 0x000fe200000e0000 */
[----:B------:R-:W-:Y:S01]  /*4290*/  UMOV UR61, URZ ;  /* 0x0000003f003d7c82 */ /* 0x000fe20008000000 */
[----:B------:R-:W-:Y:S01]  /*42a0*/  SHF.R.S32.HI R21, RZ, 0x1f, R56 ;  /* 0x0000001fff157819 */ /* 0x000fe20000011438 */
[----:B------:R-:W-:Y:S01]  /*42b0*/  IMAD.MOV.U32 R0, RZ, RZ, 0x3f800000 ;  /* 0x3f800000ff007424 */ /* 0x000fe200078e00ff */
[----:B------:R-:W-:Y:S01]  /*42c0*/  CS2R R150, SRZ ;  /* 0x0000000000967805 */ /* 0x000fe2000001ff00 */
[----:B------:R-:W-:Y:S01]  /*42d0*/  IMAD.MOV.U32 R2, RZ, RZ, 0x3f800000 ;  /* 0x3f800000ff027424 */ /* 0x000fe200078e00ff */
[----:B------:R-:W-:Y:S02]  /*42e0*/  LEA.HI R21, R21, R56, RZ, 0x6 ;  /* 0x0000003815157211 */ /* 0x000fe400078f30ff */
[----:B------:R-:W-:Y:S02]  /*42f0*/  CS2R R148, SRZ ;  /* 0x0000000000947805 */ /* 0x000fe4000001ff00 */
[----:B------:R-:W-:-:S02]  /*4300*/  CS2R R146, SRZ ;  /* 0x0000000000927805 */ /* 0x000fc4000001ff00 */
[----:B------:R-:W-:Y:S02]  /*4310*/  CS2R R144, SRZ ;  /* 0x0000000000907805 */ /* 0x000fe4000001ff00 */
[----:B------:R-:W-:Y:S02]  /*4320*/  SHF.R.S32.HI R21, RZ, 0x6, R21 ;  /* 0x00000006ff157819 */ /* 0x000fe40000011415 */
[----:B------:R-:W-:Y:S02]  /*4330*/  CS2R R142, SRZ ;  /* 0x00000000008e7805 */ /* 0x000fe4000001ff00 */
[----:B------:R-:W-:Y:S02]  /*4340*/  CS2R R140, SRZ ;  /* 0x00000000008c7805 */ /* 0x000fe4000001ff00 */
[----:B------:R-:W-:Y:S02]  /*4350*/  CS2R R138, SRZ ;  /* 0x00000000008a7805 */ /* 0x000fe4000001ff00 */
[----:B------:R-:W-:Y:S01]  /*4360*/  VIMNMX R21, R21, UR4, !PT ;  /* 0x0000000415157c48 */ /* 0x000fe2000ffe0100 */
[----:B------:R-:W-:Y:S01]  /*4370*/  UMOV UR4, URZ ;  /* 0x0000003f00047c82 */ /* 0x000fe20008000000 */
[----:B------:R-:W-:-:S02]  /*4380*/  CS2R R136, SRZ ;  /* 0x0000000000887805 */ /* 0x000fc4000001ff00 */
[----:B------:R-:W-:Y:S02]  /*4390*/  CS2R R134, SRZ ;  /* 0x0000000000867805 */ /* 0x000fe4000001ff00 */
[----:B------:R-:W-:Y:S02]  /*43a0*/  ISETP.LE.AND P0, PT, R21, UR6, PT ;  /* 0x0000000615007c0c */ /* 0x000fe4000bf03270 */
        /* <DEDUP_REMOVED lines=56> */
[----:B------:R-:W-:Y:S01]  /*4730*/  UMOV UR4, URZ ;  /* 0x0000003f00047c82 */ /* 0x000fe20008000000 */
[----:B------:R-:W-:Y:S01]  /*4740*/  IMAD.MOV.U32 R2, RZ, RZ, 0x3f800000 ;  /* 0x3f800000ff027424 */ /* 0x000fe200078e00ff */
[----:B------:R-:W-:Y:S01]  /*4750*/  UMOV UR7, URZ ;  /* 0x0000003f00077c82 */ /* 0x000fe20008000000 */
[----:B------:R-:W-:Y:S02]  /*4760*/  IMAD.U32 R201, RZ, RZ, UR4 ;  /* 0x00000004ffc97e24 */ /* 0x000fe4000f8e00ff */
[----:B------:R-:W-:Y:S02]  /*4770*/  IMAD.MOV.U32 R0, RZ, RZ, 0x3f800000 ;  /* 0x3f800000ff007424 */ /* 0x000fe400078e00ff */
[----:B------:R-:W-:-:S07]  /*4780*/  IMAD.MOV.U32 R151, RZ, RZ, RZ ;  /* 0x000000ffff977224 */ /* 0x000fce00078e00ff */
.L_x_1004:
[----:B------:R-:W-:Y:S01]  /*4790*/  R2UR UR5, R201 ;  /* 0x00000000c90572ca */ /* 0x000fe200000e0000 */
[----:B------:R-:W-:-:S04]  /*47a0*/  UIADD3 UR4, UR7, 0x1, URZ ;  /* 0x0000000107047890 */ /* 0x000fc8000fffe03f */
[----:B------:R-:W-:-:S04]  /*47b0*/  UISETP.NE.AND UP1, UPT, UR4, 0x2, UPT ;  /* 0x000000020400788c */ /* 0x000fc8000bf25270 */
[----:B------:R-:W-:Y:S02]  /*47c0*/  USEL UR61, URZ, 0x1, UP1 ;  /* 0x000000013f3d7887 */ /* 0x000fe40008800000 */
[----:B------:R-:W-:Y:S02]  /*47d0*/  USEL UR4, UR4, URZ, UP1 ;  /* 0x0000003f04047287 */ /* 0x000fe40008800000 */
[----:B------:R-:W-:Y:S01]  /*47e0*/  ULOP3.LUT UR61, UR5, UR61, URZ, 0x3c, !UPT ;  /* 0x0000003d053d7292 */ /* 0x000fe2000f8e3c3f */
[----:B------:R-:W-:Y:S11]  /*47f0*/  @!P4 BRA `(.L_x_988) ;  /* 0x000000000004c947 */ /* 0x000ff60003800000 */
[----:B------:R-:W-:Y:S01]  /*4800*/  BPT.TRAP 0x1 ;  /* 0x000000040000795c */ /* 0x000fe20000300000 */
.L_x_988:
[----:B------:R-:W-:Y:S01]  /*4810*/  R2UR UR5, R16 ;  /* 0x00000000100572ca */ /* 0x000fe200000e0000 */
[----:B------:R-:W-:-:S05]  /*4820*/  IMAD.U32 R23, RZ, RZ, UR61 ;  /* 0x0000003dff177e24 */ /* 0x000fca000f8e00ff */
[----:B------:R-:W-:-:S07]  /*4830*/  SHF.L.U32 R23, R23, 0x1f, RZ ;  /* 0x0000001f17177819 */ /* 0x000fce00000006ff */
[----:B------:R-:W-:-:S09]  /*4840*/  ULEA UR60, UR4, UR5, 0x3 ;  /* 0x00000005043c7291 */ /* 0x000fd2000f8e183f */
[----:B------:R0:W1:Y:S01]  /*4850*/  SYNCS.PHASECHK.TRANS64.TRYWAIT P0, [UR60+0x30830], R23 ;  /* 0x03083017ff0075a7 */ /* 0x000062000800017c */
[----:B------:R-:W-:Y:S05]  /*4860*/  @!P4 BRA `(.L_x_989) ;  /* 0x000000000004c947 */ /* 0x000fea0003800000 */
[----:B------:R-:W-:Y:S01]  /*4870*/  BPT.TRAP 0x1 ;  /* 0x000000040000795c */ /* 0x000fe20000300000 */
.L_x_989:
[----:B-1----:R-:W-:Y:S05]  /*4880*/  @P0 BRA `(.L_x_990) ;  /* 0x0000000000080947 */ /* 0x002fea0003800000 */
[----:B------:R-:W1:Y:S02]  /*4890*/  SYNCS.PHASECHK.TRANS64.TRYWAIT P0, [UR60+0x30830], R23 ;  /* 0x03083017ff0075a7 */ /* 0x000e64000800017c */
[----:B-1----:R-:W-:Y:S05]  /*48a0*/  @!P0 BRA `(.L_x_991) ;  /* 0x000000f400fc8947 */ /* 0x002fea0003800000 */
.L_x_990:
[----:B------:R-:W-:Y:S01]  /*48b0*/  R2UR UR5, R19 ;  /* 0x00000000130572ca */ /* 0x000fe200000e0000 */
[----:B-1----:R-:W-:Y:S01]  /*48c0*/  WARPGROUP.ARRIVE ;  /* 0x00000000000079c5 */ /* 0x002fe20000000000 */
[----:B------:R-:W-:Y:S01]  /*48d0*/  R2UR UR56, R6 ;  /* 0x00000000063872ca */ /* 0x000fe200000e0000 */
[----:B------:R-:W-:Y:S01]  /*48e0*/  UMOV UR59, 0x40000040 ;  /* 0x40000040003b7882 */ /* 0x000fe20000000000 */
[----:B------:R-:W-:Y:S01]  /*48f0*/  R2UR UR57, R7 ;  /* 0x00000000073972ca */ /* 0x000fe200000e0000 */
[----:B------:R-:W-:Y:S01]  /*4900*/  UMOV UR55, 0x40000040 ;  /* 0x4000004000377882 */ /* 0x000fe20000000000 */
[----:B0-----:R-:W-:Y:S01]  /*4910*/  MOV R23, UR53 ;  /* 0x0000003500177c02 */ /* 0x001fe20008000f00 */
[----:B------:R-:W-:Y:S01]  /*4920*/  UMOV UR11, 0x40000040 ;  /* 0x40000040000b7882 */ /* 0x000fe20000000000 */
[----:B------:R-:W-:Y:S01]  /*4930*/  MOV R200, UR52 ;  /* 0x0000003400c87c02 */ /* 0x000fe20008000f00 */
[----:B------:R-:W-:Y:S01]  /*4940*/  UMOV UR15, 0x40000040 ;  /* 0x40000040000f7882 */ /* 0x000fe20000000000 */
[----:B------:R-:W-:Y:S01]  /*4950*/  R2UR UR52, R8 ;  /* 0x00000000083472ca */ /* 0x000fe200000e0000 */
[----:B------:R-:W-:Y:S01]  /*4960*/  UMOV UR19, 0x40000040 ;  /* 0x4000004000137882 */ /* 0x000fe20000000000 */
[----:B------:R-:W-:Y:S01]  /*4970*/  R2UR UR53, R9 ;  /* 0x00000000093572ca */ /* 0x000fe200000e0000 */
[----:B------:R-:W-:Y:S01]  /*4980*/  ULEA UR5, UR4, UR5, 0xb ;  /* 0x0000000504057291 */ /* 0x000fe2000f8e583f */
[-C--:B------:R-:W-:Y:S01]  /*4990*/  FMUL.FTZ R24, R24, R0.reuse ;  /* 0x0000000018187220 */ /* 0x080fe20000410000 */
[----:B------:R-:W-:Y:S01]  /*49a0*/  UMOV UR23, 0x40000040 ;  /* 0x4000004000177882 */ /* 0x000fe20000000000 */
[----:B------:R-:W-:Y:S01]  /*49b0*/  UMOV UR27, 0x40000040 ;  /* 0x40000040001b7882 */ /* 0x000fe20000000000 */
[----:B------:R-:W-:Y:S01]  /*49c0*/  UIADD3 UR10, UR5, 0x2, URZ ;  /* 0x00000002050a7890 */ /* 0x000fe2000fffe03f */
[-C--:B------:R-:W-:Y:S01]  /*49d0*/  FMUL.FTZ R25, R25, R0.reuse ;  /* 0x0000000019197220 */ /* 0x080fe20000410000 */
[----:B------:R-:W-:Y:S01]  /*49e0*/  UIADD3 UR14, UR5, 0x200, URZ ;  /* 0x00000200050e7890 */ /* 0x000fe2000fffe03f */
[-C--:B------:R-:W-:Y:S01]  /*49f0*/  FMUL.FTZ R28, R28, R0.reuse ;  /* 0x000000001c1c7220 */ /* 0x080fe20000410000 */
[----:B------:R-:W-:Y:S01]  /*4a00*/  UMOV UR58, UR5 ;  /* 0x00000005003a7c82 */ /* 0x000fe20008000000 */
[----:B------:R-:W-:Y:S01]  /*4a10*/  UIADD3 UR18, UR5, 0x202, URZ ;  /* 0x0000020205127890 */ /* 0x000fe2000fffe03f */
[----:B------:R-:W-:Y:S01]  /*4a20*/  HGMMA.64x64x16.F32 R152, gdesc[UR56], RZ, !UPT, gsb0 ;  /* 0x00e00000389879f0 */ /* 0x000fe2000c0008ff */
[----:B------:R-:W-:Y:S01]  /*4a30*/  UMOV UR54, UR10 ;  /* 0x0000000a00367c82 */ /* 0x000fe20008000000 */
[----:B------:R-:W-:Y:S01]  /*4a40*/  R2UR UR56, R12 ;  /* 0x000000000c3872ca */ /* 0x000fe200000e0000 */
[----:B------:R-:W-:Y:S01]  /*4a50*/  UIADD3 UR10, UR5, 0x4, URZ ;  /* 0x00000004050a7890 */ /* 0x000fe2000fffe03f */
[----:B------:R-:W-:Y:S01]  /*4a60*/  R2UR UR57, R13 ;  /* 0x000000000d3972ca */ /* 0x000fe200000e0000 */
[----:B------:R-:W-:Y:S01]  /*4a70*/  UMOV UR59, 0x40000040 ;  /* 0x40000040003b7882 */ /* 0x000fe20000000000 */
[----:B------:R-:W-:Y:S01]  /*4a80*/  UIADD3 UR22, UR5, 0x204, URZ ;  /* 0x0000020405167890 */ /* 0x000fe2000fffe03f */
[-C--:B------:R-:W-:Y:S01]  /*4a90*/  FMUL.FTZ R29, R29, R0.reuse ;  /* 0x000000001d1d7220 */ /* 0x080fe20000410000 */
[----:B------:R-:W-:Y:S01]  /*4aa0*/  UIADD3 UR26, UR5, 0x206, URZ ;  /* 0x00000206051a7890 */ /* 0x000fe2000fffe03f */
[-C--:B------:R-:W-:Y:S01]  /*4ab0*/  FMUL.FTZ R32, R32, R0.reuse ;  /* 0x0000000020207220 */ /* 0x080fe20000410000 */
        /* <DEDUP_REMOVED lines=73> */
[----:B------:R-:W-:Y:S01]  /*4f50*/  HGMMA.64x64x16.F32 R152, gdesc[UR52], R152, gsb0 ;  /* 0x00e00000349879f0 */ /* 0x000fe20008000898 */
[----:B------:R-:W-:Y:S01]  /*4f60*/  R2UR UR53, R23 ;  /* 0x00000000173572ca */ /* 0x000fe200000e0000 */
[----:B------:R-:W-:Y:S01]  /*4f70*/  UIADD3 UR54, UR5, 0x604, URZ ;  /* 0x0000060405367890 */ /* 0x000fe2000fffe03f */
[----:B------:R-:W-:Y:S01]  /*4f80*/  R2UR UR52, R200 ;  /* 0x00000000c83472ca */ /* 0x000fe200000e0000 */
[----:B------:R-:W-:Y:S01]  /*4f90*/  UMOV UR55, 0x40000040 ;  /* 0x4000004000377882 */ /* 0x000fe20000000000 */
[----:B------:R-:W-:Y:S01]  /*4fa0*/  UIADD3 UR5, UR5, 0x606, URZ ;  /* 0x0000060605057890 */ /* 0x000fe2000fffe03f */
        /* <DEDUP_REMOVED lines=68> */
[----:B------:R-:W-:Y:S01]  /*53f0*/  HGMMA.64x64x16.F32 R152, gdesc[UR56], R152, gsb0 ;  /* 0x00e00000389879f0 */ /* 0x000fe20008000898 */
[----:B------:R-:W-:Y:S01]  /*5400*/  R2UR UR56, R10 ;  /* 0x000000000a3872ca */ /* 0x000fe200000e0000 */
[----:B------:R-:W-:Y:S01]  /*5410*/  UMOV UR58, UR5 ;  /* 0x00000005003a7c82 */ /* 0x000fe20008000000 */
[----:B------:R-:W-:Y:S01]  /*5420*/  R2UR UR57, R11 ;  /* 0x000000000b3972ca */ /* 0x000fe200000e0000 */
[----:B------:R-:W-:Y:S01]  /*5430*/  UMOV UR59, 0x40000040 ;  /* 0x40000040003b7882 */ /* 0x000fe20000000000 */
[----:B------:R-:W-:Y:S02]  /*5440*/  WARPGROUP.DEPBAR.LE gsb0, 0x0 ;  /* 0x00008000000079c5 */ /* 0x000fe40000010000 */
[----:B------:R-:W-:-:S06]  /*5450*/  WARPGROUP.ARRIVE ;  /* 0x00000000000079c5 */ /* 0x000fcc0000000000 */
[----:B------:R-:W-:Y:S03]  /*5460*/  HGMMA.64x64x16.F32 R152, gdesc[UR8], R152, gsb0 ;  /* 0x00e00000089879f0 */ /* 0x000fe60008000898 */
        /* <DEDUP_REMOVED lines=37> */
[----:B------:R-:W-:Y:S05]  /*56c0*/  @!P4 BRA `(.L_x_992) ;  /* 0x000000000004c947 */ /* 0x000fea0003800000 */
[----:B------:R-:W-:Y:S01]  /*56d0*/  BPT.TRAP 0x1 ;  /* 0x000000040000795c */ /* 0x000fe20000300000 */
.L_x_992:
[----:B------:R-:W-:Y:S02]  /*56e0*/  R2UR UR10, R16 ;  /* 0x00000000100a72ca */ /* 0x000fe400000e0000 */
[----:B------:R-:W-:-:S11]  /*56f0*/  R2UR UR5, R201 ;  /* 0x00000000c90572ca */ /* 0x000fd600000e0000 */
[----:B------:R-:W-:Y:S02]  /*5700*/  ULEA UR14, UR7, UR10, 0x3 ;  /* 0x0000000a070e7291 */ /* 0x000fe4000f8e183f */
[----:B------:R-:W-:-:S05]  /*5710*/  IMAD.U32 R0, RZ, RZ, UR5 ;  /* 0x00000005ff007e24 */ /* 0x000fca000f8e00ff */
[----:B------:R-:W-:-:S04]  /*5720*/  SHF.L.U32 R0, R0, 0x1f, RZ ;  /* 0x0000001f00007819 */ /* 0x000fc800000006ff */
[----:B------:R0:W1:Y:S01]  /*5730*/  SYNCS.PHASECHK.TRANS64.TRYWAIT P0, [UR14+0x30850], R0 ;  /* 0x03085000ff0075a7 */ /* 0x000062000800014e */
[----:B------:R-:W-:Y:S05]  /*5740*/  @!P4 BRA `(.L_x_993) ;  /* 0x000000000004c947 */ /* 0x000fea0003800000 */
[----:B------:R-:W-:Y:S01]  /*5750*/  BPT.TRAP 0x1 ;  /* 0x000000040000795c */ /* 0x000fe20000300000 */
.L_x_993:
[----:B-1----:R-:W-:Y:S05]  /*5760*/  @P0 BRA `(.L_x_994) ;  /* 0x0000000000080947 */ /* 0x002fea0003800000 */
[----:B------:R-:W1:Y:S02]  /*5770*/  SYNCS.PHASECHK.TRANS64.TRYWAIT P0, [UR14+0x30850], R0 ;  /* 0x03085000ff0075a7 */ /* 0x000e64000800014e */
[----:B-1----:R-:W-:Y:S05]  /*5780*/  @!P0 BRA `(.L_x_995) ;  /* 0x000000e8005c8947 */ /* 0x002fea0003800000 */
.L_x_994:
[----:B------:R-:W-:Y:S01]  /*5790*/  R2UR UR5, R16 ;  /* 0x00000000100572ca */ /* 0x000fe200000e0000 */
[----:B------:R-:W-:Y:S01]  /*57a0*/  WARPGROUP.ARRIVE ;  /* 0x00000000000079c5 */ /* 0x000fe20000000000 */
[----:B------:R-:W-:Y:S01]  /*57b0*/  UMOV UR11, 0x40000040 ;  /* 0x40000040000b7882 */ /* 0x000fe20000000000 */
[----:B------:R-:W-:Y:S01]  /*57c0*/  PLOP3.LUT P0, PT, PT, PT, UP0, 0x80, 0x0 ;  /* 0x000000000000781c */ /* 0x000fe20003f0f008 */
[----:B------:R-:W-:Y:S01]  /*57d0*/  IMAD.MOV.U32 R2, RZ, RZ, R18 ;  /* 0x000000ffff027224 */ /* 0x000fe200078e0012 */
[----:B------:R-:W-:Y:S01]  /*57e0*/  PLOP3.LUT P1, PT, PT, PT, UP0, 0x80, 0x0 ;  /* 0x000000000000781c */ /* 0x000fe20003f2f008 */
[----:B------:R-:W-:Y:S01]  /*57f0*/  ULDC UR18, c[0x0][0x2f0] ;  /* 0x0000bc0000127ab9 */ /* 0x000fe20000000800 */
[----:B------:R-:W-:Y:S01]  /*5800*/  R2UR UR22, R17 ;  /* 0x00000000111672ca */ /* 0x000fe200000e0000 */
[----:B------:R-:W-:Y:S01]  /*5810*/  ULDC UR19, c[0x0][0x288] ;  /* 0x0000a20000137ab9 */ /* 0x000fe20000000800 */
[----:B------:R-:W-:-:S04]  /*5820*/  R2UR UR15, R20 ;  /* 0x00000000140f72ca */ /* 0x000fc800000e0000 */
[----:B------:R-:W-:-:S04]  /*5830*/  UIADD3 UR5, UR5, 0x400, URZ ;  /* 0x0000040005057890 */ /* 0x000fc8000fffe03f */
[----:B------:R-:W-:-:S04]  /*5840*/  USHF.R.U32.HI UR5, URZ, 0x4, UR5 ;  /* 0x000000043f057899 */ /* 0x000fc80008011605 */
[----:B------:R-:W-:-:S04]  /*5850*/  ULOP3.LUT UR5, UR5, 0x3fff, URZ, 0xc0, !UPT ;  /* 0x00003fff05057892 */ /* 0x000fc8000f8ec03f */
[----:B------:R-:W-:-:S04]  /*5860*/  ULOP3.LUT UR5, UR5, 0x2000000, URZ, 0xfc, !UPT ;  /* 0x0200000005057892 */ /* 0x000fc8000f8efc3f */
[----:B------:R-:W-:Y:S02]  /*5870*/  ULEA UR5, UR7, UR5, 0xb ;  /* 0x0000000507057291 */ /* 0x000fe4000f8e583f */
[----:B------:R-:W-:-:S05]  /*5880*/  USHF.L.U32 UR7, UR6, 0x6, URZ ;  /* 0x0000000606077899 */ /* 0x000fca000800063f */
[----:B------:R-:W-:Y:S02]  /*5890*/  UMOV UR10, UR5 ;  /* 0x00000005000a7c82 */ /* 0x000fe40008000000 */
        /* <DEDUP_REMOVED lines=14> */
[----:B------:R-:W-:Y:S02]  /*5980*/  UMOV UR11, 0x40000040 ;  /* 0x40000040000b7882 */ /* 0x000fe40000000000 */
[----:B------:R-:W-:Y:S02]  /*5990*/  @UP0 ULDC UR5, c[0x0][0x44c] ;  /* 0x0001130000050ab9 */ /* 0x000fe40000000800 */
[----:B01----:R-:W-:Y:S01]  /*59a0*/  @P0 IMAD.HI.U32 R0, R18, UR5, RZ ;  /* 0x0000000512000c27 */ /* 0x003fe2000f8e00ff */
[----:B------:R-:W-:-:S04]  /*59b0*/  @UP0 ULDC UR5, c[0x0][0x450] ;  /* 0x0001140000050ab9 */ /* 0x000fc80000000800 */
[----:B------:R-:W-:Y:S01]  /*59c0*/  @P1 SHF.R.U32.HI R2, RZ, UR5, R0 ;  /* 0x00000005ff021c19 */ /* 0x000fe20008011600 */
[----:B------:R-:W-:Y:S01]  /*59d0*/  UIADD3 UR5, -UR7, 0x1, URZ ;  /* 0x0000000107057890 */ /* 0x000fe2000fffe13f */
[----:B------:R-:W-:-:S04]  /*59e0*/  IMAD.U32 R0, RZ, RZ, UR60 ;  /* 0x0000003cff007e24 */ /* 0x000fc8000f8e00ff */
[----:B------:R-:W-:-:S05]  /*59f0*/  @!P5 VIADD R0, R0, 0x30840 ;  /* 0x000308400000d836 */ /* 0x000fca0000000000 */
[----:B------:R-:W-:Y:S01]  /*5a00*/  @!P5 PRMT R0, RZ, 0x654, R0 ;  /* 0x00000654ff00d816 */ /* 0x000fe20000000000 */
[----:B------:R-:W-:Y:S02]  /*5a10*/  WARPGROUP.DEPBAR.LE gsb0, 0x0 ;  /* 0x00008000000079c5 */ /* 0x000fe40000010000 */
[----:B------:R-:W-:-:S06]  /*5a20*/  WARPGROUP.ARRIVE ;  /* 0x00000000000079c5 */ /* 0x000fcc0000000000 */
[----:B------:R-:W-:Y:S01]  /*5a30*/  HGMMA.64x256x16.F32 R24, R184, gdesc[UR8].tnspB, R24, gsb0 ;  /* 0x43e00008b8187df0 */ /* 0x000fe20008000818 */
[----:B------:R-:W-:Y:S01]  /*5a40*/  UMOV UR10, UR18 ;  /* 0x00000012000a7c82 */ /* 0x000fe20008000000 */
[----:B------:R-:W-:Y:S01]  /*5a50*/  UMOV UR11, UR19 ;  /* 0x00000013000b7c82 */ /* 0x000fe20008000000 */
[----:B------:R-:W-:Y:S01]  /*5a60*/  IMAD.U32 R188, RZ, RZ, UR10 ;  /* 0x0000000affbc7e24 */ /* 0x000fe2000f8e00ff */
[----:B------:R-:W-:Y:S01]  /*5a70*/  ULDC UR18, c[0x0][0x9e0] ;  /* 0x0002780000127ab9 */ /* 0x000fe20000000800 */
[----:B------:R-:W-:Y:S02]  /*5a80*/  WARPGROUP.DEPBAR.LE gsb0, 0x0 ;  /* 0x00008000000079c5 */ /* 0x000fe40000010000 */
[----:B------:R-:W0:Y:S01]  /*5a90*/  SHFL.IDX PT, R184, R2, RZ, 0x1c1f ;  /* 0x001c1fff02b87589 */ /* 0x000e2200000e0000 */
[----:B------:R-:W-:Y:S01]  /*5aa0*/  IMAD.U32 R186, RZ, RZ, UR5 ;  /* 0x00000005ffba7e24 */ /* 0x000fe2000f8e00ff */
[----:B------:R0:W-:Y:S03]  /*5ab0*/  @!P5 SYNCS.ARRIVE.TRANS64.RED.A1T0 RZ, [R0+URZ], RZ ;  /* 0x000000ff00ffd9a7 */ /* 0x0001e6000810043f */
[----:B------:R-:W-:-:S04]  /*5ac0*/  IMAD R23, R5, -0x2, R186 ;  /* 0xfffffffe05177824 */ /* 0x000fc800078e02ba */
[----:B------:R-:W-:-:S04]  /*5ad0*/  IMAD R23, R188, UR22, R23 ;  /* 0x00000016bc177c24 */ /* 0x000fc8000f8e0217 */
[----:B------:R-:W-:-:S04]  /*5ae0*/  VIADD R23, R23, -UR11 ;  /* 0x8000000b17177c36 */ /* 0x000fc80008000000 */
[C---:B------:R-:W-:Y:S01]  /*5af0*/  VIADD R186, R23.reuse, UR18 ;  /* 0x0000001217ba7c36 */ /* 0x040fe20008000000 */
[----:B------:R-:W-:-:S03]  /*5b00*/  IADD3 R187, R23, UR15, RZ ;  /* 0x0000000f17bb7c10 */ /* 0x000fc6000fffe0ff */
[--C-:B0-----:R-:W-:Y:S02]  /*5b10*/  IMAD.IADD R0, R186, 0x1, R184.reuse ;  /* 0x00000001ba007824 */ /* 0x101fe400078e02b8 */
[----:B------:R-:W-:Y:S01]  /*5b20*/  IMAD.IADD R23, R187, 0x1, R184 ;  /* 0x00000001bb177824 */ /* 0x000fe200078e02b8 */
        /* <DEDUP_REMOVED lines=8> */
[----:B------:R-:W-:Y:S01]  /*5bb0*/  ULDC UR5, c[0x0][0x9e4] ;  /* 0x0002790000057ab9 */ /* 0x000fe20000000800 */
[----:B------:R-:W-:Y:S01]  /*5bc0*/  LOP3.LUT R185, RZ, R185, RZ, 0x33, !PT ;  /* 0x000000b9ffb97212 */ /* 0x000fe200078e33ff */
[----:B------:R-:W-:-:S05]  /*5bd0*/  IMAD.U32 R189, RZ, RZ, UR5 ;  /* 0x00000005ffbd7e24 */ /* 0x000fca000f8e00ff */
[----:B------:R-:W-:-:S13]  /*5be0*/  ISETP.NE.AND P0, PT, R189, 0x1, PT ;  /* 0x00000001bd00780c */ /* 0x000fda0003f05270 */
[----:B------:R-:W0:Y:S02]  /*5bf0*/  @P0 LDC.64 R190, c[0x0][0x9e8] ;  /* 0x00027a00ffbe0b82 */ /* 0x000e240000000a00 */
[----:B0-----:R-:W-:-:S05]  /*5c00*/  @P0 IMAD.HI.U32 R184, R185, R190, RZ ;  /* 0x000000beb9b80227 */ /* 0x001fca00078e00ff */
[----:B------:R-:W-:-:S04]  /*5c10*/  @P0 SHF.R.U32.HI R185, RZ, R191, R184 ;  /* 0x000000bfffb90219 */ /* 0x000fc800000116b8 */
[----:B------:R-:W-:Y:S01]  /*5c20*/  LOP3.LUT R185, RZ, R185, RZ, 0x33, !PT ;  /* 0x000000b9ffb97212 */ /* 0x000fe200078e33ff */
[----:B------:R-:W-:Y:S06]  /*5c30*/  BRA `(.L_x_999) ;  /* 0x0000000000187947 */ /* 0x000fec0003800000 */
.L_x_998:
[----:B------:R-:W-:Y:S02]  /*5c40*/  ULDC UR5, c[0x0][0x9e4] ;  /* 0x0002790000057ab9 */ /* 0x000fe40000000800 */
[----:B------:R-:W-:-:S05]  /*5c50*/  IMAD.U32 R189, RZ, RZ, UR5 ;  /* 0x00000005ffbd7e24 */ /* 0x000fca000f8e00ff */
[----:B------:R-:W-:-:S13]  /*5c60*/  ISETP.NE.AND P0, PT, R189, 0x1, PT ;  /* 0x00000001bd00780c */ /* 0x000fda0003f05270 */
[----:B------:R-:W0:Y:S02]  /*5c70*/  @P0 LDC.64 R190, c[0x0][0x9e8] ;  /* 0x00027a00ffbe0b82 */ /* 0x000e240000000a00 */
[----:B0-----:R-:W-:-:S05]  /*5c80*/  @P0 IMAD.HI.U32 R184, R185, R190, RZ ;  /* 0x000000beb9b80227 */ /* 0x001fca00078e00ff */
[----:B------:R-:W-:-:S07]  /*5c90*/  @P0 SHF.R.U32.HI R185, RZ, R191, R184 ;  /* 0x000000bfffb90219 */ /* 0x000fce00000116b8 */
.L_x_999:
[----:B------:R-:W-:Y:S05]  /*5ca0*/  BSYNC B0 ;  /* 0x0000000000007941 */ /* 0x000fea0003800000 */
.L_x_997:
[----:B------:R-:W-:-:S04]  /*5cb0*/  IMAD R184, R185, R189, -UR7 ;  /* 0x80000007b9b87e24 */ /* 0x000fc8000f8e02bd */
[----:B------:R-:W-:-:S05]  /*5cc0*/  IMAD R184, R5, -0x2, R184 ;  /* 0xfffffffe05b87824 */ /* 0x000fca00078e02b8 */
[----:B------:R-:W-:Y:S02]  /*5cd0*/  VIADDMNMX R0, R184, R189, R0, PT ;  /* 0x000000bdb8007246 */ /* 0x000fe40003800100 */
[----:B------:R-:W-:-:S07]  /*5ce0*/  VIMNMX R23, R23, R184, !PT ;  /* 0x000000b817177248 */ /* 0x000fce0007fe0100 */
.L_x_996:
[----:B------:R-:W-:-:S06]  /*5cf0*/  UISETP.GT.AND UP1, UPT, UR6, -0x1, UPT ;  /* 0xffffffff0600788c */ /* 0x000fcc000bf24270 */
[----:B------:R-:W-:-:S04]  /*5d00*/  PLOP3.LUT P0, PT, PT, PT, UP1, 0x80, 0x0 ;  /* 0x000000000000781c */ /* 0x000fc80003f0f018 */
[C---:B------:R-:W-:Y:S02]  /*5d10*/  ISETP.GT.AND P1, PT, R23.reuse, RZ, P0 ;  /* 0x000000ff1700720c */ /* 0x040fe40000724270 */
[C---:B------:R-:W-:Y:S02]  /*5d20*/  ISETP.GT.AND P3, PT, R23.reuse, 0x1, P0 ;  /* 0x000000011700780c */ /* 0x040fe40000764270 */
[----:B------:R-:W-:Y:S02]  /*5d30*/  ISETP.LT.OR P2, PT, R0, 0x1, P1 ;  /* 0x000000010000780c */ /* 0x000fe40000f41670 */
[C---:B------:R-:W-:Y:S02]  /*5d40*/  ISETP.GT.AND P1, PT, R23.reuse, 0x8, P0 ;  /* 0x000000081700780c */ /* 0x040fe40000724270 */
[----:B------:R-:W-:Y:S02]  /*5d50*/  FSEL R185, R152, -INF , !P2 ;  /* 0xff80000098b97808 */ /* 0x000fe40005000000 */
[----:B------:R-:W-:Y:S01]  /*5d60*/  ISETP.GT.AND P2, PT, R23, 0x9, P0 ;  /* 0x000000091700780c */ /* 0x000fe20000744270 */
[----:B------:R-:W0:Y:S01]  /*5d70*/  SHFL.IDX PT, R152, R2, 0x1, 0x1c1f ;  /* 0x003c1f0002987f89 */ /* 0x000e2200000e0000 */
[----:B------:R-:W-:-:S02]  /*5d80*/  ISETP.LT.OR P3, PT, R0, 0x2, P3 ;  /* 0x000000020000780c */ /* 0x000fc40001f61670 */
[C---:B------:R-:W-:Y:S02]  /*5d90*/  ISETP.LT.OR P1, PT, R0.reuse, 0x9, P1 ;  /* 0x000000090000780c */ /* 0x040fe40000f21670 */
[----:B------:R-:W-:Y:S02]  /*5da0*/  ISETP.LT.OR P2, PT, R0, 0xa, P2 ;  /* 0x0000000a0000780c */ /* 0x000fe40001741670 */
[----:B------:R-:W-:Y:S02]  /*5db0*/  FSEL R153, R153, -INF , !P3 ;  /* 0xff80000099997808 */ /* 0x000fe40005800000 */
[----:B------:R-:W-:Y:S02]  /*5dc0*/  FSEL R156, R156, -INF , !P1 ;  /* 0xff8000009c9c7808 */ /* 0x000fe40004800000 */
[----:B------:R-:W-:Y:S02]  /*5dd0*/  FSEL R157, R157, -INF , !P2 ;  /* 0xff8000009d9d7808 */ /* 0x000fe40005000000 */
[----:B------:R-:W-:-:S02]  /*5de0*/  ISETP.GT.AND P3, PT, R23, 0x10, P0 ;  /* 0x000000101700780c */ /* 0x000fc40000764270 */
[C---:B------:R-:W-:Y:S02]  /*5df0*/  ISETP.GT.AND P1, PT, R23.reuse, 0x11, P0 ;  /* 0x000000111700780c */ /* 0x040fe40000724270 */
[----:B------:R-:W-:Y:S02]  /*5e00*/  ISETP.GT.AND P2, PT, R23, 0x18, P0 ;  /* 0x000000181700780c */ /* 0x000fe40000744270 */
[C---:B------:R-:W-:Y:S02]  /*5e10*/  ISETP.LT.OR P3, PT, R0.reuse, 0x11, P3 ;  /* 0x000000110000780c */ /* 0x040fe40001f61670 */
[C---:B------:R-:W-:Y:S02]  /*5e20*/  ISETP.LT.OR P1, PT, R0.reuse, 0x12, P1 ;  /* 0x000000120000780c */ /* 0x040fe40000f21670 */
[----:B------:R-:W-:Y:S01]  /*5e30*/  ISETP.LT.OR P2, PT, R0, 0x19, P2 ;  /* 0x000000190000780c */ /* 0x000fe20001741670 */
[----:B0-----:R-:W-:Y:S01]  /*5e40*/  IMAD.IADD R2, R187, 0x1, R152 ;  /* 0x00000001bb027824 */ /* 0x001fe200078e0298 */
[----:B------:R-:W-:-:S02]  /*5e50*/  FSEL R160, R160, -INF , !P3 ;  /* 0xff800000a0a07808 */ /* 0x000fc40005800000 */
[----:B------:R-:W-:Y:S02]  /*5e60*/  FSEL R161, R161, -INF , !P1 ;  /* 0xff800000a1a17808 */ /* 0x000fe40004800000 */
[----:B------:R-:W-:Y:S02]  /*5e70*/  FSEL R164, R164, -INF , !P2 ;  /* 0xff800000a4a47808 */ /* 0x000fe40005000000 */
[C---:B------:R-:W-:Y:S02]  /*5e80*/  ISETP.GT.AND P3, PT, R23.reuse, 0x19, P0 ;  /* 0x000000191700780c */ /* 0x040fe40000764270 */
[C---:B------:R-:W-:Y:S02]  /*5e90*/  ISETP.GT.AND P1, PT, R23.reuse, 0x20, P0 ;  /* 0x000000201700780c */ /* 0x040fe40000724270 */
[----:B------:R-:W-:Y:S02]  /*5ea0*/  ISETP.GT.AND P2, PT, R23, 0x21, P0 ;  /* 0x000000211700780c */ /* 0x000fe40000744270 */
        /* <DEDUP_REMOVED lines=11> */
[----:B------:R-:W-:Y:S02]  /*5f60*/  ISETP.LT.OR P2, PT, R0, 0x31, P2 ;  /* 0x000000310000780c */ /* 0x000fe40001741670 */
        /* <DEDUP_REMOVED lines=8> */
[----:B------:R-:W-:Y:S01]  /*5ff0*/  ISETP.LT.OR P2, PT, R0, 0x3a, P2 ;  /* 0x0000003a0000780c */ /* 0x000fe20001741670 */
[----:B------:R-:W-:Y:S01]  /*6000*/  IMAD.IADD R0, R186, 0x1, R152 ;  /* 0x00000001ba007824 */ /* 0x000fe200078e0298 */
[----:B------:R-:W-:Y:S02]  /*6010*/  FSEL R177, R177, -INF , !P3 ;  /* 0xff800000b1b17808 */ /* 0x000fe40005800000 */
[----:B------:R-:W-:Y:S02]  /*6020*/  FSEL R180, R180, -INF , !P1 ;  /* 0xff800000b4b47808 */ /* 0x000fe40004800000 */
[----:B------:R-:W-:Y:S01]  /*6030*/  FSEL R181, R181, -INF , !P2 ;  /* 0xff800000b5b57808 */ /* 0x000fe20005000000 */
        /* <DEDUP_REMOVED lines=17> */
.L_x_1002:
[----:B------:R-:W-:Y:S02]  /*6150*/  ULDC UR5, c[0x0][0x9e4] ;  /* 0x0002790000057ab9 */ /* 0x000fe40000000800 */
[----:B------:R-:W-:-:S05]  /*6160*/  IMAD.U32 R184, RZ, RZ, UR5 ;  /* 0x00000005ffb87e24 */ /* 0x000fca000f8e00ff */
[----:B------:R-:W-:-:S13]  /*6170*/  ISETP.NE.AND P1, PT, R184, 0x1, PT ;  /* 0x00000001b800780c */ /* 0x000fda0003f25270 */
[----:B------:R-:W0:Y:S02]  /*6180*/  @P1 LDC.64 R186, c[0x0][0x9e8] ;  /* 0x00027a00ffba1b82 */ /* 0x000e240000000a00 */
[----:B0-----:R-:W-:-:S05]  /*6190*/  @P1 IMAD.HI.U32 R152, R23, R186, RZ ;  /* 0x000000ba17981227 */ /* 0x001fca00078e00ff */
[----:B------:R-:W-:-:S07]  /*61a0*/  @P1 SHF.R.U32.HI R23, RZ, R187, R152 ;  /* 0x000000bbff171219 */ /* 0x000fce0000011698 */
.L_x_1003:
[----:B------:R-:W-:Y:S05]  /*61b0*/  BSYNC B0 ;  /* 0x0000000000007941 */ /* 0x000fea0003800000 */
.L_x_1001:
[----:B------:R-:W-:-:S04]  /*61c0*/  IMAD R152, R23, R184, -UR7 ;  /* 0x8000000717987e24 */ /* 0x000fc8000f8e02b8 */
[----:B------:R-:W-:-:S05]  /*61d0*/  IMAD R23, R5, -0x2, R152 ;  /* 0xfffffffe05177824 */ /* 0x000fca00078e0298 */
[----:B------:R-:W-:Y:S02]  /*61e0*/  VIADDMNMX R0, R23, R184, R0, PT ;  /* 0x000000b817007246 */ /* 0x000fe40003800100 */
[----:B------:R-:W-:-:S07]  /*61f0*/  VIMNMX R2, R2, R23, !PT ;  /* 0x0000001702027248 */ /* 0x000fce0007fe0100 */
.L_x_1000:
[----:B------:R-:W-:Y:S01]  /*6200*/  FMNMX.FTZ R152, R185, R4, !PT ;  /* 0x00000004b9987209 */ /* 0x000fe20007810000 */
[----:B------:R-:W-:Y:S01]  /*6210*/  ULDC UR5, c[0x0][0x988] ;  /* 0x0002620000057ab9 */ /* 0x000fe20000000800 */
[----:B------:R-:W-:Y:S01]  /*6220*/  ISETP.GT.AND P1, PT, R2, 0x1, P0 ;  /* 0x000000010200780c */ /* 0x000fe20000724270 */
[----:B------:R-:W-:Y:S01]  /*6230*/  UMOV UR7, UR4 ;  /* 0x0000000400077c82 */ /* 0x000fe20008000000 */
[----:B------:R-:W-:Y:S01]  /*6240*/  FMNMX.FTZ R23, R153, R152, !PT ;  /* 0x0000009899177209 */ /* 0x000fe20007810000 */
[----:B------:R-:W-:Y:S01]  /*6250*/  IMAD.U32 R201, RZ, RZ, UR61 ;  /* 0x0000003dffc97e24 */ /* 0x000fe2000f8e00ff */
[----:B------:R-:W-:Y:S02]  /*6260*/  ISETP.LT.OR P1, PT, R0, 0x2, P1 ;  /* 0x000000020000780c */ /* 0x000fe40000f21670 */
[----:B------:R-:W-:Y:S02]  /*6270*/  FMNMX.FTZ R152, R156, R23, !PT ;  /* 0x000000179c987209 */ /* 0x000fe40007810000 */
[----:B------:R-:W-:-:S02]  /*6280*/  FSEL R155, R155, -INF , !P1 ;  /* 0xff8000009b9b7808 */ /* 0x000fc40004800000 */
[----:B------:R-:W-:Y:S02]  /*6290*/  FMNMX.FTZ R23, R157, R152, !PT ;  /* 0x000000989d177209 */ /* 0x000fe40007810000 */
[----:B------:R-:W-:Y:S02]  /*62a0*/  ISETP.GT.AND P1, PT, R2, RZ, P0 ;  /* 0x000000ff0200720c */ /* 0x000fe40000724270 */
[----:B------:R-:W-:Y:S02]  /*62b0*/  FMNMX.FTZ R152, R160, R23, !PT ;  /* 0x00000017a0987209 */ /* 0x000fe40007810000 */
[----:B------:R-:W-:Y:S02]  /*62c0*/  ISETP.LT.OR P1, PT, R0, 0x1, P1 ;  /* 0x000000010000780c */ /* 0x000fe40000f21670 */
[----:B------:R-:W-:Y:S02]  /*62d0*/  FMNMX.FTZ R23, R161, R152, !PT ;  /* 0x00000098a1177209 */ /* 0x000fe40007810000 */
[----:B------:R-:W-:-:S02]  /*62e0*/  ISETP.GT.AND P2, PT, R2, 0x8, P0 ;  /* 0x000000080200780c */ /* 0x000fc40000744270 */
[----:B------:R-:W-:Y:S02]  /*62f0*/  FMNMX.FTZ R152, R164, R23, !PT ;  /* 0x00000017a4987209 */ /* 0x000fe40007810000 */
[----:B------:R-:W-:Y:S02]  /*6300*/  FSEL R154, R154, -INF , !P1 ;  /* 0xff8000009a9a7808 */ /* 0x000fe40004800000 */
        /* <DEDUP_REMOVED lines=18> */
[----:B------:R-:W-:Y:S01]  /*6430*/  ISETP.GT.AND P1, PT, R2, 0x18, P0 ;  /* 0x000000180200780c */ /* 0x000fe20000724270 */
[----:B------:R-:W0:Y:S01]  /*6440*/  SHFL.BFLY PT, R23, R152, 0x2, 0x1f ;  /* 0x0c401f0098177f89 */ /* 0x000e2200000e0000 */
[----:B------:R-:W-:Y:S02]  /*6450*/  ISETP.LT.OR P3, PT, R0, 0x12, P3 ;  /* 0x000000120000780c */ /* 0x000fe40001f61670 */
[----:B------:R-:W-:Y:S02]  /*6460*/  ISETP.GT.AND P2, PT, R2, 0x19, P0 ;  /* 0x000000190200780c */ /* 0x000fe40000744270 */
[----:B------:R-:W-:-:S02]  /*6470*/  ISETP.LT.OR P1, PT, R0, 0x19, P1 ;  /* 0x000000190000780c */ /* 0x000fc40000f21670 */
[----:B------:R-:W-:Y:S02]  /*6480*/  FSEL R163, R163, -INF , !P3 ;  /* 0xff800000a3a37808 */ /* 0x000fe40005800000 */
[----:B------:R-:W-:Y:S02]  /*6490*/  ISETP.GT.AND P3, PT, R2, 0x20, P0 ;  /* 0x000000200200780c */ /* 0x000fe40000764270 */
[----:B------:R-:W-:Y:S02]  /*64a0*/  ISETP.LT.OR P2, PT, R0, 0x1a, P2 ;  /* 0x0000001a0000780c */ /* 0x000fe40001741670 */
[----:B------:R-:W-:Y:S02]  /*64b0*/  FSEL R166, R166, -INF , !P1 ;  /* 0xff800000a6a67808 */ /* 0x000fe40004800000 */
[----:B------:R-:W-:Y:S02]  /*64c0*/  ISETP.LT.OR P3, PT, R0, 0x21, P3 ;  /* 0x000000210000780c */ /* 0x000fe40001f61670 */
[----:B------:R-:W-:-:S02]  /*64d0*/  ISETP.GT.AND P1, PT, R2, 0x21, P0 ;  /* 0x000000210200780c */ /* 0x000fc40000724270 */
[----:B------:R-:W-:Y:S02]  /*64e0*/  FSEL R167, R167, -INF , !P2 ;  /* 0xff800000a7a77808 */ /* 0x000fe40005000000 */
[----:B------:R-:W-:Y:S02]  /*64f0*/  FSEL R170, R170, -INF , !P3 ;  /* 0xff800000aaaa7808 */ /* 0x000fe40005800000 */
[----:B------:R-:W-:Y:S02]  /*6500*/  ISETP.GT.AND P2, PT, R2, 0x28, P0 ;  /* 0x000000280200780c */ /* 0x000fe40000744270 */
[----:B0-----:R-:W-:Y:S02]  /*6510*/  FMNMX.FTZ R184, R152, R23, !PT ;  /* 0x0000001798b87209 */ /* 0x001fe40007810000 */
[----:B------:R-:W-:Y:S02]  /*6520*/  FMNMX.FTZ R152, R154, R3, !PT ;  /* 0x000000039a987209 */ /* 0x000fe40007810000 */
[----:B------:R-:W-:Y:S01]  /*6530*/  ISETP.LT.OR P1, PT, R0, 0x22, P1 ;  /* 0x000000220000780c */ /* 0x000fe20000f21670 */
[----:B------:R-:W0:Y:S01]  /*6540*/  SHFL.BFLY PT, R23, R184, 0x1, 0x1f ;  /* 0x0c201f00b8177f89 */ /* 0x000e2200000e0000 */
[----:B------:R-:W-:-:S02]  /*6550*/  FMNMX.FTZ R187, R155, R152, !PT ;  /* 0x000000989bbb7209 */ /* 0x000fc40007810000 */
[----:B------:R-:W-:Y:S02]  /*6560*/  ISETP.LT.OR P2, PT, R0, 0x29, P2 ;  /* 0x000000290000780c */ /* 0x000fe40001741670 */
[----:B------:R-:W-:Y:S02]  /*6570*/  FMNMX.FTZ R152, R158, R187, !PT ;  /* 0x000000bb9e987209 */ /* 0x000fe40007810000 */
[----:B------:R-:W-:Y:S02]  /*6580*/  FSEL R171, R171, -INF , !P1 ;  /* 0xff800000abab7808 */ /* 0x000fe40004800000 */
[----:B------:R-:W-:Y:S02]  /*6590*/  FMNMX.FTZ R187, R159, R152, !PT ;  /* 0x000000989fbb7209 */ /* 0x000fe40007810000 */
[----:B------:R-:W-:Y:S02]  /*65a0*/  ISETP.GT.AND P1, PT, R2, 0x29, P0 ;  /* 0x000000290200780c */ /* 0x000fe40000724270 */
[----:B------:R-:W-:-:S02]  /*65b0*/  FMNMX.FTZ R152, R162, R187, !PT ;  /* 0x000000bba2987209 */ /* 0x000fc40007810000 */
[----:B------:R-:W-:Y:S02]  /*65c0*/  FSEL R174, R174, -INF , !P2 ;  /* 0xff800000aeae7808 */ /* 0x000fe40005000000 */
[----:B------:R-:W-:Y:S02]  /*65d0*/  FMNMX.FTZ R187, R163, R152, !PT ;  /* 0x00000098a3bb7209 */ /* 0x000fe40007810000 */
[----:B------:R-:W-:Y:S02]  /*65e0*/  ISETP.GT.AND P2, PT, R2, 0x30, P0 ;  /* 0x000000300200780c */ /* 0x000fe40000744270 */
[----:B------:R-:W-:Y:S02]  /*65f0*/  FMNMX.FTZ R152, R166, R187, !PT ;  /* 0x000000bba6987209 */ /* 0x000fe40007810000 */
[----:B------:R-:W-:Y:S02]  /*6600*/  ISETP.LT.OR P1, PT, R0, 0x2a, P1 ;  /* 0x0000002a0000780c */ /* 0x000fe40000f21670 */
[----:B0-----:R-:W-:-:S02]  /*6610*/  FMNMX.FTZ R23, R184, R23, !PT ;  /* 0x00000017b8177209 */ /* 0x001fc40007810000 */
[----:B------:R-:W-:Y:S02]  /*6620*/  FMNMX.FTZ R187, R167, R152, !PT ;  /* 0x00000098a7bb7209 */ /* 0x000fe40007810000 */
[C---:B------:R-:W-:Y:S01]  /*6630*/  FSETP.NEU.FTZ.AND P3, PT, R23.reuse, -INF , PT ;  /* 0xff8000001700780b */ /* 0x040fe20003f7d000 */
[----:B------:R-:W-:Y:S01]  /*6640*/  FMUL.FTZ R184, R23, UR5 ;  /* 0x0000000517b87c20 */ /* 0x000fe20008410000 */
[----:B------:R-:W-:Y:S02]  /*6650*/  FMNMX.FTZ R152, R170, R187, !PT ;  /* 0x000000bbaa987209 */ /* 0x000fe40007810000 */
[----:B------:R-:W-:Y:S02]  /*6660*/  ISETP.LT.OR P2, PT, R0, 0x31, P2 ;  /* 0x000000310000780c */ /* 0x000fe40001741670 */
[----:B------:R-:W-:Y:S02]  /*6670*/  FSEL R200, R184, RZ, P3 ;  /* 0x000000ffb8c87208 */ /* 0x000fe40001800000 */
[----:B------:R-:W-:-:S02]  /*6680*/  FSEL R175, R175, -INF , !P1 ;  /* 0xff800000afaf7808 */ /* 0x000fc40004800000 */
[----:B------:R-:W-:Y:S01]  /*6690*/  ISETP.GT.AND P1, PT, R2, 0x31, P0 ;  /* 0x000000310200780c */ /* 0x000fe20000724270 */
[--C-:B------:R-:W-:Y:S01]  /*66a0*/  FFMA.FTZ R196, R153, UR5, -R200.reuse ;  /* 0x0000000599c47c23 */ /* 0x100fe200080108c8 */
[----:B------:R-:W-:Y:S01]  /*66b0*/  FMNMX.FTZ R153, R171, R152, !PT ;  /* 0x00000098ab997209 */ /* 0x000fe20007810000 */
[--C-:B------:R-:W-:Y:S01]  /*66c0*/  FFMA.FTZ R194, R164, UR5, -R200.reuse ;  /* 0x00000005a4c27c23 */ /* 0x100fe200080108c8 */
[----:B------:R-:W-:Y:S01]  /*66d0*/  FSEL R178, R178, -INF , !P2 ;  /* 0xff800000b2b27808 */ /* 0x000fe20005000000 */
[--C-:B------:R-:W-:Y:S01]  /*66e0*/  FFMA.FTZ R185, R185, UR5, -R200.reuse ;  /* 0x00000005b9b97c23 */ /* 0x100fe200080108c8 */
[----:B------:R-:W-:Y:S01]  /*66f0*/  FMNMX.FTZ R152, R174, R153, !PT ;  /* 0x00000099ae987209 */ /* 0x000fe20007810000 */
[--C-:B------:R-:W-:Y:S01]  /*6700*/  FFMA.FTZ R198, R156, UR5, -R200.reuse ;  /* 0x000000059cc67c23 */ /* 0x100fe200080108c8 */
[----:B------:R-:W-:Y:S01]  /*6710*/  ISETP.GT.AND P2, PT, R2, 0x38, P0 ;  /* 0x000000380200780c */ /* 0x000fe20000744270 */
[----:B------:R-:W-:Y:S01]  /*6720*/  MUFU.EX2 R196, R196 ;  /* 0x000000c400c47308 */ /* 0x000fe20000000800 */
[----:B------:R-:W-:Y:S01]  /*6730*/  ISETP.LT.OR P1, PT, R0, 0x32, P1 ;  /* 0x000000320000780c */ /* 0x000fe20000f21670 */
[--C-:B------:R-:W-:Y:S01]  /*6740*/  FFMA.FTZ R192, R160, UR5, -R200.reuse ;  /* 0x00000005a0c07c23 */ /* 0x100fe200080108c8 */
[----:B------:R-:W-:Y:S01]  /*6750*/  FMNMX.FTZ R153, R175, R152, !PT ;  /* 0x00000098af997209 */ /* 0x000fe20007810000 */
[--C-:B------:R-:W-:Y:S01]  /*6760*/  FFMA.FTZ R188, R168, UR5, -R200.reuse ;  /* 0x00000005a8bc7c23 */ /* 0x100fe200080108c8 */
[----:B------:R-:W-:Y:S01]  /*6770*/  ISETP.GT.AND P0, PT, R2, 0x39, P0 ;  /* 0x000000390200780c */ /* 0x000fe20000704270 */
[--C-:B------:R-:W-:Y:S01]  /*6780*/  FFMA.FTZ R190, R172, UR5, -R200.reuse ;  /* 0x00000005acbe7c23 */ /* 0x100fe200080108c8 */
[----:B------:R-:W-:Y:S01]  /*6790*/  ISETP.LT.OR P2, PT, R0, 0x39, P2 ;  /* 0x000000390000780c */ /* 0x000fe20001741670 */
[----:B------:R-:W-:Y:S01]  /*67a0*/  MUFU.EX2 R185, R185 ;  /* 0x000000b900b97308 */ /* 0x000fe20000000800 */
[----:B------:R-:W-:Y:S01]  /*67b0*/  FSEL R179, R179, -INF , !P1 ;  /* 0xff800000b3b37808 */ /* 0x000fe20004800000 */
[--C-:B------:R-:W-:Y:S01]  /*67c0*/  FFMA.FTZ R184, R176, UR5, -R200.reuse ;  /* 0x00000005b0b87c23 */ /* 0x100fe200080108c8 */
[----:B------:R-:W-:Y:S01]  /*67d0*/  FMNMX.FTZ R2, R178, R153, !PT ;  /* 0x00000099b2027209 */ /* 0x000fe20007810000 */
[--C-:B------:R-:W-:Y:S01]  /*67e0*/  FFMA.FTZ R153, R157, UR5, -R200.reuse ;  /* 0x000000059d997c23 */ /* 0x100fe200080108c8 */
[----:B------:R-:W-:Y:S01]  /*67f0*/  ISETP.LT.OR P0, PT, R0, 0x3a, P0 ;  /* 0x0000003a0000780c */ /* 0x000fe20000701670 */
[--C-:B------:R-:W-:Y:S01]  /*6800*/  FFMA.FTZ R186, R180, UR5, -R200.reuse ;  /* 0x00000005b4ba7c23 */ /* 0x100fe200080108c8 */
[----:B------:R-:W-:Y:S01]  /*6810*/  FSEL R182, R182, -INF , !P2 ;  /* 0xff800000b6b67808 */ /* 0x000fe20005000000 */
[----:B------:R-:W-:Y:S01]  /*6820*/  MUFU.EX2 R198, R198 ;  /* 0x000000c600c67308 */ /* 0x000fe20000000800 */
[----:B------:R-:W-:Y:S01]  /*6830*/  FMNMX.FTZ R157, R179, R2, !PT ;  /* 0x00000002b39d7209 */ /* 0x000fe20007810000 */
[----:B------:R-:W-:Y:S01]  /*6840*/  FFMA.FTZ R181, R181, UR5, -R200 ;  /* 0x00000005b5b57c23 */ /* 0x000fe200080108c8 */
[----:B------:R-:W-:-:S02]  /*6850*/  FSEL R183, R183, -INF , !P0 ;  /* 0xff800000b7b77808 */ /* 0x000fc40004000000 */
[----:B------:R-:W-:Y:S01]  /*6860*/  FMNMX.FTZ R0, R182, R157, !PT ;  /* 0x0000009db6007209 */ /* 0x000fe20007810000 */
[--C-:B------:R-:W-:Y:S01]  /*6870*/  FFMA.FTZ R157, R161, UR5, -R200.reuse ;  /* 0x00000005a19d7c23 */ /* 0x100fe200080108c8 */
[--C-:B------:R-:W-:Y:S01]  /*6880*/  FFMA.FTZ R161, R165, UR5, -R200.reuse ;  /* 0x00000005a5a17c23 */ /* 0x100fe200080108c8 */
[--C-:B------:R-:W-:Y:S01]  /*6890*/  FFMA.FTZ R165, R169, UR5, -R200.reuse ;  /* 0x00000005a9a57c23 */ /* 0x100fe200080108c8 */
[----:B------:R-:W-:Y:S01]  /*68a0*/  FMNMX.FTZ R0, R183, R0, !PT ;  /* 0x00000000b7007209 */ /* 0x000fe20007810000 */
[--C-:B------:R-:W-:Y:S01]  /*68b0*/  FFMA.FTZ R169, R173, UR5, -R200.reuse ;  /* 0x00000005ada97c23 */ /* 0x100fe200080108c8 */
[----:B------:R-:W-:Y:S01]  /*68c0*/  FFMA.FTZ R173, R177, UR5, -R200 ;  /* 0x00000005b1ad7c23 */ /* 0x000fe200080108c8 */
[----:B------:R-:W-:Y:S01]  /*68d0*/  FSEL R177, R23, RZ, P3 ;  /* 0x000000ff17b17208 */ /* 0x000fe20001800000 */
[----:B------:R-:W-:Y:S01]  /*68e0*/  MUFU.EX2 R153, R153 ;  /* 0x0000009900997308 */ /* 0x000fe20000000800 */
[----:B------:R-:W0:Y:S07]  /*68f0*/  SHFL.BFLY PT, R187, R0, 0x2, 0x1f ;  /* 0x0c401f0000bb7f89 */ /* 0x000e2e00000e0000 */
[----:B------:R-:W-:Y:S08]  /*6900*/  MUFU.EX2 R192, R192 ;  /* 0x000000c000c07308 */ /* 0x000ff00000000800 */
[----:B------:R-:W-:Y:S08]  /*6910*/  MUFU.EX2 R157, R157 ;  /* 0x0000009d009d7308 */ /* 0x000ff00000000800 */
[----:B------:R-:W-:Y:S01]  /*6920*/  MUFU.EX2 R194, R194 ;  /* 0x000000c200c27308 */ /* 0x000fe20000000800 */
[----:B0-----:R-:W-:Y:S01]  /*6930*/  FMNMX.FTZ R187, R0, R187, !PT ;  /* 0x000000bb00bb7209 */ /* 0x001fe20007810000 */
[----:B------:R-:W-:-:S04]  /*6940*/  FADD.FTZ R0, -R177, R4 ;  /* 0x00000004b1007221 */ /* 0x000fc80000010100 */
[----:B------:R-:W0:Y:S01]  /*6950*/  SHFL.BFLY PT, R152, R187, 0x1, 0x1f ;  /* 0x0c201f00bb987f89 */ /* 0x000e2200000e0000 */
[----:B------:R-:W-:Y:S01]  /*6960*/  FMUL.FTZ R0, R0, UR5 ;  /* 0x0000000500007c20 */ /* 0x000fe20008410000 */
[----:B------:R-:W-:Y:S08]  /*6970*/  MUFU.EX2 R161, R161 ;  /* 0x000000a100a17308 */ /* 0x000ff00000000800 */
[----:B------:R-:W1:Y:S08]  /*6980*/  MUFU.EX2 R0, R0 ;  /* 0x0000000000007308 */ /* 0x000e700000000800 */
[----:B------:R-:W-:Y:S01]  /*6990*/  MUFU.EX2 R188, R188 ;  /* 0x000000bc00bc7308 */ /* 0x000fe20000000800 */
[----:B0-----:R-:W-:-:S07]  /*69a0*/  FMNMX.FTZ R152, R187, R152, !PT ;  /* 0x00000098bb987209 */ /* 0x001fce0007810000 */
[----:B------:R-:W-:Y:S01]  /*69b0*/  MUFU.EX2 R165, R165 ;  /* 0x000000a500a57308 */ /* 0x000fe20000000800 */
[----:B-1----:R-:W-:Y:S01]  /*69c0*/  FFMA.FTZ R15, R0, R15, R185 ;  /* 0x0000000f000f7223 */ /* 0x002fe200000100b9 */
[C---:B------:R-:W-:Y:S01]  /*69d0*/  FSETP.NEU.FTZ.AND P0, PT, R152.reuse, -INF , PT ;  /* 0xff8000009800780b */ /* 0x040fe20003f1d000 */
[----:B------:R-:W-:Y:S02]  /*69e0*/  FMUL.FTZ R164, R152, UR5 ;  /* 0x0000000598a47c20 */ /* 0x000fe40008410000 */
[----:B------:R-:W-:Y:S01]  /*69f0*/  FADD.FTZ R15, R196, R15 ;  /* 0x0000000fc40f7221 */ /* 0x000fe20000010000 */
[----:B------:R-:W-:Y:S02]  /*6a00*/  FSEL R2, R152, RZ, P0 ;  /* 0x000000ff98027208 */ /* 0x000fe40000000000 */
[----:B------:R-:W-:Y:S01]  /*6a10*/  FSEL R164, R164, RZ, P0 ;  /* 0x000000ffa4a47208 */ /* 0x000fe20000000000 */
[----:B------:R-:W-:Y:S01]  /*6a20*/  MUFU.EX2 R190, R190 ;  /* 0x000000be00be7308 */ /* 0x000fe20000000800 */
[----:B------:R-:W-:Y:S01]  /*6a30*/  ISETP.LT.AND P0, PT, R21, UR6, PT ;  /* 0x0000000615007c0c */ /* 0x000fe2000bf01270 */
[----:B------:R-:W-:Y:S01]  /*6a40*/  FADD.FTZ R2, -R2, R3 ;  /* 0x0000000302027221 */ /* 0x000fe20000010100 */
[----:B------:R-:W-:Y:S01]  /*6a50*/  UIADD3 UR6, UR6, -0x1, URZ ;  /* 0xffffffff06067890 */ /* 0x000fe2000fffe03f */
[--C-:B------:R-:W-:Y:S01]  /*6a60*/  FFMA.FTZ R197, R154, UR5, -R164.reuse ;  /* 0x000000059ac57c23 */ /* 0x100fe200080108a4 */
[--C-:B------:R-:W-:Y:S01]  /*6a70*/  FFMA.FTZ R4, R155, UR5, -R164.reuse ;  /* 0x000000059b047c23 */ /* 0x100fe200080108a4 */
[----:B------:R-:W-:Y:S01]  /*6a80*/  FMUL.FTZ R2, R2, UR5 ;  /* 0x0000000502027c20 */ /* 0x000fe20008410000 */
[--C-:B------:R-:W-:Y:S01]  /*6a90*/  FFMA.FTZ R199, R158, UR5, -R164.reuse ;  /* 0x000000059ec77c23 */ /* 0x100fe200080108a4 */
[--C-:B------:R-:W-:Y:S01]  /*6aa0*/  FFMA.FTZ R154, R159, UR5, -R164.reuse ;  /* 0x000000059f9a7c23 */ /* 0x100fe200080108a4 */
[--C-:B------:R-:W-:Y:S01]  /*6ab0*/  FFMA.FTZ R193, R162, UR5, -R164.reuse ;  /* 0x00000005a2c17c23 */ /* 0x100fe200080108a4 */
[----:B------:R-:W-:Y:S01]  /*6ac0*/  MUFU.EX2 R197, R197 ;  /* 0x000000c500c57308 */ /* 0x000fe20000000800 */
[--C-:B------:R-:W-:Y:S01]  /*6ad0*/  FFMA.FTZ R156, R163, UR5, -R164.reuse ;  /* 0x00000005a39c7c23 */ /* 0x100fe200080108a4 */
[--C-:B------:R-:W-:Y:S01]  /*6ae0*/  FFMA.FTZ R195, R166, UR5, -R164.reuse ;  /* 0x00000005a6c37c23 */ /* 0x100fe200080108a4 */
[--C-:B------:R-:W-:Y:S01]  /*6af0*/  FFMA.FTZ R158, R167, UR5, -R164.reuse ;  /* 0x00000005a79e7c23 */ /* 0x100fe200080108a4 */
[----:B------:R-:W-:Y:S01]  /*6b00*/  FADD.FTZ R162, R198, R15 ;  /* 0x0000000fc6a27221 */ /* 0x000fe20000010000 */
[--C-:B------:R-:W-:Y:S01]  /*6b10*/  FFMA.FTZ R189, R170, UR5, -R164.reuse ;  /* 0x00000005aabd7c23 */ /* 0x100fe200080108a4 */
[--C-:B------:R-:W-:Y:S01]  /*6b20*/  FFMA.FTZ R160, R171, UR5, -R164.reuse ;  /* 0x00000005aba07c23 */ /* 0x100fe200080108a4 */
[----:B------:R-:W-:Y:S01]  /*6b30*/  FFMA.FTZ R174, R174, UR5, -R164 ;  /* 0x00000005aeae7c23 */ /* 0x000fe200080108a4 */
[----:B------:R-:W0:Y:S01]  /*6b40*/  MUFU.EX2 R2, R2 ;  /* 0x0000000200027308 */ /* 0x000e220000000800 */
[----:B------:R-:W-:Y:S01]  /*6b50*/  FADD.FTZ R15, R153, R162 ;  /* 0x000000a2990f7221 */ /* 0x000fe20000010000 */
[--C-:B------:R-:W-:Y:S01]  /*6b60*/  FFMA.FTZ R175, R175, UR5, -R164.reuse ;  /* 0x00000005afaf7c23 */ /* 0x100fe200080108a4 */
[--C-:B------:R-:W-:Y:S01]  /*6b70*/  FFMA.FTZ R178, R178, UR5, -R164.reuse ;  /* 0x00000005b2b27c23 */ /* 0x100fe200080108a4 */
[--C-:B------:R-:W-:Y:S01]  /*6b80*/  FFMA.FTZ R179, R179, UR5, -R164.reuse ;  /* 0x00000005b3b37c23 */ /* 0x100fe200080108a4 */
[----:B------:R-:W-:Y:S01]  /*6b90*/  FADD.FTZ R162, R192, R15 ;  /* 0x0000000fc0a27221 */ /* 0x000fe20000010000 */
[--C-:B------:R-:W-:Y:S01]  /*6ba0*/  FFMA.FTZ R182, R182, UR5, -R164.reuse ;  /* 0x00000005b6b67c23 */ /* 0x100fe200080108a4 */
[----:B------:R-:W-:Y:S01]  /*6bb0*/  FFMA.FTZ R164, R183, UR5, -R164 ;  /* 0x00000005b7a47c23 */ /* 0x000fe200080108a4 */
[----:B------:R-:W1:Y:S01]  /*6bc0*/  MUFU.EX2 R4, R4 ;  /* 0x0000000400047308 */ /* 0x000e620000000800 */
[----:B------:R-:W-:Y:S01]  /*6bd0*/  FADD.FTZ R15, R157, R162 ;  /* 0x000000a29d0f7221 */ /* 0x000fe20000010000 */
[----:B------:R-:W-:Y:S01]  /*6be0*/  IMAD.U32 R155, RZ, RZ, UR14 ;  /* 0x0000000eff9b7e24 */ /* 0x000fe2000f8e00ff */
[----:B------:R-:W-:-:S02]  /*6bf0*/  F2FP.F16.F32.PACK_AB R196, R196, R185 ;  /* 0x000000b9c4c4723e */ /* 0x000fc400000000ff */
[----:B------:R-:W-:Y:S01]  /*6c00*/  FADD.FTZ R162, R194, R15 ;  /* 0x0000000fc2a27221 */ /* 0x000fe20000010000 */
[----:B------:R-:W-:Y:S01]  /*6c10*/  @!P5 VIADD R155, R155, 0x30860 ;  /* 0x000308609b9bd836 */ /* 0x000fe20000000000 */
[----:B------:R-:W-:Y:S01]  /*6c20*/  F2FP.F16.F32.PACK_AB R198, R153, R198 ;  /* 0x000000c699c6723e */ /* 0x000fe200000000ff */
[----:B------:R-:W2:Y:S01]  /*6c30*/  MUFU.EX2 R199, R199 ;  /* 0x000000c700c77308 */ /* 0x000ea20000000800 */
[----:B0-----:R-:W-:Y:S01]  /*6c40*/  FFMA.FTZ R3, R2, R14, R197 ;  /* 0x0000000e02037223 */ /* 0x001fe200000100c5 */
[----:B------:R-:W-:Y:S01]  /*6c50*/  FADD.FTZ R15, R161, R162 ;  /* 0x000000a2a10f7221 */ /* 0x000fe20000010000 */
[----:B------:R-:W-:Y:S02]  /*6c60*/  @!P5 PRMT R155, RZ, 0x654, R155 ;  /* 0x00000654ff9bd816 */ /* 0x000fe4000000009b */
[----:B------:R-:W-:Y:S01]  /*6c70*/  F2FP.F16.F32.PACK_AB R192, R157, R192 ;  /* 0x000000c09dc0723e */ /* 0x000fe200000000ff */
[----:B------:R-:W-:Y:S01]  /*6c80*/  FADD.FTZ R162, R188, R15 ;  /* 0x0000000fbca27221 */ /* 0x000fe20000010000 */
[----:B------:R0:W-:Y:S01]  /*6c90*/  @!P5 SYNCS.ARRIVE.TRANS64.RED.A1T0 RZ, [R155+URZ], RZ ;  /* 0x000000ff9bffd9a7 */ /* 0x0001e2000810043f */
[----:B------:R-:W3:Y:S01]  /*6ca0*/  MUFU.EX2 R154, R154 ;  /* 0x0000009a009a7308 */ /* 0x000ee20000000800 */
[C---:B-1----:R-:W-:Y:S01]  /*6cb0*/  FADD.FTZ R14, R4.reuse, R3 ;  /* 0x00000003040e7221 */ /* 0x042fe20000010000 */
[----:B------:R-:W-:Y:S01]  /*6cc0*/  FADD.FTZ R15, R165, R162 ;  /* 0x000000a2a50f7221 */ /* 0x000fe20000010000 */
[----:B------:R-:W-:Y:S01]  /*6cd0*/  F2FP.F16.F32.PACK_AB R197, R4, R197 ;  /* 0x000000c504c5723e */ /* 0x000fe200000000ff */
[----:B------:R-:W-:Y:S01]  /*6ce0*/  IMAD.MOV.U32 R4, RZ, RZ, R23 ;  /* 0x000000ffff047224 */ /* 0x000fe200078e0017 */
[----:B------:R-:W-:Y:S01]  /*6cf0*/  F2FP.F16.F32.PACK_AB R194, R161, R194 ;  /* 0x000000c2a1c2723e */ /* 0x000fe200000000ff */
[----:B------:R-:W-:Y:S01]  /*6d00*/  FADD.FTZ R162, R190, R15 ;  /* 0x0000000fbea27221 */ /* 0x000fe20000010000 */
[----:B------:R-:W-:Y:S01]  /*6d10*/  F2FP.F16.F32.PACK_AB R188, R165, R188 ;  /* 0x000000bca5bc723e */ /* 0x000fe200000000ff */
        /* <DEDUP_REMOVED lines=26> */
[C---:B---3--:R-:W-:Y:S01]  /*6ec0*/  FADD.FTZ R3, R175.reuse, R3 ;  /* 0x00000003af037221 */ /* 0x048fe20000010000 */
[----:B------:R-:W-:-:S06]  /*6ed0*/  F2FP.F16.F32.PACK_AB R191, R175, R174 ;  /* 0x000000aeafbf723e */ /* 0x000fcc00000000ff */
[----:B------:R-:W3:Y:S01]  /*6ee0*/  MUFU.EX2 R173, R173 ;  /* 0x000000ad00ad7308 */ /* 0x000ee20000000800 */
[----:B-1----:R-:W-:-:S07]  /*6ef0*/  FADD.FTZ R14, R184, R15 ;  /* 0x0000000fb80e7221 */ /* 0x002fce0000010000 */
[----:B------:R-:W1:Y:S01]  /*6f00*/  MUFU.EX2 R179, R179 ;  /* 0x000000b300b37308 */ /* 0x000e620000000800 */
[----:B--2---:R-:W-:-:S07]  /*6f10*/  FADD.FTZ R3, R178, R3 ;  /* 0x00000003b2037221 */ /* 0x004fce0000010000 */
[----:B------:R-:W2:Y:S01]  /*6f20*/  MUFU.EX2 R186, R186 ;  /* 0x000000ba00ba7308 */ /* 0x000ea20000000800 */
[C---:B---3--:R-:W-:Y:S01]  /*6f30*/  FADD.FTZ R15, R173.reuse, R14 ;  /* 0x0000000ead0f7221 */ /* 0x048fe20000010000 */
[----:B------:R-:W-:-:S06]  /*6f40*/  F2FP.F16.F32.PACK_AB R184, R173, R184 ;  /* 0x000000b8adb8723e */ /* 0x000fcc00000000ff */
[----:B------:R-:W3:Y:S01]  /*6f50*/  MUFU.EX2 R182, R182 ;  /* 0x000000b600b67308 */ /* 0x000ee20000000800 */
[C---:B-1----:R-:W-:Y:S01]  /*6f60*/  FADD.FTZ R3, R179.reuse, R3 ;  /* 0x00000003b3037221 */ /* 0x042fe20000010000 */
[----:B------:R-:W-:-:S06]  /*6f70*/  F2FP.F16.F32.PACK_AB R185, R179, R178 ;  /* 0x000000b2b3b9723e */ /* 0x000fcc00000000ff */
[----:B------:R-:W1:Y:S01]  /*6f80*/  MUFU.EX2 R177, R181 ;  /* 0x000000b500b17308 */ /* 0x000e620000000800 */
[----:B--2---:R-:W-:-:S07]  /*6f90*/  FADD.FTZ R14, R186, R15 ;  /* 0x0000000fba0e7221 */ /* 0x004fce0000010000 */
[----:B------:R-:W2:Y:S01]  /*6fa0*/  MUFU.EX2 R164, R164 ;  /* 0x000000a400a47308 */ /* 0x000ea20000000800 */
[----:B---3--:R-:W-:Y:S01]  /*6fb0*/  FADD.FTZ R3, R182, R3 ;  /* 0x00000003b6037221 */ /* 0x008fe20000010000 */
[C---:B-1----:R-:W-:Y:S01]  /*6fc0*/  FADD.FTZ R15, R177.reuse, R14 ;  /* 0x0000000eb10f7221 */ /* 0x042fe20000010000 */
[----:B------:R-:W-:Y:S02]  /*6fd0*/  F2FP.F16.F32.PACK_AB R186, R177, R186 ;  /* 0x000000bab1ba723e */ /* 0x000fe400000000ff */
[C---:B--2---:R-:W-:Y:S01]  /*6fe0*/  FADD.FTZ R14, R164.reuse, R3 ;  /* 0x00000003a40e7221 */ /* 0x044fe20000010000 */
[----:B------:R-:W-:Y:S01]  /*6ff0*/  F2FP.F16.F32.PACK_AB R187, R164, R182 ;  /* 0x000000b6a4bb723e */ /* 0x000fe200000000ff */
[----:B------:R-:W-:Y:S01]  /*7000*/  IMAD.MOV.U32 R3, RZ, RZ, R152 ;  /* 0x000000ffff037224 */ /* 0x000fe200078e0098 */
[----:B0-----:R-:W-:Y:S06]  /*7010*/  @P0 BRA `(.L_x_1004) ;  /* 0xffffffd400dc0947 */ /* 0x001fec000383ffff */
[----:B------:R-:W-:Y:S01]  /*7020*/  IMAD.MOV.U32 R3, RZ, RZ, R152 ;  /* 0x000000ffff037224 */ /* 0x000fe200078e0098 */
[----:B------:R-:W-:-:S07]  /*7030*/  MOV R4, R23 ;  /* 0x0000001700047202 */ /* 0x000fce0000000f00 */
.L_x_987:
[----:B------:R-:W0:Y:S01]  /*7040*/  S2UR UR7, SR_CTAID.X ;  /* 0x00000000000779c3 */ /* 0x000e220000002500 */
[----:B------:R-:W-:Y:S01]  /*7050*/  ULDC UR14, c[0x0][0x448] ;  /* 0x00011200000e7ab9 */ /* 0x000fe20000000800 */
[----:B------:R-:W-:Y:S01]  /*7060*/  R2UR UR19, R17 ;  /* 0x00000000111372ca */ /* 0x000fe200000e0000 */
[----:B------:R-:W-:Y:S02]  /*7070*/  UISETP.NE.AND UP0, UPT, UR14, 0x1, UPT ;  /* 0x000000010e00788c */ /* 0x000fe4000bf05270 */
[----:B------:R-:W-:-:S09]  /*7080*/  UIADD3 UR11, -UR11, 0x1, URZ ;  /* 0x000000010b0b7890 */ /* 0x000fd2000fffe13f */
[----:B------:R-:W-:Y:S01]  /*7090*/  @UP0 ULDC UR14, c[0x0][0x44c] ;  /* 0x00011300000e0ab9 */ /* 0x000fe20000000800 */
[----:B------:R-:W-:Y:S02]  /*70a0*/  UIMAD UR11, UR19, UR10, UR11 ;  /* 0x0000000a130b72a4 */ /* 0x000fe4000f8e020b */
[----:B0-----:R-:W-:-:S03]  /*70b0*/  ULEA UR18, UR7, 0x7f, 0x7 ;  /* 0x0000007f07127891 */ /* 0x001fc6000f8e383f */
[----:B------:R-:W-:Y:S01]  /*70c0*/  ULDC UR7, c[0x0][0x9e4] ;  /* 0x0002790000077ab9 */ /* 0x000fe20000000800 */
[----:B------:R-:W-:Y:S02]  /*70d0*/  UIMAD.WIDE.U32 UR14, UR18, UR14, URZ ;  /* 0x0000000e120e72a5 */ /* 0x000fe4000f8e003f */
[----:B------:R-:W-:Y:S01]  /*70e0*/  UISETP.GE.AND UP1, UPT, UR7, 0x1, UPT ;  /* 0x000000010700788c */ /* 0x000fe2000bf26270 */
[----:B------:R-:W-:Y:S01]  /*70f0*/  UMOV UR10, UR18 ;  /* 0x00000012000a7c82 */ /* 0x000fe20008000000 */
[----:B------:R-:W-:Y:S02]  /*7100*/  @UP0 ULDC UR18, c[0x0][0x450] ;  /* 0x0001140000120ab9 */ /* 0x000fe40000000800 */
[----:B------:R-:W-:Y:S02]  /*7110*/  @UP0 USHF.R.U32.HI UR10, URZ, UR18, UR15 ;  /* 0x000000123f0a0299 */ /* 0x000fe4000801160f */
[----:B------:R-:W-:Y:S01]  /*7120*/  PLOP3.LUT P6, PT, PT, PT, UP1, 0x80, 0x0 ;  /* 0x000000000000781c */ /* 0x000fe20003fcf018 */
[----:B------:R-:W-:Y:S01]  /*7130*/  ULDC UR18, c[0x0][0x9dc] ;  /* 0x0002770000127ab9 */ /* 0x000fe20000000800 */
[----:B------:R-:W-:-:S04]  /*7140*/  UIADD3 UR10, UR11, UR10, URZ ;  /* 0x0000000a0b0a7290 */ /* 0x000fc8000fffe03f */
[----:B------:R-:W-:-:S07]  /*7150*/  UIADD3 UR18, UR10, -UR18, URZ ;  /* 0x800000120a127290 */ /* 0x000fce000fffe03f */
[----:B------:R-:W-:Y:S05]  /*7160*/  @!P6 BRA `(.L_x_1005) ;  /* 0x000000000048e947 */ /* 0x000fea0003800000 */
[----:B------:R-:W-:Y:S02]  /*7170*/  UMOV UR19, UR10 ;  /* 0x0000000a00137c82 */ /* 0x000fe40008000000 */
        /* <DEDUP_REMOVED lines=10> */
.L_x_1006:
[----:B------:R-:W-:-:S11]  /*7220*/  UISETP.NE.AND UP1, UPT, UR7, 0x1, UPT ;  /* 0x000000010700788c */ /* 0x000fd6000bf25270 */
[----:B------:R-:W-:Y:S02]  /*7230*/  @UP1 ULDC.64 UR10, c[0x0][0x9e8] ;  /* 0x00027a00000a1ab9 */ /* 0x000fe40000000a00 */
[----:B------:R-:W-:-:S04]  /*7240*/  UIMAD.WIDE.U32 UR14, UR19, UR10, URZ ;  /* 0x0000000a130e72a5 */ /* 0x000fc8000f8e003f */
[----:B------:R-:W-:-:S12]  /*7250*/  @UP1 USHF.R.U32.HI UR19, URZ, UR11, UR15 ;  /* 0x0000000b3f131299 */ /* 0x000fd8000801160f */
.L_x_1007:
[----:B------:R-:W-:-:S04]  /*7260*/  UIMAD UR7, UR19, UR7, URZ ;  /* 0x00000007130772a4 */ /* 0x000fc8000f8e023f */
[----:B------:R-:W-:-:S04]  /*7270*/  UISETP.LT.AND UP1, UPT, UR18, UR7, UPT ;  /* 0x000000071200728c */ /* 0x000fc8000bf21270 */
[----:B------:R-:W-:-:S12]  /*7280*/  USEL UR18, UR18, UR7, !UP1 ;  /* 0x0000000712127287 */ /* 0x000fd8000c800000 */
.L_x_1005:
[----:B------:R-:W-:Y:S01]  /*7290*/  UIADD3 UR18, UR18, 0x3f, URZ ;  /* 0x0000003f12127890 */ /* 0x000fe2000fffe03f */
[----:B------:R-:W-:-:S03]  /*72a0*/  R2UR UR10, R22 ;  /* 0x00000000160a72ca */ /* 0x000fc600000e0000 */
[----:B------:R-:W-:-:S04]  /*72b0*/  USHF.R.S32.HI UR7, URZ, 0x1f, UR18 ;  /* 0x0000001f3f077899 */ /* 0x000fc80008011412 */
[----:B------:R-:W-:-:S04]  /*72c0*/  ULEA.HI UR7, UR7, UR18, URZ, 0x6 ;  /* 0x0000001207077291 */ /* 0x000fc8000f8f303f */
[----:B------:R-:W-:-:S04]  /*72d0*/  USHF.R.S32.HI UR7, URZ, 0x6, UR7 ;  /* 0x000000063f077899 */ /* 0x000fc80008011407 */
[----:B------:R-:W-:-:S04]  /*72e0*/  UISETP.LT.AND UP1, UPT, UR10, UR7, UPT ;  /* 0x000000070a00728c */ /* 0x000fc8000bf21270 */
[----:B------:R-:W-:-:S04]  /*72f0*/  USEL UR10, UR10, UR7, !UP1 ;  /* 0x000000070a0a7287 */ /* 0x000fc8000c800000 */
[----:B------:R-:W-:Y:S02]  /*7300*/  UISETP.GE.AND UP1, UPT, UR6, UR10, UPT ;  /* 0x0000000a0600728c */ /* 0x000fe4000bf26270 */
[----:B------:R-:W-:-:S04]  /*7310*/  IMAD.U32 R200, RZ, RZ, UR10 ;  /* 0x0000000affc87e24 */ /* 0x000fc8000f8e00ff */
[----:B------:R-:W-:-:S13]  /*7320*/  PLOP3.LUT P0, PT, PT, PT, UP1, 0x80, 0x0 ;  /* 0x000000000000781c */ /* 0x000fda0003f0f018 */
[----:B------:R-:W-:Y:S05]  /*7330*/  @!P0 BRA `(.L_x_1008) ;  /* 0x0000001c00388947 */ /* 0x000fea0003800000 */
[----:B------:R-:W-:Y:S01]  /*7340*/  IMAD.MOV.U32 R21, RZ, RZ, R3 ;  /* 0x000000ffff157224 */ /* 0x000fe200078e0003 */
[----:B------:R-:W-:Y:S01]  /*7350*/  UMOV UR60, UR61 ;  /* 0x0000003d003c7c82 */ /* 0x000fe20008000000 */
[----:B------:R-:W-:Y:S02]  /*7360*/  IMAD.MOV.U32 R23, RZ, RZ, R4 ;  /* 0x000000ffff177224 */ /* 0x000fe400078e0004 */
[----:B------:R-:W-:Y:S01]  /*7370*/  IMAD.U32 R201, RZ, RZ, UR6 ;  /* 0x00000006ffc97e24 */ /* 0x000fe2000f8e00ff */
[----:B------:R-:W-:-:S06]  /*7380*/  UMOV UR6, UR4 ;  /* 0x0000000400067c82 */ /* 0x000fcc0008000000 */
.L_x_1017:
[----:B------:R-:W-:-:S04]  /*7390*/  UIADD3 UR4, UR6, 0x1, URZ ;  /* 0x0000000106047890 */ /* 0x000fc8000fffe03f */
[----:B------:R-:W-:-:S04]  /*73a0*/  UISETP.NE.AND UP1, UPT, UR4, 0x2, UPT ;  /* 0x000000020400788c */ /* 0x000fc8000bf25270 */
[----:B------:R-:W-:Y:S02]  /*73b0*/  USEL UR61, URZ, 0x1, UP1 ;  /* 0x000000013f3d7887 */ /* 0x000fe40008800000 */
[----:B------:R-:W-:Y:S02]  /*73c0*/  USEL UR4, UR4, URZ, UP1 ;  /* 0x0000003f04047287 */ /* 0x000fe40008800000 */
[----:B------:R-:W-:Y:S01]  /*73d0*/  ULOP3.LUT UR61, UR60, UR61, URZ, 0x3c, !UPT ;  /* 0x0000003d3c3d7292 */ /* 0x000fe2000f8e3c3f */
[----:B------:R-:W-:Y:S11]  /*73e0*/  @!P4 BRA `(.L_x_1009) ;  /* 0x000000000004c947 */ /* 0x000ff60003800000 */
[----:B------:R-:W-:Y:S01]  /*73f0*/  BPT.TRAP 0x1 ;  /* 0x000000040000795c */ /* 0x000fe20000300000 */
.L_x_1009:
[----:B------:R-:W-:Y:S01]  /*7400*/  R2UR UR5, R16 ;  /* 0x00000000100572ca */ /* 0x000fe200000e0000 */
[----:B------:R-:W-:-:S05]  /*7410*/  IMAD.U32 R3, RZ, RZ, UR61 ;  /* 0x0000003dff037e24 */ /* 0x000fca000f8e00ff */
[----:B------:R-:W-:-:S07]  /*7420*/  SHF.L.U32 R3, R3, 0x1f, RZ ;  /* 0x0000001f03037819 */ /* 0x000fce00000006ff */
[----:B------:R-:W-:-:S09]  /*7430*/  ULEA UR7, UR4, UR5, 0x3 ;  /* 0x0000000504077291 */ /* 0x000fd2000f8e183f */
[----:B------:R0:W1:Y:S01]  /*7440*/  SYNCS.PHASECHK.TRANS64.TRYWAIT P0, [UR7+0x30830], R3 ;  /* 0x03083003ff0075a7 */ /* 0x0000620008000147 */
[----:B------:R-:W-:Y:S05]  /*7450*/  @!P4 BRA `(.L_x_1010) ;  /* 0x000000000004c947 */ /* 0x000fea0003800000 */
[----:B------:R-:W-:Y:S01]  /*7460*/  BPT.TRAP 0x1 ;  /* 0x000000040000795c */ /* 0x000fe20000300000 */
.L_x_1010:
[----:B-1----:R-:W-:Y:S05]  /*7470*/  @P0 BRA `(.L_x_1011) ;  /* 0x0000000000080947 */ /* 0x002fea0003800000 */
[----:B------:R-:W1:Y:S02]  /*7480*/  SYNCS.PHASECHK.TRANS64.TRYWAIT P0, [UR7+0x30830], R3 ;  /* 0x03083003ff0075a7 */ /* 0x000e640008000147 */
[----:B-1----:R-:W-:Y:S05]  /*7490*/  @!P0 BRA `(.L_x_1012) ;  /* 0x000000cc00308947 */ /* 0x002fea0003800000 */
.L_x_1011:
[----:B------:R-:W-:Y:S01]  /*74a0*/  R2UR UR5, R19 ;  /* 0x00000000130572ca */ /* 0x000fe200000e0000 */
[----:B------:R-:W-:Y:S01]  /*74b0*/  WARPGROUP.ARRIVE ;  /* 0x00000000000079c5 */ /* 0x000fe20000000000 */
[----:B------:R-:W-:Y:S01]  /*74c0*/  R2UR UR56, R6 ;  /* 0x00000000063872ca */ /* 0x000fe200000e0000 */
[----:B------:R-:W-:Y:S01]  /*74d0*/  UMOV UR59, 0x40000040 ;  /* 0x40000040003b7882 */ /* 0x000fe20000000000 */
[----:B------:R-:W-:Y:S01]  /*74e0*/  R2UR UR57, R7 ;  /* 0x00000000073972ca */ /* 0x000fe200000e0000 */
[----:B------:R-:W-:Y:S01]  /*74f0*/  UMOV UR11, 0x40000040 ;  /* 0x40000040000b7882 */ /* 0x000fe20000000000 */
[----:B------:R-:W-:Y:S01]  /*7500*/  UMOV UR15, 0x40000040 ;  /* 0x40000040000f7882 */ /* 0x000fe20000000000 */
[----:B------:R-:W-:Y:S01]  /*7510*/  UMOV UR19, 0x40000040 ;  /* 0x4000004000137882 */ /* 0x000fe20000000000 */
[----:B------:R-:W-:Y:S01]  /*7520*/  UMOV UR23, 0x40000040 ;  /* 0x4000004000177882 */ /* 0x000fe20000000000 */
[----:B------:R-:W-:Y:S01]  /*7530*/  UMOV UR27, 0x40000040 ;  /* 0x40000040001b7882 */ /* 0x000fe20000000000 */
[----:B------:R-:W-:Y:S01]  /*7540*/  UMOV UR31, 0x40000040 ;  /* 0x40000040001f7882 */ /* 0x000fe20000000000 */
[----:B------:R-:W-:Y:S01]  /*7550*/  UMOV UR35, 0x40000040 ;  /* 0x4000004000237882 */ /* 0x000fe20000000000 */
[----:B------:R-:W-:Y:S01]  /*7560*/  UMOV UR39, 0x40000040 ;  /* 0x4000004000277882 */ /* 0x000fe20000000000 */
        /* <DEDUP_REMOVED lines=88> */
[----:B------:R-:W-:Y:S01]  /*7af0*/  FMUL.FTZ R149, R149, R0 ;  /* 0x0000000095957220 */ /* 0x000fe20000410000 */
        /* <DEDUP_REMOVED lines=73> */
[----:B------:R-:W-:Y:S01]  /*7f90*/  UIADD3 UR58, UR5, 0x606, URZ ;  /* 0x00000606053a7890 */ /* 0x000fe2000fffe03f */
        /* <DEDUP_REMOVED lines=44> */
.L_x_1013:
[----:B------:R-:W-:Y:S01]  /*8260*/  R2UR UR5, R16 ;  /* 0x00000000100572ca */ /* 0x000fe200000e0000 */
[----:B------:R-:W-:-:S05]  /*8270*/  IMAD.U32 R0, RZ, RZ, UR60 ;  /* 0x0000003cff007e24 */ /* 0x000fca000f8e00ff */
[----:B------:R-:W-:-:S07]  /*8280*/  SHF.L.U32 R0, R0, 0x1f, RZ ;  /* 0x0000001f00007819 */ /* 0x000fce00000006ff */
[----:B------:R-:W-:-:S09]  /*8290*/  ULEA UR14, UR6, UR5, 0x3 ;  /* 0x00000005060e7291 */ /* 0x000fd2000f8e183f */
[----:B------:R2:W3:Y:S01]  /*82a0*/  SYNCS.PHASECHK.TRANS64.TRYWAIT P0, [UR14+0x30850], R0 ;  /* 0x03085000ff0075a7 */ /* 0x0004e2000800014e */
[----:B------:R-:W-:Y:S05]  /*82b0*/  @!P4 BRA `(.L_x_1014) ;  /* 0x000000000004c947 */ /* 0x000fea0003800000 */
[----:B------:R-:W-:Y:S01]  /*82c0*/  BPT.TRAP 0x1 ;  /* 0x000000040000795c */ /* 0x000fe20000300000 */
.L_x_1014:
[----:B---3--:R-:W-:Y:S05]  /*82d0*/  @P0 BRA `(.L_x_1015) ;  /* 0x0000000000080947 */ /* 0x008fea0003800000 */
[----:B------:R-:W3:Y:S02]  /*82e0*/  SYNCS.PHASECHK.TRANS64.TRYWAIT P0, [UR14+0x30850], R0 ;  /* 0x03085000ff0075a7 */ /* 0x000ee4000800014e */
[----:B---3--:R-:W-:Y:S05]  /*82f0*/  @!P0 BRA `(.L_x_1016) ;  /* 0x000000bc00b08947 */ /* 0x008fea0003800000 */
.L_x_1015:
[----:B------:R-:W-:Y:S01]  /*8300*/  R2UR UR5, R16 ;  /* 0x00000000100572ca */ /* 0x000fe200000e0000 */
[----:B------:R-:W-:Y:S01]  /*8310*/  WARPGROUP.ARRIVE ;  /* 0x00000000000079c5 */ /* 0x000fe20000000000 */
[----:B------:R-:W-:Y:S01]  /*8320*/  UMOV UR11, 0x40000040 ;  /* 0x40000040000b7882 */ /* 0x000fe20000000000 */
[----:B0-2---:R-:W-:Y:S01]  /*8330*/  FMNMX.FTZ R0, R152, R23, !PT ;  /* 0x0000001798007209 */ /* 0x005fe20007810000 */
[----:B------:R-:W-:Y:S01]  /*8340*/  ULDC UR15, c[0x0][0x988] ;  /* 0x00026200000f7ab9 */ /* 0x000fe20000000800 */
[----:B------:R-:W-:Y:S01]  /*8350*/  R2UR UR18, R200 ;  /* 0x00000000c81272ca */ /* 0x000fe200000e0000 */
[----:B------:R-:W-:Y:S01]  /*8360*/  UMOV UR60, UR61 ;  /* 0x0000003d003c7c82 */ /* 0x000fe20008000000 */
[----:B-1----:R-:W-:-:S04]  /*8370*/  FMNMX.FTZ R3, R153, R0, !PT ;  /* 0x0000000099037209 */ /* 0x002fc80007810000 */
[----:B------:R-:W-:Y:S02]  /*8380*/  FMNMX.FTZ R0, R156, R3, !PT ;  /* 0x000000039c007209 */ /* 0x000fe40007810000 */
[----:B------:R-:W-:Y:S02]  /*8390*/  UIADD3 UR5, UR5, 0x400, URZ ;  /* 0x0000040005057890 */ /* 0x000fe4000fffe03f */
[----:B------:R-:W-:Y:S02]  /*83a0*/  FMNMX.FTZ R3, R157, R0, !PT ;  /* 0x000000009d037209 */ /* 0x000fe40007810000 */
[----:B------:R-:W-:Y:S02]  /*83b0*/  USHF.R.U32.HI UR5, URZ, 0x4, UR5 ;  /* 0x000000043f057899 */ /* 0x000fe40008011605 */
[----:B------:R-:W-:Y:S02]  /*83c0*/  FMNMX.FTZ R0, R160, R3, !PT ;  /* 0x00000003a0007209 */ /* 0x000fe40007810000 */
[----:B------:R-:W-:-:S02]  /*83d0*/  ULOP3.LUT UR5, UR5, 0x3fff, URZ, 0xc0, !UPT ;  /* 0x00003fff05057892 */ /* 0x000fc4000f8ec03f */
[----:B------:R-:W-:Y:S02]  /*83e0*/  FMNMX.FTZ R3, R161, R0, !PT ;  /* 0x00000000a1037209 */ /* 0x000fe40007810000 */
[----:B------:R-:W-:Y:S02]  /*83f0*/  ULOP3.LUT UR5, UR5, 0x2000000, URZ, 0xfc, !UPT ;  /* 0x0200000005057892 */ /* 0x000fe4000f8efc3f */
[----:B------:R-:W-:Y:S02]  /*8400*/  FMNMX.FTZ R0, R164, R3, !PT ;  /* 0x00000003a4007209 */ /* 0x000fe40007810000 */
[----:B------:R-:W-:Y:S02]  /*8410*/  ULEA UR6, UR6, UR5, 0xb ;  /* 0x0000000506067291 */ /* 0x000fe4000f8e583f */
[----:B------:R-:W-:Y:S01]  /*8420*/  FMNMX.FTZ R3, R165, R0, !PT ;  /* 0x00000000a5037209 */ /* 0x000fe20007810000 */
[----:B------:R-:W-:Y:S01]  /*8430*/  UMOV UR5, UR15 ;  /* 0x0000000f00057c82 */ /* 0x000fe20008000000 */
[----:B------:R-:W-:-:S02]  /*8440*/  R2UR UR15, R201 ;  /* 0x00000000c90f72ca */ /* 0x000fc400000e0000 */
[----:B------:R-:W-:Y:S01]  /*8450*/  FMNMX.FTZ R0, R168, R3, !PT ;  /* 0x00000003a8007209 */ /* 0x000fe20007810000 */
[----:B------:R-:W-:Y:S02]  /*8460*/  UMOV UR10, UR6 ;  /* 0x00000006000a7c82 */ /* 0x000fe40008000000 */
[----:B------:R-:W-:Y:S01]  /*8470*/  HGMMA.64x256x16.F32 R24, R196, gdesc[UR8].tnspB, R24, gsb0 ;  /* 0x43e00008c4187df0 */ /* 0x000fe20008000818 */
[----:B------:R-:W-:Y:S01]  /*8480*/  UIADD3 UR10, UR6, 0x80, URZ ;  /* 0x00000080060a7890 */ /* 0x000fe2000fffe03f */
[----:B------:R-:W-:Y:S01]  /*8490*/  FMNMX.FTZ R3, R169, R0, !PT ;  /* 0x00000000a9037209 */ /* 0x000fe20007810000 */
[----:B------:R-:W-:-:S03]  /*84a0*/  UMOV UR11, 0x40000040 ;  /* 0x40000040000b7882 */ /* 0x000fc60000000000 */
[----:B------:R-:W-:Y:S02]  /*84b0*/  FMNMX.FTZ R0, R172, R3, !PT ;  /* 0x00000003ac007209 */ /* 0x000fe40007810000 */
[----:B------:R-:W-:Y:S02]  /*84c0*/  UISETP.GT.AND UP1, UPT, UR15, UR18, UPT ;  /* 0x000000120f00728c */ /* 0x000fe4000bf24270 */
[----:B------:R-:W-:-:S04]  /*84d0*/  FMNMX.FTZ R3, R173, R0, !PT ;  /* 0x00000000ad037209 */ /* 0x000fc80007810000 */
[----:B------:R-:W-:Y:S02]  /*84e0*/  FMNMX.FTZ R0, R176, R3, !PT ;  /* 0x00000003b0007209 */ /* 0x000fe40007810000 */
[----:B------:R-:W-:Y:S02]  /*84f0*/  PLOP3.LUT P0, PT, PT, PT, UP1, 0x80, 0x0 ;  /* 0x000000000000781c */ /* 0x000fe40003f0f018 */
[----:B------:R-:W-:-:S04]  /*8500*/  FMNMX.FTZ R3, R177, R0, !PT ;  /* 0x00000000b1037209 */ /* 0x000fc80007810000 */
[----:B------:R-:W-:-:S04]  /*8510*/  FMNMX.FTZ R0, R180, R3, !PT ;  /* 0x00000003b4007209 */ /* 0x000fc80007810000 */
[----:B------:R-:W-:Y:S02]  /*8520*/  FMNMX.FTZ R2, R181, R0, !PT ;  /* 0x00000000b5027209 */ /* 0x000fe40007810000 */
[----:B------:R-:W-:-:S03]  /*8530*/  FMNMX.FTZ R0, R154, R21, !PT ;  /* 0x000000159a007209 */ /* 0x000fc60007810000 */
[----:B------:R-:W0:Y:S01]  /*8540*/  SHFL.BFLY PT, R3, R2, 0x2, 0x1f ;  /* 0x0c401f0002037f89 */ /* 0x000e2200000e0000 */
        /* <DEDUP_REMOVED lines=11> */
[----:B------:R-:W-:Y:S01]  /*8600*/  UMOV UR6, UR4 ;  /* 0x0000000400067c82 */ /* 0x000fe20008000000 */
[----:B------:R-:W-:Y:S02]  /*8610*/  WARPGROUP.DEPBAR.LE gsb0, 0x0 ;  /* 0x00008000000079c5 */ /* 0x000fe40000010000 */
[----:B------:R-:W-:Y:S01]  /*8620*/  WARPGROUP.ARRIVE ;  /* 0x00000000000079c5 */ /* 0x000fe20000000000 */
[----:B0-----:R-:W-:Y:S02]  /*8630*/  FMNMX.FTZ R188, R2, R3, !PT ;  /* 0x0000000302bc7209 */ /* 0x001fe40007810000 */
[----:B------:R-:W-:-:S15]  /*8640*/  FMNMX.FTZ R3, R155, R0, !PT ;  /* 0x000000009b037209 */ /* 0x000fde0007810000 */
[----:B------:R-:W-:-:S03]  /*8650*/  NOP ;  /* 0x0000000000007918 */ /* 0x000fc60000000000 */
[----:B------:R-:W-:Y:S01]  /*8660*/  HGMMA.64x256x16.F32 R24, R184, gdesc[UR8].tnspB, R24, gsb0 ;  /* 0x43e00008b8187df0 */ /* 0x000fe20008000818 */
[----:B------:R-:W-:Y:S01]  /*8670*/  FMNMX.FTZ R0, R158, R3, !PT ;  /* 0x000000039e007209 */ /* 0x000fe20007810000 */
[----:B------:R-:W0:Y:S03]  /*8680*/  SHFL.BFLY PT, R189, R188, 0x1, 0x1f ;  /* 0x0c201f00bcbd7f89 */ /* 0x000e2600000e0000 */
        /* <DEDUP_REMOVED lines=8> */
[----:B------:R-:W-:Y:S01]  /*8710*/  FMUL.FTZ R189, R4, UR5 ;  /* 0x0000000504bd7c20 */ /* 0x000fe20008410000 */
[----:B------:R-:W-:Y:S01]  /*8720*/  FMNMX.FTZ R2, R174, R3, !PT ;  /* 0x00000003ae027209 */ /* 0x000fe20007810000 */
[----:B------:R-:W-:Y:S02]  /*8730*/  FADD.FTZ R23, -R4, R23 ;  /* 0x0000001704177221 */ /* 0x000fe40000010100 */
[--C-:B------:R-:W-:Y:S01]  /*8740*/  FFMA.FTZ R198, R156, UR5, -R189.reuse ;  /* 0x000000059cc67c23 */ /* 0x100fe200080108bd */
[----:B------:R-:W-:Y:S01]  /*8750*/  FMNMX.FTZ R3, R175, R2, !PT ;  /* 0x00000002af037209 */ /* 0x000fe20007810000 */
[----:B------:R-:W-:Y:S01]  /*8760*/  FMUL.FTZ R188, R23, UR5 ;  /* 0x0000000517bc7c20 */ /* 0x000fe20008410000 */
[--C-:B------:R-:W-:Y:S01]  /*8770*/  FFMA.FTZ R23, R152, UR5, -R189.reuse ;  /* 0x0000000598177c23 */ /* 0x100fe200080108bd */
[--C-:B------:R-:W-:Y:S01]  /*8780*/  FFMA.FTZ R196, R153, UR5, -R189.reuse ;  /* 0x0000000599c47c23 */ /* 0x100fe200080108bd */
[----:B------:R-:W-:Y:S01]  /*8790*/  FMNMX.FTZ R2, R178, R3, !PT ;  /* 0x00000003b2027209 */ /* 0x000fe20007810000 */
[----:B------:R0:W-:Y:S01]  /*87a0*/  MUFU.EX2 R0, R188 ;  /* 0x000000bc00007308 */ /* 0x0001e20000000800 */
[--C-:B------:R-:W-:Y:S01]  /*87b0*/  FFMA.FTZ R153, R157, UR5, -R189.reuse ;  /* 0x000000059d997c23 */ /* 0x100fe200080108bd */
[----:B------:R-:W-:Y:S01]  /*87c0*/  FFMA.FTZ R192, R160, UR5, -R189 ;  /* 0x00000005a0c07c23 */ /* 0x000fe200080108bd */
[----:B------:R-:W-:Y:S01]  /*87d0*/  FMNMX.FTZ R3, R179, R2, !PT ;  /* 0x00000002b3037209 */ /* 0x000fe20007810000 */
[----:B------:R-:W-:-:S02]  /*87e0*/  IMAD.U32 R152, RZ, RZ, UR7 ;  /* 0x00000007ff987e24 */ /* 0x000fc4000f8e00ff */
[--C-:B------:R-:W-:Y:S01]  /*87f0*/  FFMA.FTZ R157, R161, UR5, -R189.reuse ;  /* 0x00000005a19d7c23 */ /* 0x100fe200080108bd */
[--C-:B------:R-:W-:Y:S01]  /*8800*/  FFMA.FTZ R194, R164, UR5, -R189.reuse ;  /* 0x00000005a4c27c23 */ /* 0x100fe200080108bd */
[----:B------:R-:W-:Y:S01]  /*8810*/  FMNMX.FTZ R2, R182, R3, !PT ;  /* 0x00000003b6027209 */ /* 0x000fe20007810000 */
[----:B------:R-:W1:Y:S01]  /*8820*/  MUFU.EX2 R23, R23 ;  /* 0x0000001700177308 */ /* 0x000e620000000800 */
[----:B------:R-:W-:Y:S02]  /*8830*/  @!P5 VIADD R152, R152, 0x30840 ;  /* 0x000308409898d836 */ /* 0x000fe40000000000 */
[--C-:B------:R-:W-:Y:S01]  /*8840*/  FFMA.FTZ R161, R165, UR5, -R189.reuse ;  /* 0x00000005a5a17c23 */ /* 0x100fe200080108bd */
[----:B------:R-:W-:Y:S01]  /*8850*/  FMNMX.FTZ R2, R183, R2, !PT ;  /* 0x00000002b7027209 */ /* 0x000fe20007810000 */
[--C-:B0-----:R-:W-:Y:S01]  /*8860*/  FFMA.FTZ R188, R168, UR5, -R189.reuse ;  /* 0x00000005a8bc7c23 */ /* 0x101fe200080108bd */
[--C-:B------:R-:W-:Y:S01]  /*8870*/  FFMA.FTZ R165, R169, UR5, -R189.reuse ;  /* 0x00000005a9a57c23 */ /* 0x100fe200080108bd */
[----:B------:R-:W-:Y:S01]  /*8880*/  @!P5 PRMT R152, RZ, 0x654, R152 ;  /* 0x00000654ff98d816 */ /* 0x000fe20000000098 */
[--C-:B------:R-:W-:Y:S01]  /*8890*/  FFMA.FTZ R169, R173, UR5, -R189.reuse ;  /* 0x00000005ada97c23 */ /* 0x100fe200080108bd */
[----:B------:R-:W0:Y:S01]  /*88a0*/  SHFL.BFLY PT, R3, R2, 0x2, 0x1f ;  /* 0x0c401f0002037f89 */ /* 0x000e2200000e0000 */
[----:B------:R-:W2:Y:S01]  /*88b0*/  MUFU.EX2 R196, R196 ;  /* 0x000000c400c47308 */ /* 0x000ea20000000800 */
[--C-:B------:R-:W-:Y:S01]  /*88c0*/  FFMA.FTZ R190, R172, UR5, -R189.reuse ;  /* 0x00000005acbe7c23 */ /* 0x100fe200080108bd */
[--C-:B------:R-:W-:Y:S01]  /*88d0*/  FFMA.FTZ R173, R177, UR5, -R189.reuse ;  /* 0x00000005b1ad7c23 */ /* 0x100fe200080108bd */
[----:B------:R-:W-:Y:S01]  /*88e0*/  FFMA.FTZ R181, R181, UR5, -R189 ;  /* 0x00000005b5b57c23 */ /* 0x000fe200080108bd */
[----:B------:R-:W-:-:S04]  /*88f0*/  UIADD3 UR7, UR15, -0x1, URZ ;  /* 0xffffffff0f077890 */ /* 0x000fc8000fffe03f */
[----:B------:R-:W-:Y:S01]  /*8900*/  MUFU.EX2 R198, R198 ;  /* 0x000000c600c67308 */ /* 0x000fe20000000800 */
[----:B-1----:R-:W-:Y:S01]  /*8910*/  FFMA.FTZ R15, R0, R15, R23 ;  /* 0x0000000f000f7223 */ /* 0x002fe20000010017 */
[----:B------:R-:W-:-:S06]  /*8920*/  IMAD.U32 R201, RZ, RZ, UR7 ;  /* 0x00000007ffc97e24 */ /* 0x000fcc000f8e00ff */
[----:B------:R-:W-:Y:S01]  /*8930*/  MUFU.EX2 R153, R153 ;  /* 0x0000009900997308 */ /* 0x000fe20000000800 */
[C---:B--2---:R-:W-:Y:S01]  /*8940*/  FADD.FTZ R15, R196.reuse, R15 ;  /* 0x0000000fc40f7221 */ /* 0x044fe20000010000 */
[----:B------:R-:W-:Y:S01]  /*8950*/  F2FP.F16.F32.PACK_AB R196, R196, R23 ;  /* 0x00000017c4c4723e */ /* 0x000fe200000000ff */
[----:B------:R-:W-:Y:S01]  /*8960*/  IMAD.MOV.U32 R23, RZ, RZ, R4 ;  /* 0x000000ffff177224 */ /* 0x000fe200078e0004 */
[----:B0-----:R-:W-:-:S04]  /*8970*/  FMNMX.FTZ R3, R2, R3, !PT ;  /* 0x0000000302037209 */ /* 0x001fc80007810000 */
[----:B------:R-:W-:Y:S01]  /*8980*/  MUFU.EX2 R192, R192 ;  /* 0x000000c000c07308 */ /* 0x000fe20000000800 */
[----:B------:R-:W0:Y:S07]  /*8990*/  SHFL.BFLY PT, R2, R3, 0x1, 0x1f ;  /* 0x0c201f0003027f89 */ /* 0x000e2e00000e0000 */
[----:B------:R-:W-:Y:S08]  /*89a0*/  MUFU.EX2 R157, R157 ;  /* 0x0000009d009d7308 */ /* 0x000ff00000000800 */
[----:B------:R-:W-:Y:S08]  /*89b0*/  MUFU.EX2 R194, R194 ;  /* 0x000000c200c27308 */ /* 0x000ff00000000800 */
[----:B------:R-:W-:Y:S01]  /*89c0*/  MUFU.EX2 R161, R161 ;  /* 0x000000a100a17308 */ /* 0x000fe20000000800 */
[----:B0-----:R-:W-:-:S07]  /*89d0*/  FMNMX.FTZ R3, R3, R2, !PT ;  /* 0x0000000203037209 */ /* 0x001fce0007810000 */
[----:B------:R-:W-:Y:S01]  /*89e0*/  MUFU.EX2 R188, R188 ;  /* 0x000000bc00bc7308 */ /* 0x000fe20000000800 */
[C---:B------:R-:W-:Y:S01]  /*89f0*/  FADD.FTZ R2, -R3.reuse, R21 ;  /* 0x0000001503027221 */ /* 0x040fe20000010100 */
[----:B------:R-:W-:-:S03]  /*8a00*/  FMUL.FTZ R156, R3, UR5 ;  /* 0x00000005039c7c20 */ /* 0x000fc60008410000 */
[----:B------:R-:W-:Y:S01]  /*8a10*/  FMUL.FTZ R2, R2, UR5 ;  /* 0x0000000502027c20 */ /* 0x000fe20008410000 */
[--C-:B------:R-:W-:Y:S01]  /*8a20*/  FFMA.FTZ R154, R154, UR5, -R156.reuse ;  /* 0x000000059a9a7c23 */ /* 0x100fe2000801089c */
[--C-:B------:R-:W-:Y:S01]  /*8a30*/  FFMA.FTZ R155, R155, UR5, -R156.reuse ;  /* 0x000000059b9b7c23 */ /* 0x100fe2000801089c */
[--C-:B------:R-:W-:Y:S01]  /*8a40*/  FFMA.FTZ R158, R158, UR5, -R156.reuse ;  /* 0x000000059e9e7c23 */ /* 0x100fe2000801089c */
[--C-:B------:R-:W-:Y:S01]  /*8a50*/  FFMA.FTZ R159, R159, UR5, -R156.reuse ;  /* 0x000000059f9f7c23 */ /* 0x100fe2000801089c */
[----:B------:R0:W-:Y:S01]  /*8a60*/  MUFU.EX2 R197, R154 ;  /* 0x0000009a00c57308 */ /* 0x0001e20000000800 */
        /* <DEDUP_REMOVED lines=12> */
[----:B------:R-:W-:Y:S01]  /*8b30*/  FFMA.FTZ R156, R183, UR5, -R156 ;  /* 0x00000005b79c7c23 */ /* 0x000fe2000801089c */
[----:B0-----:R-:W-:-:S02]  /*8b40*/  IMAD.U32 R154, RZ, RZ, UR14 ;  /* 0x0000000eff9a7e24 */ /* 0x001fc4000f8e00ff */
[----:B------:R-:W0:Y:S02]  /*8b50*/  MUFU.EX2 R155, R155 ;  /* 0x0000009b009b7308 */ /* 0x000e240000000800 */
[----:B------:R-:W-:-:S05]  /*8b60*/  @!P5 VIADD R154, R154, 0x30860 ;  /* 0x000308609a9ad836 */ /* 0x000fca0000000000 */
[----:B------:R-:W-:Y:S01]  /*8b70*/  @!P5 PRMT R154, RZ, 0x654, R154 ;  /* 0x00000654ff9ad816 */ /* 0x000fe2000000009a */
[----:B------:R-:W2:Y:S01]  /*8b80*/  MUFU.EX2 R199, R158 ;  /* 0x0000009e00c77308 */ /* 0x000ea20000000800 */
[----:B-1----:R-:W-:-:S07]  /*8b90*/  FFMA.FTZ R14, R2, R14, R197 ;  /* 0x0000000e020e7223 */ /* 0x002fce00000100c5 */
[----:B------:R-:W1:Y:S01]  /*8ba0*/  MUFU.EX2 R159, R159 ;  /* 0x0000009f009f7308 */ /* 0x000e620000000800 */
[C---:B0-----:R-:W-:Y:S01]  /*8bb0*/  FADD.FTZ R14, R155.reuse, R14 ;  /* 0x0000000e9b0e7221 */ /* 0x041fe20000010000 */
[----:B------:R-:W-:-:S06]  /*8bc0*/  F2FP.F16.F32.PACK_AB R197, R155, R197 ;  /* 0x000000c59bc5723e */ /* 0x000fcc00000000ff */
[----:B------:R-:W0:Y:S01]  /*8bd0*/  MUFU.EX2 R193, R162 ;  /* 0x000000a200c17308 */ /* 0x000e220000000800 */
[----:B--2---:R-:W-:-:S07]  /*8be0*/  FADD.FTZ R14, R199, R14 ;  /* 0x0000000ec70e7221 */ /* 0x004fce0000010000 */
[----:B------:R-:W2:Y:S01]  /*8bf0*/  MUFU.EX2 R163, R163 ;  /* 0x000000a300a37308 */ /* 0x000ea20000000800 */
[C---:B-1----:R-:W-:Y:S01]  /*8c00*/  FADD.FTZ R14, R159.reuse, R14 ;  /* 0x0000000e9f0e7221 */ /* 0x042fe20000010000 */
[----:B------:R-:W-:-:S06]  /*8c10*/  F2FP.F16.F32.PACK_AB R199, R159, R199 ;  /* 0x000000c79fc7723e */ /* 0x000fcc00000000ff */
[----:B------:R-:W1:Y:S01]  /*8c20*/  MUFU.EX2 R195, R166 ;  /* 0x000000a600c37308 */ /* 0x000e620000000800 */
[----:B0-----:R-:W-:-:S07]  /*8c30*/  FADD.FTZ R14, R193, R14 ;  /* 0x0000000ec10e7221 */ /* 0x001fce0000010000 */
[----:B------:R-:W0:Y:S01]  /*8c40*/  MUFU.EX2 R167, R167 ;  /* 0x000000a700a77308 */ /* 0x000e220000000800 */
[C---:B--2---:R-:W-:Y:S01]  /*8c50*/  FADD.FTZ R14, R163.reuse, R14 ;  /* 0x0000000ea30e7221 */ /* 0x044fe20000010000 */
[----:B------:R-:W-:-:S06]  /*8c60*/  F2FP.F16.F32.PACK_AB R193, R163, R193 ;  /* 0x000000c1a3c1723e */ /* 0x000fcc00000000ff */
[----:B------:R-:W-:Y:S01]  /*8c70*/  MUFU.EX2 R165, R165 ;  /* 0x000000a500a57308 */ /* 0x000fe20000000800 */
[----:B-1----:R-:W-:-:S07]  /*8c80*/  FADD.FTZ R14, R195, R14 ;  /* 0x0000000ec30e7221 */ /* 0x002fce0000010000 */
[----:B------:R-:W-:Y:S01]  /*8c90*/  MUFU.EX2 R171, R171 ;  /* 0x000000ab00ab7308 */ /* 0x000fe20000000800 */
[C---:B0-----:R-:W-:Y:S01]  /*8ca0*/  FADD.FTZ R14, R167.reuse, R14 ;  /* 0x0000000ea70e7221 */ /* 0x041fe20000010000 */
        /* <DEDUP_REMOVED lines=10> */
[----:B------:R0:W-:Y:S01]  /*8d50*/  @!P5 SYNCS.ARRIVE.TRANS64.RED.A1T0 RZ, [R152+URZ], RZ ;  /* 0x000000ff98ffd9a7 */ /* 0x0001e2000810043f */
[--C-:B------:R-:W-:Y:S01]  /*8d60*/  FFMA.FTZ R184, R176, UR5, -R189.reuse ;  /* 0x00000005b0b87c23 */ /* 0x100fe200080108bd */
[----:B------:R-:W-:-:S03]  /*8d70*/  FFMA.FTZ R186, R180, UR5, -R189 ;  /* 0x00000005b4ba7c23 */ /* 0x000fc600080108bd */
[----:B------:R-:W1:Y:S01]  /*8d80*/  MUFU.EX2 R189, R170 ;  /* 0x000000aa00bd7308 */ /* 0x000e620000000800 */
[----:B0-----:R-:W-:Y:S01]  /*8d90*/  FADD.FTZ R152, R198, R15 ;  /* 0x0000000fc6987221 */ /* 0x001fe20000010000 */
[----:B------:R0:W-:Y:S01]  /*8da0*/  @!P5 SYNCS.ARRIVE.TRANS64.RED.A1T0 RZ, [R154+URZ], RZ ;  /* 0x000000ff9affd9a7 */ /* 0x0001e2000810043f */
[C---:B------:R-:W-:Y:S02]  /*8db0*/  F2FP.F16.F32.PACK_AB R198, R153.reuse, R198 ;  /* 0x000000c699c6723e */ /* 0x040fe400000000ff */
[----:B------:R-:W-:-:S03]  /*8dc0*/  FADD.FTZ R15, R153, R152 ;  /* 0x00000098990f7221 */ /* 0x000fc60000010000 */
[----:B------:R-:W-:Y:S01]  /*8dd0*/  MUFU.EX2 R184, R184 ;  /* 0x000000b800b87308 */ /* 0x000fe20000000800 */
[----:B------:R-:W-:Y:S01]  /*8de0*/  FADD.FTZ R152, R192, R15 ;  /* 0x0000000fc0987221 */ /* 0x000fe20000010000 */
[----:B------:R-:W-:-:S03]  /*8df0*/  F2FP.F16.F32.PACK_AB R192, R157, R192 ;  /* 0x000000c09dc0723e */ /* 0x000fc600000000ff */
[----:B------:R-:W-:-:S03]  /*8e00*/  FADD.FTZ R15, R157, R152 ;  /* 0x000000989d0f7221 */ /* 0x000fc60000010000 */
[----:B------:R-:W2:Y:S01]  /*8e10*/  MUFU.EX2 R185, R178 ;  /* 0x000000b200b97308 */ /* 0x000ea20000000800 */
[----:B-1----:R-:W-:Y:S01]  /*8e20*/  FADD.FTZ R14, R189, R14 ;  /* 0x0000000ebd0e7221 */ /* 0x002fe20000010000 */
[----:B------:R-:W-:Y:S01]  /*8e30*/  F2FP.F16.F32.PACK_AB R189, R171, R189 ;  /* 0x000000bdabbd723e */ /* 0x000fe200000000ff */
[----:B------:R-:W-:Y:S01]  /*8e40*/  FADD.FTZ R152, R194, R15 ;  /* 0x0000000fc2987221 */ /* 0x000fe20000010000 */
[----:B------:R-:W-:Y:S01]  /*8e50*/  F2FP.F16.F32.PACK_AB R194, R161, R194 ;  /* 0x000000c2a1c2723e */ /* 0x000fe200000000ff */
[----:B------:R-:W-:Y:S02]  /*8e60*/  FADD.FTZ R14, R171, R14 ;  /* 0x0000000eab0e7221 */ /* 0x000fe40000010000 */
[----:B------:R-:W-:Y:S01]  /*8e70*/  FADD.FTZ R15, R161, R152 ;  /* 0x00000098a10f7221 */ /* 0x000fe20000010000 */
[----:B------:R-:W-:Y:S01]  /*8e80*/  MUFU.EX2 R186, R186 ;  /* 0x000000ba00ba7308 */ /* 0x000fe20000000800 */
[----:B------:R-:W-:Y:S01]  /*8e90*/  FADD.FTZ R14, R191, R14 ;  /* 0x0000000ebf0e7221 */ /* 0x000fe20000010000 */
[----:B------:R-:W-:Y:S01]  /*8ea0*/  F2FP.F16.F32.PACK_AB R191, R175, R191 ;  /* 0x000000bfafbf723e */ /* 0x000fe200000000ff */
[----:B------:R-:W-:Y:S01]  /*8eb0*/  FADD.FTZ R152, R188, R15 ;  /* 0x0000000fbc987221 */ /* 0x000fe20000010000 */
[----:B------:R-:W-:Y:S01]  /*8ec0*/  F2FP.F16.F32.PACK_AB R188, R165, R188 ;  /* 0x000000bca5bc723e */ /* 0x000fe200000000ff */
[----:B------:R-:W-:-:S02]  /*8ed0*/  FADD.FTZ R14, R175, R14 ;  /* 0x0000000eaf0e7221 */ /* 0x000fc40000010000 */
[----:B------:R-:W-:Y:S01]  /*8ee0*/  FADD.FTZ R15, R165, R152 ;  /* 0x00000098a50f7221 */ /* 0x000fe20000010000 */
[----:B------:R-:W1:Y:S01]  /*8ef0*/  MUFU.EX2 R187, R182 ;  /* 0x000000b600bb7308 */ /* 0x000e620000000800 */
[----:B--2---:R-:W-:Y:S01]  /*8f00*/  FADD.FTZ R14, R185, R14 ;  /* 0x0000000eb90e7221 */ /* 0x004fe20000010000 */
[----:B------:R-:W-:Y:S01]  /*8f10*/  F2FP.F16.F32.PACK_AB R185, R179, R185 ;  /* 0x000000b9b3b9723e */ /* 0x000fe200000000ff */
[----:B------:R-:W-:Y:S01]  /*8f20*/  FADD.FTZ R152, R190, R15 ;  /* 0x0000000fbe987221 */ /* 0x000fe20000010000 */
[----:B------:R-:W-:Y:S01]  /*8f30*/  F2FP.F16.F32.PACK_AB R190, R169, R190 ;  /* 0x000000bea9be723e */ /* 0x000fe200000000ff */
[----:B------:R-:W-:Y:S02]  /*8f40*/  FADD.FTZ R14, R179, R14 ;  /* 0x0000000eb30e7221 */ /* 0x000fe40000010000 */
[----:B------:R-:W-:-:S04]  /*8f50*/  FADD.FTZ R15, R169, R152 ;  /* 0x00000098a90f7221 */ /* 0x000fc80000010000 */
[----:B------:R-:W-:Y:S01]  /*8f60*/  FADD.FTZ R152, R184, R15 ;  /* 0x0000000fb8987221 */ /* 0x000fe20000010000 */
[----:B------:R-:W-:-:S03]  /*8f70*/  F2FP.F16.F32.PACK_AB R184, R173, R184 ;  /* 0x000000b8adb8723e */ /* 0x000fc600000000ff */
[----:B------:R-:W-:Y:S01]  /*8f80*/  FADD.FTZ R15, R173, R152 ;  /* 0x00000098ad0f7221 */ /* 0x000fe20000010000 */
[----:B-1----:R-:W-:Y:S01]  /*8f90*/  FADD.FTZ R14, R187, R14 ;  /* 0x0000000ebb0e7221 */ /* 0x002fe20000010000 */
[----:B------:R-:W-:Y:S02]  /*8fa0*/  F2FP.F16.F32.PACK_AB R187, R156, R187 ;  /* 0x000000bb9cbb723e */ /* 0x000fe400000000ff */
[----:B------:R-:W-:Y:S01]  /*8fb0*/  FADD.FTZ R152, R186, R15 ;  /* 0x0000000fba987221 */ /* 0x000fe20000010000 */
[C---:B------:R-:W-:Y:S01]  /*8fc0*/  F2FP.F16.F32.PACK_AB R186, R21.reuse, R186 ;  /* 0x000000ba15ba723e */ /* 0x040fe200000000ff */
[----:B------:R-:W-:Y:S02]  /*8fd0*/  FADD.FTZ R14, R156, R14 ;  /* 0x0000000e9c0e7221 */ /* 0x000fe40000010000 */
[----:B------:R-:W-:Y:S01]  /*8fe0*/  FADD.FTZ R15, R21, R152 ;  /* 0x00000098150f7221 */ /* 0x000fe20000010000 */
[----:B------:R-:W-:Y:S01]  /*8ff0*/  IMAD.MOV.U32 R21, RZ, RZ, R3 ;  /* 0x000000ffff157224 */ /* 0x000fe200078e0003 */
[----:B0-----:R-:W-:Y:S06]  /*9000*/  @P0 BRA `(.L_x_1017) ;  /* 0xffffffe000e00947 */ /* 0x001fec000383ffff */
[----:B------:R-:W-:-:S05]  /*9010*/  UMOV UR6, UR7 ;  /* 0x0000000700067c82 */ /* 0x000fca0008000000 */
.L_x_1008:
[----:B------:R-:W-:-:S13]  /*9020*/  R2UR UR7, R22 ;  /* 0x00000000160772ca */ /* 0x000fda00000e0000 */
[----:B------:R-:W-:-:S06]  /*9030*/  UISETP.GE.AND UP1, UPT, UR6, UR7, UPT ;  /* 0x000000070600728c */ /* 0x000fcc000bf26270 */
[----:B------:R-:W-:-:S13]  /*9040*/  PLOP3.LUT P0, PT, PT, PT, UP1, 0x80, 0x0 ;  /* 0x000000000000781c */ /* 0x000fda0003f0f018 */
[----:B------:R-:W-:Y:S05]  /*9050*/  @!P0 BRA `(.L_x_1018) ;  /* 0x0000002800148947 */ /* 0x000fea0003800000 */
[----:B------:R-:W-:Y:S01]  /*9060*/  IMAD.MOV.U32 R23, RZ, RZ, R3 ;  /* 0x000000ffff177224 */ /* 0x000fe200078e0003 */
[----:B------:R-:W-:Y:S01]  /*9070*/  UMOV UR7, UR4 ;  /* 0x0000000400077c82 */ /* 0x000fe20008000000 */
[----:B------:R-:W-:Y:S02]  /*9080*/  IMAD.MOV.U32 R21, RZ, RZ, R4 ;  /* 0x000000ffff157224 */ /* 0x000fe400078e0004 */
[----:B------:R-:W-:-:S07]  /*9090*/  IMAD.U32 R200, RZ, RZ, UR61 ;  /* 0x0000003dffc87e24 */ /* 0x000fce000f8e00ff */
.L_x_1035:
        /* <DEDUP_REMOVED lines=8> */
.L_x_1019:
[----:B------:R-:W-:Y:S01]  /*9120*/  R2UR UR5, R16 ;  /* 0x00000000100572ca */ /* 0x000fe200000e0000 */
[----:B------:R-:W-:-:S05]  /*9130*/  IMAD.U32 R3, RZ, RZ, UR61 ;  /* 0x0000003dff037e24 */ /* 0x000fca000f8e00ff */
[----:B------:R-:W-:-:S07]  /*9140*/  SHF.L.U32 R3, R3, 0x1f, RZ ;  /* 0x0000001f03037819 */ /* 0x000fce00000006ff */
[----:B------:R-:W-:-:S09]  /*9150*/  ULEA UR60, UR4, UR5, 0x3 ;  /* 0x00000005043c7291 */ /* 0x000fd2000f8e183f */
[----:B------:R0:W1:Y:S01]  /*9160*/  SYNCS.PHASECHK.TRANS64.TRYWAIT P0, [UR60+0x30830], R3 ;  /* 0x03083003ff0075a7 */ /* 0x000062000800017c */
[----:B------:R-:W-:Y:S05]  /*9170*/  @!P4 BRA `(.L_x_1020) ;  /* 0x000000000004c947 */ /* 0x000fea0003800000 */
[----:B------:R-:W-:Y:S01]  /*9180*/  BPT.TRAP 0x1 ;  /* 0x000000040000795c */ /* 0x000fe20000300000 */
.L_x_1020:
[----:B-1----:R-:W-:Y:S05]  /*9190*/  @P0 BRA `(.L_x_1021) ;  /* 0x0000000000080947 */ /* 0x002fea0003800000 */
[----:B------:R-:W1:Y:S02]  /*91a0*/  SYNCS.PHASECHK.TRANS64.TRYWAIT P0, [UR60+0x30830], R3 ;  /* 0x03083003ff0075a7 */ /* 0x000e64000800017c */
[----:B-1----:R-:W-:Y:S05]  /*91b0*/  @!P0 BRA `(.L_x_1022) ;  /* 0x000000b000188947 */ /* 0x002fea0003800000 */
.L_x_1021:
        /* <DEDUP_REMOVED lines=220> */
.L_x_1023:
[----:B------:R-:W-:Y:S02]  /*9f80*/  R2UR UR10, R16 ;  /* 0x00000000100a72ca */ /* 0x000fe400000e0000 */
[----:B------:R-:W-:-:S11]  /*9f90*/  R2UR UR5, R200 ;  /* 0x00000000c80572ca */ /* 0x000fd600000e0000 */
[----:B------:R-:W-:Y:S02]  /*9fa0*/  ULEA UR14, UR7, UR10, 0x3 ;  /* 0x0000000a070e7291 */ /* 0x000fe4000f8e183f */
[----:B------:R-:W-:-:S05]  /*9fb0*/  IMAD.U32 R0, RZ, RZ, UR5 ;  /* 0x00000005ff007e24 */ /* 0x000fca000f8e00ff */
[----:B------:R-:W-:-:S04]  /*9fc0*/  SHF.L.U32 R0, R0, 0x1f, RZ ;  /* 0x0000001f00007819 */ /* 0x000fc800000006ff */
[----:B------:R2:W3:Y:S01]  /*9fd0*/  SYNCS.PHASECHK.TRANS64.TRYWAIT P0, [UR14+0x30850], R0 ;  /* 0x03085000ff0075a7 */ /* 0x0004e2000800014e */
[----:B------:R-:W-:Y:S05]  /*9fe0*/  @!P4 BRA `(.L_x_1024) ;  /* 0x000000000004c947 */ /* 0x000fea0003800000 */
[----:B------:R-:W-:Y:S01]  /*9ff0*/  BPT.TRAP 0x1 ;  /* 0x000000040000795c */ /* 0x000fe20000300000 */
.L_x_1024:
[----:B---3--:R-:W-:Y:S05]  /*a000*/  @P0 BRA `(.L_x_1025) ;  /* 0x0000000000080947 */ /* 0x008fea0003800000 */
[----:B------:R-:W3:Y:S02]  /*a010*/  SYNCS.PHASECHK.TRANS64.TRYWAIT P0, [UR14+0x30850], R0 ;  /* 0x03085000ff0075a7 */ /* 0x000ee4000800014e */
[----:B---3--:R-:W-:Y:S05]  /*a020*/  @!P0 BRA `(.L_x_1026) ;  /* 0x000000a000948947 */ /* 0x008fea0003800000 */
.L_x_1025:
[----:B------:R-:W-:Y:S01]  /*a030*/  R2UR UR5, R16 ;  /* 0x00000000100572ca */ /* 0x000fe200000e0000 */
[----:B------:R-:W-:Y:S01]  /*a040*/  WARPGROUP.ARRIVE ;  /* 0x00000000000079c5 */ /* 0x000fe20000000000 */
[----:B------:R-:W-:Y:S01]  /*a050*/  UMOV UR11, 0x40000040 ;  /* 0x40000040000b7882 */ /* 0x000fe20000000000 */
[----:B------:R-:W-:Y:S01]  /*a060*/  PLOP3.LUT P0, PT, PT, PT, UP0, 0x80, 0x0 ;  /* 0x000000000000781c */ /* 0x000fe20003f0f008 */
[----:B------:R-:W-:Y:S01]  /*a070*/  ULDC UR18, c[0x0][0x2f0] ;  /* 0x0000bc0000127ab9 */ /* 0x000fe20000000800 */
[----:B------:R-:W-:Y:S01]  /*a080*/  MOV R2, R18 ;  /* 0x0000001200027202 */ /* 0x000fe20000000f00 */
[----:B------:R-:W-:Y:S01]  /*a090*/  ULDC UR19, c[0x0][0x288] ;  /* 0x0000a20000137ab9 */ /* 0x000fe20000000800 */
[----:B------:R-:W-:Y:S02]  /*a0a0*/  R2UR UR22, R17 ;  /* 0x00000000111672ca */ /* 0x000fe400000e0000 */
        /* <DEDUP_REMOVED lines=24> */
[----:B0-2---:R-:W-:Y:S01]  /*a230*/  @P0 IMAD.HI.U32 R0, R18, UR5, RZ ;  /* 0x0000000512000c27 */ /* 0x005fe2000f8e00ff */
[----:B------:R-:W-:-:S04]  /*a240*/  @UP0 ULDC UR5, c[0x0][0x450] ;  /* 0x0001140000050ab9 */ /* 0x000fc80000000800 */
[----:B------:R-:W-:Y:S01]  /*a250*/  @P0 SHF.R.U32.HI R2, RZ, UR5, R0 ;  /* 0x00000005ff020c19 */ /* 0x000fe20008011600 */
[----:B------:R-:W-:Y:S01]  /*a260*/  UIADD3 UR5, -UR7, 0x1, URZ ;  /* 0x0000000107057890 */ /* 0x000fe2000fffe13f */
[----:B------:R-:W-:-:S04]  /*a270*/  IMAD.U32 R0, RZ, RZ, UR60 ;  /* 0x0000003cff007e24 */ /* 0x000fc8000f8e00ff */
[----:B------:R-:W-:Y:S02]  /*a280*/  @!P5 VIADD R0, R0, 0x30840 ;  /* 0x000308400000d836 */ /* 0x000fe40000000000 */
[----:B-1----:R-:W-:-:S03]  /*a290*/  IMAD.U32 R4, RZ, RZ, UR5 ;  /* 0x00000005ff047e24 */ /* 0x002fc6000f8e00ff */
[----:B------:R-:W-:Y:S01]  /*a2a0*/  @!P5 PRMT R0, RZ, 0x654, R0 ;  /* 0x00000654ff00d816 */ /* 0x000fe20000000000 */
[----:B------:R-:W-:Y:S01]  /*a2b0*/  IMAD R3, R5, -0x2, R4 ;  /* 0xfffffffe05037824 */ /* 0x000fe200078e0204 */
[----:B------:R-:W-:Y:S02]  /*a2c0*/  WARPGROUP.DEPBAR.LE gsb0, 0x0 ;  /* 0x00008000000079c5 */ /* 0x000fe40000010000 */
[----:B------:R-:W-:Y:S01]  /*a2d0*/  WARPGROUP.ARRIVE ;  /* 0x00000000000079c5 */ /* 0x000fe20000000000 */
[----:B------:R-:W-:Y:S01]  /*a2e0*/  IMAD.U32 R190, RZ, RZ, UR18 ;  /* 0x00000012ffbe7e24 */ /* 0x000fe2000f8e00ff */
[----:B------:R-:W-:-:S03]  /*a2f0*/  ULDC UR18, c[0x0][0x9e0] ;  /* 0x0002780000127ab9 */ /* 0x000fc60000000800 */
[----:B------:R-:W-:Y:S01]  /*a300*/  IMAD R3, R190, UR22, R3 ;  /* 0x00000016be037c24 */ /* 0x000fe2000f8e0203 */
[----:B------:R-:W-:Y:S03]  /*a310*/  HGMMA.64x256x16.F32 R24, R184, gdesc[UR8].tnspB, R24, gsb0 ;  /* 0x43e00008b8187df0 */ /* 0x000fe60008000818 */
[----:B------:R-:W-:Y:S01]  /*a320*/  VIADD R3, R3, -UR19 ;  /* 0x8000001303037c36 */ /* 0x000fe20008000000 */
[----:B------:R-:W-:Y:S02]  /*a330*/  WARPGROUP.DEPBAR.LE gsb0, 0x0 ;  /* 0x00008000000079c5 */ /* 0x000fe40000010000 */
[----:B------:R-:W0:Y:S01]  /*a340*/  SHFL.IDX PT, R185, R2, RZ, 0x1c1f ;  /* 0x001c1fff02b97589 */ /* 0x000e2200000e0000 */
[C---:B------:R-:W-:Y:S01]  /*a350*/  VIADD R184, R3.reuse, UR18 ;  /* 0x0000001203b87c36 */ /* 0x040fe20008000000 */
[----:B------:R0:W-:Y:S01]  /*a360*/  @!P5 SYNCS.ARRIVE.TRANS64.RED.A1T0 RZ, [R0+URZ], RZ ;  /* 0x000000ff00ffd9a7 */ /* 0x0001e2000810043f */
[----:B------:R-:W-:-:S02]  /*a370*/  VIADD R186, R3, UR15 ;  /* 0x0000000f03ba7c36 */ /* 0x000fc40008000000 */
[--C-:B0-----:R-:W-:Y:S02]  /*a380*/  IMAD.IADD R0, R184, 0x1, R185.reuse ;  /* 0x00000001b8007824 */ /* 0x101fe400078e02b9 */
[----:B------:R-:W-:Y:S01]  /*a390*/  IMAD.IADD R3, R186, 0x1, R185 ;  /* 0x00000001ba037824 */ /* 0x000fe200078e02b9 */
[----:B------:R-:W-:Y:S06]  /*a3a0*/  @!P6 BRA `(.L_x_1027) ;  /* 0x00000000006ce947 */ /* 0x000fec0003800000 */
[----:B------:R-:W-:Y:S01]  /*a3b0*/  R2UR UR10, R17 ;  /* 0x00000000110a72ca */ /* 0x000fe200000e0000 */
[----:B------:R-:W-:Y:S01]  /*a3c0*/  ULDC UR5, c[0x0][0x288] ;  /* 0x0000a20000057ab9 */ /* 0x000fe20000000800 */
        /* <DEDUP_REMOVED lines=14> */
.L_x_1029:
[----:B------:R-:W-:Y:S02]  /*a4b0*/  ULDC UR5, c[0x0][0x9e4] ;  /* 0x0002790000057ab9 */ /* 0x000fe40000000800 */
[----:B------:R-:W-:-:S05]  /*a4c0*/  IMAD.U32 R187, RZ, RZ, UR5 ;  /* 0x00000005ffbb7e24 */ /* 0x000fca000f8e00ff */
[----:B------:R-:W-:-:S13]  /*a4d0*/  ISETP.NE.AND P0, PT, R187, 0x1, PT ;  /* 0x00000001bb00780c */ /* 0x000fda0003f05270 */
[----:B------:R-:W0:Y:S02]  /*a4e0*/  @P0 LDC.64 R188, c[0x0][0x9e8] ;  /* 0x00027a00ffbc0b82 */ /* 0x000e240000000a00 */
[----:B0-----:R-:W-:-:S05]  /*a4f0*/  @P0 IMAD.HI.U32 R4, R185, R188, RZ ;  /* 0x000000bcb9040227 */ /* 0x001fca00078e00ff */
[----:B------:R-:W-:-:S07]  /*a500*/  @P0 SHF.R.U32.HI R185, RZ, R189, R4 ;  /* 0x000000bdffb90219 */ /* 0x000fce0000011604 */
.L_x_1030:
[----:B------:R-:W-:Y:S05]  /*a510*/  BSYNC B0 ;  /* 0x0000000000007941 */ /* 0x000fea0003800000 */
.L_x_1028:
[----:B------:R-:W-:-:S04]  /*a520*/  IMAD R4, R185, R187, -UR7 ;  /* 0x80000007b9047e24 */ /* 0x000fc8000f8e02bb */
[----:B------:R-:W-:-:S05]  /*a530*/  IMAD R4, R5, -0x2, R4 ;  /* 0xfffffffe05047824 */ /* 0x000fca00078e0204 */
[----:B------:R-:W-:Y:S02]  /*a540*/  VIADDMNMX R0, R4, R187, R0, PT ;  /* 0x000000bb04007246 */ /* 0x000fe40003800100 */
[----:B------:R-:W-:-:S07]  /*a550*/  VIMNMX R3, R3, R4, !PT ;  /* 0x0000000403037248 */ /* 0x000fce0007fe0100 */
.L_x_1027:
[----:B------:R-:W-:Y:S01]  /*a560*/  UISETP.GT.AND UP1, UPT, UR6, -0x1, UPT ;  /* 0xffffffff0600788c */ /* 0x000fe2000bf24270 */
[----:B------:R-:W0:Y:S05]  /*a570*/  SHFL.IDX PT, R185, R2, 0x1, 0x1c1f ;  /* 0x003c1f0002b97f89 */ /* 0x000e2a00000e0000 */
[----:B------:R-:W-:-:S04]  /*a580*/  PLOP3.LUT P0, PT, PT, PT, UP1, 0x80, 0x0 ;  /* 0x000000000000781c */ /* 0x000fc80003f0f018 */
[C---:B------:R-:W-:Y:S02]  /*a590*/  ISETP.GT.AND P1, PT, R3.reuse, RZ, P0 ;  /* 0x000000ff0300720c */ /* 0x040fe40000724270 */
[C---:B------:R-:W-:Y:S02]  /*a5a0*/  ISETP.GT.AND P3, PT, R3.reuse, 0x1, P0 ;  /* 0x000000010300780c */ /* 0x040fe40000764270 */
[----:B------:R-:W-:Y:S02]  /*a5b0*/  ISETP.LT.OR P2, PT, R0, 0x1, P1 ;  /* 0x000000010000780c */ /* 0x000fe40000f41670 */
[C---:B------:R-:W-:Y:S02]  /*a5c0*/  ISETP.GT.AND P1, PT, R3.reuse, 0x8, P0 ;  /* 0x000000080300780c */ /* 0x040fe40000724270 */
[----:B------:R-:W-:Y:S02]  /*a5d0*/  FSEL R152, R152, -INF , !P2 ;  /* 0xff80000098987808 */ /* 0x000fe40005000000 */
[----:B------:R-:W-:-:S02]  /*a5e0*/  ISETP.GT.AND P2, PT, R3, 0x9, P0 ;  /* 0x000000090300780c */ /* 0x000fc40000744270 */
[C---:B------:R-:W-:Y:S02]  /*a5f0*/  ISETP.LT.OR P3, PT, R0.reuse, 0x2, P3 ;  /* 0x000000020000780c */ /* 0x040fe40001f61670 */
[----:B------:R-:W-:Y:S01]  /*a600*/  ISETP.LT.OR P1, PT, R0, 0x9, P1 ;  /* 0x000000090000780c */ /* 0x000fe20000f21670 */
[----:B0-----:R-:W-:Y:S01]  /*a610*/  IMAD.IADD R2, R186, 0x1, R185 ;  /* 0x00000001ba027824 */ /* 0x001fe200078e02b9 */
[----:B------:R-:W-:Y:S02]  /*a620*/  ISETP.LT.OR P2, PT, R0, 0xa, P2 ;  /* 0x0000000a0000780c */ /* 0x000fe40001741670 */
[----:B------:R-:W-:Y:S02]  /*a630*/  FSEL R153, R153, -INF , !P3 ;  /* 0xff80000099997808 */ /* 0x000fe40005800000 */
[----:B------:R-:W-:Y:S02]  /*a640*/  FSEL R156, R156, -INF , !P1 ;  /* 0xff8000009c9c7808 */ /* 0x000fe40004800000 */
[----:B------:R-:W-:-:S02]  /*a650*/  FSEL R157, R157, -INF , !P2 ;  /* 0xff8000009d9d7808 */ /* 0x000fc40005000000 */
[C---:B------:R-:W-:Y:S02]  /*a660*/  ISETP.GT.AND P3, PT, R3.reuse, 0x10, P0 ;  /* 0x000000100300780c */ /* 0x040fe40000764270 */
[C---:B------:R-:W-:Y:S02]  /*a670*/  ISETP.GT.AND P1, PT, R3.reuse, 0x11, P0 ;  /* 0x000000110300780c */ /* 0x040fe40000724270 */
[----:B------:R-:W-:Y:S02]  /*a680*/  ISETP.GT.AND P2, PT, R3, 0x18, P0 ;  /* 0x000000180300780c */ /* 0x000fe40000744270 */
[C---:B------:R-:W-:Y:S02]  /*a690*/  ISETP.LT.OR P3, PT, R0.reuse, 0x11, P3 ;  /* 0x000000110000780c */ /* 0x040fe40001f61670 */
[C---:B------:R-:W-:Y:S02]  /*a6a0*/  ISETP.LT.OR P1, PT, R0.reuse, 0x12, P1 ;  /* 0x000000120000780c */ /* 0x040fe40000f21670 */
[----:B------:R-:W-:-:S02]  /*a6b0*/  ISETP.LT.OR P2, PT, R0, 0x19, P2 ;  /* 0x000000190000780c */ /* 0x000fc40001741670 */
[----:B------:R-:W-:Y:S02]  /*a6c0*/  FSEL R160, R160, -INF , !P3 ;  /* 0xff800000a0a07808 */ /* 0x000fe40005800000 */
[----:B------:R-:W-:Y:S02]  /*a6d0*/  FSEL R161, R161, -INF , !P1 ;  /* 0xff800000a1a17808 */ /* 0x000fe40004800000 */
[----:B------:R-:W-:Y:S02]  /*a6e0*/  FSEL R164, R164, -INF , !P2 ;  /* 0xff800000a4a47808 */ /* 0x000fe40005000000 */
[C---:B------:R-:W-:Y:S02]  /*a6f0*/  ISETP.GT.AND P3, PT, R3.reuse, 0x19, P0 ;  /* 0x000000190300780c */ /* 0x040fe40000764270 */
[C---:B------:R-:W-:Y:S02]  /*a700*/  ISETP.GT.AND P1, PT, R3.reuse, 0x20, P0 ;  /* 0x000000200300780c */ /* 0x040fe40000724270 */
[----:B------:R-:W-:-:S02]  /*a710*/  ISETP.GT.AND P2, PT, R3, 0x21, P0 ;  /* 0x000000210300780c */ /* 0x000fc40000744270 */
[C---:B------:R-:W-:Y:S02]  /*a720*/  ISETP.LT.OR P3, PT, R0.reuse, 0x1a, P3 ;  /* 0x0000001a0000780c */ /* 0x040fe40001f61670 */
[C---:B------:R-:W-:Y:S02]  /*a730*/  ISETP.LT.OR P1, PT, R0.reuse, 0x21, P1 ;  /* 0x000000210000780c */ /* 0x040fe40000f21670 */
        /* <DEDUP_REMOVED lines=40> */
.L_x_1033:
[----:B------:R-:W-:Y:S02]  /*a9c0*/  ULDC UR5, c[0x0][0x9e4] ;  /* 0x0002790000057ab9 */ /* 0x000fe40000000800 */
[----:B------:R-:W-:-:S05]  /*a9d0*/  IMAD.U32 R184, RZ, RZ, UR5 ;  /* 0x00000005ffb87e24 */ /* 0x000fca000f8e00ff */
[----:B------:R-:W-:-:S13]  /*a9e0*/  ISETP.NE.AND P1, PT, R184, 0x1, PT ;  /* 0x00000001b800780c */ /* 0x000fda0003f25270 */
[----:B------:R-:W0:Y:S02]  /*a9f0*/  @P1 LDC.64 R186, c[0x0][0x9e8] ;  /* 0x00027a00ffba1b82 */ /* 0x000e240000000a00 */
[----:B0-----:R-:W-:-:S05]  /*aa00*/  @P1 IMAD.HI.U32 R4, R3, R186, RZ ;  /* 0x000000ba03041227 */ /* 0x001fca00078e00ff */
[----:B------:R-:W-:-:S07]  /*aa10*/  @P1 SHF.R.U32.HI R3, RZ, R187, R4 ;  /* 0x000000bbff031219 */ /* 0x000fce0000011604 */
.L_x_1034:
[----:B------:R-:W-:Y:S05]  /*aa20*/  BSYNC B0 ;  /* 0x0000000000007941 */ /* 0x000fea0003800000 */
.L_x_1032:
[----:B------:R-:W-:-:S04]  /*aa30*/  IMAD R4, R3, R184, -UR7 ;  /* 0x8000000703047e24 */ /* 0x000fc8000f8e02b8 */
[----:B------:R-:W-:-:S05]  /*aa40*/  IMAD R3, R5, -0x2, R4 ;  /* 0xfffffffe05037824 */ /* 0x000fca00078e0204 */
[----:B------:R-:W-:Y:S02]  /*aa50*/  VIADDMNMX R0, R3, R184, R0, PT ;  /* 0x000000b803007246 */ /* 0x000fe40003800100 */
[----:B------:R-:W-:-:S07]  /*aa60*/  VIMNMX R2, R2, R3, !PT ;  /* 0x0000000302027248 */ /* 0x000fce0007fe0100 */
.L_x_1031:
[----:B------:R-:W-:Y:S01]  /*aa70*/  FMNMX.FTZ R4, R152, R21, !PT ;  /* 0x0000001598047209 */ /* 0x000fe20007810000 */
[----:B------:R-:W-:Y:S01]  /*aa80*/  ULDC UR5, c[0x0][0x988] ;  /* 0x0002620000057ab9 */ /* 0x000fe20000000800 */
[----:B------:R-:W-:Y:S01]  /*aa90*/  ISETP.GT.AND P1, PT, R2, 0x1, P0 ;  /* 0x000000010200780c */ /* 0x000fe20000724270 */
[----:B------:R-:W-:Y:S01]  /*aaa0*/  IMAD.U32 R200, RZ, RZ, UR61 ;  /* 0x0000003dffc87e24 */ /* 0x000fe2000f8e00ff */
[----:B------:R-:W-:Y:S02]  /*aab0*/  FMNMX.FTZ R3, R153, R4, !PT ;  /* 0x0000000499037209 */ /* 0x000fe40007810000 */
        /* <DEDUP_REMOVED lines=10> */
[----:B------:R-:W-:Y:S02]  /*ab60*/  ISETP.GT.AND P3, PT, R2, 0x9, P0 ;  /* 0x000000090200780c */ /* 0x000fe40000764270 */
[----:B------:R-:W-:Y:S02]  /*ab70*/  FMNMX.FTZ R3, R165, R4, !PT ;  /* 0x00000004a5037209 */ /* 0x000fe40007810000 */
[----:B------:R-:W-:Y:S02]  /*ab80*/  FSEL R154, R154, -INF , !P1 ;  /* 0xff8000009a9a7808 */ /* 0x000fe40004800000 */
[----:B------:R-:W-:Y:S02]  /*ab90*/  FMNMX.FTZ R4, R168, R3, !PT ;  /* 0x00000003a8047209 */ /* 0x000fe40007810000 */
[----:B------:R-:W-:-:S02]  /*aba0*/  ISETP.LT.OR P2, PT, R0, 0x9, P2 ;  /* 0x000000090000780c */ /* 0x000fc40001741670 */
[----:B------:R-:W-:Y:S02]  /*abb0*/  FMNMX.FTZ R3, R169, R4, !PT ;  /* 0x00000004a9037209 */ /* 0x000fe40007810000 */
[----:B------:R-:W-:Y:S02]  /*abc0*/  ISETP.LT.OR P3, PT, R0, 0xa, P3 ;  /* 0x0000000a0000780c */ /* 0x000fe40001f61670 */
[----:B------:R-:W-:Y:S02]  /*abd0*/  FMNMX.FTZ R4, R172, R3, !PT ;  /* 0x00000003ac047209 */ /* 0x000fe40007810000 */
[----:B------:R-:W-:Y:S02]  /*abe0*/  FSEL R158, R158, -INF , !P2 ;  /* 0xff8000009e9e7808 */ /* 0x000fe40005000000 */
[----:B------:R-:W-:Y:S02]  /*abf0*/  FMNMX.FTZ R3, R173, R4, !PT ;  /* 0x00000004ad037209 */ /* 0x000fe40007810000 */
[----:B------:R-:W-:-:S02]  /*ac00*/  FSEL R159, R159, -INF , !P3 ;  /* 0xff8000009f9f7808 */ /* 0x000fc40005800000 */
[----:B------:R-:W-:Y:S02]  /*ac10*/  FMNMX.FTZ R4, R176, R3, !PT ;  /* 0x00000003b0047209 */ /* 0x000fe40007810000 */
[C---:B------:R-:W-:Y:S02]  /*ac20*/  ISETP.GT.AND P2, PT, R2.reuse, 0x10, P0 ;  /* 0x000000100200780c */ /* 0x040fe40000744270 */
[----:B------:R-:W-:Y:S02]  /*ac30*/  FMNMX.FTZ R3, R177, R4, !PT ;  /* 0x00000004b1037209 */ /* 0x000fe40007810000 */
[----:B------:R-:W-:Y:S02]  /*ac40*/  ISETP.GT.AND P3, PT, R2, 0x11, P0 ;  /* 0x000000110200780c */ /* 0x000fe40000764270 */
[----:B------:R-:W-:Y:S02]  /*ac50*/  FMNMX.FTZ R4, R180, R3, !PT ;  /* 0x00000003b4047209 */ /* 0x000fe40007810000 */
[----:B------:R-:W-:-:S02]  /*ac60*/  ISETP.LT.OR P2, PT, R0, 0x11, P2 ;  /* 0x000000110000780c */ /* 0x000fc40001741670 */
[----:B------:R-:W-:Y:S02]  /*ac70*/  FMNMX.FTZ R3, R181, R4, !PT ;  /* 0x00000004b5037209 */ /* 0x000fe40007810000 */
[----:B------:R-:W-:Y:S02]  /*ac80*/  ISETP.LT.OR P3, PT, R0, 0x12, P3 ;  /* 0x000000120000780c */ /* 0x000fe40001f61670 */
[----:B------:R-:W-:Y:S01]  /*ac90*/  FSEL R162, R162, -INF , !P2 ;  /* 0xff800000a2a27808 */ /* 0x000fe20005000000 */
[----:B------:R-:W0:Y:S01]  /*aca0*/  SHFL.BFLY PT, R4, R3, 0x2, 0x1f ;  /* 0x0c401f0003047f89 */ /* 0x000e2200000e0000 */
[C---:B------:R-:W-:Y:S02]  /*acb0*/  ISETP.GT.AND P1, PT, R2.reuse, 0x18, P0 ;  /* 0x000000180200780c */ /* 0x040fe40000724270 */
[----:B------:R-:W-:Y:S02]  /*acc0*/  FSEL R163, R163, -INF , !P3 ;  /* 0xff800000a3a37808 */ /* 0x000fe40005800000 */
[----:B------:R-:W-:-:S02]  /*acd0*/  ISETP.GT.AND P3, PT, R2, 0x20, P0 ;  /* 0x000000200200780c */ /* 0x000fc40000764270 */
[----:B------:R-:W-:Y:S02]  /*ace0*/  ISETP.GT.AND P2, PT, R2, 0x19, P0 ;  /* 0x000000190200780c */ /* 0x000fe40000744270 */
[C---:B------:R-:W-:Y:S02]  /*acf0*/  ISETP.LT.OR P1, PT, R0.reuse, 0x19, P1 ;  /* 0x000000190000780c */ /* 0x040fe40000f21670 */
[C---:B------:R-:W-:Y:S02]  /*ad00*/  ISETP.LT.OR P3, PT, R0.reuse, 0x21, P3 ;  /* 0x000000210000780c */ /* 0x040fe40001f61670 */
[----:B------:R-:W-:Y:S02]  /*ad10*/  ISETP.LT.OR P2, PT, R0, 0x1a, P2 ;  /* 0x0000001a0000780c */ /* 0x000fe40001741670 */
[----:B------:R-:W-:Y:S02]  /*ad20*/  FSEL R166, R166, -INF , !P1 ;  /* 0xff800000a6a67808 */ /* 0x000fe40004800000 */
[----:B------:R-:W-:-:S02]  /*ad30*/  FSEL R170, R170, -INF , !P3 ;  /* 0xff800000aaaa7808 */ /* 0x000fc40005800000 */
[C---:B------:R-:W-:Y:S02]  /*ad40*/  ISETP.GT.AND P1, PT, R2.reuse, 0x21, P0 ;  /* 0x000000210200780c */ /* 0x040fe40000724270 */
[----:B------:R-:W-:Y:S02]  /*ad50*/  FSEL R167, R167, -INF , !P2 ;  /* 0xff800000a7a77808 */ /* 0x000fe40005000000 */
[----:B------:R-:W-:Y:S02]  /*ad60*/  ISETP.GT.AND P2, PT, R2, 0x28, P0 ;  /* 0x000000280200780c */ /* 0x000fe40000744270 */
[----:B0-----:R-:W-:Y:S02]  /*ad70*/  FMNMX.FTZ R184, R3, R4, !PT ;  /* 0x0000000403b87209 */ /* 0x001fe40007810000 */
[C---:B------:R-:W-:Y:S02]  /*ad80*/  ISETP.LT.OR P1, PT, R0.reuse, 0x22, P1 ;  /* 0x000000220000780c */ /* 0x040fe40000f21670 */
[----:B------:R-:W-:Y:S01]  /*ad90*/  ISETP.LT.OR P2, PT, R0, 0x29, P2 ;  /* 0x000000290000780c */ /* 0x000fe20001741670 */
[----:B------:R-:W0:Y:S01]  /*ada0*/  SHFL.BFLY PT, R185, R184, 0x1, 0x1f ;  /* 0x0c201f00b8b97f89 */ /* 0x000e2200000e0000 */
[----:B------:R-:W-:-:S02]  /*adb0*/  FSEL R171, R171, -INF , !P1 ;  /* 0xff800000abab7808 */ /* 0x000fc40004800000 */
[----:B------:R-:W-:Y:S02]  /*adc0*/  ISETP.GT.AND P1, PT, R2, 0x29, P0 ;  /* 0x000000290200780c */ /* 0x000fe40000724270 */
[----:B------:R-:W-:Y:S02]  /*add0*/  FSEL R174, R174, -INF , !P2 ;  /* 0xff800000aeae7808 */ /* 0x000fe40005000000 */
[----:B------:R-:W-:Y:S02]  /*ade0*/  ISETP.GT.AND P2, PT, R2, 0x30, P0 ;  /* 0x000000300200780c */ /* 0x000fe40000744270 */
[C---:B------:R-:W-:Y:S02]  /*adf0*/  ISETP.LT.OR P1, PT, R0.reuse, 0x2a, P1 ;  /* 0x0000002a0000780c */ /* 0x040fe40000f21670 */
[----:B------:R-:W-:Y:S02]  /*ae00*/  ISETP.LT.OR P2, PT, R0, 0x31, P2 ;  /* 0x000000310000780c */ /* 0x000fe40001741670 */
[----:B------:R-:W-:-:S02]  /*ae10*/  FSEL R175, R175, -INF , !P1 ;  /* 0xff800000afaf7808 */ /* 0x000fc40004800000 */
[----:B------:R-:W-:Y:S02]  /*ae20*/  ISETP.GT.AND P1, PT, R2, 0x31, P0 ;  /* 0x000000310200780c */ /* 0x000fe40000724270 */
[----:B------:R-:W-:Y:S02]  /*ae30*/  FSEL R178, R178, -INF , !P2 ;  /* 0xff800000b2b27808 */ /* 0x000fe40005000000 */
[----:B------:R-:W-:Y:S02]  /*ae40*/  ISETP.GT.AND P2, PT, R2, 0x38, P0 ;  /* 0x000000380200780c */ /* 0x000fe40000744270 */
[----:B------:R-:W-:Y:S02]  /*ae50*/  ISETP.LT.OR P1, PT, R0, 0x32, P1 ;  /* 0x000000320000780c */ /* 0x000fe40000f21670 */
[----:B------:R-:W-:Y:S02]  /*ae60*/  ISETP.GT.AND P0, PT, R2, 0x39, P0 ;  /* 0x000000390200780c */ /* 0x000fe40000704270 */
[----:B0-----:R-:W-:-:S02]  /*ae70*/  FMNMX.FTZ R4, R184, R185, !PT ;  /* 0x000000b9b8047209 */ /* 0x001fc40007810000 */
[----:B------:R-:W-:Y:S02]  /*ae80*/  FMNMX.FTZ R184, R154, R23, !PT ;  /* 0x000000179ab87209 */ /* 0x000fe40007810000 */
[C---:B------:R-:W-:Y:S01]  /*ae90*/  FSETP.NEU.FTZ.AND P3, PT, R4.reuse, -INF , PT ;  /* 0xff8000000400780b */ /* 0x040fe20003f7d000 */
[----:B------:R-:W-:Y:S01]  /*aea0*/  FMUL.FTZ R185, R4, UR5 ;  /* 0x0000000504b97c20 */ /* 0x000fe20008410000 */
[----:B------:R-:W-:Y:S02]  /*aeb0*/  FMNMX.FTZ R3, R155, R184, !PT ;  /* 0x000000b89b037209 */ /* 0x000fe40007810000 */
[----:B------:R-:W-:Y:S02]  /*aec0*/  ISETP.LT.OR P2, PT, R0, 0x39, P2 ;  /* 0x000000390000780c */ /* 0x000fe40001741670 */
[----:B------:R-:W-:Y:S02]  /*aed0*/  FMNMX.FTZ R184, R158, R3, !PT ;  /* 0x000000039eb87209 */ /* 0x000fe40007810000 */
[----:B------:R-:W-:-:S02]  /*aee0*/  FSEL R187, R185, RZ, P3 ;  /* 0x000000ffb9bb7208 */ /* 0x000fc40001800000 */
[----:B------:R-:W-:Y:S02]  /*aef0*/  FMNMX.FTZ R3, R159, R184, !PT ;  /* 0x000000b89f037209 */ /* 0x000fe40007810000 */
[----:B------:R-:W-:Y:S01]  /*af00*/  FSEL R179, R179, -INF , !P1 ;  /* 0xff800000b3b37808 */ /* 0x000fe20004800000 */
[--C-:B------:R-:W-:Y:S01]  /*af10*/  FFMA.FTZ R185, R152, UR5, -R187.reuse ;  /* 0x0000000598b97c23 */ /* 0x100fe200080108bb */
[----:B------:R-:W-:Y:S01]  /*af20*/  FMNMX.FTZ R184, R162, R3, !PT ;  /* 0x00000003a2b87209 */ /* 0x000fe20007810000 */
[--C-:B------:R-:W-:Y:S01]  /*af30*/  FFMA.FTZ R194, R164, UR5, -R187.reuse ;  /* 0x00000005a4c27c23 */ /* 0x100fe200080108bb */
[----:B------:R-:W-:Y:S01]  /*af40*/  ISETP.LT.OR P0, PT, R0, 0x3a, P0 ;  /* 0x0000003a0000780c */ /* 0x000fe20000701670 */
[--C-:B------:R-:W-:Y:S01]  /*af50*/  FFMA.FTZ R196, R153, UR5, -R187.reuse ;  /* 0x0000000599c47c23 */ /* 0x100fe200080108bb */
[----:B------:R-:W-:Y:S01]  /*af60*/  FMNMX.FTZ R3, R163, R184, !PT ;  /* 0x000000b8a3037209 */ /* 0x000fe20007810000 */
[----:B------:R-:W-:Y:S01]  /*af70*/  MUFU.EX2 R185, R185 ;  /* 0x000000b900b97308 */ /* 0x000fe20000000800 */
[----:B------:R-:W-:Y:S01]  /*af80*/  FSEL R182, R182, -INF , !P2 ;  /* 0xff800000b6b67808 */ /* 0x000fe20005000000 */
[--C-:B------:R-:W-:Y:S01]  /*af90*/  FFMA.FTZ R198, R156, UR5, -R187.reuse ;  /* 0x000000059cc67c23 */ /* 0x100fe200080108bb */
[----:B------:R-:W-:Y:S01]  /*afa0*/  FMNMX.FTZ R184, R166, R3, !PT ;  /* 0x00000003a6b87209 */ /* 0x000fe20007810000 */
[--C-:B------:R-:W-:Y:S01]  /*afb0*/  FFMA.FTZ R153, R157, UR5, -R187.reuse ;  /* 0x000000059d997c23 */ /* 0x100fe200080108bb */
[----:B------:R-:W-:Y:S01]  /*afc0*/  FSEL R183, R183, -INF , !P0 ;  /* 0xff800000b7b77808 */ /* 0x000fe20004000000 */
        /* <DEDUP_REMOVED lines=15> */
[----:B------:R-:W-:Y:S01]  /*b0c0*/  R2UR UR7, R22 ;  /* 0x00000000160772ca */ /* 0x000fe200000e0000 */
[--C-:B------:R-:W-:Y:S01]  /*b0d0*/  FFMA.FTZ R186, R180, UR5, -R187.reuse ;  /* 0x00000005b4ba7c23 */ /* 0x100fe200080108bb */
[----:B------:R-:W-:Y:S01]  /*b0e0*/  FMNMX.FTZ R3, R175, R152, !PT ;  /* 0x00000098af037209 */ /* 0x000fe20007810000 */
[----:B------:R-:W-:Y:S01]  /*b0f0*/  MUFU.EX2 R153, R153 ;  /* 0x0000009900997308 */ /* 0x000fe20000000800 */
[----:B------:R-:W-:-:S02]  /*b100*/  FFMA.FTZ R181, R181, UR5, -R187 ;  /* 0x00000005b5b57c23 */ /* 0x000fc400080108bb */
[----:B------:R-:W-:-:S04]  /*b110*/  FMNMX.FTZ R2, R178, R3, !PT ;  /* 0x00000003b2027209 */ /* 0x000fc80007810000 */
[----:B------:R-:W-:Y:S01]  /*b120*/  FMNMX.FTZ R3, R179, R2, !PT ;  /* 0x00000002b3037209 */ /* 0x000fe20007810000 */
[----:B------:R-:W-:Y:S01]  /*b130*/  MUFU.EX2 R192, R192 ;  /* 0x000000c000c07308 */ /* 0x000fe20000000800 */
[----:B------:R-:W-:Y:S01]  /*b140*/  FSEL R2, R4, RZ, P3 ;  /* 0x000000ff04027208 */ /* 0x000fe20001800000 */
[----:B------:R-:W-:Y:S01]  /*b150*/  UISETP.GT.AND UP1, UPT, UR6, UR7, UPT ;  /* 0x000000070600728c */ /* 0x000fe2000bf24270 */
[----:B------:R-:W-:Y:S01]  /*b160*/  FMNMX.FTZ R0, R182, R3, !PT ;  /* 0x00000003b6007209 */ /* 0x000fe20007810000 */
[----:B------:R-:W-:Y:S02]  /*b170*/  UIADD3 UR6, UR6, -0x1, URZ ;  /* 0xffffffff06067890 */ /* 0x000fe4000fffe03f */
[----:B------:R-:W-:Y:S01]  /*b180*/  FADD.FTZ R2, -R2, R21 ;  /* 0x0000001502027221 */ /* 0x000fe20000010100 */
[----:B------:R-:W-:Y:S01]  /*b190*/  FMNMX.FTZ R0, R183, R0, !PT ;  /* 0x00000000b7007209 */ /* 0x000fe20007810000 */
[----:B------:R-:W-:Y:S01]  /*b1a0*/  MUFU.EX2 R157, R157 ;  /* 0x0000009d009d7308 */ /* 0x000fe20000000800 */
[----:B------:R-:W-:Y:S01]  /*b1b0*/  UMOV UR7, UR4 ;  /* 0x0000000400077c82 */ /* 0x000fe20008000000 */
[----:B------:R-:W-:-:S02]  /*b1c0*/  FMUL.FTZ R2, R2, UR5 ;  /* 0x0000000502027c20 */ /* 0x000fc40008410000 */
[----:B------:R-:W0:Y:S04]  /*b1d0*/  SHFL.BFLY PT, R3, R0, 0x2, 0x1f ;  /* 0x0c401f0000037f89 */ /* 0x000e2800000e0000 */
[----:B------:R-:W-:Y:S08]  /*b1e0*/  MUFU.EX2 R194, R194 ;  /* 0x000000c200c27308 */ /* 0x000ff00000000800 */
[----:B------:R-:W-:Y:S08]  /*b1f0*/  MUFU.EX2 R161, R161 ;  /* 0x000000a100a17308 */ /* 0x000ff00000000800 */
[----:B------:R-:W-:Y:S01]  /*b200*/  MUFU.EX2 R188, R188 ;  /* 0x000000bc00bc7308 */ /* 0x000fe20000000800 */
[----:B0-----:R-:W-:-:S07]  /*b210*/  FMNMX.FTZ R3, R0, R3, !PT ;  /* 0x0000000300037209 */ /* 0x001fce0007810000 */
[----:B------:R-:W-:Y:S01]  /*b220*/  MUFU.EX2 R165, R165 ;  /* 0x000000a500a57308 */ /* 0x000fe20000000800 */
[----:B------:R-:W0:Y:S07]  /*b230*/  SHFL.BFLY PT, R0, R3, 0x1, 0x1f ;  /* 0x0c201f0003007f89 */ /* 0x000e2e00000e0000 */
[----:B------:R-:W-:Y:S08]  /*b240*/  MUFU.EX2 R190, R190 ;  /* 0x000000be00be7308 */ /* 0x000ff00000000800 */
[----:B------:R-:W-:Y:S08]  /*b250*/  MUFU.EX2 R169, R169 ;  /* 0x000000a900a97308 */ /* 0x000ff00000000800 */
[----:B------:R-:W-:Y:S01]  /*b260*/  MUFU.EX2 R184, R184 ;  /* 0x000000b800b87308 */ /* 0x000fe20000000800 */
[----:B0-----:R-:W-:-:S04]  /*b270*/  FMNMX.FTZ R3, R3, R0, !PT ;  /* 0x0000000003037209 */ /* 0x001fc80007810000 */
[C---:B------:R-:W-:Y:S01]  /*b280*/  FSETP.NEU.FTZ.AND P0, PT, R3.reuse, -INF , PT ;  /* 0xff8000000300780b */ /* 0x040fe20003f1d000 */
[----:B------:R-:W-:Y:S02]  /*b290*/  FMUL.FTZ R0, R3, UR5 ;  /* 0x0000000503007c20 */ /* 0x000fe40008410000 */
[----:B------:R-:W-:Y:S03]  /*b2a0*/  MUFU.EX2 R173, R173 ;  /* 0x000000ad00ad7308 */ /* 0x000fe60000000800 */
[----:B------:R-:W-:-:S05]  /*b2b0*/  FSEL R164, R0, RZ, P0 ;  /* 0x000000ff00a47208 */ /* 0x000fca0000000000 */
[----:B------:R0:W1:Y:S01]  /*b2c0*/  MUFU.EX2 R0, R2 ;  /* 0x0000000200007308 */ /* 0x0000620000000800 */
[--C-:B------:R-:W-:Y:S01]  /*b2d0*/  FFMA.FTZ R197, R154, UR5, -R164.reuse ;  /* 0x000000059ac57c23 */ /* 0x100fe200080108a4 */
[--C-:B------:R-:W-:Y:S01]  /*b2e0*/  FFMA.FTZ R152, R155, UR5, -R164.reuse ;  /* 0x000000059b987c23 */ /* 0x100fe200080108a4 */
[--C-:B------:R-:W-:Y:S01]  /*b2f0*/  FFMA.FTZ R199, R158, UR5, -R164.reuse ;  /* 0x000000059ec77c23 */ /* 0x100fe200080108a4 */
[--C-:B------:R-:W-:Y:S01]  /*b300*/  FFMA.FTZ R154, R159, UR5, -R164.reuse ;  /* 0x000000059f9a7c23 */ /* 0x100fe200080108a4 */
[--C-:B------:R-:W-:Y:S01]  /*b310*/  FFMA.FTZ R193, R162, UR5, -R164.reuse ;  /* 0x00000005a2c17c23 */ /* 0x100fe200080108a4 */
[--C-:B------:R-:W-:Y:S01]  /*b320*/  FFMA.FTZ R156, R163, UR5, -R164.reuse ;  /* 0x00000005a39c7c23 */ /* 0x100fe200080108a4 */
[--C-:B------:R-:W-:Y:S01]  /*b330*/  FFMA.FTZ R195, R166, UR5, -R164.reuse ;  /* 0x00000005a6c37c23 */ /* 0x100fe200080108a4 */
[----:B------:R-:W-:Y:S01]  /*b340*/  MUFU.EX2 R197, R197 ;  /* 0x000000c500c57308 */ /* 0x000fe20000000800 */
[----:B0-----:R-:W-:Y:S01]  /*b350*/  FSEL R2, R3, RZ, P0 ;  /* 0x000000ff03027208 */ /* 0x001fe20000000000 */
[--C-:B------:R-:W-:Y:S01]  /*b360*/  FFMA.FTZ R158, R167, UR5, -R164.reuse ;  /* 0x00000005a79e7c23 */ /* 0x100fe200080108a4 */
[--C-:B------:R-:W-:Y:S01]  /*b370*/  FFMA.FTZ R189, R170, UR5, -R164.reuse ;  /* 0x00000005aabd7c23 */ /* 0x100fe200080108a4 */
[----:B------:R-:W-:Y:S01]  /*b380*/  FFMA.FTZ R160, R171, UR5, -R164 ;  /* 0x00000005aba07c23 */ /* 0x000fe200080108a4 */
[----:B------:R-:W-:-:S02]  /*b390*/  IMAD.U32 R155, RZ, RZ, UR14 ;  /* 0x0000000eff9b7e24 */ /* 0x000fc4000f8e00ff */
[----:B------:R-:W-:Y:S01]  /*b3a0*/  FADD.FTZ R2, -R2, R23 ;  /* 0x0000001702027221 */ /* 0x000fe20000010100 */
[--C-:B------:R-:W-:Y:S01]  /*b3b0*/  FFMA.FTZ R174, R174, UR5, -R164.reuse ;  /* 0x00000005aeae7c23 */ /* 0x100fe200080108a4 */
[----:B------:R-:W-:Y:S01]  /*b3c0*/  MUFU.EX2 R152, R152 ;  /* 0x0000009800987308 */ /* 0x000fe20000000800 */
[----:B-1----:R-:W-:Y:S01]  /*b3d0*/  FFMA.FTZ R15, R0, R15, R185 ;  /* 0x0000000f000f7223 */ /* 0x002fe200000100b9 */
[----:B------:R-:W-:Y:S01]  /*b3e0*/  FMUL.FTZ R2, R2, UR5 ;  /* 0x0000000502027c20 */ /* 0x000fe20008410000 */
[----:B------:R-:W-:Y:S01]  /*b3f0*/  @!P5 IADD3 R155, R155, 0x30860, RZ ;  /* 0x000308609b9bd810 */ /* 0x000fe20007ffe0ff */
[--C-:B------:R-:W-:Y:S01]  /*b400*/  FFMA.FTZ R175, R175, UR5, -R164.reuse ;  /* 0x00000005afaf7c23 */ /* 0x100fe200080108a4 */
[----:B------:R-:W-:Y:S01]  /*b410*/  FADD.FTZ R15, R196, R15 ;  /* 0x0000000fc40f7221 */ /* 0x000fe20000010000 */
[--C-:B------:R-:W-:Y:S01]  /*b420*/  FFMA.FTZ R178, R178, UR5, -R164.reuse ;  /* 0x00000005b2b27c23 */ /* 0x100fe200080108a4 */
[----:B------:R-:W-:Y:S01]  /*b430*/  @!P5 PRMT R155, RZ, 0x654, R155 ;  /* 0x00000654ff9bd816 */ /* 0x000fe2000000009b */
[----:B------:R-:W0:Y:S01]  /*b440*/  MUFU.EX2 R2, R2 ;  /* 0x0000000200027308 */ /* 0x000e220000000800 */
[----:B------:R-:W-:Y:S01]  /*b450*/  FADD.FTZ R162, R198, R15 ;  /* 0x0000000fc6a27221 */ /* 0x000fe20000010000 */
[--C-:B------:R-:W-:Y:S01]  /*b460*/  FFMA.FTZ R179, R179, UR5, -R164.reuse ;  /* 0x00000005b3b37c23 */ /* 0x100fe200080108a4 */
[----:B------:R1:W-:Y:S01]  /*b470*/  @!P5 SYNCS.ARRIVE.TRANS64.RED.A1T0 RZ, [R155+URZ], RZ ;  /* 0x000000ff9bffd9a7 */ /* 0x0003e2000810043f */
[----:B------:R-:W-:Y:S01]  /*b480*/  FFMA.FTZ R182, R182, UR5, -R164 ;  /* 0x00000005b6b67c23 */ /* 0x000fe200080108a4 */
[----:B------:R-:W-:Y:S01]  /*b490*/  FADD.FTZ R23, R153, R162 ;  /* 0x000000a299177221 */ /* 0x000fe20000010000 */
[----:B------:R-:W-:Y:S01]  /*b4a0*/  FFMA.FTZ R164, R183, UR5, -R164 ;  /* 0x00000005b7a47c23 */ /* 0x000fe200080108a4 */
[----:B------:R-:W-:Y:S01]  /*b4b0*/  PLOP3.LUT P0, PT, PT, PT, UP1, 0x80, 0x0 ;  /* 0x000000000000781c */ /* 0x000fe20003f0f018 */
[----:B------:R-:W2:Y:S01]  /*b4c0*/  MUFU.EX2 R199, R199 ;  /* 0x000000c700c77308 */ /* 0x000ea20000000800 */
[----:B------:R-:W-:Y:S01]  /*b4d0*/  FADD.FTZ R162, R192, R23 ;  /* 0x00000017c0a27221 */ /* 0x000fe20000010000 */
[----:B------:R-:W-:-:S02]  /*b4e0*/  F2FP.F16.F32.PACK_AB R196, R196, R185 ;  /* 0x000000b9c4c4723e */ /* 0x000fc400000000ff */
[----:B------:R-:W-:Y:S01]  /*b4f0*/  F2FP.F16.F32.PACK_AB R198, R153, R198 ;  /* 0x000000c699c6723e */ /* 0x000fe200000000ff */
[C---:B------:R-:W-:Y:S01]  /*b500*/  FADD.FTZ R23, R157.reuse, R162 ;  /* 0x000000a29d177221 */ /* 0x040fe20000010000 */
[----:B------:R-:W-:Y:S02]  /*b510*/  F2FP.F16.F32.PACK_AB R192, R157, R192 ;  /* 0x000000c09dc0723e */ /* 0x000fe400000000ff */
[----:B------:R-:W3:Y:S01]  /*b520*/  MUFU.EX2 R154, R154 ;  /* 0x0000009a009a7308 */ /* 0x000ee20000000800 */
[----:B0-----:R-:W-:Y:S01]  /*b530*/  FFMA.FTZ R15, R2, R14, R197 ;  /* 0x0000000e020f7223 */ /* 0x001fe200000100c5 */
[----:B------:R-:W-:Y:S01]  /*b540*/  FADD.FTZ R162, R194, R23 ;  /* 0x00000017c2a27221 */ /* 0x000fe20000010000 */
[C---:B------:R-:W-:Y:S02]  /*b550*/  F2FP.F16.F32.PACK_AB R194, R161.reuse, R194 ;  /* 0x000000c2a1c2723e */ /* 0x040fe400000000ff */
[C---:B------:R-:W-:Y:S01]  /*b560*/  FADD.FTZ R14, R152.reuse, R15 ;  /* 0x0000000f980e7221 */ /* 0x040fe20000010000 */
[----:B------:R-:W-:Y:S01]  /*b570*/  FADD.FTZ R23, R161, R162 ;  /* 0x000000a2a1177221 */ /* 0x000fe20000010000 */
[----:B------:R-:W-:Y:S01]  /*b580*/  F2FP.F16.F32.PACK_AB R197, R152, R197 ;  /* 0x000000c598c5723e */ /* 0x000fe200000000ff */
[----:B------:R-:W0:Y:S01]  /*b590*/  MUFU.EX2 R193, R193 ;  /* 0x000000c100c17308 */ /* 0x000e220000000800 */
[----:B--2---:R-:W-:Y:S01]  /*b5a0*/  FADD.FTZ R15, R199, R14 ;  /* 0x0000000ec70f7221 */ /* 0x004fe20000010000 */
[----:B------:R-:W-:Y:S01]  /*b5b0*/  FADD.FTZ R162, R188, R23 ;  /* 0x00000017bca27221 */ /* 0x000fe20000010000 */
[----:B------:R-:W-:-:S03]  /*b5c0*/  F2FP.F16.F32.PACK_AB R188, R165, R188 ;  /* 0x000000bca5bc723e */ /* 0x000fc600000000ff */
[----:B------:R-:W-:Y:S02]  /*b5d0*/  FADD.FTZ R23, R165, R162 ;  /* 0x000000a2a5177221 */ /* 0x000fe40000010000 */
[----:B------:R-:W2:Y:S01]  /*b5e0*/  MUFU.EX2 R156, R156 ;  /* 0x0000009c009c7308 */ /* 0x000ea20000000800 */
[----:B---3--:R-:W-:Y:S01]  /*b5f0*/  FADD.FTZ R14, R154, R15 ;  /* 0x0000000f9a0e7221 */ /* 0x008fe20000010000 */
[----:B------:R-:W-:Y:S01]  /*b600*/  FADD.FTZ R162, R190, R23 ;  /* 0x00000017bea27221 */ /* 0x000fe20000010000 */
[C---:B------:R-:W-:Y:S02]  /*b610*/  F2FP.F16.F32.PACK_AB R190, R169.reuse, R190 ;  /* 0x000000bea9be723e */ /* 0x040fe400000000ff */
[----:B------:R-:W-:Y:S01]  /*b620*/  F2FP.F16.F32.PACK_AB R199, R154, R199 ;  /* 0x000000c79ac7723e */ /* 0x000fe200000000ff */
[----:B------:R-:W-:Y:S02]  /*b630*/  FADD.FTZ R23, R169, R162 ;  /* 0x000000a2a9177221 */ /* 0x000fe40000010000 */
[----:B------:R-:W3:Y:S01]  /*b640*/  MUFU.EX2 R195, R195 ;  /* 0x000000c300c37308 */ /* 0x000ee20000000800 */
[----:B0-----:R-:W-:-:S07]  /*b650*/  FADD.FTZ R15, R193, R14 ;  /* 0x0000000ec10f7221 */ /* 0x001fce0000010000 */
[----:B------:R-:W0:Y:S01]  /*b660*/  MUFU.EX2 R158, R158 ;  /* 0x0000009e009e7308 */ /* 0x000e220000000800 */
[C---:B--2---:R-:W-:Y:S01]  /*b670*/  FADD.FTZ R14, R156.reuse, R15 ;  /* 0x0000000f9c0e7221 */ /* 0x044fe20000010000 */
[----:B------:R-:W-:-:S06]  /*b680*/  F2FP.F16.F32.PACK_AB R193, R156, R193 ;  /* 0x000000c19cc1723e */ /* 0x000fcc00000000ff */
[----:B------:R-:W2:Y:S01]  /*b690*/  MUFU.EX2 R189, R189 ;  /* 0x000000bd00bd7308 */ /* 0x000ea20000000800 */
[----:B---3--:R-:W-:-:S07]  /*b6a0*/  FADD.FTZ R15, R195, R14 ;  /* 0x0000000ec30f7221 */ /* 0x008fce0000010000 */
[----:B------:R-:W3:Y:S01]  /*b6b0*/  MUFU.EX2 R160, R160 ;  /* 0x000000a000a07308 */ /* 0x000ee20000000800 */
[C---:B0-----:R-:W-:Y:S01]  /*b6c0*/  FADD.FTZ R14, R158.reuse, R15 ;  /* 0x0000000f9e0e7221 */ /* 0x041fe20000010000 */
[----:B------:R-:W-:-:S06]  /*b6d0*/  F2FP.F16.F32.PACK_AB R195, R158, R195 ;  /* 0x000000c39ec3723e */ /* 0x000fcc00000000ff */
[----:B------:R-:W0:Y:S01]  /*b6e0*/  MUFU.EX2 R174, R174 ;  /* 0x000000ae00ae7308 */ /* 0x000e220000000800 */
[----:B--2---:R-:W-:Y:S01]  /*b6f0*/  FADD.FTZ R15, R189, R14 ;  /* 0x0000000ebd0f7221 */ /* 0x004fe20000010000 */
[----:B------:R-:W-:Y:S01]  /*b700*/  FADD.FTZ R14, R184, R23 ;  /* 0x00000017b80e7221 */ /* 0x000fe20000010000 */
[----:B------:R-:W-:-:S03]  /*b710*/  F2FP.F16.F32.PACK_AB R184, R173, R184 ;  /* 0x000000b8adb8723e */ /* 0x000fc600000000ff */
[----:B------:R-:W-:Y:S02]  /*b720*/  FADD.FTZ R23, R173, R14 ;  /* 0x0000000ead177221 */ /* 0x000fe40000010000 */
[----:B------:R-:W2:Y:S01]  /*b730*/  MUFU.EX2 R175, R175 ;  /* 0x000000af00af7308 */ /* 0x000ea20000000800 */
[C---:B---3--:R-:W-:Y:S01]  /*b740*/  FADD.FTZ R15, R160.reuse, R15 ;  /* 0x0000000fa00f7221 */ /* 0x048fe20000010000 */
[----:B------:R-:W-:-:S06]  /*b750*/  F2FP.F16.F32.PACK_AB R189, R160, R189 ;  /* 0x000000bda0bd723e */ /* 0x000fcc00000000ff */
[----:B-1----:R-:W1:Y:S01]  /*b760*/  MUFU.EX2 R155, R178 ;  /* 0x000000b2009b7308 */ /* 0x002e620000000800 */
[----:B0-----:R-:W-:-:S07]  /*b770*/  FADD.FTZ R15, R174, R15 ;  /* 0x0000000fae0f7221 */ /* 0x001fce0000010000 */
[----:B------:R-:W0:Y:S01]  /*b780*/  MUFU.EX2 R179, R179 ;  /* 0x000000b300b37308 */ /* 0x000e220000000800 */
[C---:B--2---:R-:W-:Y:S01]  /*b790*/  FADD.FTZ R14, R175.reuse, R15 ;  /* 0x0000000faf0e7221 */ /* 0x044fe20000010000 */
[----:B------:R-:W-:-:S06]  /*b7a0*/  F2FP.F16.F32.PACK_AB R191, R175, R174 ;  /* 0x000000aeafbf723e */ /* 0x000fcc00000000ff */
[----:B------:R-:W2:Y:S01]  /*b7b0*/  MUFU.EX2 R186, R186 ;  /* 0x000000ba00ba7308 */ /* 0x000ea20000000800 */
[----:B-1----:R-:W-:-:S07]  /*b7c0*/  FADD.FTZ R14, R155, R14 ;  /* 0x0000000e9b0e7221 */ /* 0x002fce0000010000 */
[----:B------:R-:W1:Y:S01]  /*b7d0*/  MUFU.EX2 R187, R182 ;  /* 0x000000b600bb7308 */ /* 0x000e620000000800 */
[C---:B0-----:R-:W-:Y:S01]  /*b7e0*/  FADD.FTZ R14, R179.reuse, R14 ;  /* 0x0000000eb30e7221 */ /* 0x041fe20000010000 */
[----:B------:R-:W-:-:S06]  /*b7f0*/  F2FP.F16.F32.PACK_AB R185, R179, R155 ;  /* 0x0000009bb3b9723e */ /* 0x000fcc00000000ff */
[----:B------:R-:W0:Y:S01]  /*b800*/  MUFU.EX2 R21, R181 ;  /* 0x000000b500157308 */ /* 0x000e220000000800 */
[----:B--2---:R-:W-:Y:S01]  /*b810*/  FADD.FTZ R162, R186, R23 ;  /* 0x00000017baa27221 */ /* 0x004fe20000010000 */
[----:B------:R-:W-:-:S06]  /*b820*/  IMAD.MOV.U32 R23, RZ, RZ, R3 ;  /* 0x000000ffff177224 */ /* 0x000fcc00078e0003 */
[----:B------:R-:W2:Y:S01]  /*b830*/  MUFU.EX2 R164, R164 ;  /* 0x000000a400a47308 */ /* 0x000ea20000000800 */
[----:B-1----:R-:W-:Y:S01]  /*b840*/  FADD.FTZ R14, R187, R14 ;  /* 0x0000000ebb0e7221 */ /* 0x002fe20000010000 */
[C---:B0-----:R-:W-:Y:S01]  /*b850*/  FADD.FTZ R15, R21.reuse, R162 ;  /* 0x000000a2150f7221 */ /* 0x041fe20000010000 */
[----:B------:R-:W-:Y:S01]  /*b860*/  F2FP.F16.F32.PACK_AB R186, R21, R186 ;  /* 0x000000ba15ba723e */ /* 0x000fe200000000ff */
[----:B------:R-:W-:Y:S02]  /*b870*/  IMAD.MOV.U32 R21, RZ, RZ, R4 ;  /* 0x000000ffff157224 */ /* 0x000fe400078e0004 */
[C---:B--2---:R-:W-:Y:S01]  /*b880*/  FADD.FTZ R14, R164.reuse, R14 ;  /* 0x0000000ea40e7221 */ /* 0x044fe20000010000 */
[----:B------:R-:W-:Y:S01]  /*b890*/  F2FP.F16.F32.PACK_AB R187, R164, R187 ;  /* 0x000000bba4bb723e */ /* 0x000fe200000000ff */
[----:B------:R-:W-:Y:S06]  /*b8a0*/  @P0 BRA `(.L_x_1035) ;  /* 0xffffffd400fc0947 */ /* 0x000fec000383ffff */
.L_x_1018:
        /* <DEDUP_REMOVED lines=131> */
.L_x_1036:
[----:B------:R-:W-:Y:S01]  /*c0e0*/  R2UR UR6, R16 ;  /* 0x00000000100672ca */ /* 0x000fe200000e0000 */
[----:B------:R-:W-:-:S05]  /*c0f0*/  IMAD.U32 R0, RZ, RZ, UR61 ;  /* 0x0000003dff007e24 */ /* 0x000fca000f8e00ff */
[----:B------:R-:W-:-:S07]  /*c100*/  SHF.L.U32 R0, R0, 0x1f, RZ ;  /* 0x0000001f00007819 */ /* 0x000fce00000006ff */
[----:B------:R-:W-:-:S09]  /*c110*/  ULEA UR7, UR4, UR6, 0x3 ;  /* 0x0000000604077291 */ /* 0x000fd2000f8e183f */
[----:B------:R0:W1:Y:S01]  /*c120*/  SYNCS.PHASECHK.TRANS64.TRYWAIT P0, [UR7+0x30850], R0 ;  /* 0x03085000ff0075a7 */ /* 0x0000620008000147 */
[----:B------:R-:W-:Y:S05]  /*c130*/  @!P4 BRA `(.L_x_1037) ;  /* 0x000000000004c947 */ /* 0x000fea0003800000 */
[----:B------:R-:W-:Y:S01]  /*c140*/  BPT.TRAP 0x1 ;  /* 0x000000040000795c */ /* 0x000fe20000300000 */
.L_x_1037:
[----:B-1----:R-:W-:Y:S05]  /*c150*/  @P0 BRA `(.L_x_1038) ;  /* 0x0000000000080947 */ /* 0x002fea0003800000 */
[----:B------:R-:W1:Y:S02]  /*c160*/  SYNCS.PHASECHK.TRANS64.TRYWAIT P0, [UR7+0x30850], R0 ;  /* 0x03085000ff0075a7 */ /* 0x000e640008000147 */
[----:B-1----:R-:W-:Y:S05]  /*c170*/  @!P0 BRA `(.L_x_1039) ;  /* 0x0000008000588947 */ /* 0x002fea0003800000 */
.L_x_1038:
[----:B------:R-:W-:Y:S01]  /*c180*/  R2UR UR6, R16 ;  /* 0x00000000100672ca */ /* 0x000fe200000e0000 */
[----:B------:R-:W-:Y:S01]  /*c190*/  WARPGROUP.ARRIVE ;  /* 0x00000000000079c5 */ /* 0x000fe20000000000 */
[----:B------:R-:W-:Y:S01]  /*c1a0*/  UMOV UR11, 0x40000040 ;  /* 0x40000040000b7882 */ /* 0x000fe20000000000 */
[----:B01----:R-:W0:Y:S01]  /*c1b0*/  SHFL.BFLY PT, R0, R15, 0x2, 0x1f ;  /* 0x0c401f000f007f89 */ /* 0x003e2200000e0000 */
[----:B------:R-:W-:Y:S02]  /*c1c0*/  IMAD.U32 R11, RZ, RZ, UR7 ;  /* 0x00000007ff0b7e24 */ /* 0x000fe4000f8e00ff */
[----:B------:R-:W-:Y:S01]  /*c1d0*/  IMAD.MOV.U32 R6, RZ, RZ, RZ ;  /* 0x000000ffff067224 */ /* 0x000fe200078e00ff */
[----:B------:R-:W1:Y:S01]  /*c1e0*/  SHFL.BFLY PT, R5, R14, 0x2, 0x1f ;  /* 0x0c401f000e057f89 */ /* 0x000e6200000e0000 */
[----:B------:R-:W-:Y:S02]  /*c1f0*/  @!P5 VIADD R11, R11, 0x30860 ;  /* 0x000308600b0bd836 */ /* 0x000fe40000000000 */
[----:B------:R-:W-:-:S03]  /*c200*/  IMAD.U32 R13, RZ, RZ, UR5 ;  /* 0x00000005ff0d7e24 */ /* 0x000fc6000f8e00ff */
[----:B------:R-:W-:Y:S01]  /*c210*/  UIADD3 UR6, UR6, 0x400, URZ ;  /* 0x0000040006067890 */ /* 0x000fe2000fffe03f */
[----:B------:R-:W-:-:S03]  /*c220*/  @!P5 PRMT R11, RZ, 0x654, R11 ;  /* 0x00000654ff0bd816 */ /* 0x000fc6000000000b */
[----:B------:R-:W-:-:S04]  /*c230*/  USHF.R.U32.HI UR6, URZ, 0x4, UR6 ;  /* 0x000000043f067899 */ /* 0x000fc80008011606 */
[----:B------:R-:W-:-:S04]  /*c240*/  ULOP3.LUT UR6, UR6, 0x3fff, URZ, 0xc0, !UPT ;  /* 0x00003fff06067892 */ /* 0x000fc8000f8ec03f */
[----:B------:R-:W-:Y:S01]  /*c250*/  ULOP3.LUT UR6, UR6, 0x2000000, URZ, 0xfc, !UPT ;  /* 0x0200000006067892 */ /* 0x000fe2000f8efc3f */
[----:B0-----:R-:W-:-:S03]  /*c260*/  FADD.FTZ R0, R0, R15 ;  /* 0x0000000f00007221 */ /* 0x001fc60000010000 */
[----:B------:R-:W-:Y:S01]  /*c270*/  ULEA UR4, UR4, UR6, 0xb ;  /* 0x0000000604047291 */ /* 0x000fe2000f8e583f */
[----:B-1----:R-:W-:-:S03]  /*c280*/  FADD.FTZ R2, R5, R14 ;  /* 0x0000000e05027221 */ /* 0x002fc60000010000 */
[----:B------:R-:W-:Y:S01]  /*c290*/  UIADD3 UR6, UR4, 0x80, URZ ;  /* 0x0000008004067890 */ /* 0x000fe2000fffe03f */
[----:B------:R-:W0:Y:S02]  /*c2a0*/  SHFL.BFLY PT, R5, R0, 0x1, 0x1f ;  /* 0x0c201f0000057f89 */ /* 0x000e2400000e0000 */
[----:B------:R-:W-:Y:S02]  /*c2b0*/  UMOV UR10, UR4 ;  /* 0x00000004000a7c82 */ /* 0x000fe40008000000 */
[----:B------:R-:W-:Y:S01]  /*c2c0*/  HGMMA.64x256x16.F32 R24, R196, gdesc[UR8].tnspB, R24, gsb0 ;  /* 0x43e00008c4187df0 */ /* 0x000fe20008000818 */
[----:B------:R-:W-:Y:S01]  /*c2d0*/  UMOV UR11, 0x40000040 ;  /* 0x40000040000b7882 */ /* 0x000fe20000000000 */
[----:B------:R-:W-:Y:S01]  /*c2e0*/  UMOV UR10, UR6 ;  /* 0x00000006000a7c82 */ /* 0x000fe20008000000 */
[----:B------:R-:W-:Y:S01]  /*c2f0*/  UIADD3 UR6, UR4, 0x100, URZ ;  /* 0x0000010004067890 */ /* 0x000fe2000fffe03f */
[----:B------:R-:W1:Y:S01]  /*c300*/  SHFL.BFLY PT, R7, R2, 0x1, 0x1f ;  /* 0x0c201f0002077f89 */ /* 0x000e6200000e0000 */
[----:B------:R-:W-:Y:S01]  /*c310*/  UIADD3 UR4, UR4, 0x180, URZ ;  /* 0x0000018004047890 */ /* 0x000fe2000fffe03f */
[----:B0-----:R-:W-:Y:S01]  /*c320*/  FADD.FTZ R10, R0, R5 ;  /* 0x00000005000a7221 */ /* 0x001fe20000010000 */
[----:B------:R-:W-:-:S02]  /*c330*/  IMAD.MOV.U32 R5, RZ, RZ, RZ ;  /* 0x000000ffff057224 */ /* 0x000fc400078e00ff */
[----:B------:R-:W-:Y:S02]  /*c340*/  IMAD.MOV.U32 R0, RZ, RZ, -0x800000 ;  /* 0xff800000ff007424 */ /* 0x000fe400078e00ff */
[----:B------:R-:W-:Y:S01]  /*c350*/  FSETP.NE.FTZ.AND P0, PT, R10, RZ, PT ;  /* 0x000000ff0a00720b */ /* 0x000fe20003f15000 */
[----:B-1----:R-:W-:Y:S01]  /*c360*/  FADD.FTZ R12, R2, R7 ;  /* 0x00000007020c7221 */ /* 0x002fe20000010000 */
[----:B------:R-:W-:Y:S02]  /*c370*/  IMAD.U32 R7, RZ, RZ, UR5 ;  /* 0x00000005ff077e24 */ /* 0x000fe4000f8e00ff */
[----:B------:R-:W-:Y:S02]  /*c380*/  IMAD.MOV.U32 R2, RZ, RZ, -0x800000 ;  /* 0xff800000ff027424 */ /* 0x000fe400078e00ff */
[----:B------:R-:W-:-:S07]  /*c390*/  FSETP.NE.FTZ.AND P1, PT, R12, RZ, PT ;  /* 0x000000ff0c00720b */ /* 0x000fce0003f35000 */
[----:B------:R-:W0:Y:S01]  /*c3a0*/  @P0 MUFU.LG2 R8, R10 ;  /* 0x0000000a00080308 */ /* 0x000e220000000c00 */
[----:B------:R-:W-:-:S07]  /*c3b0*/  @P0 FMUL.FTZ R7, R7, 0.69314718246459960938 ;  /* 0x3f31721807070820 */ /* 0x000fce0000410000 */
[----:B------:R-:W1:Y:S01]  /*c3c0*/  @P1 MUFU.LG2 R9, R12 ;  /* 0x0000000c00091308 */ /* 0x000e620000000c00 */
[----:B------:R-:W-:-:S07]  /*c3d0*/  @P1 FMUL.FTZ R13, R13, 0.69314718246459960938 ;  /* 0x3f3172180d0d1820 */ /* 0x000fce0000410000 */
        /* <DEDUP_REMOVED lines=9> */
[----:B------:R-:W-:Y:S01]  /*c470*/  HGMMA.64x256x16.F32 R24, R192, gdesc[UR8].tnspB, R24, gsb0 ;  /* 0x43e00008c0187df0 */ /* 0x000fe20008000818 */
[----:B------:R-:W-:Y:S01]  /*c480*/  UMOV UR10, UR6 ;  /* 0x00000006000a7c82 */ /* 0x000fe20008000000 */
[----:B------:R-:W-:Y:S01]  /*c490*/  UMOV UR11, 0x40000040 ;  /* 0x40000040000b7882 */ /* 0x000fe20000000000 */
[----:B------:R-:W-:Y:S02]  /*c4a0*/  WARPGROUP.DEPBAR.LE gsb0, 0x0 ;  /* 0x00008000000079c5 */ /* 0x000fe40000010000 */
[----:B------:R-:W-:-:S15]  /*c4b0*/  WARPGROUP.ARRIVE ;  /* 0x00000000000079c5 */ /* 0x000fde0000000000 */
[----:B------:R-:W-:-:S08]  /*c4c0*/  NOP ;  /* 0x0000000000007918 */ /* 0x000fd00000000000 */
        /* <DEDUP_REMOVED lines=137> */
.L_x_969:
[----:B------:R-:W-:Y:S05]  /*cd60*/  @P0 BRA `(.L_x_1040) ;  /* 0x0000002000640947 */ /* 0x000fea0003800000 */
[----:B------:R-:W2:Y:S01]  /*cd70*/  LDL R3, [R1] ;  /* 0x0000000001037983 */ /* 0x000ea20000100800 */
[----:B------:R-:W0:Y:S01]  /*cd80*/  S2UR UR12, SR_CTAID.Z ;  /* 0x00000000000c79c3 */ /* 0x000e220000002700 */
[----:B------:R-:W-:Y:S01]  /*cd90*/  ULDC.64 UR8, c[0x0][0xbd0] ;  /* 0x0002f40000087ab9 */ /* 0x000fe20000000a00 */
[----:B------:R-:W-:Y:S01]  /*cda0*/  ULDC.64 UR14, c[0x0][0x208] ;  /* 0x00008200000e7ab9 */ /* 0x000fe20000000a00 */
[----:B------:R-:W1:Y:S01]  /*cdb0*/  S2R R22, SR_CTAID.X ;  /* 0x0000000000167919 */ /* 0x000e620000002500 */
[----:B------:R-:W-:Y:S04]  /*cdc0*/  BSSY B0, `(.L_x_1041) ;  /* 0x000014d000007945 */ /* 0x000fe80003800000 */
[----:B------:R-:W3:Y:S08]  /*cdd0*/  LDC.64 R18, c[0x0][0xbd8] ;  /* 0x0002f600ff127b82 */ /* 0x000ef00000000a00 */
[----:B------:R-:W4:Y:S08]  /*cde0*/  S2UR UR11, SR_CTAID.Y ;  /* 0x00000000000b79c3 */ /* 0x000f300000002600 */
[----:B------:R-:W4:Y:S01]  /*cdf0*/  LDC R23, c[0x0][0xc50] ;  /* 0x00031400ff177b82 */ /* 0x000f220000000800 */
[----:B0-----:R-:W-:-:S07]  /*ce00*/  USHF.R.S32.HI UR10, URZ, 0x1f, UR12 ;  /* 0x0000001f3f0a7899 */ /* 0x001fce000801140c */
[----:B------:R-:W0:Y:S08]  /*ce10*/  LDC.64 R20, c[0x0][0xb40] ;  /* 0x0002d000ff147b82 */ /* 0x000e300000000a00 */
[----:B------:R-:W-:Y:S01]  /*ce20*/  BAR.SYNC.DEFER_BLOCKING 0x1, 0x100 ;  /* 0x0044000000007b1d */ /* 0x000fe20000010000 */
[----:B--2---:R-:W-:-:S05]  /*ce30*/  R2UR UR13, R3 ;  /* 0x00000000030d72ca */ /* 0x004fca00000e0000 */
[----:B------:R-:W2:Y:S08]  /*ce40*/  S2R R3, SR_TID.X ;  /* 0x0000000000037919 */ /* 0x000eb00000002100 */
[----:B------:R-:W-:Y:S02]  /*ce50*/  USHF.R.S32.HI UR7, URZ, 0x1f, UR13 ;  /* 0x0000001f3f077899 */ /* 0x000fe4000801140d */
[----:B------:R-:W-:-:S02]  /*ce60*/  UIMAD.WIDE.U32 UR4, UR13, UR8, URZ ;  /* 0x000000080d0472a5 */ /* 0x000fc4000f8e003f */
[----:B------:R-:W-:-:S04]  /*ce70*/  UIMAD UR6, UR7, UR8, URZ ;  /* 0x00000008070672a4 */ /* 0x000fc8000f8e023f */
[----:B------:R-:W-:-:S03]  /*ce80*/  UIMAD UR6, UR13, UR9, UR6 ;  /* 0x000000090d0672a4 */ /* 0x000fc6000f8e0206 */
[----:B------:R-:W-:Y:S01]  /*ce90*/  ULDC.64 UR8, c[0x0][0xb38] ;  /* 0x0002ce0000087ab9 */ /* 0x000fe20000000a00 */
[----:B------:R-:W-:Y:S02]  /*cea0*/  UIADD3 UR6, UR5, UR6, URZ ;  /* 0x0000000605067290 */ /* 0x000fe4000fffe03f */
[----:B------:R-:W-:Y:S01]  /*ceb0*/  UIMAD UR7, UR7, UR8, URZ ;  /* 0x00000008070772a4 */ /* 0x000fe2000f8e023f */
[----:B--2---:R-:W-:-:S05]  /*cec0*/  VIADD R5, R3, 0xffffff80 ;  /* 0xffffff8003057836 */ /* 0x004fca0000000000 */
[----:B------:R-:W-:-:S04]  /*ced0*/  SHF.R.S32.HI R4, RZ, 0x1f, R5 ;  /* 0x0000001fff047819 */ /* 0x000fc80000011405 */
[CC--:B------:R-:W-:Y:S02]  /*cee0*/  LEA.HI R6, R4.reuse, R5.reuse, RZ, 0x7 ;  /* 0x0000000504067211 */ /* 0x0c0fe400078f38ff */
[----:B------:R-:W-:Y:S02]  /*cef0*/  LEA.HI R11, R4, R5, RZ, 0x2 ;  /* 0x00000005040b7211 */ /* 0x000fe400078f10ff */
[----:B------:R-:W-:Y:S02]  /*cf00*/  LOP3.LUT R8, R6, 0xffffff80, RZ, 0xc0, !PT ;  /* 0xffffff8006087812 */ /* 0x000fe400078ec0ff */
[----:B------:R-:W-:-:S03]  /*cf10*/  SHF.R.S32.HI R7, RZ, 0x7, R6 ;  /* 0x00000007ff077819 */ /* 0x000fc60000011406 */
[----:B------:R-:W-:Y:S01]  /*cf20*/  IMAD.IADD R3, R5, 0x1, -R8 ;  /* 0x0000000105037824 */ /* 0x000fe200078e0a08 */
[----:B------:R-:W-:Y:S01]  /*cf30*/  LEA.HI R4, R6, R7, RZ, 0x1 ;  /* 0x0000000706047211 */ /* 0x000fe200078f08ff */
[----:B------:R-:W2:Y:S01]  /*cf40*/  LDC R8, c[0x0][0xbe8] ;  /* 0x0002fa00ff087b82 */ /* 0x000ea20000000800 */
[----:B------:R-:W-:Y:S02]  /*cf50*/  LOP3.LUT R6, R11, 0xfffffffc, RZ, 0xc0, !PT ;  /* 0xfffffffc0b067812 */ /* 0x000fe400078ec0ff */
[----:B------:R-:W-:Y:S02]  /*cf60*/  SHF.R.S32.HI R12, RZ, 0x1f, R3 ;  /* 0x0000001fff0c7819 */ /* 0x000fe40000011403 */
[----:B------:R-:W-:Y:S01]  /*cf70*/  LOP3.LUT R4, R4, 0x3fffffe, RZ, 0xc0, !PT ;  /* 0x03fffffe04047812 */ /* 0x000fe200078ec0ff */
[----:B------:R-:W-:Y:S01]  /*cf80*/  IMAD.IADD R5, R5, 0x1, -R6 ;  /* 0x0000000105057824 */ /* 0x000fe200078e0a06 */
[CC--:B------:R-:W-:Y:S02]  /*cf90*/  LEA.HI R10, R12.reuse, R3.reuse, RZ, 0x2 ;  /* 0x000000030c0a7211 */ /* 0x0c0fe400078f10ff */
[----:B------:R-:W-:Y:S01]  /*cfa0*/  LEA.HI R12, R12, R3, RZ, 0x5 ;  /* 0x000000030c0c7211 */ /* 0x000fe200078f28ff */
[----:B------:R-:W-:Y:S01]  /*cfb0*/  IMAD.IADD R6, R7, 0x1, -R4 ;  /* 0x0000000107067824 */ /* 0x000fe200078e0a04 */
[----:B------:R-:W-:-:S02]  /*cfc0*/  SHF.R.S32.HI R9, RZ, 0x2, R10 ;  /* 0x00000002ff097819 */ /* 0x000fc4000001140a */
[----:B------:R-:W-:Y:S02]  /*cfd0*/  SHF.R.S32.HI R14, RZ, 0x1f, R10 ;  /* 0x0000001fff0e7819 */ /* 0x000fe4000001140a */
[----:B------:R-:W-:Y:S02]  /*cfe0*/  LEA.HI R7, R5, R5, RZ, 0x1 ;  /* 0x0000000505077211 */ /* 0x000fe400078f08ff */
[----:B------:R-:W-:Y:S02]  /*cff0*/  LEA.HI R14, R14, R9, RZ, 0x3 ;  /* 0x000000090e0e7211 */ /* 0x000fe400078f18ff */
[----:B------:R-:W-:Y:S02]  /*d000*/  LOP3.LUT R10, R10, 0x7ffffffc, RZ, 0xc0, !PT ;  /* 0x7ffffffc0a0a7812 */ /* 0x000fe400078ec0ff */
[----:B------:R-:W-:Y:S02]  /*d010*/  LOP3.LUT R14, R14, 0xfffffff8, RZ, 0xc0, !PT ;  /* 0xfffffff80e0e7812 */ /* 0x000fe400078ec0ff */
[----:B--2---:R-:W-:-:S03]  /*d020*/  ISETP.NE.AND P0, PT, R8, 0x1, PT ;  /* 0x000000010800780c */ /* 0x004fc60003f05270 */
[----:B------:R-:W-:Y:S01]  /*d030*/  IMAD.IADD R4, R9, 0x1, -R14 ;  /* 0x0000000109047824 */ /* 0x000fe200078e0a0e */
[----:B------:R-:W-:Y:S02]  /*d040*/  LOP3.LUT R14, R7, 0x1ffffffe, RZ, 0xc0, !PT ;  /* 0x1ffffffe070e7812 */ /* 0x000fe400078ec0ff */
[----:B------:R-:W-:Y:S01]  /*d050*/  SHF.R.S32.HI R7, RZ, 0x5, R12 ;  /* 0x00000005ff077819 */ /* 0x000fe2000001140c */
[----:B---3--:R-:W-:Y:S02]  /*d060*/  IMAD R12, R18, UR10, RZ ;  /* 0x0000000a120c7c24 */ /* 0x008fe4000f8e02ff */
[----:B------:R-:W-:Y:S01]  /*d070*/  IMAD.IADD R16, R5, 0x1, -R14 ;  /* 0x0000000105107824 */ /* 0x000fe200078e0a0e */
[----:B------:R-:W-:Y:S01]  /*d080*/  LEA R7, R7, R4, 0x4 ;  /* 0x0000000407077211 */ /* 0x000fe200078e20ff */
[----:B------:R-:W-:Y:S02]  /*d090*/  IMAD.U32 R5, RZ, RZ, UR5 ;  /* 0x00000005ff057e24 */ /* 0x000fe4000f8e00ff */
[----:B------:R-:W-:Y:S01]  /*d0a0*/  IMAD.U32 R4, RZ, RZ, UR4 ;  /* 0x00000004ff047e24 */ /* 0x000fe2000f8e00ff */
[----:B------:R-:W2:Y:S01]  /*d0b0*/  @P0 LDC R14, c[0x0][0xbec] ;  /* 0x0002fb00ff0e0b82 */ /* 0x000ea20000000800 */
[----:B------:R-:W-:Y:S01]  /*d0c0*/  IMAD R9, R6, 0x40, R7 ;  /* 0x0000004006097824 */ /* 0x000fe200078e0207 */
[----:B------:R-:W-:Y:S01]  /*d0d0*/  UIMAD.WIDE.U32 UR4, UR13, UR8, URZ ;  /* 0x000000080d0472a5 */ /* 0x000fe2000f8e003f */
[----:B------:R-:W-:Y:S01]  /*d0e0*/  IMAD.U32 R5, RZ, RZ, UR6 ;  /* 0x00000006ff057e24 */ /* 0x000fe2000f8e00ff */
[----:B------:R-:W-:Y:S01]  /*d0f0*/  UIMAD UR6, UR13, UR9, UR7 ;  /* 0x000000090d0672a4 */ /* 0x000fe2000f8e0207 */
[----:B------:R-:W-:-:S02]  /*d100*/  IMAD R6, R16, 0x8, R9 ;  /* 0x0000000810067824 */ /* 0x000fc400078e0209 */
[----:B------:R-:W-:Y:S01]  /*d110*/  IMAD R16, RZ, RZ, -UR13 ;  /* 0x8000000dff107e24 */ /* 0x000fe2000f8e02ff */
[----:B------:R-:W3:Y:S01]  /*d120*/  @P0 LDC R152, c[0x0][0xbec] ;  /* 0x0002fb00ff980b82 */ /* 0x000ee20000000800 */
[----:B------:R-:W-:Y:S01]  /*d130*/  UIADD3 UR6, UR5, UR6, URZ ;  /* 0x0000000605067290 */ /* 0x000fe2000fffe03f */
[----:B-1----:R-:W-:Y:S01]  /*d140*/  IMAD R11, R22, 0x80, R6 ;  /* 0x00000080160b7824 */ /* 0x002fe200078e0206 */
[----:B------:R-:W-:Y:S01]  /*d150*/  ULDC.64 UR8, c[0x0][0xb28] ;  /* 0x0002ca0000087ab9 */ /* 0x000fe20000000a00 */
[----:B----4-:R-:W-:Y:S02]  /*d160*/  IMAD R23, R23, R16, UR11 ;  /* 0x0000000b17177e24 */ /* 0x010fe4000f8e0210 */
[----:B------:R-:W-:Y:S02]  /*d170*/  IMAD R15, R19, UR12, R12 ;  /* 0x0000000c130f7c24 */ /* 0x000fe4000f8e020c */
[----:B------:R-:W1:Y:S01]  /*d180*/  @P0 LDC R17, c[0x0][0xbf0] ;  /* 0x0002fc00ff110b82 */ /* 0x000e620000000800 */
[----:B------:R-:W-:Y:S01]  /*d190*/  IMAD.WIDE.U32 R4, R18, UR12, R4 ;  /* 0x0000000c12047c25 */ /* 0x000fe2000f8e0004 */
[----:B------:R-:W-:-:S03]  /*d1a0*/  SHF.R.S32.HI R16, RZ, 0x1f, R23 ;  /* 0x0000001fff107819 */ /* 0x000fc60000011417 */
[----:B------:R-:W-:Y:S02]  /*d1b0*/  IMAD.U32 R7, RZ, RZ, UR5 ;  /* 0x00000005ff077e24 */ /* 0x000fe4000f8e00ff */
[----:B------:R-:W-:Y:S01]  /*d1c0*/  IMAD.U32 R6, RZ, RZ, UR4 ;  /* 0x00000004ff067e24 */ /* 0x000fe2000f8e00ff */
[----:B------:R-:W4:Y:S01]  /*d1d0*/  @P0 LDC R153, c[0x0][0xbf0] ;  /* 0x0002fc00ff990b82 */ /* 0x000f220000000800 */
[----:B--2---:R-:W-:Y:S01]  /*d1e0*/  @P0 IMAD.HI.U32 R12, R11, R14, RZ ;  /* 0x0000000e0b0c0227 */ /* 0x004fe200078e00ff */
[----:B------:R-:W-:-:S03]  /*d1f0*/  ULDC.64 UR4, c[0x0][0xbe0] ;  /* 0x0002f80000047ab9 */ /* 0x000fc60000000a00 */
[----:B------:R-:W-:Y:S01]  /*d200*/  IMAD.U32 R7, RZ, RZ, UR6 ;  /* 0x00000006ff077e24 */ /* 0x000fe2000f8e00ff */
[----:B------:R-:W-:Y:S01]  /*d210*/  ULDC.64 UR6, c[0x0][0xb48] ;  /* 0x0002d20000067ab9 */ /* 0x000fe20000000a00 */
[----:B------:R-:W-:Y:S02]  /*d220*/  IMAD.IADD R5, R5, 0x1, R15 ;  /* 0x0000000105057824 */ /* 0x000fe400078e020f */
[----:B0-----:R-:W-:Y:S02]  /*d230*/  IMAD R14, R20, UR10, RZ ;  /* 0x0000000a140e7c24 */ /* 0x001fe4000f8e02ff */
[----:B---3--:R-:W-:-:S04]  /*d240*/  @P0 IMAD.HI.U32 R152, R11, R152, RZ ;  /* 0x000000980b980227 */ /* 0x008fc800078e00ff */
[----:B------:R-:W-:Y:S01]  /*d250*/  IMAD.MOV.U32 R13, RZ, RZ, R11 ;  /* 0x000000ffff0d7224 */ /* 0x000fe200078e000b */
[----:B-1----:R-:W-:Y:S01]  /*d260*/  @P0 SHF.R.U32.HI R13, RZ, R17, R12 ;  /* 0x00000011ff0d0219 */ /* 0x002fe2000001160c */
[----:B------:R-:W-:Y:S02]  /*d270*/  IMAD R17, R21, UR12, R14 ;  /* 0x0000000c15117c24 */ /* 0x000fe4000f8e020e */
[----:B------:R-:W-:-:S04]  /*d280*/  IMAD.WIDE.U32 R6, R20, UR12, R6 ;  /* 0x0000000c14067c25 */ /* 0x000fc8000f8e0006 */
[----:B------:R-:W-:Y:S01]  /*d290*/  IMAD.MOV.U32 R15, RZ, RZ, R11 ;  /* 0x000000ffff0f7224 */ /* 0x000fe200078e000b */
[----:B----4-:R-:W-:Y:S01]  /*d2a0*/  @P0 SHF.R.U32.HI R15, RZ, R153, R152 ;  /* 0x00000099ff0f0219 */ /* 0x010fe20000011698 */
[----:B------:R-:W-:Y:S02]  /*d2b0*/  IMAD R12, R16, UR4, RZ ;  /* 0x00000004100c7c24 */ /* 0x000fe4000f8e02ff */
[----:B------:R-:W-:-:S04]  /*d2c0*/  IMAD.WIDE.U32 R4, R23, UR4, R4 ;  /* 0x0000000417047c25 */ /* 0x000fc8000f8e0004 */
[----:B------:R-:W-:Y:S01]  /*d2d0*/  IMAD.IADD R7, R7, 0x1, R17 ;  /* 0x0000000107077824 */ /* 0x000fe200078e0211 */
[----:B------:R-:W-:Y:S01]  /*d2e0*/  SHF.R.S32.HI R17, RZ, 0x1f, R13 ;  /* 0x0000001fff117819 */ /* 0x000fe2000001140d */
[----:B------:R-:W-:Y:S01]  /*d2f0*/  IMAD R14, R23, UR5, R12 ;  /* 0x00000005170e7c24 */ /* 0x000fe2000f8e020c */
[----:B------:R-:W-:Y:S01]  /*d300*/  IADD3 R4, P0, R13, R4, RZ ;  /* 0x000000040d047210 */ /* 0x000fe20007f1e0ff */
[----:B------:R-:W-:Y:S01]  /*d310*/  IMAD R16, R16, UR6, RZ ;  /* 0x0000000610107c24 */ /* 0x000fe2000f8e02ff */
[----:B------:R-:W-:Y:S01]  /*d320*/  SHF.R.S32.HI R12, RZ, 0x1f, R15 ;  /* 0x0000001fff0c7819 */ /* 0x000fe2000001140f */
[----:B------:R-:W-:Y:S01]  /*d330*/  IMAD.MOV R13, RZ, RZ, -R13 ;  /* 0x000000ffff0d7224 */ /* 0x000fe200078e0a0d */
[----:B------:R-:W-:Y:S01]  /*d340*/  ULDC.64 UR4, c[0x0][0xb30] ;  /* 0x0002cc0000047ab9 */ /* 0x000fe20000000a00 */
[----:B------:R-:W-:Y:S01]  /*d350*/  IMAD R19, R23, UR7, R16 ;  /* 0x0000000717137c24 */ /* 0x000fe2000f8e0210 */
[----:B------:R-:W-:Y:S01]  /*d360*/  IADD3.X R5, R17, R5, R14, P0, !PT ;  /* 0x0000000511057210 */ /* 0x000fe200007fe40e */
[----:B------:R-:W-:-:S02]  /*d370*/  IMAD.MOV R16, RZ, RZ, -R15 ;  /* 0x000000ffff107224 */ /* 0x000fc400078e0a0f */
[----:B------:R-:W-:Y:S02]  /*d380*/  IMAD R12, R12, UR4, RZ ;  /* 0x000000040c0c7c24 */ /* 0x000fe4000f8e02ff */
[----:B------:R-:W-:Y:S02]  /*d390*/  IMAD R13, R8, R13, R11 ;  /* 0x0000000d080d7224 */ /* 0x000fe400078e020b */
        /* <DEDUP_REMOVED lines=35> */
[-C--:B------:R-:W-:Y:S01]  /*d5d0*/  ISETP.GE.OR P1, PT, R11, R8.reuse, P0 ;  /* 0x000000080b00720c */ /* 0x080fe20000726670 */
[----:B------:R-:W-:Y:S01]  /*d5e0*/  IMAD.IADD R3, R3, 0x1, -R10 ;  /* 0x0000000103037824 */ /* 0x000fe200078e0a0a */
[----:B------:R-:W1:Y:S01]  /*d5f0*/  SHFL.IDX PT, R15, R17, 0x1, 0x1c1f ;  /* 0x003c1f00110f7f89 */ /* 0x000e6200000e0000 */
[-C--:B------:R-:W-:Y:S01]  /*d600*/  ISETP.GE.OR P0, PT, R9, R8.reuse, P0 ;  /* 0x000000080900720c */ /* 0x080fe20000706670 */
[----:B------:R-:W-:Y:S01]  /*d610*/  UPRMT UR4, URZ, 0x654, UR4 ;  /* 0x000006543f047896 */ /* 0x000fe20008000004 */
[----:B------:R-:W-:Y:S01]  /*d620*/  ISETP.GE.AND P2, PT, R11, R8, PT ;  /* 0x000000080b00720c */ /* 0x000fe20003f46270 */
[----:B------:R2:W3:Y:S01]  /*d630*/  SHFL.IDX PT, R4, R6, RZ, 0x1c1f ;  /* 0x001c1fff06047589 */ /* 0x0004e200000e0000 */
[----:B------:R-:W-:-:S03]  /*d640*/  IMAD.SHL.U32 R3, R3, 0x2, RZ ;  /* 0x0000000203037824 */ /* 0x000fc600078e00ff */
[----:B------:R2:W4:Y:S03]  /*d650*/  SHFL.IDX PT, R5, R7, RZ, 0x1c1f ;  /* 0x001c1fff07057589 */ /* 0x00052600000e0000 */
[----:B------:R-:W-:Y:S01]  /*d660*/  SYNCS.ARRIVE.TRANS64.RED.A1T0 RZ, [UR4], RZ ;  /* 0x000000ffffff79a7 */ /* 0x000fe20008100404 */
[----:B0-----:R2:W-:Y:S04]  /*d670*/  @!P1 ST.E desc[UR14][R12.64], R0 ;  /* 0x000000000c009985 */ /* 0x0015e8000c10190e */
[----:B-1----:R2:W-:Y:S01]  /*d680*/  @!P0 ST.E desc[UR14][R14.64], R2 ;  /* 0x000000020e008985 */ /* 0x0025e2000c10190e */
[----:B------:R-:W-:Y:S05]  /*d690*/  @P2 BRA `(.L_x_1042) ;  /* 0x0000000800fc2947 */ /* 0x000fea0003800000 */
[C---:B--2---:R-:W-:Y:S01]  /*d6a0*/  VIADD R0, R3.reuse, 0x8 ;  /* 0x0000000803007836 */ /* 0x044fe20000000000 */
[----:B------:R-:W-:Y:S01]  /*d6b0*/  ULDC UR4, c[0x0][0xac8] ;  /* 0x0002b20000047ab9 */ /* 0x000fe20000000800 */
[C---:B------:R-:W-:Y:S01]  /*d6c0*/  VIADD R2, R3.reuse, 0x10 ;  /* 0x0000001003027836 */ /* 0x040fe20000000000 */
[C---:B------:R-:W-:Y:S01]  /*d6d0*/  ISETP.GE.AND P2, PT, R3.reuse, UR4, PT ;  /* 0x0000000403007c0c */ /* 0x040fe2000bf46270 */
[C---:B------:R-:W-:Y:S01]  /*d6e0*/  VIADD R10, R3.reuse, 0x18 ;  /* 0x00000018030a7836 */ /* 0x040fe20000000000 */
[----:B------:R-:W-:Y:S01]  /*d6f0*/  ISETP.GE.AND P3, PT, R0, UR4, PT ;  /* 0x0000000400007c0c */ /* 0x000fe2000bf66270 */
[C---:B------:R-:W-:Y:S01]  /*d700*/  VIADD R18, R3.reuse, 0x20 ;  /* 0x0000002003127836 */ /* 0x040fe20000000000 */
[----:B------:R-:W-:Y:S01]  /*d710*/  ISETP.GE.AND P4, PT, R2, UR4, PT ;  /* 0x0000000402007c0c */ /* 0x000fe2000bf86270 */
[C---:B------:R-:W-:Y:S01]  /*d720*/  VIADD R19, R3.reuse, 0x28 ;  /* 0x0000002803137836 */ /* 0x040fe20000000000 */
[----:B------:R-:W-:Y:S01]  /*d730*/  ISETP.GE.AND P5, PT, R10, UR4, PT ;  /* 0x000000040a007c0c */ /* 0x000fe2000bfa6270 */
[----:B------:R-:W-:Y:S01]  /*d740*/  ULDC.64 UR6, c[0x0][0x208] ;  /* 0x0000820000067ab9 */ /* 0x000fe20000000a00 */
[----:B------:R-:W-:Y:S01]  /*d750*/  ISETP.GE.AND P0, PT, R18, UR4, PT ;  /* 0x0000000412007c0c */ /* 0x000fe2000bf06270 */
[----:B------:R-:W-:Y:S01]  /*d760*/  VIADD R20, R3, 0x40 ;  /* 0x0000004003147836 */ /* 0x000fe20000000000 */
[----:B------:R-:W-:Y:S01]  /*d770*/  ISETP.GE.AND P1, PT, R19, UR4, PT ;  /* 0x0000000413007c0c */ /* 0x000fe2000bf26270 */
[----:B------:R-:W-:-:S02]  /*d780*/  VIADD R21, R3, 0x48 ;  /* 0x0000004803157836 */ /* 0x000fc40000000000 */
[C---:B------:R-:W-:Y:S02]  /*d790*/  VIADD R22, R3.reuse, 0x50 ;  /* 0x0000005003167836 */ /* 0x040fe40000000000 */
[----:B------:R-:W-:Y:S02]  /*d7a0*/  @!P3 LEA.HI R0, R0, R0, RZ, 0x1 ;  /* 0x000000000000b211 */ /* 0x000fe400078f08ff */
[----:B------:R-:W-:Y:S02]  /*d7b0*/  @!P4 LEA.HI R2, R2, R2, RZ, 0x1 ;  /* 0x000000020202c211 */ /* 0x000fe400078f08ff */
[----:B------:R-:W-:Y:S02]  /*d7c0*/  @!P5 LEA.HI R10, R10, R10, RZ, 0x1 ;  /* 0x0000000a0a0ad211 */ /* 0x000fe400078f08ff */
[----:B------:R-:W-:Y:S01]  /*d7d0*/  @!P3 LOP3.LUT R13, R0, 0xfffffffe, RZ, 0xc0, !PT ;  /* 0xfffffffe000db812 */ /* 0x000fe200078ec0ff */
[C---:B------:R-:W-:Y:S01]  /*d7e0*/  VIADD R0, R3.reuse, 0x30 ;  /* 0x0000003003007836 */ /* 0x040fe20000000000 */
[----:B------:R-:W-:Y:S01]  /*d7f0*/  @!P4 LOP3.LUT R15, R2, 0xfffffffe, RZ, 0xc0, !PT ;  /* 0xfffffffe020fc812 */ /* 0x000fe200078ec0ff */
[C---:B------:R-:W-:Y:S01]  /*d800*/  VIADD R2, R3.reuse, 0x38 ;  /* 0x0000003803027836 */ /* 0x040fe20000000000 */
[----:B------:R-:W-:Y:S01]  /*d810*/  @!P5 LOP3.LUT R17, R10, 0xfffffffe, RZ, 0xc0, !PT ;  /* 0xfffffffe0a11d812 */ /* 0x000fe200078ec0ff */
[----:B---34-:R-:W-:Y:S01]  /*d820*/  @!P2 IMAD.WIDE R10, R3, 0x4, R4 ;  /* 0x00000004030aa825 */ /* 0x018fe200078e0204 */
[----:B------:R-:W-:-:S02]  /*d830*/  ISETP.GE.AND P6, PT, R22, UR4, PT ;  /* 0x0000000416007c0c */ /* 0x000fc4000bfc6270 */
[----:B------:R-:W-:Y:S01]  /*d840*/  @!P0 LEA.HI R18, R18, R18, RZ, 0x1 ;  /* 0x0000001212128211 */ /* 0x000fe200078f08ff */
[--C-:B------:R-:W-:Y:S01]  /*d850*/  @!P3 IMAD.WIDE R12, R13, 0x4, R4.reuse ;  /* 0x000000040d0cb825 */ /* 0x100fe200078e0204 */
[----:B------:R0:W-:Y:S01]  /*d860*/  @!P2 ST.E.64 desc[UR6][R10.64], R24 ;  /* 0x000000180a00a985 */ /* 0x0001e2000c101b06 */
[----:B------:R-:W-:Y:S02]  /*d870*/  ISETP.GE.AND P2, PT, R0, UR4, PT ;  /* 0x0000000400007c0c */ /* 0x000fe4000bf46270 */
[--C-:B------:R-:W-:Y:S01]  /*d880*/  @!P4 IMAD.WIDE R14, R15, 0x4, R4.reuse ;  /* 0x000000040f0ec825 */ /* 0x100fe200078e0204 */
[----:B------:R1:W-:Y:S01]  /*d890*/  @!P3 ST.E.64 desc[UR6][R12.64], R28 ;  /* 0x0000001c0c00b985 */ /* 0x0003e2000c101b06 */
[----:B------:R-:W-:Y:S02]  /*d8a0*/  ISETP.GE.AND P3, PT, R2, UR4, PT ;  /* 0x0000000402007c0c */ /* 0x000fe4000bf66270 */
[----:B------:R-:W-:Y:S01]  /*d8b0*/  @!P5 IMAD.WIDE R16, R17, 0x4, R4 ;  /* 0x000000041110d825 */ /* 0x000fe200078e0204 */
[----:B------:R2:W-:Y:S01]  /*d8c0*/  @!P4 ST.E.64 desc[UR6][R14.64], R32 ;  /* 0x000000200e00c985 */ /* 0x0005e2000c101b06 */
[----:B------:R-:W-:-:S02]  /*d8d0*/  ISETP.GE.AND P4, PT, R20, UR4, PT ;  /* 0x0000000414007c0c */ /* 0x000fc4000bf86270 */
[----:B------:R-:W-:Y:S01]  /*d8e0*/  @!P1 LEA.HI R19, R19, R19, RZ, 0x1 ;  /* 0x0000001313139211 */ /* 0x000fe200078f08ff */
[----:B------:R3:W-:Y:S01]  /*d8f0*/  @!P5 ST.E.64 desc[UR6][R16.64], R36 ;  /* 0x000000241000d985 */ /* 0x0007e2000c101b06 */
[----:B------:R-:W-:Y:S01]  /*d900*/  ISETP.GE.AND P5, PT, R21, UR4, PT ;  /* 0x0000000415007c0c */ /* 0x000fe2000bfa6270 */
[C---:B0-----:R-:W-:Y:S01]  /*d910*/  VIADD R24, R3.reuse, 0x58 ;  /* 0x0000005803187836 */ /* 0x041fe20000000000 */
[----:B------:R-:W-:Y:S01]  /*d920*/  @!P0 LOP3.LUT R11, R18, 0xfffffffe, RZ, 0xc0, !PT ;  /* 0xfffffffe120b8812 */ /* 0x000fe200078ec0ff */
[----:B------:R-:W-:Y:S01]  /*d930*/  VIADD R25, R3, 0x60 ;  /* 0x0000006003197836 */ /* 0x000fe20000000000 */
[----:B------:R-:W-:Y:S02]  /*d940*/  @!P2 LEA.HI R0, R0, R0, RZ, 0x1 ;  /* 0x000000000000a211 */ /* 0x000fe400078f08ff */
[----:B-1----:R-:W-:Y:S01]  /*d950*/  @!P1 LOP3.LUT R13, R19, 0xfffffffe, RZ, 0xc0, !PT ;  /* 0xfffffffe130d9812 */ /* 0x002fe200078ec0ff */
[----:B------:R-:W-:Y:S01]  /*d960*/  @!P0 IMAD.WIDE R10, R11, 0x4, R4 ;  /* 0x000000040b0a8825 */ /* 0x000fe200078e0204 */
[----:B------:R-:W-:-:S02]  /*d970*/  @!P3 LEA.HI R2, R2, R2, RZ, 0x1 ;  /* 0x000000020202b211 */ /* 0x000fc400078f08ff */
[----:B------:R-:W-:Y:S01]  /*d980*/  @!P4 LEA.HI R20, R20, R20, RZ, 0x1 ;  /* 0x000000141414c211 */ /* 0x000fe200078f08ff */
[----:B------:R-:W-:Y:S01]  /*d990*/  @!P1 IMAD.WIDE R12, R13, 0x4, R4 ;  /* 0x000000040d0c9825 */ /* 0x000fe200078e0204 */
[----:B------:R-:W-:Y:S01]  /*d9a0*/  @!P6 LEA.HI R22, R22, R22, RZ, 0x1 ;  /* 0x000000161616e211 */ /* 0x000fe200078f08ff */
[----:B------:R0:W-:Y:S01]  /*d9b0*/  @!P0 ST.E.64 desc[UR6][R10.64], R40 ;  /* 0x000000280a008985 */ /* 0x0001e2000c101b06 */
[----:B------:R-:W-:Y:S02]  /*d9c0*/  @!P5 LEA.HI R21, R21, R21, RZ, 0x1 ;  /* 0x000000151515d211 */ /* 0x000fe400078f08ff */
[----:B--2---:R-:W-:Y:S01]  /*d9d0*/  @!P2 LOP3.LUT R15, R0, 0xfffffffe, RZ, 0xc0, !PT ;  /* 0xfffffffe000fa812 */ /* 0x004fe200078ec0ff */
[----:B------:R1:W-:Y:S01]  /*d9e0*/  @!P1 ST.E.64 desc[UR6][R12.64], R44 ;  /* 0x0000002c0c009985 */ /* 0x0003e2000c101b06 */
[----:B---3--:R-:W-:Y:S01]  /*d9f0*/  @!P3 LOP3.LUT R17, R2, 0xfffffffe, RZ, 0xc0, !PT ;  /* 0xfffffffe0211b812 */ /* 0x008fe200078ec0ff */
[C---:B------:R-:W-:Y:S01]  /*da00*/  VIADD R0, R3.reuse, 0x68 ;  /* 0x0000006803007836 */ /* 0x040fe20000000000 */
[----:B------:R-:W-:Y:S01]  /*da10*/  @!P4 LOP3.LUT R19, R20, 0xfffffffe, RZ, 0xc0, !PT ;  /* 0xfffffffe1413c812 */ /* 0x000fe200078ec0ff */
[----:B------:R-:W-:Y:S01]  /*da20*/  VIADD R20, R3, 0x78 ;  /* 0x0000007803147836 */ /* 0x000fe20000000000 */
[----:B------:R-:W-:-:S02]  /*da30*/  @!P5 LOP3.LUT R21, R21, 0xfffffffe, RZ, 0xc0, !PT ;  /* 0xfffffffe1515d812 */ /* 0x000fc400078ec0ff */
[----:B------:R-:W-:Y:S01]  /*da40*/  @!P6 LOP3.LUT R23, R22, 0xfffffffe, RZ, 0xc0, !PT ;  /* 0xfffffffe1617e812 */ /* 0x000fe200078ec0ff */
        /* <DEDUP_REMOVED lines=23> */
[----:B------:R-:W-:Y:S01]  /*dbc0*/  VIADD R24, R3, 0x90 ;  /* 0x0000009003187836 */ /* 0x000fe20000000000 */
[----:B-1----:R-:W-:Y:S01]  /*dbd0*/  @!P0 LOP3.LUT R13, R25, 0xfffffffe, RZ, 0xc0, !PT ;  /* 0xfffffffe190d8812 */ /* 0x002fe200078ec0ff */
[----:B------:R-:W-:Y:S01]  /*dbe0*/  VIADD R25, R3, 0x98 ;  /* 0x0000009803197836 */ /* 0x000fe20000000000 */
[----:B------:R-:W-:Y:S01]  /*dbf0*/  @!P2 LEA.HI R0, R0, R0, RZ, 0x1 ;  /* 0x000000000000a211 */ /* 0x000fe200078f08ff */
[----:B------:R-:W-:Y:S01]  /*dc00*/  @!P1 IMAD.WIDE R10, R11, 0x4, R4 ;  /* 0x000000040b0a9825 */ /* 0x000fe200078e0204 */
[----:B------:R-:W-:-:S02]  /*dc10*/  @!P5 LEA.HI R20, R20, R20, RZ, 0x1 ;  /* 0x000000141414d211 */ /* 0x000fc400078f08ff */
[----:B------:R-:W-:Y:S01]  /*dc20*/  @!P6 LEA.HI R2, R2, R2, RZ, 0x1 ;  /* 0x000000020202e211 */ /* 0x000fe200078f08ff */
[--C-:B------:R-:W-:Y:S01]  /*dc30*/  @!P0 IMAD.WIDE R12, R13, 0x4, R4.reuse ;  /* 0x000000040d0c8825 */ /* 0x100fe200078e0204 */
[----:B------:R-:W-:Y:S01]  /*dc40*/  @!P3 LEA.HI R22, R22, R22, RZ, 0x1 ;  /* 0x000000161616b211 */ /* 0x000fe200078f08ff */
[----:B------:R0:W-:Y:S01]  /*dc50*/  @!P1 ST.E.64 desc[UR6][R10.64], R68 ;  /* 0x000000440a009985 */ /* 0x0001e2000c101b06 */
[----:B------:R-:W-:Y:S02]  /*dc60*/  @!P4 LEA.HI R21, R21, R21, RZ, 0x1 ;  /* 0x000000151515c211 */ /* 0x000fe400078f08ff */
[----:B--2---:R-:W-:Y:S01]  /*dc70*/  @!P2 LOP3.LUT R15, R0, 0xfffffffe, RZ, 0xc0, !PT ;  /* 0xfffffffe000fa812 */ /* 0x004fe200078ec0ff */
[----:B------:R1:W-:Y:S01]  /*dc80*/  @!P0 ST.E.64 desc[UR6][R12.64], R72 ;  /* 0x000000480c008985 */ /* 0x0003e2000c101b06 */
[----:B---3--:R-:W-:Y:S01]  /*dc90*/  @!P6 LOP3.LUT R17, R2, 0xfffffffe, RZ, 0xc0, !PT ;  /* 0xfffffffe0211e812 */ /* 0x008fe200078ec0ff */
[C---:B------:R-:W-:Y:S01]  /*dca0*/  VIADD R0, R3.reuse, 0xa0 ;  /* 0x000000a003007836 */ /* 0x040fe20000000000 */
[----:B----4-:R-:W-:Y:S01]  /*dcb0*/  @!P5 LOP3.LUT R19, R20, 0xfffffffe, RZ, 0xc0, !PT ;  /* 0xfffffffe1413d812 */ /* 0x010fe200078ec0ff */
[----:B------:R-:W-:Y:S01]  /*dcc0*/  VIADD R2, R3, 0xa8 ;  /* 0x000000a803027836 */ /* 0x000fe20000000000 */
[----:B------:R-:W-:Y:S01]  /*dcd0*/  @!P4 LOP3.LUT R21, R21, 0xfffffffe, RZ, 0xc0, !PT ;  /* 0xfffffffe1515c812 */ /* 0x000fe200078ec0ff */
[C---:B------:R-:W-:Y:S01]  /*dce0*/  VIADD R20, R3.reuse, 0xb0 ;  /* 0x000000b003147836 */ /* 0x040fe20000000000 */
        /* <DEDUP_REMOVED lines=13> */
[----:B------:R-:W-:-:S02]  /*ddc0*/  @!P0 LEA.HI R24, R24, R24, RZ, 0x1 ;  /* 0x0000001818188211 */ /* 0x000fc400078f08ff */
        /* <DEDUP_REMOVED lines=8> */
[----:B0-----:R-:W-:Y:S02]  /*de50*/  @!P0 LOP3.LUT R11, R24, 0xfffffffe, RZ, 0xc0, !PT ;  /* 0xfffffffe180b8812 */ /* 0x001fe400078ec0ff */
[----:B------:R-:W-:Y:S02]  /*de60*/  @!P2 LEA.HI R0, R0, R0, RZ, 0x1 ;  /* 0x000000000000a211 */ /* 0x000fe400078f08ff */
[----:B-1----:R-:W-:Y:S01]  /*de70*/  @!P1 LOP3.LUT R13, R25, 0xfffffffe, RZ, 0xc0, !PT ;  /* 0xfffffffe190d9812 */ /* 0x002fe200078ec0ff */
[--C-:B------:R-:W-:Y:S01]  /*de80*/  @!P0 IMAD.WIDE R10, R11, 0x4, R4.reuse ;  /* 0x000000040b0a8825 */ /* 0x100fe200078e0204 */
[----:B------:R-:W-:Y:S02]  /*de90*/  @!P4 LEA.HI R20, R20, R20, RZ, 0x1 ;  /* 0x000000141414c211 */ /* 0x000fe400078f08ff */
[----:B------:R-:W-:Y:S01]  /*dea0*/  @!P3 LEA.HI R2, R2, R2, RZ, 0x1 ;  /* 0x000000020202b211 */ /* 0x000fe200078f08ff */
[--C-:B------:R-:W-:Y:S01]  /*deb0*/  @!P1 IMAD.WIDE R12, R13, 0x4, R4.reuse ;  /* 0x000000040d0c9825 */ /* 0x100fe200078e0204 */
[----:B--2---:R-:W-:Y:S01]  /*dec0*/  @!P2 LOP3.LUT R15, R0, 0xfffffffe, RZ, 0xc0, !PT ;  /* 0xfffffffe000fa812 */ /* 0x004fe200078ec0ff */
[----:B------:R0:W-:Y:S01]  /*ded0*/  @!P0 ST.E.64 desc[UR6][R10.64], R96 ;  /* 0x000000600a008985 */ /* 0x0001e2000c101b06 */
[----:B------:R-:W-:Y:S01]  /*dee0*/  @!P5 LEA.HI R21, R21, R21, RZ, 0x1 ;  /* 0x000000151515d211 */ /* 0x000fe200078f08ff */
[----:B------:R-:W-:Y:S01]  /*def0*/  VIADD R0, R3, 0xc8 ;  /* 0x000000c803007836 */ /* 0x000fe20000000000 */
[----:B---3--:R-:W-:Y:S01]  /*df00*/  @!P3 LOP3.LUT R17, R2, 0xfffffffe, RZ, 0xc0, !PT ;  /* 0xfffffffe0211b812 */ /* 0x008fe200078ec0ff */
[--C-:B------:R-:W-:Y:S01]  /*df10*/  @!P2 IMAD.WIDE R14, R15, 0x4, R4.reuse ;  /* 0x000000040f0ea825 */ /* 0x100fe200078e0204 */
[----:B------:R-:W-:Y:S01]  /*df20*/  @!P6 LEA.HI R22, R22, R22, RZ, 0x1 ;  /* 0x000000161616e211 */ /* 0x000fe200078f08ff */
[----:B------:R1:W-:Y:S01]  /*df30*/  @!P1 ST.E.64 desc[UR6][R12.64], R100 ;  /* 0x000000640c009985 */ /* 0x0003e2000c101b06 */
[----:B----4-:R-:W-:Y:S01]  /*df40*/  @!P4 LOP3.LUT R19, R20, 0xfffffffe, RZ, 0xc0, !PT ;  /* 0xfffffffe1413c812 */ /* 0x010fe200078ec0ff */
[----:B------:R-:W-:Y:S01]  /*df50*/  VIADD R2, R3, 0xd0 ;  /* 0x000000d003027836 */ /* 0x000fe20000000000 */
[----:B------:R-:W-:Y:S01]  /*df60*/  @!P5 LOP3.LUT R21, R21, 0xfffffffe, RZ, 0xc0, !PT ;  /* 0xfffffffe1515d812 */ /* 0x000fe200078ec0ff */
[----:B------:R2:W-:Y:S01]  /*df70*/  @!P2 ST.E.64 desc[UR6][R14.64], R104 ;  /* 0x000000680e00a985 */ /* 0x0005e2000c101b06 */
[----:B------:R-:W-:Y:S01]  /*df80*/  @!P6 LOP3.LUT R23, R22, 0xfffffffe, RZ, 0xc0, !PT ;  /* 0xfffffffe1617e812 */ /* 0x000fe200078ec0ff */
[----:B------:R-:W-:Y:S01]  /*df90*/  VIADD R20, R3, 0xd8 ;  /* 0x000000d803147836 */ /* 0x000fe20000000000 */
[----:B------:R-:W-:Y:S01]  /*dfa0*/  ISETP.GE.AND P0, PT, R0, UR4, PT ;  /* 0x0000000400007c0c */ /* 0x000fe2000bf06270 */
[----:B0-----:R-:W-:Y:S01]  /*dfb0*/  @!P3 IMAD.WIDE R10, R17, 0x4, R4 ;  /* 0x00000004110ab825 */ /* 0x001fe200078e0204 */
[----:B------:R-:W-:-:S02]  /*dfc0*/  ISETP.GE.AND P1, PT, R2, UR4, PT ;  /* 0x0000000402007c0c */ /* 0x000fc4000bf26270 */
[----:B------:R-:W-:Y:S01]  /*dfd0*/  ISETP.GE.AND P2, PT, R20, UR4, PT ;  /* 0x0000000414007c0c */ /* 0x000fe2000bf46270 */
[--C-:B------:R-:W-:Y:S01]  /*dfe0*/  @!P5 IMAD.WIDE R16, R21, 0x4, R4.reuse ;  /* 0x000000041510d825 */ /* 0x100fe200078e0204 */
[----:B------:R0:W-:Y:S03]  /*dff0*/  @!P3 ST.E.64 desc[UR6][R10.64], R108 ;  /* 0x0000006c0a00b985 */ /* 0x0001e6000c101b06 */
[----:B-1----:R-:W-:-:S04]  /*e000*/  @!P4 IMAD.WIDE R12, R19, 0x4, R4 ;  /* 0x00000004130cc825 */ /* 0x002fc800078e0204 */
[----:B------:R-:W-:Y:S01]  /*e010*/  @!P6 IMAD.WIDE R18, R23, 0x4, R4 ;  /* 0x000000041712e825 */ /* 0x000fe200078e0204 */
[----:B------:R1:W-:Y:S01]  /*e020*/  @!P4 ST.E.64 desc[UR6][R12.64], R112 ;  /* 0x000000700c00c985 */ /* 0x0003e2000c101b06 */
[----:B------:R-:W-:Y:S02]  /*e030*/  @!P0 LEA.HI R0, R0, R0, RZ, 0x1 ;  /* 0x0000000000008211 */ /* 0x000fe400078f08ff */
[C---:B------:R-:W-:Y:S01]  /*e040*/  VIADD R21, R3.reuse, 0xe0 ;  /* 0x000000e003157836 */ /* 0x040fe20000000000 */
[----:B------:R3:W-:Y:S01]  /*e050*/  @!P5 ST.E.64 desc[UR6][R16.64], R116 ;  /* 0x000000741000d985 */ /* 0x0007e2000c101b06 */
[C---:B--2---:R-:W-:Y:S01]  /*e060*/  VIADD R14, R3.reuse, 0xe8 ;  /* 0x000000e8030e7836 */ /* 0x044fe20000000000 */
[----:B------:R-:W-:Y:S01]  /*e070*/  @!P1 LEA.HI R2, R2, R2, RZ, 0x1 ;  /* 0x0000000202029211 */ /* 0x000fe200078f08ff */
[C---:B0-----:R-:W-:Y:S01]  /*e080*/  VIADD R11, R3.reuse, 0xf8 ;  /* 0x000000f8030b7836 */ /* 0x041fe20000000000 */
[----:B------:R0:W-:Y:S01]  /*e090*/  @!P6 ST.E.64 desc[UR6][R18.64], R120 ;  /* 0x000000781200e985 */ /* 0x0001e2000c101b06 */
[----:B------:R-:W-:Y:S01]  /*e0a0*/  VIADD R15, R3, 0xf0 ;  /* 0x000000f0030f7836 */ /* 0x000fe20000000000 */
[----:B------:R-:W-:-:S02]  /*e0b0*/  ISETP.GE.AND P3, PT, R21, UR4, PT ;  /* 0x0000000415007c0c */ /* 0x000fc4000bf66270 */
[----:B------:R-:W-:Y:S02]  /*e0c0*/  ISETP.GE.AND P6, PT, R11, UR4, PT ;  /* 0x000000040b007c0c */ /* 0x000fe4000bfc6270 */
[----:B------:R-:W-:Y:S02]  /*e0d0*/  ISETP.GE.AND P4, PT, R14, UR4, PT ;  /* 0x000000040e007c0c */ /* 0x000fe4000bf86270 */
[----:B------:R-:W-:Y:S02]  /*e0e0*/  ISETP.GE.AND P5, PT, R15, UR4, PT ;  /* 0x000000040f007c0c */ /* 0x000fe4000bfa6270 */
[----:B------:R-:W-:Y:S02]  /*e0f0*/  @!P2 LEA.HI R20, R20, R20, RZ, 0x1 ;  /* 0x000000141414a211 */ /* 0x000fe400078f08ff */
[----:B-1----:R-:W-:-:S03]  /*e100*/  @!P1 LOP3.LUT R13, R2, 0xfffffffe, RZ, 0xc0, !PT ;  /* 0xfffffffe020d9812 */ /* 0x002fc600078ec0ff */
[----:B------:R-:W-:Y:S02]  /*e110*/  @!P3 LEA.HI R21, R21, R21, RZ, 0x1 ;  /* 0x000000151515b211 */ /* 0x000fe400078f08ff */
[----:B------:R-:W-:Y:S02]  /*e120*/  @!P6 LEA.HI R12, R11, R11, RZ, 0x1 ;  /* 0x0000000b0b0ce211 */ /* 0x000fe400078f08ff */
[----:B------:R-:W-:Y:S02]  /*e130*/  @!P4 LEA.HI R14, R14, R14, RZ, 0x1 ;  /* 0x0000000e0e0ec211 */ /* 0x000fe400078f08ff */
[----:B------:R-:W-:Y:S02]  /*e140*/  @!P5 LEA.HI R10, R15, R15, RZ, 0x1 ;  /* 0x0000000f0f0ad211 */ /* 0x000fe400078f08ff */
[----:B------:R-:W-:Y:S02]  /*e150*/  @!P0 LOP3.LUT R11, R0, 0xfffffffe, RZ, 0xc0, !PT ;  /* 0xfffffffe000b8812 */ /* 0x000fe400078ec0ff */
[----:B------:R-:W-:-:S02]  /*e160*/  @!P2 LOP3.LUT R15, R20, 0xfffffffe, RZ, 0xc0, !PT ;  /* 0xfffffffe140fa812 */ /* 0x000fc400078ec0ff */
[----:B---3--:R-:W-:Y:S02]  /*e170*/  @!P3 LOP3.LUT R17, R21, 0xfffffffe, RZ, 0xc0, !PT ;  /* 0xfffffffe1511b812 */ /* 0x008fe400078ec0ff */
[----:B0-----:R-:W-:Y:S01]  /*e180*/  @!P4 LOP3.LUT R19, R14, 0xfffffffe, RZ, 0xc0, !PT ;  /* 0xfffffffe0e13c812 */ /* 0x001fe200078ec0ff */
[--C-:B------:R-:W-:Y:S01]  /*e190*/  @!P2 IMAD.WIDE R14, R15, 0x4, R4.reuse ;  /* 0x000000040f0ea825 */ /* 0x100fe200078e0204 */
[----:B------:R-:W-:Y:S02]  /*e1a0*/  @!P5 LOP3.LUT R21, R10, 0xfffffffe, RZ, 0xc0, !PT ;  /* 0xfffffffe0a15d812 */ /* 0x000fe400078ec0ff */
        /* <DEDUP_REMOVED lines=14> */
.L_x_1042:
[----:B------:R-:W-:Y:S05]  /*e290*/  BSYNC B0 ;  /* 0x0000000000007941 */ /* 0x000fea0003800000 */
.L_x_1041:
[----:B------:R-:W-:Y:S01]  /*e2a0*/  ISETP.GE.AND P0, PT, R9, R8, PT ;  /* 0x000000080900720c */ /* 0x000fe20003f06270 */
[----:B0---4-:R0:W1:Y:S04]  /*e2b0*/  SHFL.IDX PT, R5, R7, 0x1, 0x1c1f ;  /* 0x003c1f0007057f89 */ /* 0x01106800000e0000 */
[----:B---3--:R0:W3:Y:S08]  /*e2c0*/  SHFL.IDX PT, R4, R6, 0x1, 0x1c1f ;  /* 0x003c1f0006047f89 */ /* 0x0080f000000e0000 */
[----:B0-----:R-:W-:Y:S05]  /*e2d0*/  @P0 BRA `(.L_x_961) ;  /* 0x0000005c00300947 */ /* 0x001fea0003800000 */
[C---:B--2---:R-:W-:Y:S01]  /*e2e0*/  VIADD R0, R3.reuse, 0x8 ;  /* 0x0000000803007836 */ /* 0x044fe20000000000 */
[C---:B------:R-:W-:Y:S01]  /*e2f0*/  IADD3 R2, R3.reuse, 0x10, RZ ;  /* 0x0000001003027810 */ /* 0x040fe20007ffe0ff */
[----:B------:R-:W-:Y:S01]  /*e300*/  ULDC UR4, c[0x0][0xac8] ;  /* 0x0002b20000047ab9 */ /* 0x000fe20000000800 */
[C---:B------:R-:W-:Y:S01]  /*e310*/  VIADD R12, R3.reuse, 0x18 ;  /* 0x00000018030c7836 */ /* 0x040fe20000000000 */
[C---:B------:R-:W-:Y:S01]  /*e320*/  ISETP.GE.AND P0, PT, R3.reuse, UR4, PT ;  /* 0x0000000403007c0c */ /* 0x040fe2000bf06270 */
[C---:B------:R-:W-:Y:S01]  /*e330*/  VIADD R13, R3.reuse, 0x20 ;  /* 0x00000020030d7836 */ /* 0x040fe20000000000 */
[----:B------:R-:W-:Y:S01]  /*e340*/  ISETP.GE.AND P1, PT, R0, UR4, PT ;  /* 0x0000000400007c0c */ /* 0x000fe2000bf26270 */
[----:B------:R-:W-:Y:S01]  /*e350*/  ULDC.64 UR6, c[0x0][0x208] ;  /* 0x0000820000067ab9 */ /* 0x000fe20000000a00 */
[----:B------:R-:W-:Y:S01]  /*e360*/  ISETP.GE.AND P2, PT, R2, UR4, PT ;  /* 0x0000000402007c0c */ /* 0x000fe2000bf46270 */
[C---:B------:R-:W-:Y:S01]  /*e370*/  VIADD R14, R3.reuse, 0x38 ;  /* 0x00000038030e7836 */ /* 0x040fe20000000000 */
[----:B------:R-:W-:Y:S01]  /*e380*/  ISETP.GE.AND P5, PT, R12, UR4, PT ;  /* 0x000000040c007c0c */ /* 0x000fe2000bfa6270 */
[----:B------:R-:W-:Y:S01]  /*e390*/  VIADD R15, R3, 0x40 ;  /* 0x00000040030f7836 */ /* 0x000fe20000000000 */
[----:B------:R-:W-:Y:S01]  /*e3a0*/  ISETP.GE.AND P6, PT, R13, UR4, PT ;  /* 0x000000040d007c0c */ /* 0x000fe2000bfc6270 */
[----:B------:R-:W-:-:S02]  /*e3b0*/  VIADD R16, R3, 0x48 ;  /* 0x0000004803107836 */ /* 0x000fc40000000000 */
[----:B------:R-:W-:Y:S01]  /*e3c0*/  VIADD R18, R3, 0x50 ;  /* 0x0000005003127836 */ /* 0x000fe20000000000 */
[----:B------:R-:W-:Y:S01]  /*e3d0*/  ISETP.GE.AND P3, PT, R15, UR4, PT ;  /* 0x000000040f007c0c */ /* 0x000fe2000bf66270 */
[C-C-:B-1-3--:R-:W-:Y:S01]  /*e3e0*/  @!P0 IMAD.WIDE R6, R3.reuse, 0x4, R4.reuse ;  /* 0x0000000403068825 */ /* 0x14afe200078e0204 */
[----:B------:R-:W-:Y:S02]  /*e3f0*/  ISETP.GE.AND P4, PT, R16, UR4, PT ;  /* 0x0000000410007c0c */ /* 0x000fe4000bf86270 */
[----:B------:R-:W-:Y:S01]  /*e400*/  @!P1 LEA.HI R0, R0, R0, RZ, 0x1 ;  /* 0x0000000000009211 */ /* 0x000fe200078f08ff */
[C---:B------:R-:W-:Y:S01]  /*e410*/  VIADD R20, R3.reuse, 0x58 ;  /* 0x0000005803147836 */ /* 0x040fe20000000000 */
[----:B------:R-:W-:Y:S01]  /*e420*/  @!P2 LEA.HI R2, R2, R2, RZ, 0x1 ;  /* 0x000000020202a211 */ /* 0x000fe200078f08ff */
[----:B------:R0:W-:Y:S01]  /*e430*/  @!P0 ST.E.64 desc[UR6][R6.64], R26 ;  /* 0x0000001a06008985 */ /* 0x0001e2000c101b06 */
[----:B------:R-:W-:Y:S01]  /*e440*/  @!P1 LOP3.LUT R9, R0, 0xfffffffe, RZ, 0xc0, !PT ;  /* 0xfffffffe00099812 */ /* 0x000fe200078ec0ff */
[C---:B------:R-:W-:Y:S01]  /*e450*/  VIADD R0, R3.reuse, 0x28 ;  /* 0x0000002803007836 */ /* 0x040fe20000000000 */
[----:B------:R-:W-:Y:S01]  /*e460*/  @!P2 LOP3.LUT R11, R2, 0xfffffffe, RZ, 0xc0, !PT ;  /* 0xfffffffe020ba812 */ /* 0x000fe200078ec0ff */
[----:B------:R-:W-:Y:S01]  /*e470*/  VIADD R2, R3, 0x30 ;  /* 0x0000003003027836 */ /* 0x000fe20000000000 */
[----:B------:R-:W-:Y:S01]  /*e480*/  @!P5 LEA.HI R12, R12, R12, RZ, 0x1 ;  /* 0x0000000c0c0cd211 */ /* 0x000fe200078f08ff */
[----:B------:R-:W-:Y:S01]  /*e490*/  @!P1 IMAD.WIDE R8, R9, 0x4, R4 ;  /* 0x0000000409089825 */ /* 0x000fe200078e0204 */
[----:B------:R-:W-:-:S02]  /*e4a0*/  ISETP.GE.AND P0, PT, R0, UR4, PT ;  /* 0x0000000400007c0c */ /* 0x000fc4000bf06270 */
[----:B------:R-:W-:Y:S01]  /*e4b0*/  @!P6 LEA.HI R13, R13, R13, RZ, 0x1 ;  /* 0x0000000d0d0de211 */ /* 0x000fe200078f08ff */
[--C-:B------:R-:W-:Y:S01]  /*e4c0*/  @!P2 IMAD.WIDE R10, R11, 0x4, R4.reuse ;  /* 0x000000040b0aa825 */ /* 0x100fe200078e0204 */
[----:B------:R1:W-:Y:S01]  /*e4d0*/  @!P1 ST.E.64 desc[UR6][R8.64], R30 ;  /* 0x0000001e08009985 */ /* 0x0003e2000c101b06 */
[----:B------:R-:W-:Y:S02]  /*e4e0*/  ISETP.GE.AND P1, PT, R2, UR4, PT ;  /* 0x0000000402007c0c */ /* 0x000fe4000bf26270 */
[----:B0-----:R-:W-:Y:S01]  /*e4f0*/  @!P5 LOP3.LUT R7, R12, 0xfffffffe, RZ, 0xc0, !PT ;  /* 0xfffffffe0c07d812 */ /* 0x001fe200078ec0ff */
[----:B------:R0:W-:Y:S01]  /*e500*/  @!P2 ST.E.64 desc[UR6][R10.64], R34 ;  /* 0x000000220a00a985 */ /* 0x0001e2000c101b06 */
[----:B------:R-:W-:Y:S02]  /*e510*/  ISETP.GE.AND P2, PT, R14, UR4, PT ;  /* 0x000000040e007c0c */ /* 0x000fe4000bf46270 */
[----:B------:R-:W-:Y:S01]  /*e520*/  @!P4 LEA.HI R16, R16, R16, RZ, 0x1 ;  /* 0x000000101010c211 */ /* 0x000fe200078f08ff */
[----:B------:R-:W-:Y:S01]  /*e530*/  @!P5 IMAD.WIDE R6, R7, 0x4, R4 ;  /* 0x000000040706d825 */ /* 0x000fe200078e0204 */
[----:B------:R-:W-:-:S02]  /*e540*/  @!P0 LEA.HI R0, R0, R0, RZ, 0x1 ;  /* 0x0000000000008211 */ /* 0x000fc400078f08ff */
[----:B------:R-:W-:Y:S01]  /*e550*/  @!P4 LOP3.LUT R19, R16, 0xfffffffe, RZ, 0xc0, !PT ;  /* 0xfffffffe1013c812 */ /* 0x000fe200078ec0ff */
[----:B------:R-:W-:Y:S01]  /*e560*/  VIADD R16, R3, 0x70 ;  /* 0x0000007003107836 */ /* 0x000fe20000000000 */
[----:B------:R2:W-:Y:S01]  /*e570*/  @!P5 ST.E.64 desc[UR6][R6.64], R38 ;  /* 0x000000260600d985 */ /* 0x0005e2000c101b06 */
[----:B-1----:R-:W-:Y:S02]  /*e580*/  @!P6 LOP3.LUT R9, R13, 0xfffffffe, RZ, 0xc0, !PT ;  /* 0xfffffffe0d09e812 */ /* 0x002fe400078ec0ff */
[----:B------:R-:W-:Y:S02]  /*e590*/  @!P1 LEA.HI R2, R2, R2, RZ, 0x1 ;  /* 0x0000000202029211 */ /* 0x000fe400078f08ff */
[----:B------:R-:W-:Y:S01]  /*e5a0*/  @!P2 LEA.HI R14, R14, R14, RZ, 0x1 ;  /* 0x0000000e0e0ea211 */ /* 0x000fe200078f08ff */
[--C-:B------:R-:W-:Y:S01]  /*e5b0*/  @!P6 IMAD.WIDE R8, R9, 0x4, R4.reuse ;  /* 0x000000040908e825 */ /* 0x100fe200078e0204 */
[----:B0-----:R-:W-:Y:S02]  /*e5c0*/  @!P3 LEA.HI R10, R15, R15, RZ, 0x1 ;  /* 0x0000000f0f0ab211 */ /* 0x001fe400078f08ff */
[----:B------:R-:W-:Y:S01]  /*e5d0*/  @!P0 LOP3.LUT R11, R0, 0xfffffffe, RZ, 0xc0, !PT ;  /* 0xfffffffe000b8812 */ /* 0x000fe200078ec0ff */
[----:B------:R-:W-:Y:S01]  /*e5e0*/  VIADD R0, R3, 0x60 ;  /* 0x0000006003007836 */ /* 0x000fe20000000000 */
[----:B------:R-:W-:Y:S01]  /*e5f0*/  @!P1 LOP3.LUT R13, R2, 0xfffffffe, RZ, 0xc0, !PT ;  /* 0xfffffffe020d9812 */ /* 0x000fe200078ec0ff */
[----:B------:R0:W-:Y:S01]  /*e600*/  @!P6 ST.E.64 desc[UR6][R8.64], R42 ;  /* 0x0000002a0800e985 */ /* 0x0001e2000c101b06 */
[----:B------:R-:W-:Y:S01]  /*e610*/  @!P2 LOP3.LUT R15, R14, 0xfffffffe, RZ, 0xc0, !PT ;  /* 0xfffffffe0e0fa812 */ /* 0x000fe200078ec0ff */
[----:B--2---:R-:W-:Y:S01]  /*e620*/  @!P0 IMAD.WIDE R6, R11, 0x4, R4 ;  /* 0x000000040b068825 */ /* 0x004fe200078e0204 */
[----:B------:R-:W-:-:S02]  /*e630*/  @!P3 LOP3.LUT R17, R10, 0xfffffffe, RZ, 0xc0, !PT ;  /* 0xfffffffe0a11b812 */ /* 0x000fc400078ec0ff */
[----:B------:R-:W-:Y:S01]  /*e640*/  ISETP.GE.AND P5, PT, R18, UR4, PT ;  /* 0x0000000412007c0c */ /* 0x000fe2000bfa6270 */
[--C-:B------:R-:W-:Y:S01]  /*e650*/  @!P2 IMAD.WIDE R10, R15, 0x4, R4.reuse ;  /* 0x000000040f0aa825 */ /* 0x100fe200078e0204 */
[----:B------:R-:W-:Y:S01]  /*e660*/  ISETP.GE.AND P6, PT, R20, UR4, PT ;  /* 0x0000000414007c0c */ /* 0x000fe2000bfc6270 */
[----:B------:R1:W-:Y:S02]  /*e670*/  @!P0 ST.E.64 desc[UR6][R6.64], R46 ;  /* 0x0000002e06008985 */ /* 0x0003e4000c101b06 */
[----:B------:R-:W-:-:S04]  /*e680*/  @!P4 IMAD.WIDE R14, R19, 0x4, R4 ;  /* 0x00000004130ec825 */ /* 0x000fc800078e0204 */
[----:B0-----:R-:W-:-:S04]  /*e690*/  @!P1 IMAD.WIDE R8, R13, 0x4, R4 ;  /* 0x000000040d089825 */ /* 0x001fc800078e0204 */
[----:B------:R-:W-:Y:S01]  /*e6a0*/  @!P3 IMAD.WIDE R12, R17, 0x4, R4 ;  /* 0x00000004110cb825 */ /* 0x000fe200078e0204 */
[----:B------:R0:W-:Y:S01]  /*e6b0*/  @!P1 ST.E.64 desc[UR6][R8.64], R50 ;  /* 0x0000003208009985 */ /* 0x0001e2000c101b06 */
[----:B------:R-:W-:Y:S02]  /*e6c0*/  @!P5 LEA.HI R18, R18, R18, RZ, 0x1 ;  /* 0x000000121212d211 */ /* 0x000fe400078f08ff */
[C---:B------:R-:W-:Y:S01]  /*e6d0*/  VIADD R2, R3.reuse, 0x68 ;  /* 0x0000006803027836 */ /* 0x040fe20000000000 */
[----:B------:R2:W-:Y:S01]  /*e6e0*/  @!P2 ST.E.64 desc[UR6][R10.64], R54 ;  /* 0x000000360a00a985 */ /* 0x0005e2000c101b06 */
[C---:B------:R-:W-:Y:S01]  /*e6f0*/  VIADD R17, R3.reuse, 0x78 ;  /* 0x0000007803117836 */ /* 0x040fe20000000000 */
[----:B------:R-:W-:Y:S01]  /*e700*/  ISETP.GE.AND P2, PT, R16, UR4, PT ;  /* 0x0000000410007c0c */ /* 0x000fe2000bf46270 */
[----:B------:R-:W-:Y:S01]  /*e710*/  VIADD R19, R3, 0x80 ;  /* 0x0000008003137836 */ /* 0x000fe20000000000 */
[----:B------:R3:W-:Y:S01]  /*e720*/  @!P3 ST.E.64 desc[UR6][R12.64], R58 ;  /* 0x0000003a0c00b985 */ /* 0x0007e2000c101b06 */
[----:B------:R-:W-:-:S02]  /*e730*/  ISETP.GE.AND P3, PT, R2, UR4, PT ;  /* 0x0000000402007c0c */ /* 0x000fc4000bf66270 */
[----:B------:R-:W-:Y:S01]  /*e740*/  ISETP.GE.AND P1, PT, R17, UR4, PT ;  /* 0x0000000411007c0c */ /* 0x000fe2000bf26270 */
[----:B------:R4:W-:Y:S01]  /*e750*/  @!P4 ST.E.64 desc[UR6][R14.64], R62 ;  /* 0x0000003e0e00c985 */ /* 0x0009e2000c101b06 */
[----:B------:R-:W-:Y:S02]  /*e760*/  ISETP.GE.AND P4, PT, R0, UR4, PT ;  /* 0x0000000400007c0c */ /* 0x000fe4000bf86270 */
[----:B------:R-:W-:Y:S02]  /*e770*/  ISETP.GE.AND P0, PT, R19, UR4, PT ;  /* 0x0000000413007c0c */ /* 0x000fe4000bf06270 */
[----:B------:R-:W-:Y:S02]  /*e780*/  @!P6 LEA.HI R20, R20, R20, RZ, 0x1 ;  /* 0x000000141414e211 */ /* 0x000fe400078f08ff */
[----:B-1----:R-:W-:Y:S01]  /*e790*/  @!P5 LOP3.LUT R7, R18, 0xfffffffe, RZ, 0xc0, !PT ;  /* 0xfffffffe1207d812 */ /* 0x002fe200078ec0ff */
[C---:B------:R-:W-:Y:S01]  /*e7a0*/  VIADD R18, R3.reuse, 0x88 ;  /* 0x0000008803127836 */ /* 0x040fe20000000000 */
[----:B0-----:R-:W-:Y:S01]  /*e7b0*/  @!P6 LOP3.LUT R9, R20, 0xfffffffe, RZ, 0xc0, !PT ;  /* 0xfffffffe1409e812 */ /* 0x001fe200078ec0ff */
[----:B------:R-:W-:Y:S01]  /*e7c0*/  VIADD R20, R3, 0x90 ;  /* 0x0000009003147836 */ /* 0x000fe20000000000 */
[----:B------:R-:W-:Y:S01]  /*e7d0*/  @!P3 LEA.HI R2, R2, R2, RZ, 0x1 ;  /* 0x000000020202b211 */ /* 0x000fe200078f08ff */
        /* <DEDUP_REMOVED lines=13> */
[----:B------:R-:W-:-:S02]  /*e8b0*/  @!P1 LOP3.LUT R17, R17, 0xfffffffe, RZ, 0xc0, !PT ;  /* 0xfffffffe11119812 */ /* 0x000fc400078ec0ff */
[----:B------:R-:W-:Y:S02]  /*e8c0*/  @!P0 LOP3.LUT R19, R19, 0xfffffffe, RZ, 0xc0, !PT ;  /* 0xfffffffe13138812 */ /* 0x000fe400078ec0ff */
        /* <DEDUP_REMOVED lines=15> */
[----:B------:R-:W-:Y:S02]  /*e9c0*/  @!P5 LEA.HI R20, R20, R20, RZ, 0x1 ;  /* 0x000000141414d211 */ /* 0x000fe400078f08ff */
[C---:B------:R-:W-:Y:S01]  /*e9d0*/  VIADD R17, R3.reuse, 0xb0 ;  /* 0x000000b003117836 */ /* 0x040fe20000000000 */
[----:B------:R-:W-:Y:S01]  /*e9e0*/  @!P0 ST.E.64 desc[UR6][R14.64], R90 ;  /* 0x0000005a0e008985 */ /* 0x000fe2000c101b06 */
[----:B------:R-:W-:Y:S01]  /*e9f0*/  ISETP.GE.AND P0, PT, R0, UR4, PT ;  /* 0x0000000400007c0c */ /* 0x000fe2000bf06270 */
[C---:B------:R-:W-:Y:S01]  /*ea00*/  VIADD R19, R3.reuse, 0xb8 ;  /* 0x000000b803137836 */ /* 0x040fe20000000000 */
[----:B0-----:R-:W-:Y:S01]  /*ea10*/  @!P6 LOP3.LUT R7, R18, 0xfffffffe, RZ, 0xc0, !PT ;  /* 0xfffffffe1207e812 */ /* 0x001fe200078ec0ff */
[----:B------:R-:W-:Y:S01]  /*ea20*/  VIADD R18, R3, 0xc0 ;  /* 0x000000c003127836 */ /* 0x000fe20000000000 */
[----:B------:R-:W-:-:S02]  /*ea30*/  ISETP.GE.AND P2, PT, R17, UR4, PT ;  /* 0x0000000411007c0c */ /* 0x000fc4000bf46270 */
[----:B------:R-:W-:Y:S01]  /*ea40*/  ISETP.GE.AND P1, PT, R19, UR4, PT ;  /* 0x0000000413007c0c */ /* 0x000fe2000bf26270 */
[--C-:B------:R-:W-:Y:S01]  /*ea50*/  @!P6 IMAD.WIDE R6, R7, 0x4, R4.reuse ;  /* 0x000000040706e825 */ /* 0x100fe200078e0204 */
[----:B-1----:R-:W-:Y:S02]  /*ea60*/  @!P5 LOP3.LUT R9, R20, 0xfffffffe, RZ, 0xc0, !PT ;  /* 0xfffffffe1409d812 */ /* 0x002fe400078ec0ff */
[----:B------:R-:W-:Y:S01]  /*ea70*/  @!P4 LEA.HI R2, R2, R2, RZ, 0x1 ;  /* 0x000000020202c211 */ /* 0x000fe200078f08ff */
[----:B------:R-:W-:Y:S01]  /*ea80*/  VIADD R20, R3, 0xc8 ;  /* 0x000000c803147836 */ /* 0x000fe20000000000 */
[----:B------:R0:W-:Y:S01]  /*ea90*/  @!P6 ST.E.64 desc[UR6][R6.64], R94 ;  /* 0x0000005e0600e985 */ /* 0x0001e2000c101b06 */
[----:B------:R-:W-:Y:S01]  /*eaa0*/  @!P0 LEA.HI R0, R0, R0, RZ, 0x1 ;  /* 0x0000000000008211 */ /* 0x000fe200078f08ff */
[----:B------:R-:W-:Y:S01]  /*eab0*/  @!P5 IMAD.WIDE R8, R9, 0x4, R4 ;  /* 0x000000040908d825 */ /* 0x000fe200078e0204 */
[----:B------:R-:W-:Y:S02]  /*eac0*/  @!P3 LEA.HI R16, R16, R16, RZ, 0x1 ;  /* 0x000000101010b211 */ /* 0x000fe400078f08ff */
[----:B--2---:R-:W-:Y:S01]  /*ead0*/  @!P0 LOP3.LUT R11, R0, 0xfffffffe, RZ, 0xc0, !PT ;  /* 0xfffffffe000b8812 */ /* 0x004fe200078ec0ff */
[----:B------:R-:W-:Y:S01]  /*eae0*/  VIADD R0, R3, 0xd0 ;  /* 0x000000d003007836 */ /* 0x000fe20000000000 */
[----:B------:R1:W-:Y:S01]  /*eaf0*/  @!P5 ST.E.64 desc[UR6][R8.64], R98 ;  /* 0x000000620800d985 */ /* 0x0003e2000c101b06 */
[----:B------:R-:W-:-:S02]  /*eb00*/  ISETP.GE.AND P5, PT, R18, UR4, PT ;  /* 0x0000000412007c0c */ /* 0x000fc4000bfa6270 */
[----:B------:R-:W-:Y:S02]  /*eb10*/  @!P2 LEA.HI R17, R17, R17, RZ, 0x1 ;  /* 0x000000111111a211 */ /* 0x000fe400078f08ff */
[----:B------:R-:W-:Y:S01]  /*eb20*/  @!P1 LEA.HI R19, R19, R19, RZ, 0x1 ;  /* 0x0000001313139211 */ /* 0x000fe200078f08ff */
[--C-:B0-----:R-:W-:Y:S01]  /*eb30*/  @!P0 IMAD.WIDE R6, R11, 0x4, R4.reuse ;  /* 0x000000040b068825 */ /* 0x101fe200078e0204 */
[----:B------:R-:W-:Y:S02]  /*eb40*/  @!P4 LOP3.LUT R13, R2, 0xfffffffe, RZ, 0xc0, !PT ;  /* 0xfffffffe020dc812 */ /* 0x000fe400078ec0ff */
[----:B------:R-:W-:Y:S01]  /*eb50*/  @!P3 LOP3.LUT R15, R16, 0xfffffffe, RZ, 0xc0, !PT ;  /* 0xfffffffe100fb812 */ /* 0x000fe200078ec0ff */
[----:B------:R-:W-:Y:S01]  /*eb60*/  VIADD R2, R3, 0xd8 ;  /* 0x000000d803027836 */ /* 0x000fe20000000000 */
[----:B------:R-:W-:Y:S01]  /*eb70*/  @!P2 LOP3.LUT R17, R17, 0xfffffffe, RZ, 0xc0, !PT ;  /* 0xfffffffe1111a812 */ /* 0x000fe200078ec0ff */
[----:B------:R0:W-:Y:S01]  /*eb80*/  @!P0 ST.E.64 desc[UR6][R6.64], R102 ;  /* 0x0000006606008985 */ /* 0x0001e2000c101b06 */
[----:B------:R-:W-:Y:S01]  /*eb90*/  ISETP.GE.AND P6, PT, R20, UR4, PT ;  /* 0x0000000414007c0c */ /* 0x000fe2000bfc6270 */
[----:B-1----:R-:W-:Y:S01]  /*eba0*/  @!P4 IMAD.WIDE R8, R13, 0x4, R4 ;  /* 0x000000040d08c825 */ /* 0x002fe200078e0204 */
[----:B------:R-:W-:-:S02]  /*ebb0*/  @!P1 LOP3.LUT R19, R19, 0xfffffffe, RZ, 0xc0, !PT ;  /* 0xfffffffe13139812 */ /* 0x000fc400078ec0ff */
[----:B------:R-:W-:Y:S01]  /*ebc0*/  ISETP.GE.AND P0, PT, R0, UR4, PT ;  /* 0x0000000400007c0c */ /* 0x000fe2000bf06270 */
[--C-:B------:R-:W-:Y:S01]  /*ebd0*/  @!P3 IMAD.WIDE R10, R15, 0x4, R4.reuse ;  /* 0x000000040f0ab825 */ /* 0x100fe200078e0204 */
[----:B------:R1:W-:Y:S01]  /*ebe0*/  @!P4 ST.E.64 desc[UR6][R8.64], R106 ;  /* 0x0000006a0800c985 */ /* 0x0003e2000c101b06 */
[----:B------:R-:W-:Y:S02]  /*ebf0*/  @!P5 LEA.HI R18, R18, R18, RZ, 0x1 ;  /* 0x000000121212d211 */ /* 0x000fe400078f08ff */
[--C-:B------:R-:W-:Y:S01]  /*ec00*/  @!P2 IMAD.WIDE R12, R17, 0x4, R4.reuse ;  /* 0x00000004110ca825 */ /* 0x100fe200078e0204 */
[----:B------:R2:W-:Y:S03]  /*ec10*/  @!P3 ST.E.64 desc[UR6][R10.64], R110 ;  /* 0x0000006e0a00b985 */ /* 0x0005e6000c101b06 */
[----:B------:R-:W-:Y:S01]  /*ec20*/  @!P1 IMAD.WIDE R14, R19, 0x4, R4 ;  /* 0x00000004130e9825 */ /* 0x000fe200078e0204 */
[----:B------:R-:W-:Y:S01]  /*ec30*/  @!P2 ST.E.64 desc[UR6][R12.64], R114 ;  /* 0x000000720c00a985 */ /* 0x000fe2000c101b06 */
[----:B0-----:R-:W-:-:S02]  /*ec40*/  @!P5 LOP3.LUT R7, R18, 0xfffffffe, RZ, 0xc0, !PT ;  /* 0xfffffffe1207d812 */ /* 0x001fc400078ec0ff */
[C---:B------:R-:W-:Y:S01]  /*ec50*/  VIADD R16, R3.reuse, 0xe0 ;  /* 0x000000e003107836 */ /* 0x040fe20000000000 */
[----:B------:R-:W-:Y:S01]  /*ec60*/  @!P1 ST.E.64 desc[UR6][R14.64], R118 ;  /* 0x000000760e009985 */ /* 0x000fe2000c101b06 */
[C---:B------:R-:W-:Y:S01]  /*ec70*/  VIADD R17, R3.reuse, 0xe8 ;  /* 0x000000e803117836 */ /* 0x040fe20000000000 */
[----:B------:R-:W-:Y:S01]  /*ec80*/  ISETP.GE.AND P1, PT, R2, UR4, PT ;  /* 0x0000000402007c0c */ /* 0x000fe2000bf26270 */
[----:B------:R-:W-:Y:S01]  /*ec90*/  VIADD R19, R3, 0xf0 ;  /* 0x000000f003137836 */ /* 0x000fe20000000000 */
[----:B------:R-:W-:Y:S01]  /*eca0*/  ISETP.GE.AND P2, PT, R16, UR4, PT ;  /* 0x0000000410007c0c */ /* 0x000fe2000bf46270 */
[----:B------:R-:W-:Y:S01]  /*ecb0*/  @!P5 IMAD.WIDE R6, R7, 0x4, R4 ;  /* 0x000000040706d825 */ /* 0x000fe200078e0204 */
[----:B------:R-:W-:Y:S02]  /*ecc0*/  @!P6 LEA.HI R20, R20, R20, RZ, 0x1 ;  /* 0x000000141414e211 */ /* 0x000fe400078f08ff */
[----:B------:R-:W-:Y:S01]  /*ecd0*/  ISETP.GE.AND P3, PT, R17, UR4, PT ;  /* 0x0000000411007c0c */ /* 0x000fe2000bf66270 */
[----:B------:R-:W-:Y:S01]  /*ece0*/  VIADD R3, R3, 0xf8 ;  /* 0x000000f803037836 */ /* 0x000fe20000000000 */
[----:B------:R-:W-:Y:S01]  /*ecf0*/  ISETP.GE.AND P4, PT, R19, UR4, PT ;  /* 0x0000000413007c0c */ /* 0x000fe2000bf86270 */
[----:B------:R0:W-:Y:S01]  /*ed00*/  @!P5 ST.E.64 desc[UR6][R6.64], R122 ;  /* 0x0000007a0600d985 */ /* 0x0001e2000c101b06 */
[----:B------:R-:W-:-:S02]  /*ed10*/  @!P0 LEA.HI R0, R0, R0, RZ, 0x1 ;  /* 0x0000000000008211 */ /* 0x000fc400078f08ff */
[----:B-1----:R-:W-:Y:S02]  /*ed20*/  @!P6 LOP3.LUT R9, R20, 0xfffffffe, RZ, 0xc0, !PT ;  /* 0xfffffffe1409e812 */ /* 0x002fe400078ec0ff */
[----:B--2---:R-:W-:Y:S02]  /*ed30*/  @!P0 LOP3.LUT R11, R0, 0xfffffffe, RZ, 0xc0, !PT ;  /* 0xfffffffe000b8812 */ /* 0x004fe400078ec0ff */
[----:B------:R-:W-:Y:S01]  /*ed40*/  @!P1 LEA.HI R2, R2, R2, RZ, 0x1 ;  /* 0x0000000202029211 */ /* 0x000fe200078f08ff */
[--C-:B------:R-:W-:Y:S01]  /*ed50*/  @!P6 IMAD.WIDE R8, R9, 0x4, R4.reuse ;  /* 0x000000040908e825 */ /* 0x100fe200078e0204 */
[----:B------:R-:W-:Y:S02]  /*ed60*/  @!P2 LEA.HI R16, R16, R16, RZ, 0x1 ;  /* 0x000000101010a211 */ /* 0x000fe400078f08ff */
[----:B------:R-:W-:Y:S02]  /*ed70*/  @!P3 LEA.HI R17, R17, R17, RZ, 0x1 ;  /* 0x000000111111b211 */ /* 0x000fe400078f08ff */
[----:B------:R1:W-:Y:S01]  /*ed80*/  @!P6 ST.E.64 desc[UR6][R8.64], R126 ;  /* 0x0000007e0800e985 */ /* 0x0003e2000c101b06 */
[----:B0-----:R-:W-:Y:S01]  /*ed90*/  @!P0 IMAD.WIDE R6, R11, 0x4, R4 ;  /* 0x000000040b068825 */ /* 0x001fe200078e0204 */
[----:B------:R-:W-:-:S02]  /*eda0*/  @!P4 LEA.HI R19, R19, R19, RZ, 0x1 ;  /* 0x000000131313c211 */ /* 0x000fc400078f08ff */
[----:B------:R-:W-:Y:S02]  /*edb0*/  @!P1 LOP3.LUT R13, R2, 0xfffffffe, RZ, 0xc0, !PT ;  /* 0xfffffffe020d9812 */ /* 0x000fe400078ec0ff */
[----:B------:R0:W-:Y:S01]  /*edc0*/  @!P0 ST.E.64 desc[UR6][R6.64], R130 ;  /* 0x0000008206008985 */ /* 0x0001e2000c101b06 */
[----:B------:R-:W-:Y:S02]  /*edd0*/  @!P2 LOP3.LUT R15, R16, 0xfffffffe, RZ, 0xc0, !PT ;  /* 0xfffffffe100fa812 */ /* 0x000fe400078ec0ff */
[----:B------:R-:W-:Y:S02]  /*ede0*/  ISETP.GE.AND P0, PT, R3, UR4, PT ;  /* 0x0000000403007c0c */ /* 0x000fe4000bf06270 */
[----:B------:R-:W-:Y:S01]  /*edf0*/  @!P3 LOP3.LUT R17, R17, 0xfffffffe, RZ, 0xc0, !PT ;  /* 0xfffffffe1111b812 */ /* 0x000fe200078ec0ff */
[----:B------:R-:W-:Y:S01]  /*ee00*/  @!P2 IMAD.WIDE R10, R15, 0x4, R4 ;  /* 0x000000040f0aa825 */ /* 0x000fe200078e0204 */
[----:B------:R-:W-:-:S03]  /*ee10*/  @!P4 LOP3.LUT R19, R19, 0xfffffffe, RZ, 0xc0, !PT ;  /* 0xfffffffe1313c812 */ /* 0x000fc600078ec0ff */
[----:B-1----:R-:W-:-:S04]  /*ee20*/  @!P1 IMAD.WIDE R8, R13, 0x4, R4 ;  /* 0x000000040d089825 */ /* 0x002fc800078e0204 */
[--C-:B------:R-:W-:Y:S01]  /*ee30*/  @!P3 IMAD.WIDE R12, R17, 0x4, R4.reuse ;  /* 0x00000004110cb825 */ /* 0x100fe200078e0204 */
[----:B------:R0:W-:Y:S03]  /*ee40*/  @!P1 ST.E.64 desc[UR6][R8.64], R134 ;  /* 0x0000008608009985 */ /* 0x0001e6000c101b06 */
[----:B------:R-:W-:Y:S01]  /*ee50*/  @!P4 IMAD.WIDE R14, R19, 0x4, R4 ;  /* 0x00000004130ec825 */ /* 0x000fe200078e0204 */
[----:B------:R0:W-:Y:S04]  /*ee60*/  @!P2 ST.E.64 desc[UR6][R10.64], R138 ;  /* 0x0000008a0a00a985 */ /* 0x0001e8000c101b06 */
        /* <DEDUP_REMOVED lines=9> */
.L_x_1040:
        /* <DEDUP_REMOVED lines=8> */
[----:B-1----:R-:W-:Y:S02]  /*ef80*/  IMAD R3, R6, UR4, RZ ;  /* 0x0000000406037c24 */ /* 0x002fe4000f8e02ff */
[----:B------:R-:W-:-:S05]  /*ef90*/  VIADD R0, R0, 0xffffff80 ;  /* 0xffffff8000007836 */ /* 0x000fca0000000000 */
[----:B------:R-:W-:-:S13]  /*efa0*/  ISETP.GE.AND P0, PT, R0, R3, PT ;  /* 0x000000030000720c */ /* 0x000fda0003f06270 */
[----:B------:R-:W-:Y:S05]  /*efb0*/  @P0 BRA `(.L_x_961) ;  /* 0x0000004c00f80947 */ /* 0x000fea0003800000 */
[----:B------:R-:W2:Y:S01]  /*efc0*/  LDL R4, [R1] ;  /* 0x0000000001047983 */ /* 0x000ea20000100800 */
[----:B------:R-:W-:Y:S01]  /*efd0*/  ISETP.NE.AND P0, PT, R6, 0x1, PT ;  /* 0x000000010600780c */ /* 0x000fe20003f05270 */
[----:B------:R-:W-:Y:S01]  /*efe0*/  S2UR UR7, SR_CTAID.Z ;  /* 0x00000000000779c3 */ /* 0x000fe20000002700 */
[----:B------:R-:W-:Y:S01]  /*eff0*/  ULDC.64 UR8, c[0x0][0xbd0] ;  /* 0x0002f40000087ab9 */ /* 0x000fe20000000a00 */
[----:B------:R-:W-:Y:S01]  /*f000*/  IMAD.MOV.U32 R5, RZ, RZ, R0 ;  /* 0x000000ffff057224 */ /* 0x000fe200078e0000 */
[----:B------:R-:W-:-:S05]  /*f010*/  ULDC.64 UR12, c[0x0][0x208] ;  /* 0x00008200000c7ab9 */ /* 0x000fca0000000a00 */
[----:B------:R-:W0:Y:S08]  /*f020*/  LDC.64 R10, c[0x0][0xbd8] ;  /* 0x0002f600ff0a7b82 */ /* 0x000e300000000a00 */
[----:B------:R-:W1:Y:S08]  /*f030*/  @P0 LDC R7, c[0x0][0xbec] ;  /* 0x0002fb00ff070b82 */ /* 0x000e700000000800 */
[----:B------:R-:W3:Y:S08]  /*f040*/  @P0 LDC R9, c[0x0][0xbf0] ;  /* 0x0002fc00ff090b82 */ /* 0x000ef00000000800 */
[----:B------:R-:W4:Y:S08]  /*f050*/  S2UR UR10, SR_CTAID.Y ;  /* 0x00000000000a79c3 */ /* 0x000f300000002600 */
[----:B------:R-:W4:Y:S01]  /*f060*/  LDC R8, c[0x0][0xc50] ;  /* 0x00031400ff087b82 */ /* 0x000f220000000800 */
[----:B--2---:R-:W-:Y:S01]  /*f070*/  R2UR UR11, R4 ;  /* 0x00000000040b72ca */ /* 0x004fe200000e0000 */
[----:B-1----:R-:W-:-:S05]  /*f080*/  @P0 IMAD.HI.U32 R4, R0, R7, RZ ;  /* 0x0000000700040227 */ /* 0x002fca00078e00ff */
[----:B---3--:R-:W-:-:S07]  /*f090*/  @P0 SHF.R.U32.HI R5, RZ, R9, R4 ;  /* 0x00000009ff050219 */ /* 0x008fce0000011604 */
[----:B------:R-:W-:Y:S02]  /*f0a0*/  USHF.R.S32.HI UR6, URZ, 0x1f, UR11 ;  /* 0x0000001f3f067899 */ /* 0x000fe4000801140b */
[----:B------:R-:W-:Y:S01]  /*f0b0*/  IMAD R7, RZ, RZ, -UR11 ;  /* 0x8000000bff077e24 */ /* 0x000fe2000f8e02ff */
[----:B------:R-:W-:Y:S02]  /*f0c0*/  UIMAD.WIDE.U32 UR4, UR11, UR8, URZ ;  /* 0x000000080b0472a5 */ /* 0x000fe4000f8e003f */
[----:B------:R-:W-:Y:S01]  /*f0d0*/  UIMAD UR6, UR6, UR8, URZ ;  /* 0x00000008060672a4 */ /* 0x000fe2000f8e023f */
[----:B----4-:R-:W-:Y:S01]  /*f0e0*/  IMAD R9, R8, R7, UR10 ;  /* 0x0000000a08097e24 */ /* 0x010fe2000f8e0207 */
[----:B------:R-:W-:Y:S01]  /*f0f0*/  USHF.R.S32.HI UR8, URZ, 0x1f, UR7 ;  /* 0x0000001f3f087899 */ /* 0x000fe20008011407 */
[----:B------:R-:W-:Y:S01]  /*f100*/  IADD3 R7, -R5, RZ, RZ ;  /* 0x000000ff05077210 */ /* 0x000fe20007ffe1ff */
[----:B------:R-:W-:Y:S01]  /*f110*/  UIMAD UR6, UR11, UR9, UR6 ;  /* 0x000000090b0672a4 */ /* 0x000fe2000f8e0206 */
[----:B------:R-:W-:Y:S01]  /*f120*/  IMAD.U32 R3, RZ, RZ, UR5 ;  /* 0x00000005ff037e24 */ /* 0x000fe2000f8e00ff */
[----:B------:R-:W-:Y:S01]  /*f130*/  SHF.R.S32.HI R4, RZ, 0x1f, R9 ;  /* 0x0000001fff047819 */ /* 0x000fe20000011409 */
[----:B------:R-:W-:Y:S01]  /*f140*/  IMAD.U32 R2, RZ, RZ, UR4 ;  /* 0x00000004ff027e24 */ /* 0x000fe2000f8e00ff */
[----:B------:R-:W-:Y:S01]  /*f150*/  UIADD3 UR6, UR5, UR6, URZ ;  /* 0x0000000605067290 */ /* 0x000fe2000fffe03f */
[----:B0-----:R-:W-:-:S02]  /*f160*/  IMAD R12, R10, UR8, RZ ;  /* 0x000000080a0c7c24 */ /* 0x001fc4000f8e02ff */
[----:B------:R-:W-:Y:S01]  /*f170*/  ULDC.64 UR4, c[0x0][0xbe0] ;  /* 0x0002f80000047ab9 */ /* 0x000fe20000000a00 */
[----:B------:R-:W-:Y:S02]  /*f180*/  IMAD R7, R6, R7, R0 ;  /* 0x0000000706077224 */ /* 0x000fe400078e0200 */
[----:B------:R-:W-:Y:S02]  /*f190*/  IMAD.U32 R3, RZ, RZ, UR6 ;  /* 0x00000006ff037e24 */ /* 0x000fe4000f8e00ff */
[----:B------:R-:W-:Y:S01]  /*f1a0*/  IMAD R11, R11, UR7, R12 ;  /* 0x000000070b0b7c24 */ /* 0x000fe2000f8e020c */
[----:B------:R-:W-:Y:S01]  /*f1b0*/  SHF.R.S32.HI R0, RZ, 0x1f, R7 ;  /* 0x0000001fff007819 */ /* 0x000fe20000011407 */
[----:B------:R-:W-:-:S04]  /*f1c0*/  IMAD.WIDE.U32 R2, R10, UR7, R2 ;  /* 0x000000070a027c25 */ /* 0x000fc8000f8e0002 */
[----:B------:R-:W-:Y:S02]  /*f1d0*/  IMAD.IADD R3, R11, 0x1, R3 ;  /* 0x000000010b037824 */ /* 0x000fe400078e0203 */
[----:B------:R-:W-:Y:S02]  /*f1e0*/  IMAD R4, R4, UR4, RZ ;  /* 0x0000000404047c24 */ /* 0x000fe4000f8e02ff */
[----:B------:R-:W-:-:S04]  /*f1f0*/  IMAD.WIDE.U32 R2, R9, UR4, R2 ;  /* 0x0000000409027c25 */ /* 0x000fc8000f8e0002 */
[----:B------:R-:W-:Y:S01]  /*f200*/  IMAD R4, R9, UR5, R4 ;  /* 0x0000000509047c24 */ /* 0x000fe2000f8e0204 */
[----:B------:R-:W-:Y:S01]  /*f210*/  SHF.R.S32.HI R9, RZ, 0x1f, R5 ;  /* 0x0000001fff097819 */ /* 0x000fe20000011405 */
[----:B------:R-:W-:Y:S01]  /*f220*/  ULDC.64 UR4, c[0x0][0xbc8] ;  /* 0x0002f20000047ab9 */ /* 0x000fe20000000a00 */
[----:B------:R-:W-:Y:S01]  /*f230*/  IADD3 R2, P0, R5, R2, RZ ;  /* 0x0000000205027210 */ /* 0x000fe20007f1e0ff */
[----:B------:R-:W-:-:S03]  /*f240*/  IMAD R0, R0, UR4, RZ ;  /* 0x0000000400007c24 */ /* 0x000fc6000f8e02ff */
[----:B------:R-:W-:Y:S01]  /*f250*/  IADD3.X R3, R9, R3, R4, P0, !PT ;  /* 0x0000000309037210 */ /* 0x000fe200007fe404 */
[C---:B------:R-:W-:Y:S02]  /*f260*/  IMAD R5, R7.reuse, UR5, R0 ;  /* 0x0000000507057c24 */ /* 0x040fe4000f8e0200 */
[----:B------:R-:W-:Y:S01]  /*f270*/  IMAD.WIDE.U32 R2, R7, UR4, R2 ;  /* 0x0000000407027c25 */ /* 0x000fe2000f8e0002 */
[----:B------:R-:W-:-:S03]  /*f280*/  ULDC.64 UR4, c[0x0][0xba8] ;  /* 0x0002ea0000047ab9 */ /* 0x000fc60000000a00 */
[----:B------:R-:W-:Y:S01]  /*f290*/  IMAD.IADD R3, R3, 0x1, R5 ;  /* 0x0000000103037824 */ /* 0x000fe200078e0205 */
[----:B------:R-:W-:-:S04]  /*f2a0*/  LEA R4, P0, R2, UR4, 0x2 ;  /* 0x0000000402047c11 */ /* 0x000fc8000f8010ff */
[----:B------:R-:W-:Y:S01]  /*f2b0*/  LEA.HI.X R5, R2, UR5, R3, 0x2, P0 ;  /* 0x0000000502057c11 */ /* 0x000fe200080f1403 */
[----:B------:R-:W-:-:S05]  /*f2c0*/  IMAD.MOV.U32 R3, RZ, RZ, -0x800000 ;  /* 0xff800000ff037424 */ /* 0x000fca00078e00ff */
[----:B------:R4:W-:Y:S01]  /*f2d0*/  STG.E desc[UR12][R4.64], R3 ;  /* 0x0000000304007986 */ /* 0x0009e2000c10190c */
[----:B------:R-:W-:Y:S05]  /*f2e0*/  BRA `(.L_x_961) ;  /* 0x0000004c002c7947 */ /* 0x000fea0003800000 */
.L_x_959:
        /* <DEDUP_REMOVED lines=18> */
.L_x_1043:
[----:B------:R-:W-:Y:S01]  /*f410*/  ULDC UR7, c[0x0][0xc50] ;  /* 0x0003140000077ab9 */ /* 0x000fe20000000800 */
[----:B------:R-:W-:Y:S01]  /*f420*/  UMOV UR36, UR6 ;  /* 0x0000000600247c82 */ /* 0x000fe20008000000 */
[----:B------:R-:W-:-:S11]  /*f430*/  UISETP.NE.AND UP0, UPT, UR7, 0x1, UPT ;  /* 0x000000010700788c */ /* 0x000fd6000bf05270 */
[----:B------:R-:W-:Y:S01]  /*f440*/  @UP0 ULDC UR4, c[0x0][0xc54] ;  /* 0x0003150000040ab9 */ /* 0x000fe20000000800 */
[----:B------:R-:W-:Y:S01]  /*f450*/  @UP0 ULDC UR8, c[0x0][0xc58] ;  /* 0x0003160000080ab9 */ /* 0x000fe20000000800 */
[----:B------:R-:W-:-:S04]  /*f460*/  UIMAD.WIDE.U32 UR4, UR6, UR4, URZ ;  /* 0x00000004060472a5 */ /* 0x000fc8000f8e003f */
[----:B------:R-:W-:-:S12]  /*f470*/  @UP0 USHF.R.U32.HI UR36, URZ, UR8, UR5 ;  /* 0x000000083f240299 */ /* 0x000fd80008011605 */
.L_x_1044:
[----:B------:R-:W-:Y:S01]  /*f480*/  ISETP.GE.AND P0, PT, R18, RZ, PT ;  /* 0x000000ff1200720c */ /* 0x000fe20003f06270 */
[----:B------:R-:W-:Y:S01]  /*f490*/  UIADD3 UR44, -UR36, URZ, URZ ;  /* 0x0000003f242c7290 */ /* 0x000fe2000fffe13f */
[----:B------:R-:W-:Y:S02]  /*f4a0*/  IMAD.MOV.U32 R9, RZ, RZ, 0x1 ;  /* 0x00000001ff097424 */ /* 0x000fe400078e00ff */
[----:B------:R-:W-:Y:S01]  /*f4b0*/  IMAD.MOV.U32 R0, RZ, RZ, RZ ;  /* 0x000000ffff007224 */ /* 0x000fe200078e00ff */
[----:B------:R-:W-:Y:S01]  /*f4c0*/  UIMAD UR44, UR7, UR44, UR6 ;  /* 0x0000002c072c72a4 */ /* 0x000fe2000f8e0206 */
[----:B------:R-:W-:-:S07]  /*f4d0*/  IMAD.MOV.U32 R3, RZ, RZ, 0x1 ;  /* 0x00000001ff037424 */ /* 0x000fce00078e00ff */
[----:B------:R-:W-:Y:S05]  /*f4e0*/  @!P0 BRA `(.L_x_1045) ;  /* 0x0000004400e48947 */ /* 0x000fea0003800000 */
[----:B------:R-:W0:Y:S01]  /*f4f0*/  S2UR UR45, SR_CTAID.X ;  /* 0x00000000002d79c3 */ /* 0x000e220000002500 */
[----:B------:R-:W-:Y:S01]  /*f500*/  ULDC.64 UR4, c[0x0][0x418] ;  /* 0x0001060000047ab9 */ /* 0x000fe20000000a00 */
[----:B------:R-:W-:Y:S01]  /*f510*/  ULDC UR6, c[0x0][0x448] ;  /* 0x0001120000067ab9 */ /* 0x000fe20000000800 */
[----:B------:R-:W-:Y:S02]  /*f520*/  UISETP.NE.U32.AND UP0, UPT, UR4, URZ, UPT ;  /* 0x0000003f0400728c */ /* 0x000fe4000bf05070 */
[----:B------:R-:W-:Y:S02]  /*f530*/  UISETP.NE.AND UP1, UPT, UR6, 0x1, UPT ;  /* 0x000000010600788c */ /* 0x000fe4000bf25270 */
[----:B------:R-:W-:Y:S01]  /*f540*/  UISETP.NE.AND.EX UP0, UPT, UR5, URZ, UPT, UP0 ;  /* 0x0000003f0500728c */ /* 0x000fe2000bf05300 */
[----:B------:R-:W-:Y:S02]  /*f550*/  ULDC UR6, c[0x0][0x424] ;  /* 0x0001090000067ab9 */ /* 0x000fe40000000800 */
[----:B------:R-:W-:Y:S01]  /*f560*/  ULDC.64 UR4, c[0x0][0x9e0] ;  /* 0x0002780000047ab9 */ /* 0x000fe20000000a00 */
[----:B------:R-:W-:-:S02]  /*f570*/  USEL UR9, UR6, 0x1, UP0 ;  /* 0x0000000106097887 */ /* 0x000fc40008000000 */
[----:B------:R-:W-:Y:S01]  /*f580*/  UISETP.GE.AND UP0, UPT, UR5, 0x1, UPT ;  /* 0x000000010500788c */ /* 0x000fe2000bf06270 */
[----:B------:R-:W-:Y:S02]  /*f590*/  ULDC UR10, c[0x0][0x288] ;  /* 0x0000a200000a7ab9 */ /* 0x000fe40000000800 */
[----:B------:R-:W-:Y:S01]  /*f5a0*/  @UP1 ULDC UR7, c[0x0][0x44c] ;  /* 0x0001130000071ab9 */ /* 0x000fe20000000800 */
[----:B------:R-:W-:Y:S01]  /*f5b0*/  ULDC UR12, c[0x0][0x2f0] ;  /* 0x0000bc00000c7ab9 */ /* 0x000fe20000000800 */
[----:B------:R-:W-:Y:S01]  /*f5c0*/  UIADD3 UR11, -UR10, 0x1, URZ ;  /* 0x000000010a0b7890 */ /* 0x000fe2000fffe13f */
[----:B------:R-:W-:Y:S01]  /*f5d0*/  PLOP3.LUT P1, PT, PT, PT, UP0, 0x80, 0x0 ;  /* 0x000000000000781c */ /* 0x000fe20003f2f008 */
[----:B------:R-:W-:Y:S01]  /*f5e0*/  UIMAD UR13, UR9, UR12, 0x3f ;  /* 0x0000003f090d74a4 */ /* 0x000fe2000f8e020c */
[----:B------:R-:W-:Y:S01]  /*f5f0*/  @UP1 ULDC UR14, c[0x0][0x450] ;  /* 0x00011400000e1ab9 */ /* 0x000fe20000000800 */
[----:B------:R-:W-:Y:S02]  /*f600*/  UIMAD UR11, UR9, UR12, UR11 ;  /* 0x0000000c090b72a4 */ /* 0x000fe4000f8e020b */
[----:B0-----:R-:W-:-:S04]  /*f610*/  USHF.L.U32 UR45, UR45, 0x7, URZ ;  /* 0x000000072d2d7899 */ /* 0x001fc8000800063f */
[----:B------:R-:W-:-:S04]  /*f620*/  UIADD3 UR8, UR45, 0x7f, URZ ;  /* 0x0000007f2d087890 */ /* 0x000fc8000fffe03f */
[----:B------:R-:W-:-:S04]  /*f630*/  UIMAD.WIDE.U32 UR6, UR8, UR7, URZ ;  /* 0x00000007080672a5 */ /* 0x000fc8000f8e003f */
[----:B------:R-:W-:Y:S02]  /*f640*/  @UP1 USHF.R.U32.HI UR8, URZ, UR14, UR7 ;  /* 0x0000000e3f081299 */ /* 0x000fe40008011607 */
[----:B------:R-:W-:Y:S02]  /*f650*/  USHF.R.S32.HI UR7, URZ, 0x1f, UR13 ;  /* 0x0000001f3f077899 */ /* 0x000fe4000801140d */
[----:B------:R-:W-:Y:S02]  /*f660*/  UIADD3 UR6, UR11, UR8, URZ ;  /* 0x000000080b067290 */ /* 0x000fe4000fffe03f */
[----:B------:R-:W-:Y:S02]  /*f670*/  ULEA.HI UR7, UR7, UR13, URZ, 0x6 ;  /* 0x0000000d07077291 */ /* 0x000fe4000f8f303f */
[----:B------:R-:W-:Y:S02]  /*f680*/  UIADD3 UR4, UR6, UR4, URZ ;  /* 0x0000000406047290 */ /* 0x000fe4000fffe03f */
[----:B------:R-:W-:Y:S01]  /*f690*/  USHF.R.S32.HI UR43, URZ, 0x6, UR7 ;  /* 0x000000063f2b7899 */ /* 0x000fe20008011407 */
        /* <DEDUP_REMOVED lines=11> */
.L_x_1047:
[----:B------:R-:W-:-:S11]  /*f750*/  UISETP.NE.AND UP0, UPT, UR5, 0x1, UPT ;  /* 0x000000010500788c */ /* 0x000fd6000bf05270 */
[----:B------:R-:W-:Y:S02]  /*f760*/  @UP0 ULDC.64 UR14, c[0x0][0x9e8] ;  /* 0x00027a00000e0ab9 */ /* 0x000fe40000000a00 */
[----:B------:R-:W-:-:S04]  /*f770*/  UIMAD.WIDE.U32 UR6, UR8, UR14, URZ ;  /* 0x0000000e080672a5 */ /* 0x000fc8000f8e003f */
[----:B------:R-:W-:-:S12]  /*f780*/  @UP0 USHF.R.U32.HI UR8, URZ, UR15, UR7 ;  /* 0x0000000f3f080299 */ /* 0x000fd80008011607 */
.L_x_1048:
[----:B------:R-:W-:-:S04]  /*f790*/  UIMAD UR8, UR8, UR5, UR5 ;  /* 0x00000005080872a4 */ /* 0x000fc8000f8e0205 */
[----:B------:R-:W-:-:S04]  /*f7a0*/  UISETP.LT.AND UP0, UPT, UR4, UR8, UPT ;  /* 0x000000080400728c */ /* 0x000fc8000bf01270 */
[----:B------:R-:W-:-:S12]  /*f7b0*/  USEL UR4, UR4, UR8, UP0 ;  /* 0x0000000804047287 */ /* 0x000fd80008000000 */
.L_x_1046:
[----:B------:R-:W-:Y:S01]  /*f7c0*/  UIADD3 UR4, UR4, 0x3f, URZ ;  /* 0x0000003f04047890 */ /* 0x000fe2000fffe03f */
[----:B------:R-:W-:Y:S01]  /*f7d0*/  @UP1 ULDC UR6, c[0x0][0x44c] ;  /* 0x0001130000061ab9 */ /* 0x000fe20000000800 */
[----:B------:R-:W-:Y:S02]  /*f7e0*/  @UP1 ULDC UR11, c[0x0][0x450] ;  /* 0x00011400000b1ab9 */ /* 0x000fe40000000800 */
[----:B------:R-:W-:Y:S02]  /*f7f0*/  USHF.R.S32.HI UR8, URZ, 0x1f, UR4 ;  /* 0x0000001f3f087899 */ /* 0x000fe40008011404 */
[----:B------:R-:W-:Y:S02]  /*f800*/  UIMAD.WIDE.U32 UR6, UR45, UR6, URZ ;  /* 0x000000062d0672a5 */ /* 0x000fe4000f8e003f */
[----:B------:R-:W-:Y:S02]  /*f810*/  ULEA.HI UR8, UR8, UR4, URZ, 0x6 ;  /* 0x0000000408087291 */ /* 0x000fe4000f8f303f */
[----:B------:R-:W-:Y:S01]  /*f820*/  UIMAD UR9, UR9, UR12, -UR10 ;  /* 0x0000000c090972a4 */ /* 0x000fe2000f8e0a0a */
[----:B------:R-:W-:Y:S01]  /*f830*/  UMOV UR4, UR45 ;  /* 0x0000002d00047c82 */ /* 0x000fe20008000000 */
[----:B------:R-:W-:-:S02]  /*f840*/  USHF.R.S32.HI UR42, URZ, 0x6, UR8 ;  /* 0x000000063f2a7899 */ /* 0x000fc40008011408 */
[----:B------:R-:W-:Y:S02]  /*f850*/  @UP1 USHF.R.U32.HI UR4, URZ, UR11, UR7 ;  /* 0x0000000b3f041299 */ /* 0x000fe40008011607 */
[----:B------:R-:W-:Y:S02]  /*f860*/  UISETP.LT.AND UP0, UPT, UR43, UR42, UPT ;  /* 0x0000002a2b00728c */ /* 0x000fe4000bf01270 */
[----:B------:R-:W-:Y:S01]  /*f870*/  UIADD3 UR4, UR9, UR4, URZ ;  /* 0x0000000409047290 */ /* 0x000fe2000fffe03f */
[----:B------:R-:W-:Y:S01]  /*f880*/  ULDC UR8, c[0x0][0x9dc] ;  /* 0x0002770000087ab9 */ /* 0x000fe20000000800 */
        /* <DEDUP_REMOVED lines=13> */
.L_x_1050:
[----:B------:R-:W-:-:S11]  /*f960*/  UISETP.NE.AND UP0, UPT, UR5, 0x1, UPT ;  /* 0x000000010500788c */ /* 0x000fd6000bf05270 */
[----:B------:R-:W-:Y:S02]  /*f970*/  @UP0 ULDC.64 UR10, c[0x0][0x9e8] ;  /* 0x00027a00000a0ab9 */ /* 0x000fe40000000a00 */
[----:B------:R-:W-:-:S04]  /*f980*/  UIMAD.WIDE.U32 UR6, UR4, UR10, URZ ;  /* 0x0000000a040672a5 */ /* 0x000fc8000f8e003f */
[----:B------:R-:W-:-:S12]  /*f990*/  @UP0 USHF.R.U32.HI UR4, URZ, UR11, UR7 ;  /* 0x0000000b3f040299 */ /* 0x000fd80008011607 */
.L_x_1051:
[----:B------:R-:W-:-:S04]  /*f9a0*/  UIMAD UR4, UR4, UR5, URZ ;  /* 0x00000005040472a4 */ /* 0x000fc8000f8e023f */
[----:B------:R-:W-:-:S04]  /*f9b0*/  UISETP.LT.AND UP0, UPT, UR8, UR4, UPT ;  /* 0x000000040800728c */ /* 0x000fc8000bf01270 */
[----:B------:R-:W-:-:S12]  /*f9c0*/  USEL UR8, UR8, UR4, !UP0 ;  /* 0x0000000408087287 */ /* 0x000fd8000c000000 */
.L_x_1049:
        /* <DEDUP_REMOVED lines=20> */
[----:B------:R-:W-:-:S05]  /*fb10*/  IMAD.MOV R3, RZ, RZ, -R3 ;  /* 0x000000ffff037224 */ /* 0x000fca00078e0a03 */
[----:B------:R-:W-:-:S05]  /*fb20*/  R2UR UR9, R3 ;  /* 0x00000000030972ca */ /* 0x000fca00000e0000 */
[----:B------:R-:W0:Y:S08]  /*fb30*/  I2F.RP R0, UR11 ;  /* 0x0000000b00007d06 */ /* 0x000e300008209400 */
[----:B0-----:R-:W0:Y:S02]  /*fb40*/  MUFU.RCP R0, R0 ;  /* 0x0000000000007308 */ /* 0x001e240000001000 */
[----:B0-----:R-:W-:Y:S01]  /*fb50*/  VIADD R2, R0, 0xffffffe ;  /* 0x0ffffffe00027836 */ /* 0x001fe20000000000 */
[----:B------:R-:W-:Y:S01]  /*fb60*/  IABS R0, UR6 ;  /* 0x0000000600007c13 */ /* 0x000fe20008000000 */
[----:B------:R-:W-:-:S03]  /*fb70*/  ULOP3.LUT UR6, UR6, UR10, URZ, 0x3c, !UPT ;  /* 0x0000000a06067292 */ /* 0x000fc6000f8e3c3f */
[----:B------:R-:W-:Y:S01]  /*fb80*/  R2UR UR8, R0 ;  /* 0x00000000000872ca */ /* 0x000fe200000e0000 */
[----:B------:R-:W0:Y:S02]  /*fb90*/  F2I.FTZ.U32.TRUNC.NTZ R2, R2 ;  /* 0x0000000200027305 */ /* 0x000e24000021f000 */
[----:B0-----:R-:W-:-:S13]  /*fba0*/  R2UR UR5, R2 ;  /* 0x00000000020572ca */ /* 0x001fda00000e0000 */
[----:B------:R-:W-:-:S04]  /*fbb0*/  UIADD3 UR7, URZ, -UR5, URZ ;  /* 0x800000053f077290 */ /* 0x000fc8000fffe03f */
[----:B------:R-:W-:-:S04]  /*fbc0*/  UIMAD UR7, UR7, UR11, URZ ;  /* 0x0000000b070772a4 */ /* 0x000fc8000f8e023f */
[----:B------:R-:W-:-:S04]  /*fbd0*/  UIMAD.WIDE.U32 UR4, UR5, UR7, UR4 ;  /* 0x00000007050472a5 */ /* 0x000fc8000f8e0004 */
[----:B------:R-:W-:-:S04]  /*fbe0*/  UIMAD.WIDE.U32 UR4, UR5, UR8, URZ ;  /* 0x00000008050472a5 */ /* 0x000fc8000f8e003f */
[----:B------:R-:W-:-:S04]  /*fbf0*/  UIMAD UR4, UR5, UR9, UR8 ;  /* 0x00000009050472a4 */ /* 0x000fc8000f8e0208 */
[----:B------:R-:W-:-:S11]  /*fc00*/  UISETP.GT.U32.AND UP1, UPT, UR11, UR4, UPT ;  /* 0x000000040b00728c */ /* 0x000fd6000bf24070 */
[----:B------:R-:W-:Y:S02]  /*fc10*/  @!UP1 UIADD3 UR4, UR4, -UR11, URZ ;  /* 0x8000000b04049290 */ /* 0x000fe4000fffe03f */
[----:B------:R-:W-:Y:S02]  /*fc20*/  @!UP1 UIADD3 UR5, UR5, 0x1, URZ ;  /* 0x0000000105059890 */ /* 0x000fe4000fffe03f */
[----:B------:R-:W-:Y:S02]  /*fc30*/  UISETP.GE.U32.AND UP0, UPT, UR4, UR11, UPT ;  /* 0x0000000b0400728c */ /* 0x000fe4000bf06070 */
[----:B------:R-:W-:-:S09]  /*fc40*/  UISETP.GE.AND UP1, UPT, UR6, URZ, UPT ;  /* 0x0000003f0600728c */ /* 0x000fd2000bf26270 */
[----:B------:R-:W-:Y:S02]  /*fc50*/  @UP0 UIADD3 UR5, UR5, 0x1, URZ ;  /* 0x0000000105050890 */ /* 0x000fe4000fffe03f */
[----:B------:R-:W-:Y:S02]  /*fc60*/  UISETP.NE.AND UP0, UPT, UR10, URZ, UPT ;  /* 0x0000003f0a00728c */ /* 0x000fe4000bf05270 */
[----:B------:R-:W-:-:S09]  /*fc70*/  @!UP1 UIADD3 UR5, -UR5, URZ, URZ ;  /* 0x0000003f05059290 */ /* 0x000fd2000fffe13f */
[----:B------:R-:W-:-:S07]  /*fc80*/  @!UP0 ULOP3.LUT UR5, URZ, UR10, URZ, 0x33, !UPT ;  /* 0x0000000a3f058292 */ /* 0x000fce000f8e333f */
[----:B------:R-:W-:-:S05]  /*fc90*/  UMOV UR41, UR5 ;  /* 0x0000000500297c82 */ /* 0x000fca0008000000 */
.L_x_1052:
[----:B------:R-:W-:Y:S01]  /*fca0*/  UIMAD UR39, UR44, UR41, UR40 ;  /* 0x000000292c2772a4 */ /* 0x000fe2000f8e0228 */
[----:B------:R-:W-:Y:S02]  /*fcb0*/  IMAD.U32 R0, RZ, RZ, UR12 ;  /* 0x0000000cff007e24 */ /* 0x000fe4000f8e00ff */
[----:B------:R-:W-:-:S03]  /*fcc0*/  IMAD.MOV.U32 R9, RZ, RZ, 0x1 ;  /* 0x00000001ff097424 */ /* 0x000fc600078e00ff */
[----:B------:R-:W-:-:S05]  /*fcd0*/  IMAD.U32 R3, RZ, RZ, UR39 ;  /* 0x00000027ff037e24 */ /* 0x000fca000f8e00ff */
[----:B------:R-:W-:Y:S01]  /*fce0*/  VIADDMNMX R17, R3, UR41, R0, PT ;  /* 0x0000002903117c46 */ /* 0x000fe2000b800100 */
[----:B------:R-:W-:Y:S02]  /*fcf0*/  IMAD.MOV.U32 R0, RZ, RZ, RZ ;  /* 0x000000ffff007224 */ /* 0x000fe400078e00ff */
[----:B------:R-:W-:Y:S01]  /*fd00*/  IMAD.MOV.U32 R3, RZ, RZ, 0x1 ;  /* 0x00000001ff037424 */ /* 0x000fe200078e00ff */
[----:B------:R-:W-:Y:S01]  /*fd10*/  ISETP.GT.AND P0, PT, R17, UR39, PT ;  /* 0x0000002711007c0c */ /* 0x000fe2000bf04270 */
[----:B------:R0:W-:-:S12]  /*fd20*/  STL [R1+0x8], R17 ;  /* 0x0000081101007387 */ /* 0x0001d80000100800 */
[----:B0-----:R-:W-:Y:S05]  /*fd30*/  @!P0 BRA `(.L_x_1045) ;  /* 0x0000003c00d08947 */ /* 0x001fea0003800000 */
        /* <DEDUP_REMOVED lines=23> */
.L_x_1053:
        /* <DEDUP_REMOVED lines=9> */
[----:B------:R-:W-:Y:S02]  /*ff40*/  IMAD.U32 R4, RZ, RZ, UR6 ;  /* 0x00000006ff047e24 */ /* 0x000fe4000f8e00ff */
[----:B------:R-:W-:Y:S02]  /*ff50*/  IMAD.U32 R5, RZ, RZ, UR7 ;  /* 0x00000007ff057e24 */ /* 0x000fe4000f8e00ff */
[----:B------:R-:W-:Y:S02]  /*ff60*/  IMAD.U32 R6, RZ, RZ, UR8 ;  /* 0x00000008ff067e24 */ /* 0x000fe4000f8e00ff */
[----:B------:R-:W-:-:S02]  /*ff70*/  IMAD.U32 R7, RZ, RZ, UR9 ;  /* 0x00000009ff077e24 */ /* 0x000fc4000f8e00ff */
[----:B------:R-:W-:Y:S02]  /*ff80*/  IMAD.U32 R10, RZ, RZ, UR4 ;  /* 0x00000004ff0a7e24 */ /* 0x000fe4000f8e00ff */
[----:B------:R-:W-:Y:S02]  /*ff90*/  IMAD.U32 R11, RZ, RZ, UR5 ;  /* 0x00000005ff0b7e24 */ /* 0x000fe4000f8e00ff */
[----:B------:R-:W-:Y:S02]  /*ffa0*/  IMAD.MOV.U32 R8, RZ, RZ, 0x70 ;  /* 0x00000070ff087424 */ /* 0x000fe400078e00ff */
[----:B------:R-:W-:Y:S02]  /*ffb0*/  IMAD.MOV.U32 R12, RZ, RZ, 0x1 ;  /* 0x00000001ff0c7424 */ /* 0x000fe400078e00ff */
[----:B0-----:R-:W-:-:S07]  /*ffc0*/  IMAD.MOV.U32 R13, RZ, RZ, RZ ;  /* 0x000000ffff0d7224 */ /* 0x001fce00078e00ff */
[----:B------:R-:W-:-:S07]  /*ffd0*/  LEPC R20, `(.L_x_1055) ;  /* 0x000000001014794e */ /* 0x000fce0000000000 */
[----:B-1----:R-:W-:Y:S05]  /*ffe0*/  CALL.ABS.NOINC R2 ;  /* 0x0000000002007343 */ /* 0x002fea0003c00000 */
.L_x_1055:
        /* <DEDUP_REMOVED lines=15> */
.L_x_1054:
        /* <DEDUP_REMOVED lines=8> */
[----:B------:R-:W-:Y:S01]  /*10160*/  VIADD R17, R17, 0xffffffff ;  /* 0xffffffff11117836 */ /* 0x000fe20000000000 */
        /* <DEDUP_REMOVED lines=12> */
.L_x_1147:
        /* <DEDUP_REMOVED lines=8> */
.L_x_1150:
[----:B------:R-:W-:Y:S05]  /*102b0*/  @!P6 BRA `(.L_x_1057) ;  /* 0x000000040020e947 */ /* 0x000fea0003800000 */
[----:B------:R-:W-:Y:S01]  /*102c0*/  IMAD.MOV.U32 R16, RZ, RZ, R18 ;  /* 0x000000ffff107224 */ /* 0x000fe200078e0012 */
[----:B------:R-:W-:Y:S06]  /*102d0*/  @!P1 BRA `(.L_x_1059) ;  /* 0x00000000004c9947 */ /* 0x000fec0003800000 */
[----:B------:R-:W1:Y:S01]  /*102e0*/  LDC R6, c[0x0][0x43c] ;  /* 0x00010f00ff067b82 */ /* 0x000e620000000800 */
[----:B0-----:R-:W-:Y:S01]  /*102f0*/  IMAD.MOV.U32 R0, RZ, RZ, R17 ;  /* 0x000000ffff007224 */ /* 0x001fe200078e0011 */
[----:B------:R-:W-:Y:S01]  /*10300*/  ULDC.64 UR4, c[0x0][0x428] ;  /* 0x00010a0000047ab9 */ /* 0x000fe20000000a00 */
[----:B------:R-:W-:Y:S01]  /*10310*/  ULDC.64 UR6, c[0x0][0x208] ;  /* 0x0000820000067ab9 */ /* 0x000fe20000000a00 */
[----:B------:R-:W-:-:S04]  /*10320*/  IMAD R7, R19, UR4, RZ ;  /* 0x0000000413077c24 */ /* 0x000fc8000f8e02ff */
[----:B------:R-:W-:Y:S01]  /*10330*/  IMAD R7, R18, UR5, R7 ;  /* 0x0000000512077c24 */ /* 0x000fe2000f8e0207 */
[----:B-1----:R-:W-:-:S13]  /*10340*/  ISETP.NE.AND P0, PT, R6, 0x1, PT ;  /* 0x000000010600780c */ /* 0x002fda0003f05270 */
[----:B------:R-:W0:Y:S02]  /*10350*/  @P0 LDC.64 R4, c[0x0][0x440] ;  /* 0x00011000ff040b82 */ /* 0x000e240000000a00 */
[----:B0-----:R-:W-:-:S05]  /*10360*/  @P0 IMAD.HI.U32 R4, R17, R4, RZ ;  /* 0x0000000411040227 */ /* 0x001fca00078e00ff */
[----:B------:R-:W-:-:S04]  /*10370*/  @P0 SHF.R.U32.HI R0, RZ, R5, R4 ;  /* 0x00000005ff000219 */ /* 0x000fc80000011604 */
[--C-:B------:R-:W-:Y:S01]  /*10380*/  SHF.R.S32.HI R5, RZ, 0x1f, R0.reuse ;  /* 0x0000001fff057819 */ /* 0x100fe20000011400 */
[----:B------:R-:W-:-:S04]  /*10390*/  IMAD.MOV.U32 R4, RZ, RZ, R0 ;  /* 0x000000ffff047224 */ /* 0x000fc800078e0000 */
[----:B------:R-:W-:-:S04]  /*103a0*/  IMAD.WIDE.U32 R4, R18, UR4, R4 ;  /* 0x0000000412047c25 */ /* 0x000fc8000f8e0004 */
[----:B------:R-:W-:Y:S01]  /*103b0*/  IMAD.IADD R5, R5, 0x1, R7 ;  /* 0x0000000105057824 */ /* 0x000fe200078e0207 */
[----:B------:R-:W-:-:S04]  /*103c0*/  LEA R2, P0, R4, R2, 0x2 ;  /* 0x0000000204027211 */ /* 0x000fc800078010ff */
[----:B------:R-:W-:-:S05]  /*103d0*/  LEA.HI.X R3, R4, R3, R5, 0x2, P0 ;  /* 0x0000000304037211 */ /* 0x000fca00000f1405 */
[----:B------:R1:W5:Y:S01]  /*103e0*/  LDG.E R16, desc[UR6][R2.64] ;  /* 0x0000000602107981 */ /* 0x000362000c1e1900 */
[----:B------:R-:W-:-:S04]  /*103f0*/  IMAD.MOV R0, RZ, RZ, -R0 ;  /* 0x000000ffff007224 */ /* 0x000fc800078e0a00 */
[----:B------:R-:W-:-:S07]  /*10400*/  IMAD R17, R6, R0, R17 ;  /* 0x0000000006117224 */ /* 0x000fce00078e0211 */
.L_x_1059:
[----:B0-----:R-:W-:Y:S01]  /*10410*/  IMAD.MOV.U32 R0, RZ, RZ, 0x1 ;  /* 0x00000001ff007424 */ /* 0x001fe200078e00ff */
[----:B------:R-:W1:Y:S04]  /*10420*/  S2R R8, SR_TID.X ;  /* 0x0000000000087919 */ /* 0x000e680000002100 */
[----:B------:R-:W-:-:S04]  /*10430*/  SHF.L.U32 R0, R0, 0x1f, RZ ;  /* 0x0000001f00007819 */ /* 0x000fc800000006ff */
[----:B------:R-:W0:Y:S01]  /*10440*/  SYNCS.PHASECHK.TRANS64.TRYWAIT P0, [UR38+0x30840], R0 ;  /* 0x03084000ff0075a7 */ /* 0x000e220008000166 */
[----:B-1----:R-:W-:-:S04]  /*10450*/  LOP3.LUT R2, R8, 0x7f, RZ, 0xc0, !PT ;  /* 0x0000007f08027812 */ /* 0x002fc800078ec0ff */
[----:B------:R-:W-:Y:S01]  /*10460*/  ISETP.NE.AND P1, PT, R2, RZ, PT ;  /* 0x000000ff0200720c */ /* 0x000fe20003f25270 */
[----:B0-----:R-:W-:-:S12]  /*10470*/  @!P0 BRA `(.L_x_1060) ;  /* 0x0000003c00f08947 */ /* 0x001fd80003800000 */
.L_x_1151:
[----:B------:R-:W-:Y:S05]  /*10480*/  @P1 BRA `(.L_x_1061) ;  /* 0x0000000000181947 */ /* 0x000fea0003800000 */
[----:B------:R-:W1:Y:S01]  /*10490*/  S2R R2, SR_TID.X ;  /* 0x0000000000027919 */ /* 0x000e620000002100 */
[----:B0-----:R-:W-:-:S04]  /*104a0*/  IMAD.MOV.U32 R0, RZ, RZ, 0x8000 ;  /* 0x00008000ff007424 */ /* 0x001fc800078e00ff */
[----:B------:R2:W-:Y:S01]  /*104b0*/  SYNCS.ARRIVE.TRANS64 RZ, [UR38+0x30830], R0 ;  /* 0x03083000ffff79a7 */ /* 0x0005e20008000026 */
[----:B-1----:R-:W-:-:S13]  /*104c0*/  LOP3.LUT P0, RZ, R2, 0x1f, RZ, 0xc0, !PT ;  /* 0x0000001f02ff7812 */ /* 0x002fda000780c0ff */
[----:B--2---:R-:W-:Y:S05]  /*104d0*/  @!P0 BRA `(.L_x_1061) ;  /* 0x0000000000048947 */ /* 0x004fea0003800000 */
[----:B------:R-:W-:Y:S01]  /*104e0*/  BPT.TRAP 0x1 ;  /* 0x000000040000795c */ /* 0x000fe20000300000 */
.L_x_1061:
        /* <DEDUP_REMOVED lines=10> */
[----:B------:R-:W-:Y:S01]  /*10590*/  USHF.L.U32 UR11, UR11, 0x6, URZ ;  /* 0x000000060b0b7899 */ /* 0x000fe2000800063f */
        /* <DEDUP_REMOVED lines=26> */
.L_x_1057:
        /* <DEDUP_REMOVED lines=22> */
.L_x_1062:
[----:B------:R-:W1:Y:S01]  /*108a0*/  LDC R6, c[0x0][0x448] ;  /* 0x00011200ff067b82 */ /* 0x000e620000000800 */
[----:B------:R-:W2:Y:S01]  /*108b0*/  S2R R11, SR_TID.X ;  /* 0x00000000000b7919 */ /* 0x000ea20000002100 */
[----:B------:R-:W-:Y:S01]  /*108c0*/  USHF.R.S32.HI UR4, URZ, 0x1f, UR36 ;  /* 0x0000001f3f047899 */ /* 0x000fe20008011424 */
[----:B------:R-:W-:Y:S01]  /*108d0*/  ULDC.64 UR8, c[0x0][0x2d8] ;  /* 0x0000b60000087ab9 */ /* 0x000fe20000000a00 */
[----:B------:R-:W3:Y:S02]  /*108e0*/  S2R R10, SR_CTAID.Z ;  /* 0x00000000000a7919 */ /* 0x000ee40000002700 */
[----:B------:R-:W-:Y:S02]  /*108f0*/  UIMAD UR6, UR4, UR8, URZ ;  /* 0x00000008040672a4 */ /* 0x000fe4000f8e023f */
[----:B------:R-:W-:Y:S02]  /*10900*/  UIMAD.WIDE.U32 UR4, UR36, UR8, URZ ;  /* 0x00000008240472a5 */ /* 0x000fe4000f8e003f */
[----:B------:R-:W-:-:S04]  /*10910*/  UIMAD UR6, UR36, UR9, UR6 ;  /* 0x00000009240672a4 */ /* 0x000fc8000f8e0206 */
[----:B------:R-:W-:Y:S01]  /*10920*/  UIADD3 UR5, UR5, UR6, URZ ;  /* 0x0000000605057290 */ /* 0x000fe2000fffe03f */
[----:B-1----:R-:W-:Y:S02]  /*10930*/  ISETP.NE.AND P0, PT, R6, 0x1, PT ;  /* 0x000000010600780c */ /* 0x002fe40003f05270 */
[C---:B--2---:R-:W-:Y:S01]  /*10940*/  LOP3.LUT R9, R11.reuse, 0x7f, RZ, 0xc0, !PT ;  /* 0x0000007f0b097812 */ /* 0x044fe200078ec0ff */
[----:B------:R-:W-:-:S10]  /*10950*/  IMAD.SHL.U32 R3, R11, 0x10, RZ ;  /* 0x000000100b037824 */ /* 0x000fd400078e00ff */
[----:B------:R-:W1:Y:S01]  /*10960*/  @P0 LDC R5, c[0x0][0x44c] ;  /* 0x00011300ff050b82 */ /* 0x000e620000000800 */
[----:B0-----:R-:W-:Y:S01]  /*10970*/  SHF.R.U32.HI R0, RZ, 0x3, R9 ;  /* 0x00000003ff007819 */ /* 0x001fe20000011609 */
[----:B------:R-:W-:-:S03]  /*10980*/  IMAD.SHL.U32 R9, R9, 0x8, RZ ;  /* 0x0000000809097824 */ /* 0x000fc600078e00ff */
[----:B------:R-:W-:-:S03]  /*10990*/  LOP3.LUT R3, R0, 0x70, R3, 0xf8, !PT ;  /* 0x0000007000037812 */ /* 0x000fc600078ef803 */
[----:B------:R-:W0:Y:S02]  /*109a0*/  @P0 LDC R7, c[0x0][0x450] ;  /* 0x00011400ff070b82 */ /* 0x000e240000000800 */
[----:B------:R-:W-:-:S06]  /*109b0*/  VIADD R4, R3, UR45 ;  /* 0x0000002d03047c36 */ /* 0x000fcc0008000000 */
[----:B------:R-:W2:Y:S01]  /*109c0*/  LDC.64 R2, c[0x0][0x2e0] ;  /* 0x0000b800ff027b82 */ /* 0x000ea20000000a00 */
[----:B-1----:R-:W-:-:S04]  /*109d0*/  @P0 IMAD.HI.U32 R8, R4, R5, RZ ;  /* 0x0000000504080227 */ /* 0x002fc800078e00ff */
[----:B------:R-:W-:Y:S01]  /*109e0*/  IMAD.MOV.U32 R5, RZ, RZ, R4 ;  /* 0x000000ffff057224 */ /* 0x000fe200078e0004 */
[----:B0-----:R-:W-:Y:S02]  /*109f0*/  @P0 SHF.R.U32.HI R5, RZ, R7, R8 ;  /* 0x00000007ff050219 */ /* 0x001fe40000011608 */
[----:B---3--:R-:W-:-:S05]  /*10a00*/  SHF.R.S32.HI R7, RZ, 0x1f, R10 ;  /* 0x0000001fff077819 */ /* 0x008fca000001140a */
[----:B--2---:R-:W-:-:S04]  /*10a10*/  IMAD R8, R7, R2, RZ ;  /* 0x0000000207087224 */ /* 0x004fc800078e02ff */
[C---:B------:R-:W-:Y:S01]  /*10a20*/  IMAD R7, R10.reuse, R3, R8 ;  /* 0x000000030a077224 */ /* 0x040fe200078e0208 */
[----:B------:R-:W-:Y:S01]  /*10a30*/  SHF.R.S32.HI R8, RZ, 0x1f, R5 ;  /* 0x0000001fff087819 */ /* 0x000fe20000011405 */
[----:B------:R-:W-:Y:S01]  /*10a40*/  IMAD.WIDE.U32 R2, R10, R2, UR4 ;  /* 0x000000040a027e25 */ /* 0x000fe2000f8e0002 */
[----:B------:R-:W-:-:S03]  /*10a50*/  ULDC.64 UR4, c[0x0][0x2d0] ;  /* 0x0000b40000047ab9 */ /* 0x000fc60000000a00 */
[----:B------:R-:W-:Y:S02]  /*10a60*/  IMAD.IADD R3, R3, 0x1, R7 ;  /* 0x0000000103037824 */ /* 0x000fe400078e0207 */
[----:B------:R-:W-:Y:S02]  /*10a70*/  IMAD.MOV R7, RZ, RZ, -R5 ;  /* 0x000000ffff077224 */ /* 0x000fe400078e0a05 */
[----:B------:R-:W-:Y:S02]  /*10a80*/  IMAD R8, R8, UR4, RZ ;  /* 0x0000000408087c24 */ /* 0x000fe4000f8e02ff */
[----:B------:R-:W-:Y:S02]  /*10a90*/  IMAD R4, R6, R7, R4 ;  /* 0x0000000706047224 */ /* 0x000fe400078e0204 */
[C---:B------:R-:W-:Y:S02]  /*10aa0*/  IMAD R7, R5.reuse, UR5, R8 ;  /* 0x0000000505077c24 */ /* 0x040fe4000f8e0208 */
[----:B------:R-:W-:Y:S01]  /*10ab0*/  IMAD.WIDE.U32 R2, R5, UR4, R2 ;  /* 0x0000000405027c25 */ /* 0x000fe2000f8e0002 */
[----:B------:R-:W-:Y:S01]  /*10ac0*/  SHF.R.S32.HI R5, RZ, 0x1f, R4 ;  /* 0x0000001fff057819 */ /* 0x000fe20000011404 */
[----:B------:R-:W-:-:S02]  /*10ad0*/  ULDC.64 UR4, c[0x0][0x2c8] ;  /* 0x0000b20000047ab9 */ /* 0x000fc40000000a00 */
[----:B------:R-:W-:Y:S02]  /*10ae0*/  IMAD.IADD R3, R3, 0x1, R7 ;  /* 0x0000000103037824 */ /* 0x000fe400078e0207 */
[----:B------:R-:W-:Y:S02]  /*10af0*/  IMAD R5, R5, UR4, RZ ;  /* 0x0000000405057c24 */ /* 0x000fe4000f8e02ff */
[----:B------:R-:W-:-:S04]  /*10b00*/  IMAD.WIDE.U32 R2, R4, UR4, R2 ;  /* 0x0000000404027c25 */ /* 0x000fc8000f8e0002 */
[----:B------:R-:W-:Y:S01]  /*10b10*/  IMAD R5, R4, UR5, R5 ;  /* 0x0000000504057c24 */ /* 0x000fe2000f8e0205 */
[----:B------:R-:W-:Y:S02]  /*10b20*/  ULDC.64 UR4, c[0x0][0x280] ;  /* 0x0000a00000047ab9 */ /* 0x000fe40000000a00 */
[----:B------:R-:W-:Y:S01]  /*10b30*/  LEA R8, P0, R2, UR4, 0x1 ;  /* 0x0000000402087c11 */ /* 0x000fe2000f8008ff */
[----:B------:R-:W-:Y:S01]  /*10b40*/  IMAD.IADD R7, R3, 0x1, R5 ;  /* 0x0000000103077824 */ /* 0x000fe200078e0205 */
[----:B------:R-:W-:-:S04]  /*10b50*/  ULDC UR4, c[0x0][0x2b8] ;  /* 0x0000ae0000047ab9 */ /* 0x000fc80000000800 */
[----:B------:R-:W-:Y:S01]  /*10b60*/  LEA.HI.X R7, R2, UR5, R7, 0x1, P0 ;  /* 0x0000000502077c11 */ /* 0x000fe200080f0c07 */
[----:B------:R-:W-:-:S05]  /*10b70*/  IMAD.SHL.U32 R2, R11, 0x8, RZ ;  /* 0x000000080b027824 */ /* 0x000fca00078e00ff */
[C---:B------:R-:W-:Y:S02]  /*10b80*/  LOP3.LUT R3, R2.reuse, 0x1c0, RZ, 0xc0, !PT ;  /* 0x000001c002037812 */ /* 0x040fe400078ec0ff */
[----:B------:R-:W-:Y:S02]  /*10b90*/  LOP3.LUT R10, R2, 0x38, RZ, 0xc0, !PT ;  /* 0x00000038020a7812 */ /* 0x000fe400078ec0ff */
[----:B------:R-:W-:Y:S02]  /*10ba0*/  LOP3.LUT R3, R3, 0x38, R2, 0xf8, !PT ;  /* 0x0000003803037812 */ /* 0x000fe400078ef802 */
[C---:B------:R-:W-:Y:S02]  /*10bb0*/  LOP3.LUT R2, R10.reuse, 0x40, RZ, 0xfc, !PT ;  /* 0x000000400a027812 */ /* 0x040fe400078efcff */
[----:B------:R-:W-:Y:S02]  /*10bc0*/  ISETP.GE.AND P4, PT, R10, UR4, PT ;  /* 0x000000040a007c0c */ /* 0x000fe4000bf86270 */
[----:B------:R-:W-:-:S02]  /*10bd0*/  ISETP.GE.AND P2, PT, R2, UR4, PT ;  /* 0x0000000402007c0c */ /* 0x000fc4000bf46270 */
[----:B------:R-:W-:-:S04]  /*10be0*/  LOP3.LUT R2, R10, 0x80, RZ, 0xfc, !PT ;  /* 0x000000800a027812 */ /* 0x000fc800078efcff */
[----:B------:R-:W-:Y:S02]  /*10bf0*/  ISETP.GE.AND P1, PT, R2, UR4, PT ;  /* 0x0000000402007c0c */ /* 0x000fe4000bf26270 */
[----:B------:R-:W-:-:S04]  /*10c00*/  LOP3.LUT R2, R10, 0xc0, RZ, 0xfc, !PT ;  /* 0x000000c00a027812 */ /* 0x000fc800078efcff */
[----:B------:R-:W-:Y:S01]  /*10c10*/  ISETP.GE.AND P0, PT, R2, UR4, PT ;  /* 0x0000000402007c0c */ /* 0x000fe2000bf06270 */
[----:B------:R-:W-:Y:S01]  /*10c20*/  UMOV UR4, 0xffffffff ;  /* 0xffffffff00047882 */ /* 0x000fe20000000000 */
[----:B------:R-:W-:-:S04]  /*10c30*/  LOP3.LUT R2, R3, 0x38, R11, 0x78, !PT ;  /* 0x0000003803027812 */ /* 0x000fc800078e780b */
[----:B------:R-:W-:Y:S01]  /*10c40*/  LOP3.LUT R9, R2, 0x200, R9, 0xf8, !PT ;  /* 0x0000020002097812 */ /* 0x000fe200078ef809 */
[----:B------:R-:W-:Y:S06]  /*10c50*/  BRA.DIV UR4, `(.L_x_1063) ;  /* 0x0000003a04107947 */ /* 0x000fec000b800000 */
[----:B------:R-:W0:Y:S01]  /*10c60*/  SHFL.IDX PT, R2, R7, RZ, 0x181f ;  /* 0x00181fff07027589 */ /* 0x000e2200000e0000 */
[----:B------:R-:W-:Y:S01]  /*10c70*/  ULDC UR4, c[0x0][0x288] ;  /* 0x0000a20000047ab9 */ /* 0x000fe20000000800 */
[----:B------:R-:W-:Y:S01]  /*10c80*/  VIADD R0, R0, UR45 ;  /* 0x0000002d00007c36 */ /* 0x000fe20008000000 */
[----:B------:R-:W-:Y:S01]  /*10c90*/  ULDC.64 UR6, c[0x0][0x208] ;  /* 0x0000820000067ab9 */ /* 0x000fe20000000a00 */
[----:B------:R-:W1:Y:S01]  /*10ca0*/  SHFL.IDX PT, R14, R8, RZ, 0x181f ;  /* 0x00181fff080e7589 */ /* 0x000e6200000e0000 */
[----:B------:R-:W-:Y:S02]  /*10cb0*/  IMAD R6, R6, UR4, RZ ;  /* 0x0000000406067c24 */ /* 0x000fe4000f8e02ff */
[C---:B------:R-:W-:Y:S01]  /*10cc0*/  VIADD R11, R0.reuse, 0x10 ;  /* 0x00000010000b7836 */ /* 0x040fe20000000000 */
[----:B------:R-:W-:Y:S02]  /*10cd0*/  SHFL.IDX PT, R5, R7, 0x1, 0x181f ;  /* 0x00381f0007057f89 */ /* 0x000fe400000e0000 */
[----:B------:R-:W-:-:S02]  /*10ce0*/  ISETP.GE.AND P3, PT, R0, R6, PT ;  /* 0x000000060000720c */ /* 0x000fc40003f66270 */
[----:B------:R-:W2:Y:S11]  /*10cf0*/  SHFL.IDX PT, R4, R8, 0x1, 0x181f ;  /* 0x00381f0008047f89 */ /* 0x000eb600000e0000 */
[----:B------:R-:W-:Y:S01]  /*10d00*/  @!P3 LEA R21, R9, UR38, 0x1 ;  /* 0x000000260915bc11 */ /* 0x000fe2000f8e08ff */
[----:B0-----:R-:W-:-:S02]  /*10d10*/  IMAD.MOV.U32 R3, RZ, RZ, R2 ;  /* 0x000000ffff037224 */ /* 0x001fc400078e0002 */
[----:B-1----:R-:W-:Y:S02]  /*10d20*/  IMAD.MOV.U32 R2, RZ, RZ, R14 ;  /* 0x000000ffff027224 */ /* 0x002fe400078e000e */
[----:B------:R-:W-:Y:S02]  /*10d30*/  SHFL.IDX PT, R14, R8, 0x7, 0x181f ;  /* 0x00f81f00080e7f89 */ /* 0x000fe400000e0000 */
[----:B------:R-:W-:-:S05]  /*10d40*/  @!P3 IMAD.WIDE.U32 R2, R10, 0x2, R2 ;  /* 0x000000020a02b825 */ /* 0x000fca00078e0002 */
[----:B------:R-:W-:Y:S04]  /*10d50*/  @!P3 LDGSTS.E.BYPASS.LTC128B.128 [R21+0x10400], desc[UR6][R2.64], !P4 ;  /* 0x104000000215bfae */ /* 0x000fe8000e101d46 */
[----:B------:R-:W-:Y:S04]  /*10d60*/  @!P3 LDGSTS.E.BYPASS.LTC128B.128 [R21+0x14400], desc[UR6][R2.64+0x80], !P2 ;  /* 0x144000800215bfae */ /* 0x000fe8000d101d46 */
[----:B------:R-:W-:Y:S04]  /*10d70*/  @!P3 LDGSTS.E.BYPASS.LTC128B.128 [R21+0x18400], desc[UR6][R2.64+0x100], !P1 ;  /* 0x184001000215bfae */ /* 0x000fe8000c901d46 */
[----:B------:R0:W-:Y:S01]  /*10d80*/  @!P3 LDGSTS.E.BYPASS.LTC128B.128 [R21+0x1c400], desc[UR6][R2.64+0x180], !P0 ;  /* 0x1c4001800215bfae */ /* 0x0001e2000c101d46 */
[----:B------:R-:W-:-:S02]  /*10d90*/  ISETP.GE.AND P3, PT, R11, R6, PT ;  /* 0x000000060b00720c */ /* 0x000fc40003f66270 */
[----:B------:R-:W-:Y:S01]  /*10da0*/  IADD3 R11, R0, 0x20, RZ ;  /* 0x00000020000b7810 */ /* 0x000fe20007ffe0ff */
[----:B0-----:R-:W-:Y:S10]  /*10db0*/  SHFL.IDX PT, R3, R7, 0x2, 0x181f ;  /* 0x00581f0007037f89 */ /* 0x001ff400000e0000 */
[----:B--2---:R-:W-:Y:S01]  /*10dc0*/  @!P3 IMAD.WIDE.U32 R4, R10, 0x2, R4 ;  /* 0x000000020a04b825 */ /* 0x004fe200078e0004 */
[----:B------:R-:W-:Y:S01]  /*10dd0*/  @!P3 LEA R20, R9, UR38, 0x1 ;  /* 0x000000260914bc11 */ /* 0x000fe2000f8e08ff */
[----:B------:R-:W0:Y:S04]  /*10de0*/  SHFL.IDX PT, R2, R8, 0x2, 0x181f ;  /* 0x00581f0008027f89 */ /* 0x000e2800000e0000 */
[----:B------:R-:W-:Y:S04]  /*10df0*/  @!P3 LDGSTS.E.BYPASS.LTC128B.128 [R20+0x10c00], desc[UR6][R4.64], !P4 ;  /* 0x10c000000414bfae */ /* 0x000fe8000e101d46 */
[----:B------:R-:W-:Y:S04]  /*10e00*/  @!P3 LDGSTS.E.BYPASS.LTC128B.128 [R20+0x14c00], desc[UR6][R4.64+0x80], !P2 ;  /* 0x14c000800414bfae */ /* 0x000fe8000d101d46 */
[----:B------:R-:W-:Y:S04]  /*10e10*/  @!P3 LDGSTS.E.BYPASS.LTC128B.128 [R20+0x18c00], desc[UR6][R4.64+0x100], !P1 ;  /* 0x18c001000414bfae */ /* 0x000fe8000c901d46 */
[----:B------:R1:W-:Y:S01]  /*10e20*/  @!P3 LDGSTS.E.BYPASS.LTC128B.128 [R20+0x1cc00], desc[UR6][R4.64+0x180], !P0 ;  /* 0x1cc001800414bfae */ /* 0x0003e2000c101d46 */
[----:B------:R-:W-:Y:S01]  /*10e30*/  ISETP.GE.AND P3, PT, R11, R6, PT ;  /* 0x000000060b00720c */ /* 0x000fe20003f66270 */
[----:B------:R-:W-:-:S02]  /*10e40*/  VIADD R11, R0, 0x30 ;  /* 0x00000030000b7836 */ /* 0x000fc40000000000 */
[----:B-1----:R-:W-:Y:S10]  /*10e50*/  SHFL.IDX PT, R5, R7, 0x3, 0x181f ;  /* 0x00781f0007057f89 */ /* 0x002ff400000e0000 */
[----:B0-----:R-:W-:Y:S01]  /*10e60*/  @!P3 IMAD.WIDE.U32 R2, R10, 0x2, R2 ;  /* 0x000000020a02b825 */ /* 0x001fe200078e0002 */
        /* <DEDUP_REMOVED lines=32> */
[----:B------:R1:W-:Y:S04]  /*11070*/  @!P3 LDGSTS.E.BYPASS.LTC128B.128 [R20+0x12c00], desc[UR6][R4.64], !P4 ;  /* 0x12c000000414bfae */ /* 0x0003e8000e101d46 */
[----:B------:R1:W-:Y:S04]  /*11080*/  @!P3 LDGSTS.E.BYPASS.LTC128B.128 [R20+0x16c00], desc[UR6][R4.64+0x80], !P2 ;  /* 0x16c000800414bfae */ /* 0x0003e8000d101d46 */
[----:B------:R1:W-:Y:S04]  /*11090*/  @!P3 LDGSTS.E.BYPASS.LTC128B.128 [R20+0x1ac00], desc[UR6][R4.64+0x100], !P1 ;  /* 0x1ac001000414bfae */ /* 0x0003e8000c901d46 */
[----:B------:R1:W-:Y:S01]  /*110a0*/  @!P3 LDGSTS.E.BYPASS.LTC128B.128 [R20+0x1ec00], desc[UR6][R4.64+0x180], !P0 ;  /* 0x1ec001800414bfae */ /* 0x0003e2000c101d46 */
[----:B------:R-:W-:-:S03]  /*110b0*/  ISETP.GE.AND P3, PT, R11, R6, PT ;  /* 0x000000060b00720c */ /* 0x000fc60003f66270 */
[----:B------:R-:W2:Y:S10]  /*110c0*/  SHFL.IDX PT, R7, R7, 0x7, 0x181f ;  /* 0x00f81f0007077f89 */ /* 0x000eb400000e0000 */
[----:B0-----:R-:W-:Y:S01]  /*110d0*/  @!P3 IMAD.WIDE.U32 R2, R10, 0x2, R2 ;  /* 0x000000020a02b825 */ /* 0x001fe200078e0002 */
[----:B------:R-:W-:-:S05]  /*110e0*/  @!P3 LEA R21, R9, UR38, 0x1 ;  /* 0x000000260915bc11 */ /* 0x000fca000f8e08ff */
[----:B------:R1:W-:Y:S04]  /*110f0*/  @!P3 LDGSTS.E.BYPASS.LTC128B.128 [R21+0x13400], desc[UR6][R2.64], !P4 ;  /* 0x134000000215bfae */ /* 0x0003e8000e101d46 */
[----:B------:R1:W-:Y:S04]  /*11100*/  @!P3 LDGSTS.E.BYPASS.LTC128B.128 [R21+0x17400], desc[UR6][R2.64+0x80], !P2 ;  /* 0x174000800215bfae */ /* 0x0003e8000d101d46 */
[----:B------:R1:W-:Y:S04]  /*11110*/  @!P3 LDGSTS.E.BYPASS.LTC128B.128 [R21+0x1b400], desc[UR6][R2.64+0x100], !P1 ;  /* 0x1b4001000215bfae */ /* 0x0003e8000c901d46 */
[----:B--2---:R1:W-:Y:S02]  /*11120*/  @!P3 LDGSTS.E.BYPASS.LTC128B.128 [R21+0x1f400], desc[UR6][R2.64+0x180], !P0 ;  /* 0x1f4001800215bfae */ /* 0x0043e4000c101d46 */
.L_x_1168:
[----:B-1----:R-:W-:Y:S01]  /*11130*/  VIADD R3, R0, 0x70 ;  /* 0x0000007000037836 */ /* 0x002fe20000000000 */
        /* <DEDUP_REMOVED lines=15> */
.L_x_1065:
[----:B------:R-:W-:Y:S05]  /*11230*/  BSYNC B0 ;  /* 0x0000000000007941 */ /* 0x000fea0003800000 */
.L_x_1064:
[----:B------:R-:W-:Y:S01]  /*11240*/  NOP ;  /* 0x0000000000007918 */ /* 0x000fe20000000000 */
[----:B------:R-:W-:Y:S01]  /*11250*/  SYNCS.ARRIVE.TRANS64.RED.A0T1 RZ, [UR38+0x30800], RZ ;  /* 0x030800ffffff79a7 */ /* 0x000fe20008200426 */
[----:B------:R-:W-:Y:S01]  /*11260*/  IMAD.MOV.U32 R2, RZ, RZ, 0x1 ;  /* 0x00000001ff027424 */ /* 0x000fe200078e00ff */
[----:B------:R-:W-:Y:S04]  /*11270*/  ARRIVES.LDGSTSBAR.64.TRANSCNT [UR38+0x30800] ;  /* 0x03080000ff0079b0 */ /* 0x000fe80008000aa6 */
[----:B------:R-:W-:Y:S01]  /*11280*/  SHF.L.U32 R2, R2, 0x1f, RZ ;  /* 0x0000001f02027819 */ /* 0x000fe200000006ff */
[----:B------:R-:W-:Y:S01]  /*11290*/  NOP ;  /* 0x0000000000007918 */ /* 0x000fe20000000000 */
[----:B------:R-:W2:Y:S01]  /*112a0*/  LDL.LU R3, [R1+0x8] ;  /* 0x0000080001037983 */ /* 0x000ea20000300800 */
[----:B------:R-:W-:Y:S01]  /*112b0*/  SYNCS.ARRIVE.TRANS64.A1T0 RZ, [UR38+0x30800], RZ ;  /* 0x030800ffffff79a7 */ /* 0x000fe20008100026 */
[----:B------:R-:W1:Y:S01]  /*112c0*/  SYNCS.PHASECHK.TRANS64.TRYWAIT P0, [UR38+0x30820], R2 ;  /* 0x03082002ff0075a7 */ /* 0x000e620008000166 */
[----:B--2---:R-:W-:-:S05]  /*112d0*/  VIADD R0, R3, 0xfffffffe ;  /* 0xfffffffe03007836 */ /* 0x004fca0000000000 */
[----:B------:R-:W-:Y:S01]  /*112e0*/  ISETP.GE.AND P1, PT, R0, UR39, PT ;  /* 0x0000002700007c0c */ /* 0x000fe2000bf26270 */
[----:B-1----:R-:W-:-:S12]  /*112f0*/  @!P0 BRA `(.L_x_1066) ;  /* 0x0000003c002c8947 */ /* 0x002fd80003800000 */
.L_x_1169:
[----:B0-----:R-:W-:Y:S02]  /*11300*/  IMAD.MOV.U32 R9, RZ, RZ, 0x1 ;  /* 0x00000001ff097424 */ /* 0x001fe400078e00ff */
[----:B------:R-:W-:Y:S01]  /*11310*/  IMAD.MOV.U32 R8, RZ, RZ, RZ ;  /* 0x000000ffff087224 */ /* 0x000fe200078e00ff */
[----:B------:R-:W-:Y:S06]  /*11320*/  @!P1 BRA `(.L_x_1067) ;  /* 0x0000002000f09947 */ /* 0x000fec0003800000 */
[----:B------:R-:W-:Y:S01]  /*11330*/  UIADD3 UR4, UR44, 0x1, URZ ;  /* 0x000000012c047890 */ /* 0x000fe2000fffe03f */
[----:B------:R-:W0:Y:S01]  /*11340*/  S2R R4, SR_TID.X ;  /* 0x0000000000047919 */ /* 0x000e220000002100 */
[----:B------:R-:W-:Y:S01]  /*11350*/  ULOP3.LUT UR5, URZ, UR42, URZ, 0x33, !UPT ;  /* 0x0000002a3f057292 */ /* 0x000fe2000f8e333f */
[----:B------:R-:W-:Y:S01]  /*11360*/  IMAD.MOV.U32 R9, RZ, RZ, 0x1 ;  /* 0x00000001ff097424 */ /* 0x000fe200078e00ff */
[----:B------:R-:W-:-:S04]  /*11370*/  UIMAD UR4, UR4, UR41, URZ ;  /* 0x00000029040472a4 */ /* 0x000fc8000f8e023f */
[----:B-1----:R-:W-:Y:S01]  /*11380*/  IMAD.U32 R3, RZ, RZ, UR5 ;  /* 0x00000005ff037e24 */ /* 0x002fe2000f8e00ff */
[----:B------:R-:W-:Y:S01]  /*11390*/  ULOP3.LUT UR5, URZ, UR39, URZ, 0x33, !UPT ;  /* 0x000000273f057292 */ /* 0x000fe2000f8e333f */
[----:B------:R-:W-:Y:S01]  /*113a0*/  LOP3.LUT R2, RZ, UR4, RZ, 0x33, !PT ;  /* 0x00000004ff027c12 */ /* 0x000fe2000f8e33ff */
[----:B------:R-:W-:-:S03]  /*113b0*/  ULOP3.LUT UR4, URZ, UR43, URZ, 0x33, !UPT ;  /* 0x0000002b3f047292 */ /* 0x000fc6000f8e333f */
[----:B------:R-:W-:Y:S01]  /*113c0*/  VIADDMNMX R2, R2, -UR40, R3, !PT ;  /* 0x8000002802027c46 */ /* 0x000fe2000f800103 */
[----:B------:R-:W-:-:S03]  /*113d0*/  IMAD.MOV.U32 R3, RZ, RZ, 0x2 ;  /* 0x00000002ff037424 */ /* 0x000fc600078e00ff */
[----:B------:R-:W-:-:S04]  /*113e0*/  VIMNMX R2, R2, UR4, !PT ;  /* 0x0000000402027c48 */ /* 0x000fc8000ffe0100 */
[----:B------:R-:W-:-:S05]  /*113f0*/  VIADDMNMX R3, R2, R3, UR5, !PT ;  /* 0x0000000502037e46 */ /* 0x000fca000f800103 */
[----:B------:R-:W-:-:S05]  /*11400*/  VIADD R5, R3, 0xfffffffe ;  /* 0xfffffffe03057836 */ /* 0x000fca0000000000 */
[-C--:B------:R-:W-:Y:S02]  /*11410*/  ISETP.NE.AND P0, PT, R5, R2.reuse, PT ;  /* 0x000000020500720c */ /* 0x080fe40003f05270 */
[----:B------:R-:W-:Y:S02]  /*11420*/  LOP3.LUT R2, RZ, R2, RZ, 0x33, !PT ;  /* 0x00000002ff027212 */ /* 0x000fe400078e33ff */
[----:B0-----:R-:W-:Y:S01]  /*11430*/  LOP3.LUT R10, R4, 0x1f, RZ, 0xc0, !PT ;  /* 0x0000001f040a7812 */ /* 0x001fe200078ec0ff */
[----:B------:R-:W-:Y:S02]  /*11440*/  IMAD.MOV.U32 R4, RZ, RZ, R16 ;  /* 0x000000ffff047224 */ /* 0x000fe400078e0010 */
[----:B------:R-:W-:-:S05]  /*11450*/  IMAD.IADD R3, R3, 0x1, R2 ;  /* 0x0000000103037824 */ /* 0x000fca00078e0202 */
[----:B------:R-:W-:Y:S01]  /*11460*/  LOP3.LUT R12, R3, 0x1, RZ, 0xc0, !PT ;  /* 0x00000001030c7812 */ /* 0x000fe200078ec0ff */
[----:B------:R-:W-:Y:S06]  /*11470*/  @!P0 BRA `(.L_x_1068) ;  /* 0x0000001400c88947 */ /* 0x000fec0003800000 */
[----:B------:R-:W-:Y:S01]  /*11480*/  BSSY B0, `(.L_x_1068) ;  /* 0x0000171000007945 */ /* 0x000fe20003800000 */
[----:B------:R-:W-:Y:S01]  /*11490*/  IADD3 R6, R3, -R12, RZ ;  /* 0x8000000c03067210 */ /* 0x000fe20007ffe0ff */
[----:B------:R-:W-:Y:S02]  /*114a0*/  IMAD.MOV.U32 R7, RZ, RZ, 0x1 ;  /* 0x00000001ff077424 */ /* 0x000fe400078e00ff */
[----:B------:R-:W-:-:S07]  /*114b0*/  IMAD.MOV.U32 R4, RZ, RZ, R16 ;  /* 0x000000ffff047224 */ /* 0x000fce00078e0010 */
.L_x_1107:
[----:B------:R-:W2:Y:S01]  /*114c0*/  LDL R2, [R1] ;  /* 0x0000000001027983 */ /* 0x000ea20000100800 */
[----:B------:R-:W-:Y:S01]  /*114d0*/  VIADD R6, R6, 0xfffffffe ;  /* 0xfffffffe06067836 */ /* 0x000fe20000000000 */
[----:B------:R-:W-:Y:S04]  /*114e0*/  BSSY B1, `(.L_x_1069) ;  /* 0x00000b3000017945 */ /* 0x000fe80003800000 */
[----:B------:R-:W-:Y:S02]  /*114f0*/  ISETP.NE.AND P2, PT, R6, RZ, PT ;  /* 0x000000ff0600720c */ /* 0x000fe40003f45270 */
[----:B--2---:R-:W-:-:S13]  /*11500*/  ISETP.NE.AND P0, PT, R2, RZ, PT ;  /* 0x000000ff0200720c */ /* 0x004fda0003f05270 */
[----:B------:R-:W-:Y:S05]  /*11510*/  @!P0 BRA `(.L_x_1070) ;  /* 0x0000000800bc8947 */ /* 0x000fea0003800000 */
[----:B------:R-:W2:Y:S01]  /*11520*/  LDL R2, [R1+0x4] ;  /* 0x0000040001027983 */ /* 0x000ea20000100800 */
[----:B------:R-:W-:Y:S01]  /*11530*/  IMAD.MOV.U32 R9, RZ, RZ, R0 ;  /* 0x000000ffff097224 */ /* 0x000fe200078e0000 */
        /* <DEDUP_REMOVED lines=11> */
[----:B------:R-:W-:-:S03]  /*115f0*/  IMAD R4, R18, UR5, R5 ;  /* 0x0000000512047c24 */ /* 0x000fc6000f8e0205 */
[--C-:B------:R-:W-:Y:S01]  /*11600*/  SHF.R.S32.HI R3, RZ, 0x1f, R2.reuse ;  /* 0x0000001fff037819 */ /* 0x100fe20000011402 */
[--C-:B------:R-:W-:Y:S02]  /*11610*/  IMAD.MOV R5, RZ, RZ, -R2.reuse ;  /* 0x000000ffff057224 */ /* 0x100fe400078e0a02 */
[----:B------:R-:W-:Y:S01]  /*11620*/  IMAD.WIDE.U32 R2, R18, UR4, R2 ;  /* 0x0000000412027c25 */ /* 0x000fe2000f8e0002 */
[----:B------:R-:W-:-:S03]  /*11630*/  ULDC.64 UR4, c[0x0][0x418] ;  /* 0x0001060000047ab9 */ /* 0x000fc60000000a00 */
[----:B------:R-:W-:Y:S01]  /*11640*/  IMAD.IADD R3, R4, 0x1, R3 ;  /* 0x0000000104037824 */ /* 0x000fe200078e0203 */
[----:B------:R-:W-:Y:S01]  /*11650*/  LEA R4, P0, R2, UR4, 0x2 ;  /* 0x0000000402047c11 */ /* 0x000fe2000f8010ff */
[----:B------:R-:W-:-:S03]  /*11660*/  IMAD R9, R9, R5, R0 ;  /* 0x0000000509097224 */ /* 0x000fc600078e0200 */
[----:B------:R-:W-:-:S05]  /*11670*/  LEA.HI.X R5, R2, UR5, R3, 0x2, P0 ;  /* 0x0000000502057c11 */ /* 0x000fca00080f1403 */
[----:B------:R0:W5:Y:S04]  /*11680*/  LDG.E R4, desc[UR6][R4.64] ;  /* 0x0000000604047981 */ /* 0x000168000c1e1900 */
.L_x_1071:
[----:B------:R-:W1:Y:S01]  /*11690*/  S2R R2, SR_TID.X ;  /* 0x0000000000027919 */ /* 0x000e620000002100 */
[----:B------:R-:W-:Y:S01]  /*116a0*/  BSSY B2, `(.L_x_1072) ;  /* 0x0000006000027945 */ /* 0x000fe20003800000 */
[----:B-1----:R-:W-:Y:S02]  /*116b0*/  LOP3.LUT R3, R2, 0x7f, RZ, 0xc0, !PT ;  /* 0x0000007f02037812 */ /* 0x002fe400078ec0ff */
[----:B------:R-:W-:Y:S02]  /*116c0*/  SHF.L.U32 R2, R7, 0x1f, RZ ;  /* 0x0000001f07027819 */ /* 0x000fe400000006ff */
[----:B------:R-:W-:Y:S02]  /*116d0*/  ISETP.NE.AND P1, PT, R3, RZ, PT ;  /* 0x000000ff0300720c */ /* 0x000fe40003f25270 */
[----:B------:R-:W1:Y:S02]  /*116e0*/  SYNCS.PHASECHK.TRANS64.TRYWAIT P0, [UR38+0x30848], R2 ;  /* 0x03084802ff0075a7 */ /* 0x000e640008000166 */
[----:B-1----:R-:W-:Y:S09]  /*116f0*/  @!P0 BRA `(.L_x_1073) ;  /* 0x0000003800448947 */ /* 0x002ff20003800000 */
.L_x_1170:
[----:B------:R-:W-:Y:S05]  /*11700*/  BSYNC B2 ;  /* 0x0000000000027941 */ /* 0x000fea0003800000 */
.L_x_1072:
[----:B------:R-:W-:Y:S04]  /*11710*/  BSSY B2, `(.L_x_1074) ;  /* 0x0000007000027945 */ /* 0x000fe80003800000 */
[----:B------:R-:W-:Y:S05]  /*11720*/  @P1 BRA `(.L_x_1075) ;  /* 0x0000000000141947 */ /* 0x000fea0003800000 */
[----:B------:R-:W-:Y:S01]  /*11730*/  ISETP.NE.AND P0, PT, R10, RZ, PT ;  /* 0x000000ff0a00720c */ /* 0x000fe20003f05270 */
[----:B-1----:R-:W-:-:S04]  /*11740*/  IMAD.MOV.U32 R3, RZ, RZ, 0x8000 ;  /* 0x00008000ff037424 */ /* 0x002fc800078e00ff */
[----:B------:R2:W-:Y:S08]  /*11750*/  SYNCS.ARRIVE.TRANS64 RZ, [UR38+0x30838], R3 ;  /* 0x03083803ffff79a7 */ /* 0x0005f00008000026 */
[----:B--2---:R-:W-:Y:S05]  /*11760*/  @!P0 BRA `(.L_x_1075) ;  /* 0x0000000000048947 */ /* 0x004fea0003800000 */
[----:B------:R-:W-:Y:S01]  /*11770*/  BPT.TRAP 0x1 ;  /* 0x000000040000795c */ /* 0x000fe20000300000 */
.L_x_1075:
[----:B------:R-:W-:Y:S05]  /*11780*/  BSYNC B2 ;  /* 0x0000000000027941 */ /* 0x000fea0003800000 */
.L_x_1074:
[----:B------:R-:W-:Y:S01]  /*11790*/  IMAD.MOV.U32 R14, RZ, RZ, RZ ;  /* 0x000000ffff0e7224 */ /* 0x000fe200078e00ff */
[----:B------:R-:W-:Y:S01]  /*117a0*/  ULDC.64 UR4, c[0x0][0x198] ;  /* 0x0000660000047ab9 */ /* 0x000fe20000000a00 */
[----:B------:R-:W-:Y:S01]  /*117b0*/  PLOP3.LUT P0, PT, PT, PT, PT, 0x80, 0x0 ;  /* 0x000000000000781c */ /* 0x000fe20003f0f070 */
[----:B------:R-:W-:Y:S01]  /*117c0*/  UIADD3 UR4, UP0, UR4, 0x370, URZ ;  /* 0x0000037004047890 */ /* 0x000fe2000ff1e03f */
[----:B-1----:R-:W-:Y:S01]  /*117d0*/  IMAD.SHL.U32 R3, R9, 0x40, RZ ;  /* 0x0000004009037824 */ /* 0x002fe200078e00ff */
[----:B------:R-:W-:Y:S01]  /*117e0*/  R2UR UR34, R14 ;  /* 0x000000000e2272ca */ /* 0x000fe200000e0000 */
[----:B------:R-:W-:Y:S02]  /*117f0*/  UIADD3 UR32, UR38, 0x28400, URZ ;  /* 0x0002840026207890 */ /* 0x000fe4000fffe03f */
[----:B------:R-:W-:Y:S02]  /*11800*/  UIADD3 UR33, UR38, 0x30838, URZ ;  /* 0x0003083826217890 */ /* 0x000fe4000fffe03f */
[----:B------:R-:W-:Y:S01]  /*11810*/  UIADD3.X UR5, URZ, UR5, URZ, UP0, !UPT ;  /* 0x000000053f057290 */ /* 0x000fe200087fe43f */
[----:B------:R-:W-:Y:S01]  /*11820*/  UMOV UR6, 0x0 ;  /* 0x0000000000067882 */ /* 0x000fe20000000000 */
[----:B------:R-:W-:-:S10]  /*11830*/  UMOV UR7, 0x14f00000 ;  /* 0x14f0000000077882 */ /* 0x000fd40000000000 */
.L_x_1076:
[----:B------:R-:W-:-:S13]  /*11840*/  @P0 ELECT P3, URZ, PT ;  /* 0x00000000003f082f */ /* 0x000fda0003860000 */
[----:B-----5:R-:W-:Y:S02]  /*11850*/  @P3 R2UR UR37, R4 ;  /* 0x00000000042532ca */ /* 0x020fe400000e0000 */
        /* <DEDUP_REMOVED lines=11> */
.L_x_1077:
        /* <DEDUP_REMOVED lines=15> */
.L_x_1078:
        /* <DEDUP_REMOVED lines=15> */
.L_x_1079:
        /* <DEDUP_REMOVED lines=12> */
.L_x_1171:
[----:B------:R-:W-:Y:S05]  /*11bb0*/  BSYNC B2 ;  /* 0x0000000000027941 */ /* 0x000fea0003800000 */
.L_x_1080:
        /* <DEDUP_REMOVED lines=9> */
.L_x_1083:
[----:B------:R-:W-:Y:S05]  /*11c50*/  BSYNC B2 ;  /* 0x0000000000027941 */ /* 0x000fea0003800000 */
.L_x_1082:
[----:B------:R-:W-:Y:S01]  /*11c60*/  R2UR UR6, R2 ;  /* 0x00000000020672ca */ /* 0x000fe200000e0000 */
[----:B------:R-:W-:Y:S01]  /*11c70*/  ULDC.64 UR4, c[0x0][0x198] ;  /* 0x0000660000047ab9 */ /* 0x000fe20000000a00 */
[----:B------:R-:W-:Y:S01]  /*11c80*/  R2UR UR7, R3 ;  /* 0x00000000030772ca */ /* 0x000fe200000e0000 */
[----:B------:R-:W-:Y:S01]  /*11c90*/  UIADD3 UR4, UP0, UR4, 0x470, URZ ;  /* 0x0000047004047890 */ /* 0x000fe2000ff1e03f */
[----:B------:R-:W-:Y:S01]  /*11ca0*/  R2UR UR10, R14 ;  /* 0x000000000e0a72ca */ /* 0x000fe200000e0000 */
[----:B------:R-:W-:Y:S01]  /*11cb0*/  IMAD.SHL.U32 R14, R17, 0x40, RZ ;  /* 0x00000040110e7824 */ /* 0x000fe200078e00ff */
[----:B------:R-:W-:Y:S01]  /*11cc0*/  PLOP3.LUT P0, PT, PT, PT, PT, 0x80, 0x0 ;  /* 0x000000000000781c */ /* 0x000fe20003f0f070 */
[----:B------:R-:W-:Y:S02]  /*11cd0*/  UIADD3 UR8, UR38, 0x400, URZ ;  /* 0x0000040026087890 */ /* 0x000fe4000fffe03f */
[----:B------:R-:W-:Y:S02]  /*11ce0*/  UIADD3 UR9, UR38, 0x30850, URZ ;  /* 0x0003085026097890 */ /* 0x000fe4000fffe03f */
[----:B------:R-:W-:-:S12]  /*11cf0*/  UIADD3.X UR5, URZ, UR5, URZ, UP0, !UPT ;  /* 0x000000053f057290 */ /* 0x000fd800087fe43f */
.L_x_1084:
        /* <DEDUP_REMOVED lines=13> */
.L_x_1085:
        /* <DEDUP_REMOVED lines=13> */
.L_x_1086:
        /* <DEDUP_REMOVED lines=13> */
.L_x_1087:
        /* <DEDUP_REMOVED lines=10> */
.L_x_1070:
[----:B------:R-:W-:Y:S05]  /*12010*/  BSYNC B1 ;  /* 0x0000000000017941 */ /* 0x000fea0003800000 */
.L_x_1069:
        /* <DEDUP_REMOVED lines=28> */
.L_x_1090:
[----:B------:R-:W1:Y:S01]  /*121e0*/  S2R R2, SR_TID.X ;  /* 0x0000000000027919 */ /* 0x000e620000002100 */
[----:B------:R-:W-:Y:S01]  /*121f0*/  BSSY B2, `(.L_x_1091) ;  /* 0x0000006000027945 */ /* 0x000fe20003800000 */
[----:B-1----:R-:W-:Y:S02]  /*12200*/  LOP3.LUT R3, R2, 0x7f, RZ, 0xc0, !PT ;  /* 0x0000007f02037812 */ /* 0x002fe400078ec0ff */
[----:B------:R-:W-:Y:S02]  /*12210*/  SHF.L.U32 R2, R9, 0x1f, RZ ;  /* 0x0000001f09027819 */ /* 0x000fe400000006ff */
[----:B------:R-:W-:Y:S02]  /*12220*/  ISETP.NE.AND P1, PT, R3, RZ, PT ;  /* 0x000000ff0300720c */ /* 0x000fe40003f25270 */
[----:B------:R-:W1:Y:S02]  /*12230*/  SYNCS.PHASECHK.TRANS64.TRYWAIT P0, [UR38+0x30840], R2 ;  /* 0x03084002ff0075a7 */ /* 0x000e640008000166 */
[----:B-1----:R-:W-:Y:S09]  /*12240*/  @!P0 BRA `(.L_x_1092) ;  /* 0x0000002c00a08947 */ /* 0x002ff20003800000 */
.L_x_1172:
[----:B------:R-:W-:Y:S05]  /*12250*/  BSYNC B2 ;  /* 0x0000000000027941 */ /* 0x000fea0003800000 */
.L_x_1091:
[----:B------:R-:W-:Y:S04]  /*12260*/  BSSY B2, `(.L_x_1093) ;  /* 0x0000007000027945 */ /* 0x000fe80003800000 */
[----:B------:R-:W-:Y:S05]  /*12270*/  @P1 BRA `(.L_x_1094) ;  /* 0x0000000000141947 */ /* 0x000fea0003800000 */
[----:B------:R-:W-:Y:S01]  /*12280*/  ISETP.NE.AND P0, PT, R10, RZ, PT ;  /* 0x000000ff0a00720c */ /* 0x000fe20003f05270 */
[----:B-1----:R-:W-:-:S04]  /*12290*/  IMAD.MOV.U32 R2, RZ, RZ, 0x8000 ;  /* 0x00008000ff027424 */ /* 0x002fc800078e00ff */
[----:B------:R2:W-:Y:S08]  /*122a0*/  SYNCS.ARRIVE.TRANS64 RZ, [UR38+0x30830], R2 ;  /* 0x03083002ffff79a7 */ /* 0x0005f00008000026 */
[----:B--2---:R-:W-:Y:S05]  /*122b0*/  @!P0 BRA `(.L_x_1094) ;  /* 0x0000000000048947 */ /* 0x004fea0003800000 */
[----:B------:R-:W-:Y:S01]  /*122c0*/  BPT.TRAP 0x1 ;  /* 0x000000040000795c */ /* 0x000fe20000300000 */
.L_x_1094:
[----:B------:R-:W-:Y:S05]  /*122d0*/  BSYNC B2 ;  /* 0x0000000000027941 */ /* 0x000fea0003800000 */
.L_x_1093:
        /* <DEDUP_REMOVED lines=11> */
.L_x_1095:
        /* <DEDUP_REMOVED lines=14> */
.L_x_1096:
        /* <DEDUP_REMOVED lines=14> */
.L_x_1097:
        /* <DEDUP_REMOVED lines=14> */
.L_x_1098:
        /* <DEDUP_REMOVED lines=12> */
.L_x_1173:
[----:B------:R-:W-:Y:S05]  /*126f0*/  BSYNC B2 ;  /* 0x0000000000027941 */ /* 0x000fea0003800000 */
.L_x_1099:
        /* <DEDUP_REMOVED lines=9> */
.L_x_1102:
[----:B------:R-:W-:Y:S05]  /*12790*/  BSYNC B2 ;  /* 0x0000000000027941 */ /* 0x000fea0003800000 */
.L_x_1101:
        /* <DEDUP_REMOVED lines=10> */
.L_x_1103:
        /* <DEDUP_REMOVED lines=13> */
.L_x_1104:
        /* <DEDUP_REMOVED lines=13> */
.L_x_1105:
        /* <DEDUP_REMOVED lines=13> */
.L_x_1106:
        /* <DEDUP_REMOVED lines=10> */
.L_x_1089:
[----:B------:R-:W-:Y:S05]  /*12b50*/  BSYNC B1 ;  /* 0x0000000000017941 */ /* 0x000fea0003800000 */
.L_x_1088:
[----:B------:R-:W-:Y:S01]  /*12b60*/  IADD3 R0, R0, -0x2, RZ ;  /* 0xfffffffe00007810 */ /* 0x000fe20007ffe0ff */
[----:B------:R-:W-:Y:S01]  /*12b70*/  IMAD.MOV.U32 R7, RZ, RZ, R9 ;  /* 0x000000ffff077224 */ /* 0x000fe200078e0009 */
[----:B------:R-:W-:Y:S06]  /*12b80*/  @P2 BRA `(.L_x_1107) ;  /* 0xffffffe8004c2947 */ /* 0x000fec000383ffff */
[----:B------:R-:W-:Y:S05]  /*12b90*/  BSYNC B0 ;  /* 0x0000000000007941 */ /* 0x000fea0003800000 */
.L_x_1068:
[----:B------:R-:W-:Y:S01]  /*12ba0*/  ISETP.NE.AND P0, PT, R12, RZ, PT ;  /* 0x000000ff0c00720c */ /* 0x000fe20003f05270 */
[----:B------:R-:W-:-:S12]  /*12bb0*/  BSSY B0, `(.L_x_1067) ;  /* 0x00000b3000007945 */ /* 0x000fd80003800000 */
[----:B------:R-:W-:Y:S05]  /*12bc0*/  @!P0 BRA `(.L_x_1108) ;  /* 0x0000000800c48947 */ /* 0x000fea0003800000 */
[----:B------:R-:W2:Y:S01]  /*12bd0*/  LDL R2, [R1] ;  /* 0x0000000001027983 */ /* 0x000ea20000100800 */
[----:B------:R-:W-:Y:S01]  /*12be0*/  IMAD.MOV.U32 R8, RZ, RZ, 0x1 ;  /* 0x00000001ff087424 */ /* 0x000fe200078e00ff */
        /* <DEDUP_REMOVED lines=25> */
.L_x_1109:
[----:B------:R-:W1:Y:S01]  /*12d80*/  S2R R2, SR_TID.X ;  /* 0x0000000000027919 */ /* 0x000e620000002100 */
[----:B------:R-:W-:Y:S01]  /*12d90*/  BSSY B1, `(.L_x_1110) ;  /* 0x0000006000017945 */ /* 0x000fe20003800000 */
[----:B-1----:R-:W-:Y:S02]  /*12da0*/  LOP3.LUT R3, R2, 0x7f, RZ, 0xc0, !PT ;  /* 0x0000007f02037812 */ /* 0x002fe400078ec0ff */
[----:B------:R-:W-:Y:S02]  /*12db0*/  SHF.L.U32 R2, R9, 0x1f, RZ ;  /* 0x0000001f09027819 */ /* 0x000fe400000006ff */
[----:B------:R-:W-:Y:S02]  /*12dc0*/  ISETP.NE.AND P1, PT, R3, RZ, PT ;  /* 0x000000ff0300720c */ /* 0x000fe40003f25270 */
[----:B------:R-:W1:Y:S02]  /*12dd0*/  SYNCS.PHASECHK.TRANS64.TRYWAIT P0, [UR38+0x30848], R2 ;  /* 0x03084802ff0075a7 */ /* 0x000e640008000166 */
[----:B-1----:R-:W-:Y:S09]  /*12de0*/  @!P0 BRA `(.L_x_1111) ;  /* 0x0000002000e88947 */ /* 0x002ff20003800000 */
.L_x_1174:
[----:B------:R-:W-:Y:S05]  /*12df0*/  BSYNC B1 ;  /* 0x0000000000017941 */ /* 0x000fea0003800000 */
.L_x_1110:
[----:B------:R-:W-:Y:S04]  /*12e00*/  BSSY B1, `(.L_x_1112) ;  /* 0x0000007000017945 */ /* 0x000fe80003800000 */
[----:B------:R-:W-:Y:S05]  /*12e10*/  @P1 BRA `(.L_x_1113) ;  /* 0x0000000000141947 */ /* 0x000fea0003800000 */
[----:B------:R-:W-:Y:S01]  /*12e20*/  ISETP.NE.AND P0, PT, R10, RZ, PT ;  /* 0x000000ff0a00720c */ /* 0x000fe20003f05270 */
[----:B-1----:R-:W-:-:S04]  /*12e30*/  IMAD.MOV.U32 R3, RZ, RZ, 0x8000 ;  /* 0x00008000ff037424 */ /* 0x002fc800078e00ff */
[----:B------:R2:W-:Y:S08]  /*12e40*/  SYNCS.ARRIVE.TRANS64 RZ, [UR38+0x30838], R3 ;  /* 0x03083803ffff79a7 */ /* 0x0005f00008000026 */
[----:B--2---:R-:W-:Y:S05]  /*12e50*/  @!P0 BRA `(.L_x_1113) ;  /* 0x0000000000048947 */ /* 0x004fea0003800000 */
[----:B------:R-:W-:Y:S01]  /*12e60*/  BPT.TRAP 0x1 ;  /* 0x000000040000795c */ /* 0x000fe20000300000 */
.L_x_1113:
[----:B------:R-:W-:Y:S05]  /*12e70*/  BSYNC B1 ;  /* 0x0000000000017941 */ /* 0x000fea0003800000 */
.L_x_1112:
[----:B0-----:R-:W-:Y:S01]  /*12e80*/  IMAD.MOV.U32 R5, RZ, RZ, RZ ;  /* 0x000000ffff057224 */ /* 0x001fe200078e00ff */
        /* <DEDUP_REMOVED lines=10> */
.L_x_1114:
        /* <DEDUP_REMOVED lines=14> */
.L_x_1115:
        /* <DEDUP_REMOVED lines=14> */
.L_x_1116:
        /* <DEDUP_REMOVED lines=14> */
.L_x_1117:
        /* <DEDUP_REMOVED lines=11> */
.L_x_1175:
[----:B------:R-:W-:Y:S05]  /*13280*/  BSYNC B1 ;  /* 0x0000000000017941 */ /* 0x000fea0003800000 */
.L_x_1118:
        /* <DEDUP_REMOVED lines=9> */
.L_x_1121:
[----:B------:R-:W-:Y:S05]  /*13320*/  BSYNC B1 ;  /* 0x0000000000017941 */ /* 0x000fea0003800000 */
.L_x_1120:
        /* <DEDUP_REMOVED lines=10> */
.L_x_1122:
        /* <DEDUP_REMOVED lines=13> */
.L_x_1123:
        /* <DEDUP_REMOVED lines=13> */
.L_x_1124:
        /* <DEDUP_REMOVED lines=13> */
.L_x_1125:
        /* <DEDUP_REMOVED lines=8> */
[----:B------:R-:W-:Y:S01]  /*136c0*/  IMAD.MOV.U32 R17, RZ, RZ, R0 ;  /* 0x000000ffff117224 */ /* 0x000fe200078e0000 */
[----:B------:R-:W-:-:S07]  /*136d0*/  MOV R16, R4 ;  /* 0x0000000400107202 */ /* 0x000fce0000000f00 */
.L_x_1108:
[----:B------:R-:W-:Y:S05]  /*136e0*/  BSYNC B0 ;  /* 0x0000000000007941 */ /* 0x000fea0003800000 */
.L_x_1067:
[----:B------:R-:W2:Y:S01]  /*136f0*/  LDL.LU R0, [R1] ;  /* 0x0000000001007983 */ /* 0x000ea20000300800 */
[----:B------:R-:W-:Y:S01]  /*13700*/  BSSY B0, `(.L_x_1126) ;  /* 0x0000051000007945 */ /* 0x000fe20003800000 */
[----:B--2---:R-:W-:-:S13]  /*13710*/  ISETP.NE.AND P0, PT, R0, RZ, PT ;  /* 0x000000ff0000720c */ /* 0x004fda0003f05270 */
[----:B------:R-:W-:Y:S05]  /*13720*/  @!P0 BRA `(.L_x_1127) ;  /* 0x0000000400388947 */ /* 0x000fea0003800000 */
[----:B------:R-:W0:Y:S01]  /*13730*/  S2R R0, SR_TID.X ;  /* 0x0000000000007919 */ /* 0x000e220000002100 */
[----:B-1----:R-:W-:Y:S01]  /*13740*/  LEA R3, R8, UR38, 0x3 ;  /* 0x0000002608037c11 */ /* 0x002fe2000f8e18ff */
[----:B------:R-:W-:Y:S01]  /*13750*/  BSSY B1, `(.L_x_1128) ;  /* 0x0000006000017945 */ /* 0x000fe20003800000 */
[----:B0-----:R-:W-:Y:S02]  /*13760*/  LOP3.LUT R2, R0, 0x7f, RZ, 0xc0, !PT ;  /* 0x0000007f00027812 */ /* 0x001fe400078ec0ff */
[----:B------:R-:W-:Y:S02]  /*13770*/  SHF.L.U32 R0, R9, 0x1f, RZ ;  /* 0x0000001f09007819 */ /* 0x000fe400000006ff */
[----:B------:R-:W-:Y:S02]  /*13780*/  ISETP.NE.AND P1, PT, R2, RZ, PT ;  /* 0x000000ff0200720c */ /* 0x000fe40003f25270 */
[----:B------:R-:W0:Y:S02]  /*13790*/  SYNCS.PHASECHK.TRANS64.TRYWAIT P0, [R3+URZ+0x30860], R0 ;  /* 0x03086000030075a7 */ /* 0x000e24000800017f */
[----:B0-----:R-:W-:Y:S09]  /*137a0*/  @!P0 BRA `(.L_x_1129) ;  /* 0x0000001800a88947 */ /* 0x001ff20003800000 */
.L_x_1176:
[----:B------:R-:W-:Y:S05]  /*137b0*/  BSYNC B1 ;  /* 0x0000000000017941 */ /* 0x000fea0003800000 */
.L_x_1128:
[----:B------:R-:W-:Y:S04]  /*137c0*/  BSSY B1, `(.L_x_1130) ;  /* 0x0000008000017945 */ /* 0x000fe80003800000 */
[----:B------:R-:W-:Y:S05]  /*137d0*/  @P1 BRA `(.L_x_1131) ;  /* 0x0000000000181947 */ /* 0x000fea0003800000 */
[----:B------:R-:W1:Y:S01]  /*137e0*/  S2R R2, SR_TID.X ;  /* 0x0000000000027919 */ /* 0x000e620000002100 */
[----:B0-----:R-:W-:-:S04]  /*137f0*/  IMAD.MOV.U32 R0, RZ, RZ, 0x8000 ;  /* 0x00008000ff007424 */ /* 0x001fc800078e00ff */
[----:B------:R2:W-:Y:S01]  /*13800*/  SYNCS.ARRIVE.TRANS64 RZ, [R3+URZ+0x30850], R0 ;  /* 0x0308500003ff79a7 */ /* 0x0005e2000800003f */
[----:B-1----:R-:W-:-:S13]  /*13810*/  LOP3.LUT P0, RZ, R2, 0x1f, RZ, 0xc0, !PT ;  /* 0x0000001f02ff7812 */ /* 0x002fda000780c0ff */
[----:B--2---:R-:W-:Y:S05]  /*13820*/  @!P0 BRA `(.L_x_1131) ;  /* 0x0000000000048947 */ /* 0x004fea0003800000 */
[----:B------:R-:W-:Y:S01]  /*13830*/  BPT.TRAP 0x1 ;  /* 0x000000040000795c */ /* 0x000fe20000300000 */
.L_x_1131:
[----:B------:R-:W-:Y:S05]  /*13840*/  BSYNC B1 ;  /* 0x0000000000017941 */ /* 0x000fea0003800000 */
.L_x_1130:
[----:B------:R-:W-:Y:S01]  /*13850*/  R2UR UR4, R8 ;  /* 0x00000000080472ca */ /* 0x000fe200000e0000 */
[----:B------:R-:W-:Y:S01]  /*13860*/  ULDC.64 UR6, c[0x0][0x198] ;  /* 0x0000660000067ab9 */ /* 0x000fe20000000a00 */
[----:B------:R-:W-:Y:S01]  /*13870*/  R2UR UR9, R3 ;  /* 0x00000000030972ca */ /* 0x000fe200000e0000 */
[----:B------:R-:W-:Y:S01]  /*13880*/  UIADD3 UR6, UP0, UR6, 0x470, URZ ;  /* 0x0000047006067890 */ /* 0x000fe2000ff1e03f */
[----:B------:R-:W-:Y:S01]  /*13890*/  PLOP3.LUT P0, PT, PT, PT, PT, 0x80, 0x0 ;  /* 0x000000000000781c */ /* 0x000fe20003f0f070 */
[----:B------:R-:W-:Y:S01]  /*138a0*/  IMAD.SHL.U32 R17, R17, 0x40, RZ ;  /* 0x0000004011117824 */ /* 0x000fe200078e00ff */
[----:B------:R-:W-:Y:S01]  /*138b0*/  UMOV UR14, 0x0 ;  /* 0x00000000000e7882 */ /* 0x000fe20000000000 */
[----:B------:R-:W-:Y:S01]  /*138c0*/  UIADD3.X UR7, URZ, UR7, URZ, UP0, !UPT ;  /* 0x000000073f077290 */ /* 0x000fe200087fe43f */
[----:B------:R-:W-:Y:S01]  /*138d0*/  UMOV UR15, 0x14f00000 ;  /* 0x14f00000000f7882 */ /* 0x000fe20000000000 */
[----:B------:R-:W-:-:S04]  /*138e0*/  UMOV UR10, URZ ;  /* 0x0000003f000a7c82 */ /* 0x000fc80008000000 */
[----:B------:R-:W-:Y:S02]  /*138f0*/  ULEA UR4, UR4, UR38, 0xf ;  /* 0x0000002604047291 */ /* 0x000fe4000f8e783f */
[----:B------:R-:W-:Y:S02]  /*13900*/  UIADD3 UR9, UR9, 0x30850, URZ ;  /* 0x0003085009097890 */ /* 0x000fe4000fffe03f */
[----:B------:R-:W-:-:S12]  /*13910*/  UIADD3 UR8, UR4, 0x400, URZ ;  /* 0x0000040004087890 */ /* 0x000fd8000fffe03f */
.L_x_1132:
        /* <DEDUP_REMOVED lines=8> */
[----:B------:R-:W-:Y:S01]  /*139a0*/  PLOP3.LUT P0, PT, PT, PT, PT, 0x80, 0x0 ;  /* 0x000000000000781c */ /* 0x000fe20003f0f070 */
[----:B------:R-:W-:Y:S01]  /*139b0*/  UIADD3 UR8, UR4, 0x2400, URZ ;  /* 0x0000240004087890 */ /* 0x000fe2000fffe03f */
[----:B------:R-:W-:Y:S01]  /*139c0*/  UMOV UR14, 0x0 ;  /* 0x00000000000e7882 */ /* 0x000fe20000000000 */
[----:B------:R-:W-:Y:S01]  /*139d0*/  UMOV UR15, 0x14f00000 ;  /* 0x14f00000000f7882 */ /* 0x000fe20000000000 */
[----:B------:R-:W-:-:S09]  /*139e0*/  UMOV UR10, 0x40 ;  /* 0x00000040000a7882 */ /* 0x000fd20000000000 */
.L_x_1133:
        /* <DEDUP_REMOVED lines=13> */
.L_x_1134:
        /* <DEDUP_REMOVED lines=10> */
[----:B------:R-:W-:Y:S02]  /*13b60*/  UMOV UR5, 0x14f00000 ;  /* 0x14f0000000057882 */ /* 0x000fe40000000000 */
[----:B------:R-:W-:Y:S01]  /*13b70*/  UMOV UR4, 0x0 ;  /* 0x0000000000047882 */ /* 0x000fe20000000000 */
[----:B------:R-:W-:-:S08]  /*13b80*/  UMOV UR10, 0xc0 ;  /* 0x000000c0000a7882 */ /* 0x000fd00000000000 */
.L_x_1135:
        /* <DEDUP_REMOVED lines=8> */
.L_x_1127:
[----:B------:R-:W-:Y:S05]  /*13c10*/  BSYNC B0 ;  /* 0x0000000000007941 */ /* 0x000fea0003800000 */
.L_x_1126:
[----:B0-----:R-:W-:Y:S02]  /*13c20*/  VIADD R0, R8, 0x1 ;  /* 0x0000000108007836 */ /* 0x001fe40000000000 */
[----:B-1----:R-:W-:-:S03]  /*13c30*/  IMAD.MOV.U32 R3, RZ, RZ, RZ ;  /* 0x000000ffff037224 */ /* 0x002fc600078e00ff */
[----:B------:R-:W-:-:S04]  /*13c40*/  ISETP.NE.AND P0, PT, R0, 0x2, PT ;  /* 0x000000020000780c */ /* 0x000fc80003f05270 */
[----:B------:R-:W-:Y:S02]  /*13c50*/  SEL R2, RZ, 0x1, P0 ;  /* 0x00000001ff027807 */ /* 0x000fe40000000000 */
[----:B------:R-:W-:Y:S02]  /*13c60*/  SEL R0, R0, RZ, P0 ;  /* 0x000000ff00007207 */ /* 0x000fe40000000000 */
[----:B------:R-:W-:-:S07]  /*13c70*/  LOP3.LUT R9, R9, R2, RZ, 0x3c, !PT ;  /* 0x0000000209097212 */ /* 0x000fce00078e3cff */
.L_x_1045:
[----:B------:R-:W0:Y:S01]  /*13c80*/  S2R R5, SR_CgaCtaId ;  /* 0x0000000000057919 */ /* 0x000e220000008800 */
[----:B------:R-:W-:Y:S02]  /*13c90*/  MOV R2, 0x400 ;  /* 0x0000040000027802 */ /* 0x000fe40000000f00 */
[----:B------:R-:W-:Y:S02]  /*13ca0*/  SHF.L.U32 R3, R3, 0x1f, RZ ;  /* 0x0000001f03037819 */ /* 0x000fe400000006ff */
[----:B0-----:R-:W-:-:S04]  /*13cb0*/  LEA R2, R5, R2, 0x18 ;  /* 0x0000000205027211 */ /* 0x001fc800078ec0ff */
[----:B------:R-:W0:Y:S02]  /*13cc0*/  SYNCS.PHASECHK.TRANS64.TRYWAIT P0, [R2+URZ+0x30820], R3 ;  /* 0x03082003020075a7 */ /* 0x000e24000800017f */
[----:B0-----:R-:W-:Y:S05]  /*13cd0*/  @!P0 BRA `(.L_x_1136) ;  /* 0x0000001400708947 */ /* 0x001fea0003800000 */
.L_x_1177:
[----:B------:R-:W-:-:S03]  /*13ce0*/  UMOV UR4, 0xffffffff ;  /* 0xffffffff00047882 */ /* 0x000fc60000000000 */
[----:B------:R-:W-:Y:S05]  /*13cf0*/  BRA.DIV UR4, `(.L_x_1137) ;  /* 0x00000016047c7947 */ /* 0x000fea000b800000 */
[----:B0-----:R-:W0:Y:S02]  /*13d00*/  S2R R3, SR_TID.X ;  /* 0x0000000000037919 */ /* 0x001e240000002100 */
[----:B0-----:R-:W-:-:S04]  /*13d10*/  SHF.R.U32.HI R3, RZ, 0x5, R3 ;  /* 0x00000005ff037819 */ /* 0x001fc80000011603 */
[----:B------:R-:W-:-:S05]  /*13d20*/  LOP3.LUT R3, R3, 0x3, RZ, 0xc0, !PT ;  /* 0x0000000303037812 */ /* 0x000fca00078ec0ff */
[----:B------:R0:W1:Y:S02]  /*13d30*/  SHFL.IDX PT, R14, R3, RZ, 0x1f ;  /* 0x00001fff030e7589 */ /* 0x00006400000e0000 */
.L_x_1180:
[----:B-1----:R-:W-:-:S13]  /*13d40*/  ISETP.NE.AND P0, PT, R14, RZ, PT ;  /* 0x000000ff0e00720c */ /* 0x002fda0003f05270 */
[----:B------:R-:W-:Y:S05]  /*13d50*/  @P0 BRA `(.L_x_961) ;  /* 0x0000000000900947 */ /* 0x000fea0003800000 */
[----:B------:R-:W-:-:S03]  /*13d60*/  UMOV UR4, 0xffffffff ;  /* 0xffffffff00047882 */ /* 0x000fc60000000000 */
[----:B------:R-:W-:Y:S05]  /*13d70*/  BRA.DIV UR4, `(.L_x_1138) ;  /* 0x0000001604907947 */ /* 0x000fea000b800000 */
[----:B------:R-:W-:-:S13]  /*13d80*/  ELECT P6, URZ, PT ;  /* 0x00000000003f782f */ /* 0x000fda00038c0000 */
.L_x_1183:
[----:B------:R-:W-:Y:S05]  /*13d90*/  @!P6 BRA `(.L_x_961) ;  /* 0x000000000080e947 */ /* 0x000fea0003800000 */
[----:B0-----:R-:W2:Y:S02]  /*13da0*/  LDL R3, [R1+0xc] ;  /* 0x00000c0001037983 */ /* 0x001ea40000100800 */
[----:B--2---:R-:W-:-:S13]  /*13db0*/  R2UR UR4, R3 ;  /* 0x00000000030472ca */ /* 0x004fda00000e0000 */
[----:B------:R-:W-:-:S06]  /*13dc0*/  ULOP3.LUT UR4, UR4, 0x2, URZ, 0xfc, !UPT ;  /* 0x0000000204047892 */ /* 0x000fcc000f8efc3f */
[----:B------:R-:W-:-:S05]  /*13dd0*/  IMAD.U32 R3, RZ, RZ, UR4 ;  /* 0x00000004ff037e24 */ /* 0x000fca000f8e00ff */
[----:B------:R-:W-:-:S13]  /*13de0*/  ISETP.NE.AND P2, PT, R3, 0x3, PT ;  /* 0x000000030300780c */ /* 0x000fda0003f45270 */
[----:B------:R-:W-:Y:S05]  /*13df0*/  @!P2 BRA `(.L_x_1139) ;  /* 0x000000000004a947 */ /* 0x000fea0003800000 */
[----:B------:R-:W-:Y:S01]  /*13e00*/  BPT.TRAP 0x1 ;  /* 0x000000040000795c */ /* 0x000fe20000300000 */
.L_x_1139:
[----:B------:R-:W-:Y:S01]  /*13e10*/  VIADD R7, R2, 0x30840 ;  /* 0x0003084002077836 */ /* 0x000fe20000000000 */
[----:B------:R-:W-:Y:S01]  /*13e20*/  SHF.L.U32 R5, R9, 0x1f, RZ ;  /* 0x0000001f09057819 */ /* 0x000fe200000006ff */
[C---:B------:R-:W-:Y:S02]  /*13e30*/  VIADD R3, R0.reuse, 0x1 ;  /* 0x0000000100037836 */ /* 0x040fe40000000000 */
[----:B------:R-:W-:-:S03]  /*13e40*/  IMAD R6, R0, 0x8, R7 ;  /* 0x0000000800067824 */ /* 0x000fc600078e0207 */
[C---:B------:R-:W-:Y:S01]  /*13e50*/  ISETP.NE.AND P1, PT, R3.reuse, 0x2, PT ;  /* 0x000000020300780c */ /* 0x040fe20003f25270 */
[----:B------:R-:W0:Y:S03]  /*13e60*/  SYNCS.PHASECHK.TRANS64.TRYWAIT P0, [R6+URZ], R5 ;  /* 0x00000005060075a7 */ /* 0x000e26000800017f */
[----:B------:R-:W-:Y:S02]  /*13e70*/  SEL R4, RZ, 0x1, P1 ;  /* 0x00000001ff047807 */ /* 0x000fe40000800000 */
[----:B------:R-:W-:Y:S02]  /*13e80*/  SEL R8, R3, RZ, P1 ;  /* 0x000000ff03087207 */ /* 0x000fe40000800000 */
[----:B------:R-:W-:-:S03]  /*13e90*/  LOP3.LUT R4, R9, R4, RZ, 0x3c, !PT ;  /* 0x0000000409047212 */ /* 0x000fc600078e3cff */
[----:B------:R-:W-:Y:S01]  /*13ea0*/  IMAD R3, R8, 0x8, R7 ;  /* 0x0000000808037824 */ /* 0x000fe200078e0207 */
[----:B------:R-:W-:Y:S01]  /*13eb0*/  SHF.L.U32 R4, R4, 0x1f, RZ ;  /* 0x0000001f04047819 */ /* 0x000fe200000006ff */
[----:B0-----:R-:W-:Y:S06]  /*13ec0*/  @!P0 BRA `(.L_x_1140) ;  /* 0x00000014005c8947 */ /* 0x001fec0003800000 */
.L_x_1184:
[----:B------:R-:W1:Y:S02]  /*13ed0*/  SYNCS.PHASECHK.TRANS64.TRYWAIT P0, [R3+URZ], R4 ;  /* 0x00000004030075a7 */ /* 0x000e64000800017f */
[----:B-1----:R-:W-:Y:S05]  /*13ee0*/  @!P0 BRA `(.L_x_1141) ;  /* 0x0000001400688947 */ /* 0x002fea0003800000 */
.L_x_1185:
[----:B------:R-:W-:Y:S05]  /*13ef0*/  @!P2 BRA `(.L_x_1142) ;  /* 0x000000000004a947 */ /* 0x000fea0003800000 */
[----:B------:R-:W-:Y:S01]  /*13f00*/  BPT.TRAP 0x1 ;  /* 0x000000040000795c */ /* 0x000fe20000300000 */
.L_x_1142:
[----:B-1----:R-:W-:-:S04]  /*13f10*/  VIADD R3, R2, 0x30860 ;  /* 0x0003086002037836 */ /* 0x002fc80000000000 */
[----:B------:R-:W-:-:S04]  /*13f20*/  IMAD R0, R0, 0x8, R3 ;  /* 0x0000000800007824 */ /* 0x000fc800078e0203 */
[----:B------:R-:W1:Y:S02]  /*13f30*/  SYNCS.PHASECHK.TRANS64.TRYWAIT P0, [R0+URZ], R5 ;  /* 0x00000005000075a7 */ /* 0x000e64000800017f */
[----:B-1----:R-:W-:Y:S05]  /*13f40*/  @!P0 BRA `(.L_x_1143) ;  /* 0x0000001400648947 */ /* 0x002fea0003800000 */
.L_x_1186:
[----:B------:R-:W-:-:S07]  /*13f50*/  IMAD R3, R8, 0x8, R3 ;  /* 0x0000000808037824 */ /* 0x000fce00078e0203 */
.L_x_1144:
[----:B--2---:R2:W3:Y:S02]  /*13f60*/  SYNCS.PHASECHK.TRANS64.TRYWAIT P0, [R3+URZ], R4 ;  /* 0x00000004030075a7 */ /* 0x0044e4000800017f */
[----:B---3--:R-:W-:Y:S05]  /*13f70*/  @!P0 NANOSLEEP.SYNCS 0x989680 ;  /* 0x009896800000895d */ /* 0x008fea0003900000 */
[----:B------:R-:W3:Y:S02]  /*13f80*/  @!P0 SYNCS.PHASECHK.TRANS64 P0, [R3+URZ], R4 ;  /* 0x00000004030085a7 */ /* 0x000ee4000800007f */
[----:B---3--:R-:W-:Y:S05]  /*13f90*/  @!P0 BRA `(.L_x_1144) ;  /* 0xfffffffc00f08947 */ /* 0x008fea000383ffff */
.L_x_961:
[----:B------:R-:W-:Y:S05]  /*13fa0*/  BSYNC B6 ;  /* 0x0000000000067941 */ /* 0x000fea0003800000 */
.L_x_958:
[----:B------:R-:W-:Y:S05]  /*13fb0*/  EXIT ;  /* 0x000000000000794d */ /* 0x000fea0003800000 */
.L_x_971:
[----:B------:R-:W-:-:S13]  /*13fc0*/  R2UR UR4, R16 ;  /* 0x00000000100472ca */ /* 0x000fda00000e0000 */
[----:B0-----:R-:W-:-:S04]  /*13fd0*/  IMAD.U32 R3, RZ, RZ, UR4 ;  /* 0x00000004ff037e24 */ /* 0x001fc8000f8e00ff */
[----:B------:R0:W1:Y:S03]  /*13fe0*/  SYNCS.PHASECHK.TRANS64.TRYWAIT P0, [R3+URZ+0x30800], R0 ;  /* 0x03080000030075a7 */ /* 0x000066000800017f */
[----:B-1----:R-:W-:Y:S05]  /*13ff0*/  @!P0 NANOSLEEP.SYNCS 0x989680 ;  /* 0x009896800000895d */ /* 0x002fea0003900000 */
[----:B------:R-:W1:Y:S02]  /*14000*/  @!P0 SYNCS.PHASECHK.TRANS64 P0, [R3+URZ+0x30800], R0 ;  /* 0x03080000030085a7 */ /* 0x000e64000800007f */
[----:B-1----:R-:W-:Y:S05]  /*14010*/  @!P0 BRA `(.L_x_971) ;  /* 0xfffffffc00e88947 */ /* 0x002fea000383ffff */
[----:B------:R-:W-:Y:S05]  /*14020*/  BRA `(.L_x_1145) ;  /* 0xfffffed8007c7947 */ /* 0x000fea000383ffff */
.L_x_975:
[----:B------:R-:W-:-:S13]  /*14030*/  R2UR UR4, R16 ;  /* 0x00000000100472ca */ /* 0x000fda00000e0000 */
[----:B0-----:R-:W-:-:S04]  /*14040*/  IMAD.U32 R3, RZ, RZ, UR4 ;  /* 0x00000004ff037e24 */ /* 0x001fc8000f8e00ff */
[----:B------:R0:W2:Y:S03]  /*14050*/  SYNCS.PHASECHK.TRANS64.TRYWAIT P0, [R3+URZ+0x30830], R0 ;  /* 0x03083000030075a7 */ /* 0x0000a6000800017f */
[----:B--2---:R-:W-:Y:S05]  /*14060*/  @!P0 NANOSLEEP.SYNCS 0x989680 ;  /* 0x009896800000895d */ /* 0x004fea0003900000 */
[----:B------:R-:W2:Y:S02]  /*14070*/  @!P0 SYNCS.PHASECHK.TRANS64 P0, [R3+URZ+0x30830], R0 ;  /* 0x03083000030085a7 */ /* 0x000ea4000800007f */
[----:B--2---:R-:W-:Y:S05]  /*14080*/  @!P0 BRA `(.L_x_975) ;  /* 0xfffffffc00e88947 */ /* 0x004fea000383ffff */
[----:B------:R-:W-:Y:S05]  /*14090*/  BRA `(.L_x_974) ;  /* 0xfffffed800b07947 */ /* 0x000fea000383ffff */
.L_x_991:
[----:B-1----:R-:W-:-:S04]  /*140a0*/  IMAD.U32 R152, RZ, RZ, UR60 ;  /* 0x0000003cff987e24 */ /* 0x002fc8000f8e00ff */
[----:B------:R1:W2:Y:S03]  /*140b0*/  SYNCS.PHASECHK.TRANS64.TRYWAIT P0, [R152+URZ+0x30830], R23 ;  /* 0x03083017980075a7 */ /* 0x0002a6000800017f */
[----:B--2---:R-:W-:Y:S05]  /*140c0*/  @!P0 NANOSLEEP.SYNCS 0x989680 ;  /* 0x009896800000895d */ /* 0x004fea0003900000 */
[----:B------:R-:W2:Y:S02]  /*140d0*/  @!P0 SYNCS.PHASECHK.TRANS64 P0, [R152+URZ+0x30830], R23 ;  /* 0x03083017980085a7 */ /* 0x000ea4000800007f */
[----:B--2---:R-:W-:Y:S05]  /*140e0*/  @!P0 BRA `(.L_x_991) ;  /* 0xfffffffc00ec8947 */ /* 0x004fea000383ffff */
[----:B------:R-:W-:Y:S05]  /*140f0*/  BRA `(.L_x_990) ;  /* 0xffffff0400ec7947 */ /* 0x000fea000383ffff */
.L_x_995:
[----:B-1----:R-:W-:-:S04]  /*14100*/  IMAD.U32 R23, RZ, RZ, UR14 ;  /* 0x0000000eff177e24 */ /* 0x002fc8000f8e00ff */
[----:B------:R1:W2:Y:S03]  /*14110*/  SYNCS.PHASECHK.TRANS64.TRYWAIT P0, [R23+URZ+0x30850], R0 ;  /* 0x03085000170075a7 */ /* 0x0002a6000800017f */
[----:B--2---:R-:W-:Y:S05]  /*14120*/  @!P0 NANOSLEEP.SYNCS 0x989680 ;  /* 0x009896800000895d */ /* 0x004fea0003900000 */
[----:B------:R-:W2:Y:S02]  /*14130*/  @!P0 SYNCS.PHASECHK.TRANS64 P0, [R23+URZ+0x30850], R0 ;  /* 0x03085000170085a7 */ /* 0x000ea4000800007f */
[----:B--2---:R-:W-:Y:S05]  /*14140*/  @!P0 BRA `(.L_x_995) ;  /* 0xfffffffc00ec8947 */ /* 0x004fea000383ffff */
[----:B------:R-:W-:Y:S05]  /*14150*/  BRA `(.L_x_994) ;  /* 0xffffff14008c7947 */ /* 0x000fea000383ffff */
.L_x_1012:
[----:B-1----:R-:W-:-:S04]  /*14160*/  IMAD.U32 R4, RZ, RZ, UR7 ;  /* 0x00000007ff047e24 */ /* 0x002fc8000f8e00ff */
[----:B------:R1:W2:Y:S03]  /*14170*/  SYNCS.PHASECHK.TRANS64.TRYWAIT P0, [R4+URZ+0x30830], R3 ;  /* 0x03083003040075a7 */ /* 0x0002a6000800017f */
[----:B--2---:R-:W-:Y:S05]  /*14180*/  @!P0 NANOSLEEP.SYNCS 0x989680 ;  /* 0x009896800000895d */ /* 0x004fea0003900000 */
[----:B------:R-:W2:Y:S02]  /*14190*/  @!P0 SYNCS.PHASECHK.TRANS64 P0, [R4+URZ+0x30830], R3 ;  /* 0x03083003040085a7 */ /* 0x000ea4000800007f */
[----:B--2---:R-:W-:Y:S05]  /*141a0*/  @!P0 BRA `(.L_x_1012) ;  /* 0xfffffffc00ec8947 */ /* 0x004fea000383ffff */
[----:B------:R-:W-:Y:S05]  /*141b0*/  BRA `(.L_x_1011) ;  /* 0xffffff3000b87947 */ /* 0x000fea000383ffff */
.L_x_1016:
[----:B01----:R-:W-:-:S04]  /*141c0*/  MOV R3, UR14 ;  /* 0x0000000e00037c02 */ /* 0x003fc80008000f00 */
[----:B------:R0:W1:Y:S03]  /*141d0*/  SYNCS.PHASECHK.TRANS64.TRYWAIT P0, [R3+URZ+0x30850], R0 ;  /* 0x03085000030075a7 */ /* 0x000066000800017f */
[----:B-1----:R-:W-:Y:S05]  /*141e0*/  @!P0 NANOSLEEP.SYNCS 0x989680 ;  /* 0x009896800000895d */ /* 0x002fea0003900000 */
[----:B------:R-:W1:Y:S02]  /*141f0*/  @!P0 SYNCS.PHASECHK.TRANS64 P0, [R3+URZ+0x30850], R0 ;  /* 0x03085000030085a7 */ /* 0x000e64000800007f */
[----:B-1----:R-:W-:Y:S05]  /*14200*/  @!P0 BRA `(.L_x_1016) ;  /* 0xfffffffc00ec8947 */ /* 0x002fea000383ffff */
[----:B------:R-:W-:Y:S05]  /*14210*/  BRA `(.L_x_1015) ;  /* 0xffffff4000387947 */ /* 0x000fea000383ffff */
.L_x_1022:
[----:B-1----:R-:W-:-:S04]  /*14220*/  IMAD.U32 R4, RZ, RZ, UR60 ;  /* 0x0000003cff047e24 */ /* 0x002fc8000f8e00ff */
[----:B------:R1:W2:Y:S03]  /*14230*/  SYNCS.PHASECHK.TRANS64.TRYWAIT P0, [R4+URZ+0x30830], R3 ;  /* 0x03083003040075a7 */ /* 0x0002a6000800017f */
[----:B--2---:R-:W-:Y:S05]  /*14240*/  @!P0 NANOSLEEP.SYNCS 0x989680 ;  /* 0x009896800000895d */ /* 0x004fea0003900000 */
[----:B------:R-:W2:Y:S02]  /*14250*/  @!P0 SYNCS.PHASECHK.TRANS64 P0, [R4+URZ+0x30830], R3 ;  /* 0x03083003040085a7 */ /* 0x000ea4000800007f */
[----:B--2---:R-:W-:Y:S05]  /*14260*/  @!P0 BRA `(.L_x_1022) ;  /* 0xfffffffc00ec8947 */ /* 0x004fea000383ffff */
[----:B------:R-:W-:Y:S05]  /*14270*/  BRA `(.L_x_1021) ;  /* 0xffffff4c00d07947 */ /* 0x000fea000383ffff */
.L_x_1026:
[----:B01----:R-:W-:-:S04]  /*14280*/  IMAD.U32 R3, RZ, RZ, UR14 ;  /* 0x0000000eff037e24 */ /* 0x003fc8000f8e00ff */
[----:B------:R0:W1:Y:S03]  /*14290*/  SYNCS.PHASECHK.TRANS64.TRYWAIT P0, [R3+URZ+0x30850], R0 ;  /* 0x03085000030075a7 */ /* 0x000066000800017f */
[----:B-1----:R-:W-:Y:S05]  /*142a0*/  @!P0 NANOSLEEP.SYNCS 0x989680 ;  /* 0x009896800000895d */ /* 0x002fea0003900000 */
[----:B------:R-:W1:Y:S02]  /*142b0*/  @!P0 SYNCS.PHASECHK.TRANS64 P0, [R3+URZ+0x30850], R0 ;  /* 0x03085000030085a7 */ /* 0x000e64000800007f */
[----:B-1----:R-:W-:Y:S05]  /*142c0*/  @!P0 BRA `(.L_x_1026) ;  /* 0xfffffffc00ec8947 */ /* 0x002fea000383ffff */
[----:B------:R-:W-:Y:S05]  /*142d0*/  BRA `(.L_x_1025) ;  /* 0xffffff5c00547947 */ /* 0x000fea000383ffff */
.L_x_1039:
[----:B-1----:R-:W-:-:S04]  /*142e0*/  IMAD.U32 R5, RZ, RZ, UR7 ;  /* 0x00000007ff057e24 */ /* 0x002fc8000f8e00ff */
[----:B------:R1:W2:Y:S03]  /*142f0*/  SYNCS.PHASECHK.TRANS64.TRYWAIT P0, [R5+URZ+0x30850], R0 ;  /* 0x03085000050075a7 */ /* 0x0002a6000800017f */
[----:B--2---:R-:W-:Y:S05]  /*14300*/  @!P0 NANOSLEEP.SYNCS 0x989680 ;  /* 0x009896800000895d */ /* 0x004fea0003900000 */
[----:B------:R-:W2:Y:S02]  /*14310*/  @!P0 SYNCS.PHASECHK.TRANS64 P0, [R5+URZ+0x30850], R0 ;  /* 0x03085000050085a7 */ /* 0x000ea4000800007f */
[----:B--2---:R-:W-:Y:S05]  /*14320*/  @!P0 BRA `(.L_x_1039) ;  /* 0xfffffffc00ec8947 */ /* 0x004fea000383ffff */
[----:B------:R-:W-:Y:S05]  /*14330*/  BRA `(.L_x_1038) ;  /* 0xffffff7c00907947 */ /* 0x000fea000383ffff */
.L_x_1056:
[----:B------:R-:W-:Y:S02]  /*14340*/  IMAD.MOV.U32 R13, RZ, RZ, R0 ;  /* 0x000000ffff0d7224 */ /* 0x000fe400078e0000 */
[----:B------:R-:W-:Y:S02]  /*14350*/  IMAD.MOV.U32 R12, RZ, RZ, RZ ;  /* 0x000000ffff0c7224 */ /* 0x000fe400078e00ff */
[----:B------:R-:W-:Y:S02]  /*14360*/  IMAD.MOV.U32 R11, RZ, RZ, 0x1f ;  /* 0x0000001fff0b7424 */ /* 0x000fe400078e00ff */
[----:B------:R-:W-:-:S07]  /*14370*/  IMAD.MOV.U32 R15, RZ, RZ, -0x1 ;  /* 0xffffffffff0f7424 */ /* 0x000fce00078e00ff */
[----:B------:R-:W-:Y:S05]  /*14380*/  WARPSYNC.COLLECTIVE R15, `(.L_x_1146) ;  /* 0x000000000f087348 */ /* 0x000fea0003c00000 */
[----:B------:R0:W1:Y:S02]  /*14390*/  SHFL.IDX P6, R14, R13, R12, R11 ;  /* 0x0000000c0d0e7389 */ /* 0x00006400000c000b */
[----:B01----:R-:W-:Y:S01]  /*143a0*/  ENDCOLLECTIVE ;  /* 0x000000000000791b */ /* 0x003fe20003800000 */
.L_x_1146:
[----:B------:R-:W-:Y:S05]  /*143b0*/  BRA `(.L_x_1147) ;  /* 0xffffffbc009c7947 */ /* 0x000fea000383ffff */
.L_x_1058:
[----:B------:R-:W-:Y:S01]  /*143c0*/  BSSY B0, `(.L_x_1148) ;  /* 0x0000006000007945 */ /* 0x000fe20003800000 */
[----:B------:R-:W-:-:S07]  /*143d0*/  IMAD.MOV.U32 R15, RZ, RZ, -0x1 ;  /* 0xffffffffff0f7424 */ /* 0x000fce00078e00ff */
[----:B0-----:R-:W-:Y:S05]  /*143e0*/  WARPSYNC.COLLECTIVE R15, `(.L_x_1149) ;  /* 0x000000000f0c7348 */ /* 0x001fea0003c00000 */
[----:B------:R-:W-:Y:S02]  /*143f0*/  ELECT P6, UR62, PT ;  /* 0x00000000003e782f */ /* 0x000fe400038c0000 */
[----:B------:R-:W-:Y:S01]  /*14400*/  MOV R14, UR62 ;  /* 0x0000003e000e7c02 */ /* 0x000fe20008000f00 */
[----:B0-----:R-:W-:Y:S10]  /*14410*/  ENDCOLLECTIVE ;  /* 0x000000000000791b */ /* 0x001ff40003800000 */
.L_x_1149:
[----:B------:R-:W-:Y:S05]  /*14420*/  BSYNC B0 ;  /* 0x0000000000007941 */ /* 0x000fea0003800000 */
.L_x_1148:
[----:B------:R-:W-:Y:S05]  /*14430*/  BRA `(.L_x_1150) ;  /* 0xffffffbc009c7947 */ /* 0x000fea000383ffff */
.L_x_1060:
[----:B0-----:R-:W-:-:S04]  /*14440*/  IMAD.U32 R3, RZ, RZ, UR38 ;  /* 0x00000026ff037e24 */ /* 0x001fc8000f8e00ff */
[----:B------:R0:W1:Y:S03]  /*14450*/  SYNCS.PHASECHK.TRANS64.TRYWAIT P0, [R3+URZ+0x30840], R0 ;  /* 0x03084000030075a7 */ /* 0x000066000800017f */
[----:B-1----:R-:W-:Y:S05]  /*14460*/  @!P0 NANOSLEEP.SYNCS 0x989680 ;  /* 0x009896800000895d */ /* 0x002fea0003900000 */
[----:B------:R-:W1:Y:S02]  /*14470*/  @!P0 SYNCS.PHASECHK.TRANS64 P0, [R3+URZ+0x30840], R0 ;  /* 0x03084000030085a7 */ /* 0x000e64000800007f */
[----:B-1----:R-:W-:Y:S05]  /*14480*/  @!P0 BRA `(.L_x_1060) ;  /* 0xfffffffc00ec8947 */ /* 0x002fea000383ffff */
[----:B------:R-:W-:Y:S05]  /*14490*/  BRA `(.L_x_1151) ;  /* 0xffffffbc00f87947 */ /* 0x000fea000383ffff */
.L_x_1063:
[----:B------:R-:W-:Y:S02]  /*144a0*/  IMAD.MOV.U32 R13, RZ, RZ, R7 ;  /* 0x000000ffff0d7224 */ /* 0x000fe400078e0007 */
[----:B------:R-:W-:Y:S02]  /*144b0*/  IMAD.MOV.U32 R12, RZ, RZ, RZ ;  /* 0x000000ffff0c7224 */ /* 0x000fe400078e00ff */
[----:B------:R-:W-:Y:S02]  /*144c0*/  IMAD.MOV.U32 R11, RZ, RZ, 0x181f ;  /* 0x0000181fff0b7424 */ /* 0x000fe400078e00ff */
[----:B------:R-:W-:Y:S02]  /*144d0*/  IMAD.MOV.U32 R15, RZ, RZ, -0x1 ;  /* 0xffffffffff0f7424 */ /* 0x000fe400078e00ff */
[----:B------:R-:W-:-:S07]  /*144e0*/  VIADD R0, R0, UR45 ;  /* 0x0000002d00007c36 */ /* 0x000fce0008000000 */
[----:B------:R-:W-:Y:S05]  /*144f0*/  WARPSYNC.COLLECTIVE R15, `(.L_x_1152) ;  /* 0x000000000f087348 */ /* 0x000fea0003c00000 */
[----:B------:R0:W1:Y:S02]  /*14500*/  SHFL.IDX P6, R14, R13, R12, R11 ;  /* 0x0000000c0d0e7389 */ /* 0x00006400000c000b */
[----:B01----:R-:W-:Y:S01]  /*14510*/  ENDCOLLECTIVE ;  /* 0x000000000000791b */ /* 0x003fe20003800000 */
.L_x_1152:
[----:B------:R-:W-:Y:S02]  /*14520*/  VIADD R5, R0, 0x10 ;  /* 0x0000001000057836 */ /* 0x000fe40000000000 */
[----:B------:R-:W-:Y:S02]  /*14530*/  IMAD.MOV.U32 R13, RZ, RZ, R8 ;  /* 0x000000ffff0d7224 */ /* 0x000fe400078e0008 */
[----:B------:R-:W-:-:S07]  /*14540*/  IMAD.MOV.U32 R2, RZ, RZ, R14 ;  /* 0x000000ffff027224 */ /* 0x000fce00078e000e */
[----:B------:R-:W-:Y:S05]  /*14550*/  WARPSYNC.COLLECTIVE R15, `(.L_x_1153) ;  /* 0x000000000f087348 */ /* 0x000fea0003c00000 */
[----:B------:R0:W1:Y:S02]  /*14560*/  SHFL.IDX P6, R14, R13, R12, R11 ;  /* 0x0000000c0d0e7389 */ /* 0x00006400000c000b */
[----:B01----:R-:W-:Y:S01]  /*14570*/  ENDCOLLECTIVE ;  /* 0x000000000000791b */ /* 0x003fe20003800000 */
.L_x_1153:
[----:B------:R-:W-:Y:S01]  /*14580*/  ULDC UR4, c[0x0][0x288] ;  /* 0x0000a20000047ab9 */ /* 0x000fe20000000800 */
[----:B------:R-:W-:Y:S01]  /*14590*/  IMAD.MOV.U32 R3, RZ, RZ, R2 ;  /* 0x000000ffff037224 */ /* 0x000fe200078e0002 */
[----:B------:R-:W-:Y:S01]  /*145a0*/  ULDC.64 UR6, c[0x0][0x208] ;  /* 0x0000820000067ab9 */ /* 0x000fe20000000a00 */
[----:B------:R-:W-:-:S05]  /*145b0*/  IMAD R6, R6, UR4, RZ ;  /* 0x0000000406067c24 */ /* 0x000fca000f8e02ff */
[----:B------:R-:W-:Y:S01]  /*145c0*/  ISETP.GE.AND P3, PT, R0, R6, PT ;  /* 0x000000060000720c */ /* 0x000fe20003f66270 */
[----:B------:R-:W-:Y:S02]  /*145d0*/  IMAD.MOV.U32 R13, RZ, RZ, R7 ;  /* 0x000000ffff0d7224 */ /* 0x000fe400078e0007 */
[----:B------:R-:W-:-:S10]  /*145e0*/  IMAD.MOV.U32 R12, RZ, RZ, 0x1 ;  /* 0x00000001ff0c7424 */ /* 0x000fd400078e00ff */
[----:B------:R-:W-:Y:S02]  /*145f0*/  @!P3 LEA R21, R9, UR38, 0x1 ;  /* 0x000000260915bc11 */ /* 0x000fe4000f8e08ff */
        /* <DEDUP_REMOVED lines=13> */
.L_x_1154:
[----:B------:R-:W-:Y:S01]  /*146d0*/  VIADD R3, R0, 0x20 ;  /* 0x0000002000037836 */ /* 0x000fe20000000000 */
[----:B------:R-:W-:Y:S01]  /*146e0*/  @!P3 LEA R20, R9, UR38, 0x1 ;  /* 0x000000260914bc11 */ /* 0x000fe2000f8e08ff */
[----:B------:R-:W-:Y:S02]  /*146f0*/  IMAD.MOV.U32 R13, RZ, RZ, R8 ;  /* 0x000000ffff0d7224 */ /* 0x000fe400078e0008 */
[----:B------:R-:W-:-:S07]  /*14700*/  IMAD.MOV.U32 R5, RZ, RZ, R14 ;  /* 0x000000ffff057224 */ /* 0x000fce00078e000e */
[----:B------:R-:W-:Y:S05]  /*14710*/  WARPSYNC.COLLECTIVE R15, `(.L_x_1155) ;  /* 0x000000000f087348 */ /* 0x000fea0003c00000 */
[----:B------:R0:W1:Y:S02]  /*14720*/  SHFL.IDX P6, R14, R13, R12, R11 ;  /* 0x0000000c0d0e7389 */ /* 0x00006400000c000b */
[----:B01----:R-:W-:Y:S01]  /*14730*/  ENDCOLLECTIVE ;  /* 0x000000000000791b */ /* 0x003fe20003800000 */
.L_x_1155:
[----:B------:R-:W-:Y:S01]  /*14740*/  ULDC.64 UR4, c[0x0][0x208] ;  /* 0x0000820000047ab9 */ /* 0x000fe20000000a00 */
[----:B------:R-:W-:Y:S02]  /*14750*/  IMAD.MOV.U32 R13, RZ, RZ, R7 ;  /* 0x000000ffff0d7224 */ /* 0x000fe400078e0007 */
[----:B------:R-:W-:Y:S02]  /*14760*/  IMAD.MOV.U32 R12, RZ, RZ, 0x2 ;  /* 0x00000002ff0c7424 */ /* 0x000fe400078e00ff */
[----:B------:R-:W-:-:S04]  /*14770*/  IMAD.MOV.U32 R4, RZ, RZ, R14 ;  /* 0x000000ffff047224 */ /* 0x000fc800078e000e */
        /* <DEDUP_REMOVED lines=12> */
.L_x_1156:
[----:B------:R-:W-:Y:S01]  /*14840*/  VIADD R5, R0, 0x30 ;  /* 0x0000003000057836 */ /* 0x000fe20000000000 */
[----:B------:R-:W-:Y:S01]  /*14850*/  @!P3 LEA R21, R9, UR38, 0x1 ;  /* 0x000000260915bc11 */ /* 0x000fe2000f8e08ff */
[----:B------:R-:W-:Y:S02]  /*14860*/  IMAD.MOV.U32 R13, RZ, RZ, R8 ;  /* 0x000000ffff0d7224 */ /* 0x000fe400078e0008 */
[----:B------:R-:W-:-:S07]  /*14870*/  IMAD.MOV.U32 R3, RZ, RZ, R14 ;  /* 0x000000ffff037224 */ /* 0x000fce00078e000e */
[----:B------:R-:W-:Y:S05]  /*14880*/  WARPSYNC.COLLECTIVE R15, `(.L_x_1157) ;  /* 0x000000000f087348 */ /* 0x000fea0003c00000 */
[----:B------:R0:W1:Y:S02]  /*14890*/  SHFL.IDX P6, R14, R13, R12, R11 ;  /* 0x0000000c0d0e7389 */ /* 0x00006400000c000b */
[----:B01----:R-:W-:Y:S01]  /*148a0*/  ENDCOLLECTIVE ;  /* 0x000000000000791b */ /* 0x003fe20003800000 */
.L_x_1157:
        /* <DEDUP_REMOVED lines=16> */
.L_x_1158:
[----:B------:R-:W-:Y:S01]  /*149b0*/  VIADD R3, R0, 0x40 ;  /* 0x0000004000037836 */ /* 0x000fe20000000000 */
[----:B------:R-:W-:Y:S01]  /*149c0*/  @!P3 LEA R20, R9, UR38, 0x1 ;  /* 0x000000260914bc11 */ /* 0x000fe2000f8e08ff */
[----:B------:R-:W-:Y:S02]  /*149d0*/  IMAD.MOV.U32 R13, RZ, RZ, R8 ;  /* 0x000000ffff0d7224 */ /* 0x000fe400078e0008 */
[----:B------:R-:W-:-:S07]  /*149e0*/  IMAD.MOV.U32 R5, RZ, RZ, R14 ;  /* 0x000000ffff057224 */ /* 0x000fce00078e000e */
[----:B------:R-:W-:Y:S05]  /*149f0*/  WARPSYNC.COLLECTIVE R15, `(.L_x_1159) ;  /* 0x000000000f087348 */ /* 0x000fea0003c00000 */
[----:B------:R0:W1:Y:S02]  /*14a00*/  SHFL.IDX P6, R14, R13, R12, R11 ;  /* 0x0000000c0d0e7389 */ /* 0x00006400000c000b */
[----:B01----:R-:W-:Y:S01]  /*14a10*/  ENDCOLLECTIVE ;  /* 0x000000000000791b */ /* 0x003fe20003800000 */
.L_x_1159:
        /* <DEDUP_REMOVED lines=16> */
.L_x_1160:
[----:B------:R-:W-:Y:S01]  /*14b20*/  VIADD R5, R0, 0x50 ;  /* 0x0000005000057836 */ /* 0x000fe20000000000 */
[----:B------:R-:W-:Y:S01]  /*14b30*/  @!P3 LEA R21, R9, UR38, 0x1 ;  /* 0x000000260915bc11 */ /* 0x000fe2000f8e08ff */
[----:B------:R-:W-:Y:S02]  /*14b40*/  IMAD.MOV.U32 R13, RZ, RZ, R8 ;  /* 0x000000ffff0d7224 */ /* 0x000fe400078e0008 */
[----:B------:R-:W-:-:S07]  /*14b50*/  IMAD.MOV.U32 R3, RZ, RZ, R14 ;  /* 0x000000ffff037224 */ /* 0x000fce00078e000e */
[----:B------:R-:W-:Y:S05]  /*14b60*/  WARPSYNC.COLLECTIVE R15, `(.L_x_1161) ;  /* 0x000000000f087348 */ /* 0x000fea0003c00000 */
[----:B------:R0:W1:Y:S02]  /*14b70*/  SHFL.IDX P6, R14, R13, R12, R11 ;  /* 0x0000000c0d0e7389 */ /* 0x00006400000c000b */
[----:B01----:R-:W-:Y:S01]  /*14b80*/  ENDCOLLECTIVE ;  /* 0x000000000000791b */ /* 0x003fe20003800000 */
.L_x_1161:
        /* <DEDUP_REMOVED lines=16> */
.L_x_1162:
[----:B------:R-:W-:Y:S01]  /*14c90*/  VIADD R3, R0, 0x60 ;  /* 0x0000006000037836 */ /* 0x000fe20000000000 */
[----:B------:R-:W-:Y:S01]  /*14ca0*/  @!P3 LEA R20, R9, UR38, 0x1 ;  /* 0x000000260914bc11 */ /* 0x000fe2000f8e08ff */
[----:B------:R-:W-:Y:S02]  /*14cb0*/  IMAD.MOV.U32 R13, RZ, RZ, R8 ;  /* 0x000000ffff0d7224 */ /* 0x000fe400078e0008 */
[----:B------:R-:W-:-:S07]  /*14cc0*/  IMAD.MOV.U32 R5, RZ, RZ, R14 ;  /* 0x000000ffff057224 */ /* 0x000fce00078e000e */
[----:B------:R-:W-:Y:S05]  /*14cd0*/  WARPSYNC.COLLECTIVE R15, `(.L_x_1163) ;  /* 0x000000000f087348 */ /* 0x000fea0003c00000 */
[----:B------:R0:W1:Y:S02]  /*14ce0*/  SHFL.IDX P6, R14, R13, R12, R11 ;  /* 0x0000000c0d0e7389 */ /* 0x00006400000c000b */
[----:B01----:R-:W-:Y:S01]  /*14cf0*/  ENDCOLLECTIVE ;  /* 0x000000000000791b */ /* 0x003fe20003800000 */
.L_x_1163:
        /* <DEDUP_REMOVED lines=16> */
.L_x_1164:
[----:B------:R-:W-:Y:S01]  /*14e00*/  @!P3 LEA R21, R9, UR38, 0x1 ;  /* 0x000000260915bc11 */ /* 0x000fe2000f8e08ff */
[----:B------:R-:W-:Y:S02]  /*14e10*/  IMAD.MOV.U32 R13, RZ, RZ, R8 ;  /* 0x000000ffff0d7224 */ /* 0x000fe400078e0008 */
[----:B------:R-:W-:-:S07]  /*14e20*/  IMAD.MOV.U32 R3, RZ, RZ, R14 ;  /* 0x000000ffff037224 */ /* 0x000fce00078e000e */
[----:B------:R-:W-:Y:S05]  /*14e30*/  WARPSYNC.COLLECTIVE R15, `(.L_x_1165) ;  /* 0x000000000f087348 */ /* 0x000fea0003c00000 */
[----:B------:R0:W1:Y:S02]  /*14e40*/  SHFL.IDX P6, R14, R13, R12, R11 ;  /* 0x0000000c0d0e7389 */ /* 0x00006400000c000b */
[----:B01----:R-:W-:Y:S01]  /*14e50*/  ENDCOLLECTIVE ;  /* 0x000000000000791b */ /* 0x003fe20003800000 */
.L_x_1165:
        /* <DEDUP_REMOVED lines=15> */
.L_x_1166:
[----:B------:R-:W-:Y:S02]  /*14f50*/  IMAD.MOV.U32 R13, RZ, RZ, R8 ;  /* 0x000000ffff0d7224 */ /* 0x000fe400078e0008 */
[----:B------:R-:W-:-:S07]  /*14f60*/  IMAD.MOV.U32 R7, RZ, RZ, R14 ;  /* 0x000000ffff077224 */ /* 0x000fce00078e000e */
[----:B------:R-:W-:Y:S05]  /*14f70*/  WARPSYNC.COLLECTIVE R15, `(.L_x_1167) ;  /* 0x000000000f087348 */ /* 0x000fea0003c00000 */
[----:B------:R0:W1:Y:S02]  /*14f80*/  SHFL.IDX P6, R14, R13, R12, R11 ;  /* 0x0000000c0d0e7389 */ /* 0x00006400000c000b */
[----:B01----:R-:W-:Y:S01]  /*14f90*/  ENDCOLLECTIVE ;  /* 0x000000000000791b */ /* 0x003fe20003800000 */
.L_x_1167:
[----:B------:R-:W-:Y:S05]  /*14fa0*/  BRA `(.L_x_1168) ;  /* 0xffffffc000607947 */ /* 0x000fea000383ffff */
.L_x_1066:
[----:B-1----:R-:W-:-:S04]  /*14fb0*/  IMAD.U32 R3, RZ, RZ, UR38 ;  /* 0x00000026ff037e24 */ /* 0x002fc8000f8e00ff */
[----:B------:R1:W2:Y:S03]  /*14fc0*/  SYNCS.PHASECHK.TRANS64.TRYWAIT P0, [R3+URZ+0x30820], R2 ;  /* 0x03082002030075a7 */ /* 0x0002a6000800017f */
[----:B--2---:R-:W-:Y:S05]  /*14fd0*/  @!P0 NANOSLEEP.SYNCS 0x989680 ;  /* 0x009896800000895d */ /* 0x004fea0003900000 */
[----:B------:R-:W2:Y:S02]  /*14fe0*/  @!P0 SYNCS.PHASECHK.TRANS64 P0, [R3+URZ+0x30820], R2 ;  /* 0x03082002030085a7 */ /* 0x000ea4000800007f */
[----:B--2---:R-:W-:Y:S05]  /*14ff0*/  @!P0 BRA `(.L_x_1066) ;  /* 0xfffffffc00ec8947 */ /* 0x004fea000383ffff */
[----:B------:R-:W-:Y:S05]  /*15000*/  BRA `(.L_x_1169) ;  /* 0xffffffc000bc7947 */ /* 0x000fea000383ffff */
.L_x_1073:
[----:B-1----:R-:W-:-:S04]  /*15010*/  IMAD.U32 R3, RZ, RZ, UR38 ;  /* 0x00000026ff037e24 */ /* 0x002fc8000f8e00ff */
[----:B------:R1:W2:Y:S03]  /*15020*/  SYNCS.PHASECHK.TRANS64.TRYWAIT P0, [R3+URZ+0x30848], R2 ;  /* 0x03084802030075a7 */ /* 0x0002a6000800017f */
[----:B--2---:R-:W-:Y:S05]  /*15030*/  @!P0 NANOSLEEP.SYNCS 0x989680 ;  /* 0x009896800000895d */ /* 0x004fea0003900000 */
[----:B------:R-:W2:Y:S02]  /*15040*/  @!P0 SYNCS.PHASECHK.TRANS64 P0, [R3+URZ+0x30848], R2 ;  /* 0x03084802030085a7 */ /* 0x000ea4000800007f */
[----:B--2---:R-:W-:Y:S05]  /*15050*/  @!P0 BRA `(.L_x_1073) ;  /* 0xfffffffc00ec8947 */ /* 0x004fea000383ffff */
[----:B------:R-:W-:Y:S05]  /*15060*/  BRA `(.L_x_1170) ;  /* 0xffffffc400a47947 */ /* 0x000fea000383ffff */
.L_x_1081:
[----:B0-----:R-:W-:-:S04]  /*15070*/  IMAD.U32 R3, RZ, RZ, UR38 ;  /* 0x00000026ff037e24 */ /* 0x001fc8000f8e00ff */
[----:B------:R0:W1:Y:S03]  /*15080*/  SYNCS.PHASECHK.TRANS64.TRYWAIT P0, [R3+URZ+0x30860], R2 ;  /* 0x03086002030075a7 */ /* 0x000066000800017f */
[----:B-1----:R-:W-:Y:S05]  /*15090*/  @!P0 NANOSLEEP.SYNCS 0x989680 ;  /* 0x009896800000895d */ /* 0x002fea0003900000 */
[----:B------:R-:W1:Y:S02]  /*150a0*/  @!P0 SYNCS.PHASECHK.TRANS64 P0, [R3+URZ+0x30860], R2 ;  /* 0x03086002030085a7 */ /* 0x000e64000800007f */
[----:B-1----:R-:W-:Y:S05]  /*150b0*/  @!P0 BRA `(.L_x_1081) ;  /* 0xfffffffc00ec8947 */ /* 0x002fea000383ffff */
[----:B------:R-:W-:Y:S05]  /*150c0*/  BRA `(.L_x_1171) ;  /* 0xffffffc800b87947 */ /* 0x000fea000383ffff */
.L_x_1092:
[----:B-1----:R-:W-:-:S04]  /*150d0*/  IMAD.U32 R3, RZ, RZ, UR38 ;  /* 0x00000026ff037e24 */ /* 0x002fc8000f8e00ff */
[----:B------:R1:W2:Y:S03]  /*150e0*/  SYNCS.PHASECHK.TRANS64.TRYWAIT P0, [R3+URZ+0x30840], R2 ;  /* 0x03084002030075a7 */ /* 0x0002a6000800017f */
[----:B--2---:R-:W-:Y:S05]  /*150f0*/  @!P0 NANOSLEEP.SYNCS 0x989680 ;  /* 0x009896800000895d */ /* 0x004fea0003900000 */
[----:B------:R-:W2:Y:S02]  /*15100*/  @!P0 SYNCS.PHASECHK.TRANS64 P0, [R3+URZ+0x30840], R2 ;  /* 0x03084002030085a7 */ /* 0x000ea4000800007f */
[----:B--2---:R-:W-:Y:S05]  /*15110*/  @!P0 BRA `(.L_x_1092) ;  /* 0xfffffffc00ec8947 */ /* 0x004fea000383ffff */
[----:B------:R-:W-:Y:S05]  /*15120*/  BRA `(.L_x_1172) ;  /* 0xffffffd000487947 */ /* 0x000fea000383ffff */
.L_x_1100:
[----:B0-----:R-:W-:-:S04]  /*15130*/  IMAD.U32 R3, RZ, RZ, UR38 ;  /* 0x00000026ff037e24 */ /* 0x001fc8000f8e00ff */
[----:B------:R0:W1:Y:S03]  /*15140*/  SYNCS.PHASECHK.TRANS64.TRYWAIT P0, [R3+URZ+0x30868], R2 ;  /* 0x03086802030075a7 */ /* 0x000066000800017f */
[----:B-1----:R-:W-:Y:S05]  /*15150*/  @!P0 NANOSLEEP.SYNCS 0x989680 ;  /* 0x009896800000895d */ /* 0x002fea0003900000 */
[----:B------:R-:W1:Y:S02]  /*15160*/  @!P0 SYNCS.PHASECHK.TRANS64 P0, [R3+URZ+0x30868], R2 ;  /* 0x03086802030085a7 */ /* 0x000e64000800007f */
[----:B-1----:R-:W-:Y:S05]  /*15170*/  @!P0 BRA `(.L_x_1100) ;  /* 0xfffffffc00ec8947 */ /* 0x002fea000383ffff */
[----:B------:R-:W-:Y:S05]  /*15180*/  BRA `(.L_x_1173) ;  /* 0xffffffd400587947 */ /* 0x000fea000383ffff */
.L_x_1111:
[----:B-1----:R-:W-:-:S04]  /*15190*/  IMAD.U32 R3, RZ, RZ, UR38 ;  /* 0x00000026ff037e24 */ /* 0x002fc8000f8e00ff */
[----:B------:R1:W2:Y:S03]  /*151a0*/  SYNCS.PHASECHK.TRANS64.TRYWAIT P0, [R3+URZ+0x30848], R2 ;  /* 0x03084802030075a7 */ /* 0x0002a6000800017f */
[----:B--2---:R-:W-:Y:S05]  /*151b0*/  @!P0 NANOSLEEP.SYNCS 0x989680 ;  /* 0x009896800000895d */ /* 0x004fea0003900000 */
[----:B------:R-:W2:Y:S02]  /*151c0*/  @!P0 SYNCS.PHASECHK.TRANS64 P0, [R3+URZ+0x30848], R2 ;  /* 0x03084802030085a7 */ /* 0x000ea4000800007f */
[----:B--2---:R-:W-:Y:S05]  /*151d0*/  @!P0 BRA `(.L_x_1111) ;  /* 0xfffffffc00ec8947 */ /* 0x004fea000383ffff */
[----:B------:R-:W-:Y:S05]  /*151e0*/  BRA `(.L_x_1174) ;  /* 0xffffffdc00007947 */ /* 0x000fea000383ffff */
.L_x_1119:
[----:B0-----:R-:W-:-:S04]  /*151f0*/  IMAD.U32 R3, RZ, RZ, UR38 ;  /* 0x00000026ff037e24 */ /* 0x001fc8000f8e00ff */
[----:B------:R0:W1:Y:S03]  /*15200*/  SYNCS.PHASECHK.TRANS64.TRYWAIT P0, [R3+URZ+0x30860], R2 ;  /* 0x03086002030075a7 */ /* 0x000066000800017f */
[----:B-1----:R-:W-:Y:S05]  /*15210*/  @!P0 NANOSLEEP.SYNCS 0x989680 ;  /* 0x009896800000895d */ /* 0x002fea0003900000 */
[----:B------:R-:W1:Y:S02]  /*15220*/  @!P0 SYNCS.PHASECHK.TRANS64 P0, [R3+URZ+0x30860], R2 ;  /* 0x03086002030085a7 */ /* 0x000e64000800007f */
[----:B-1----:R-:W-:Y:S05]  /*15230*/  @!P0 BRA `(.L_x_1119) ;  /* 0xfffffffc00ec8947 */ /* 0x002fea000383ffff */
[----:B------:R-:W-:Y:S05]  /*15240*/  BRA `(.L_x_1175) ;  /* 0xffffffe0000c7947 */ /* 0x000fea000383ffff */
.L_x_1129:
[----:B0-----:R0:W1:Y:S02]  /*15250*/  SYNCS.PHASECHK.TRANS64.TRYWAIT P0, [R3+URZ+0x30860], R0 ;  /* 0x03086000030075a7 */ /* 0x001064000800017f */
[----:B-1----:R-:W-:Y:S05]  /*15260*/  @!P0 NANOSLEEP.SYNCS 0x989680 ;  /* 0x009896800000895d */ /* 0x002fea0003900000 */
[----:B------:R-:W1:Y:S02]  /*15270*/  @!P0 SYNCS.PHASECHK.TRANS64 P0, [R3+URZ+0x30860], R0 ;  /* 0x03086000030085a7 */ /* 0x000e64000800007f */
[----:B-1----:R-:W-:Y:S05]  /*15280*/  @!P0 BRA `(.L_x_1129) ;  /* 0xfffffffc00f08947 */ /* 0x002fea000383ffff */
[----:B------:R-:W-:Y:S05]  /*15290*/  BRA `(.L_x_1176) ;  /* 0xffffffe400447947 */ /* 0x000fea000383ffff */
.L_x_1136:
[----:B0-----:R0:W1:Y:S02]  /*152a0*/  SYNCS.PHASECHK.TRANS64.TRYWAIT P0, [R2+URZ+0x30820], R3 ;  /* 0x03082003020075a7 */ /* 0x001064000800017f */
[----:B-1----:R-:W-:Y:S05]  /*152b0*/  @!P0 NANOSLEEP.SYNCS 0x989680 ;  /* 0x009896800000895d */ /* 0x002fea0003900000 */
[----:B------:R-:W1:Y:S02]  /*152c0*/  @!P0 SYNCS.PHASECHK.TRANS64 P0, [R2+URZ+0x30820], R3 ;  /* 0x03082003020085a7 */ /* 0x000e64000800007f */
[----:B-1----:R-:W-:Y:S05]  /*152d0*/  @!P0 BRA `(.L_x_1136) ;  /* 0xfffffffc00f08947 */ /* 0x002fea000383ffff */
[----:B------:R-:W-:Y:S05]  /*152e0*/  BRA `(.L_x_1177) ;  /* 0xffffffe8007c7947 */ /* 0x000fea000383ffff */
.L_x_1137:
        /* <DEDUP_REMOVED lines=11> */
.L_x_1179:
[----:B------:R-:W-:Y:S05]  /*153a0*/  BSYNC B0 ;  /* 0x0000000000007941 */ /* 0x000fea0003800000 */
.L_x_1178:
[----:B------:R-:W-:Y:S05]  /*153b0*/  BRA `(.L_x_1180) ;  /* 0xffffffe800607947 */ /* 0x000fea000383ffff */
.L_x_1138:
[----:B------:R-:W-:Y:S01]  /*153c0*/  BSSY B0, `(.L_x_1181) ;  /* 0x0000006000007945 */ /* 0x000fe20003800000 */
[----:B------:R-:W-:-:S07]  /*153d0*/  IMAD.MOV.U32 R15, RZ, RZ, -0x1 ;  /* 0xffffffffff0f7424 */ /* 0x000fce00078e00ff */
[----:B0-----:R-:W-:Y:S05]  /*153e0*/  WARPSYNC.COLLECTIVE R15, `(.L_x_1182) ;  /* 0x000000000f0c7348 */ /* 0x001fea0003c00000 */
[----:B------:R-:W-:Y:S02]  /*153f0*/  ELECT P6, UR62, PT ;  /* 0x00000000003e782f */ /* 0x000fe400038c0000 */
[----:B------:R-:W-:Y:S01]  /*15400*/  MOV R14, UR62 ;  /* 0x0000003e000e7c02 */ /* 0x000fe20008000f00 */
[----:B0-----:R-:W-:Y:S10]  /*15410*/  ENDCOLLECTIVE ;  /* 0x000000000000791b */ /* 0x001ff40003800000 */
.L_x_1182:
[----:B------:R-:W-:Y:S05]  /*15420*/  BSYNC B0 ;  /* 0x0000000000007941 */ /* 0x000fea0003800000 */
.L_x_1181:
[----:B------:R-:W-:Y:S05]  /*15430*/  BRA `(.L_x_1183) ;  /* 0xffffffe800547947 */ /* 0x000fea000383ffff */
.L_x_1140:
[----:B0-----:R0:W1:Y:S02]  /*15440*/  SYNCS.PHASECHK.TRANS64.TRYWAIT P0, [R6+URZ], R5 ;  /* 0x00000005060075a7 */ /* 0x001064000800017f */
[----:B-1----:R-:W-:Y:S05]  /*15450*/  @!P0 NANOSLEEP.SYNCS 0x989680 ;  /* 0x009896800000895d */ /* 0x002fea0003900000 */
[----:B------:R-:W1:Y:S02]  /*15460*/  @!P0 SYNCS.PHASECHK.TRANS64 P0, [R6+URZ], R5 ;  /* 0x00000005060085a7 */ /* 0x000e64000800007f */
[----:B-1----:R-:W-:Y:S05]  /*15470*/  @!P0 BRA `(.L_x_1140) ;  /* 0xfffffffc00f08947 */ /* 0x002fea000383ffff */
[----:B------:R-:W-:Y:S05]  /*15480*/  BRA `(.L_x_1184) ;  /* 0xffffffe800907947 */ /* 0x000fea000383ffff */
.L_x_1141:
[----:B-1----:R1:W2:Y:S02]  /*15490*/  SYNCS.PHASECHK.TRANS64.TRYWAIT P0, [R3+URZ], R4 ;  /* 0x00000004030075a7 */ /* 0x0022a4000800017f */
[----:B--2---:R-:W-:Y:S05]  /*154a0*/  @!P0 NANOSLEEP.SYNCS 0x989680 ;  /* 0x009896800000895d */ /* 0x004fea0003900000 */
[----:B------:R-:W2:Y:S02]  /*154b0*/  @!P0 SYNCS.PHASECHK.TRANS64 P0, [R3+URZ], R4 ;  /* 0x00000004030085a7 */ /* 0x000ea4000800007f */
[----:B--2---:R-:W-:Y:S05]  /*154c0*/  @!P0 BRA `(.L_x_1141) ;  /* 0xfffffffc00f08947 */ /* 0x004fea000383ffff */
[----:B------:R-:W-:Y:S05]  /*154d0*/  BRA `(.L_x_1185) ;  /* 0xffffffe800847947 */ /* 0x000fea000383ffff */
.L_x_1143:
[----:B-1----:R1:W2:Y:S02]  /*154e0*/  SYNCS.PHASECHK.TRANS64.TRYWAIT P0, [R0+URZ], R5 ;  /* 0x00000005000075a7 */ /* 0x0022a4000800017f */
[----:B--2---:R-:W-:Y:S05]  /*154f0*/  @!P0 NANOSLEEP.SYNCS 0x989680 ;  /* 0x009896800000895d */ /* 0x004fea0003900000 */
[----:B------:R-:W2:Y:S02]  /*15500*/  @!P0 SYNCS.PHASECHK.TRANS64 P0, [R0+URZ], R5 ;  /* 0x00000005000085a7 */ /* 0x000ea4000800007f */
[----:B--2---:R-:W-:Y:S05]  /*15510*/  @!P0 BRA `(.L_x_1143) ;  /* 0xfffffffc00f08947 */ /* 0x004fea000383ffff */
[----:B------:R-:W-:Y:S05]  /*15520*/  BRA `(.L_x_1186) ;  /* 0xffffffe800887947 */ /* 0x000fea000383ffff */
.L_x_1187:
        /* <DEDUP_REMOVED lines=13> */
.L_x_3203:


//--------------------- .text._ZN7cutlass13device_kernelIN5flash11enable_sm90INS1_16FlashAttnFwdSm90INS1_25CollectiveMainloopFwdSm90ILi2EN4cute5tupleIJNS5_1CILi1EEES8_S8_EEENS6_IJNS7_ILi128EEENS7_ILi64EEENS7_ILi256EEEEEELi256ENS_6half_tEfNS_4arch4Sm90ELb0ELb1ELb0ELb1ELb0ELb0ELb0ELb1ELb1ELb1ELb1ELb0EEENS1_21CollectiveEpilogueFwdINS6_IJSA_SC_SB_EEES9_SE_SG_Li256ELb1ELb1ELb1ELb0EEENS1_36VarlenDynamicPersistentTileSchedulerILi128ELi64ELi256ELi128ELb1ELb1ELb1ELb1ELb0ELb1EEEEEEEEEvNT_6ParamsE --------------------------
	.section	.text._ZN7cutlass13device_kernelIN5flash11enable_sm90INS1_16FlashAttnFwdSm90INS1_25CollectiveMainloopFwdSm90ILi2EN4cute5tupleIJNS5_1CILi1EEES8_S8_EEENS6_IJNS7_ILi128EEENS7_ILi64EEENS7_ILi256EEEEEELi256ENS_6half_tEfNS_4arch4Sm90ELb0ELb1ELb0ELb1ELb0ELb0ELb0ELb1ELb1ELb1ELb1ELb0EEENS1_21CollectiveEpilogueFwdINS6_IJSA_SC_SB_EEES9_SE_SG_Li256ELb1ELb1ELb1ELb0EEENS1_36VarlenDynamicPersistentTileSchedulerILi128ELi64ELi256ELi128ELb1ELb1ELb1ELb1ELb0ELb1EEEEEEEEEvNT_6ParamsE,"ax",@progbits
	.align	128
.text._ZN7cutlass13device_kernelIN5flash11enable_sm90INS1_16FlashAttnFwdSm90INS1_25CollectiveMainloopFwdSm90ILi2EN4cute5tupleIJNS5_1CILi1EEES8_S8_EEENS6_IJNS7_ILi128EEENS7_ILi64EEENS7_ILi256EEEEEELi256ENS_6half_tEfNS_4arch4Sm90ELb0ELb1ELb0ELb1ELb0ELb0ELb0ELb1ELb1ELb1ELb1ELb0EEENS1_21CollectiveEpilogueFwdINS6_IJSA_SC_SB_EEES9_SE_SG_Li256ELb1ELb1ELb1ELb0EEENS1_36VarlenDynamicPersistentTileSchedulerILi128ELi64ELi256ELi128ELb1ELb1ELb1ELb1ELb0ELb1EEEEEEEEEvNT_6ParamsE:
        .type           _ZN7cutlass13device_kernelIN5flash11enable_sm90INS1_16FlashAttnFwdSm90INS1_25CollectiveMainloopFwdSm90ILi2EN4cute5tupleIJNS5_1CILi1EEES8_S8_EEENS6_IJNS7_ILi128EEENS7_ILi64EEENS7_ILi256EEEEEELi256ENS_6half_tEfNS_4arch4Sm90ELb0ELb1ELb0ELb1ELb0ELb0ELb0ELb1ELb1ELb1ELb1ELb0EEENS1_21CollectiveEpilogueFwdINS6_IJSA_SC_SB_EEES9_SE_SG_Li256ELb1ELb1ELb1ELb0EEENS1_36VarlenDynamicPersistentTileSchedulerILi128ELi64ELi256ELi128ELb1ELb1ELb1ELb1ELb0ELb1EEEEEEEEEvNT_6ParamsE,@function
        .size           _ZN7cutlass13device_kernelIN5flash11enable_sm90INS1_16FlashAttnFwdSm90INS1_25CollectiveMainloopFwdSm90ILi2EN4cute5tupleIJNS5_1CILi1EEES8_S8_EEENS6_IJNS7_ILi128EEENS7_ILi64EEENS7_ILi256EEEEEELi256ENS_6half_tEfNS_4arch4Sm90ELb0ELb1ELb0ELb1ELb0ELb0ELb0ELb1ELb1ELb1ELb1ELb0EEENS1_21CollectiveEpilogueFwdINS6_IJSA_SC_SB_EEES9_SE_SG_Li256ELb1ELb1ELb1ELb0EEENS1_36VarlenDynamicPersistentTileSchedulerILi128ELi64ELi256ELi128ELb1ELb1ELb1ELb1ELb0ELb1EEEEEEEEEvNT_6ParamsE,(.L_x_3204 - _ZN7cutlass13device_kernelIN5flash11enable_sm90INS1_16FlashAttnFwdSm90INS1_25CollectiveMainloopFwdSm90ILi2EN4cute5tupleIJNS5_1CILi1EEES8_S8_EEENS6_IJNS7_ILi128EEENS7_ILi64EEENS7_ILi256EEEEEELi256ENS_6half_tEfNS_4arch4Sm90ELb0ELb1ELb0ELb1ELb0ELb0ELb0ELb1ELb1ELb1ELb1ELb0EEENS1_21CollectiveEpilogueFwdINS6_IJSA_SC_SB_EEES9_SE_SG_Li256ELb1ELb1ELb1ELb0EEENS1_36VarlenDynamicPersistentTileSchedulerILi128ELi64ELi256ELi128ELb1ELb1ELb1ELb1ELb0ELb1EEEEEEEEEvNT_6ParamsE)
        .other          _ZN7cutlass13device_kernelIN5flash11enable_sm90INS1_16FlashAttnFwdSm90INS1_25CollectiveMainloopFwdSm90ILi2EN4cute5tupleIJNS5_1CILi1EEES8_S8_EEENS6_IJNS7_ILi128EEENS7_ILi64EEENS7_ILi256EEEEEELi256ENS_6half_tEfNS_4arch4Sm90ELb0ELb1ELb0ELb1ELb0ELb0ELb0ELb1ELb1ELb1ELb1ELb0EEENS1_21CollectiveEpilogueFwdINS6_IJSA_SC_SB_EEES9_SE_SG_Li256ELb1ELb1ELb1ELb0EEENS1_36VarlenDynamicPersistentTileSchedulerILi128ELi64ELi256ELi128ELb1ELb1ELb1ELb1ELb0ELb1EEEEEEEEEvNT_6ParamsE,@"STO_CUDA_ENTRY STV_DEFAULT"
_ZN7cutlass13device_kernelIN5flash11enable_sm90INS1_16FlashAttnFwdSm90INS1_25CollectiveMainloopFwdSm90ILi2EN4cute5tupleIJNS5_1CILi1EEES8_S8_EEENS6_IJNS7_ILi128EEENS7_ILi64EEENS7_ILi256EEEEEELi256ENS_6half_tEfNS_4arch4Sm90ELb0ELb1ELb0ELb1ELb0ELb0ELb0ELb1ELb1ELb1ELb1ELb0EEENS1_21CollectiveEpilogueFwdINS6_IJSA_SC_SB_EEES9_SE_SG_Li256ELb1ELb1ELb1ELb0EEENS1_36VarlenDynamicPersistentTileSchedulerILi128ELi64ELi256ELi128ELb1ELb1ELb1ELb1ELb0ELb1EEEEEEEEEvNT_6ParamsE:
        /* <DEDUP_REMOVED lines=18> */
.L_x_1189:
[----:B------:R-:W-:Y:S05]  /*0120*/  BSYNC B0 ;  /* 0x0000000000007941 */ /* 0x000fea0003800000 */
.L_x_1188:
        /* <DEDUP_REMOVED lines=41> */
.L_x_1190:
        /* <DEDUP_REMOVED lines=22> */
.L_x_1191:
        /* <DEDUP_REMOVED lines=18> */
.L_x_1192:
        /* <DEDUP_REMOVED lines=22> */
.L_x_1193:
        /* <DEDUP_REMOVED lines=22> */
.L_x_1194:
        /* <DEDUP_REMOVED lines=8> */
.L_x_1196:
        /* <DEDUP_REMOVED lines=16> */
[----:B------:R-:W-:Y:S01]  /*0a80*/  R2UR UR5, R9 ;  /* 0x00000000090572ca */ /* 0x000fe200000e0000 */
[----:B------:R-:W-:Y:S01]  /*0a90*/  UMOV UR38, URZ ;  /* 0x0000003f00267c82 */ /* 0x000fe20008000000 */
[----:B------:R-:W-:Y:S01]  /*0aa0*/  R2UR UR7, R10 ;  /* 0x000000000a0772ca */ /* 0x000fe200000e0000 */
[----:B------:R-:W-:Y:S01]  /*0ab0*/  UMOV UR36, URZ ;  /* 0x0000003f00247c82 */ /* 0x000fe20008000000 */
[----:B------:R-:W-:Y:S02]  /*0ac0*/  SHF.R.S32.HI R3, RZ, 0x1f, R6 ;  /* 0x0000001fff037819 */ /* 0x000fe40000011406 */
[----:B------:R-:W-:Y:S02]  /*0ad0*/  R2UR UR6, R11 ;  /* 0x000000000b0672ca */ /* 0x000fe400000e0000 */
[----:B0-----:R-:W-:-:S02]  /*0ae0*/  LEA.HI R2, R3, R6, RZ, 0x5 ;  /* 0x0000000603027211 */ /* 0x001fc400078f28ff */
[----:B------:R-:W-:-:S03]  /*0af0*/  LEA.HI R4, R3, R6, RZ, 0x2 ;  /* 0x0000000603047211 */ /* 0x000fc600078f10ff */
[----:B------:R-:W-:Y:S01]  /*0b00*/  IMAD.SHL.U32 R7, R2, 0x20, RZ ;  /* 0x0000002002077824 */ /* 0x000fe200078e00ff */
[----:B------:R-:W-:-:S05]  /*0b10*/  LOP3.LUT R13, R4, 0xfffffffc, RZ, 0xc0, !PT ;  /* 0xfffffffc040d7812 */ /* 0x000fca00078ec0ff */
[----:B------:R-:W-:Y:S01]  /*0b20*/  IMAD.IADD R13, R6, 0x1, -R13 ;  /* 0x00000001060d7824 */ /* 0x000fe200078e0a0d */
[----:B--2---:R-:W-:Y:S02]  /*0b30*/  R2UR UR4, R0 ;  /* 0x00000000000472ca */ /* 0x004fe400000e0000 */
[CC--:B------:R-:W-:Y:S02]  /*0b40*/  LEA.HI R0, R3.reuse, R6.reuse, RZ, 0x7 ;  /* 0x0000000603007211 */ /* 0x0c0fe400078f38ff */
[----:B------:R-:W-:Y:S02]  /*0b50*/  LEA.HI R3, R3, R6, RZ, 0x4 ;  /* 0x0000000603037211 */ /* 0x000fe400078f20ff */
[----:B------:R-:W-:Y:S02]  /*0b60*/  LOP3.LUT R233, R0, 0xffffff80, RZ, 0xc0, !PT ;  /* 0xffffff8000e97812 */ /* 0x000fe400078ec0ff */
[----:B------:R-:W-:Y:S02]  /*0b70*/  SHF.R.S32.HI R2, RZ, 0x4, R3 ;  /* 0x00000004ff027819 */ /* 0x000fe40000011403 */
[C---:B------:R-:W-:Y:S01]  /*0b80*/  LOP3.LUT R5, R3.reuse, 0x3fffff0, RZ, 0xc0, !PT ;  /* 0x03fffff003057812 */ /* 0x040fe200078ec0ff */
[C---:B------:R-:W-:Y:S01]  /*0b90*/  IMAD.IADD R233, R6.reuse, 0x1, -R233 ;  /* 0x0000000106e97824 */ /* 0x040fe200078e0ae9 */
[----:B------:R-:W-:Y:S01]  /*0ba0*/  LEA.HI R4, R3, R2, RZ, 0x1 ;  /* 0x0000000203047211 */ /* 0x000fe200078f08ff */
[----:B------:R-:W-:Y:S01]  /*0bb0*/  ULOP3.LUT UR8, UR4, 0x1, URZ, 0xfc, !UPT ;  /* 0x0000000104087892 */ /* 0x000fe2000f8efc3f */
[----:B------:R-:W-:Y:S01]  /*0bc0*/  SHF.R.S32.HI R3, RZ, 0x7, R0 ;  /* 0x00000007ff037819 */ /* 0x000fe20000011400 */
[----:B------:R-:W-:Y:S01]  /*0bd0*/  IMAD.IADD R5, R6, 0x1, -R5 ;  /* 0x0000000106057824 */ /* 0x000fe200078e0a05 */
[----:B------:R-:W-:Y:S01]  /*0be0*/  SHF.R.S32.HI R8, RZ, 0x1f, R233 ;  /* 0x0000001fff087819 */ /* 0x000fe200000114e9 */
[----:B------:R-:W-:Y:S01]  /*0bf0*/  UMOV UR4, URZ ;  /* 0x0000003f00047c82 */ /* 0x000fe20008000000 */
[----:B------:R-:W-:Y:S01]  /*0c00*/  LOP3.LUT R6, R7, 0xfffffc00, RZ, 0xc0, !PT ;  /* 0xfffffc0007067812 */ /* 0x000fe200078ec0ff */
[----:B------:R-:W-:Y:S01]  /*0c10*/  IMAD.U32 R232, RZ, RZ, UR4 ;  /* 0x00000004ffe87e24 */ /* 0x000fe2000f8e00ff */
[----:B------:R-:W-:-:S02]  /*0c20*/  LEA.HI R9, R8, R233, RZ, 0x2 ;  /* 0x000000e908097211 */ /* 0x000fc400078f10ff */
[----:B------:R-:W-:Y:S01]  /*0c30*/  LEA.HI R0, R0, R3, RZ, 0x1 ;  /* 0x0000000300007211 */ /* 0x000fe200078f08ff */
[----:B------:R-:W-:Y:S01]  /*0c40*/  IMAD R6, R5, 0x40, R6 ;  /* 0x0000004005067824 */ /* 0x000fe200078e0206 */
[--C-:B------:R-:W-:Y:S02]  /*0c50*/  SHF.R.S32.HI R10, RZ, 0x2, R9.reuse ;  /* 0x00000002ff0a7819 */ /* 0x100fe40000011409 */
[----:B------:R-:W-:Y:S02]  /*0c60*/  SHF.R.S32.HI R11, RZ, 0x1f, R9 ;  /* 0x0000001fff0b7819 */ /* 0x000fe40000011409 */
[----:B------:R-:W-:Y:S02]  /*0c70*/  LOP3.LUT R7, R4, 0x1ffffffe, RZ, 0xc0, !PT ;  /* 0x1ffffffe04077812 */ /* 0x000fe400078ec0ff */
[----:B------:R-:W-:Y:S02]  /*0c80*/  LEA.HI R11, R11, R10, RZ, 0x3 ;  /* 0x0000000a0b0b7211 */ /* 0x000fe400078f18ff */
[----:B------:R-:W-:Y:S01]  /*0c90*/  LEA.HI R8, R8, R233, RZ, 0x5 ;  /* 0x000000e908087211 */ /* 0x000fe200078f28ff */
[----:B------:R-:W-:Y:S01]  /*0ca0*/  IMAD.IADD R7, R2, 0x1, -R7 ;  /* 0x0000000102077824 */ /* 0x000fe200078e0a07 */
[----:B------:R-:W-:-:S02]  /*0cb0*/  LOP3.LUT R11, R11, 0xfffffff8, RZ, 0xc0, !PT ;  /* 0xfffffff80b0b7812 */ /* 0x000fc400078ec0ff */
[----:B------:R-:W-:Y:S02]  /*0cc0*/  LOP3.LUT R0, R0, 0x3fffffe, RZ, 0xc0, !PT ;  /* 0x03fffffe00007812 */ /* 0x000fe400078ec0ff */
[----:B------:R-:W-:Y:S01]  /*0cd0*/  LOP3.LUT R4, R9, 0x7ffffffc, RZ, 0xc0, !PT ;  /* 0x7ffffffc09047812 */ /* 0x000fe200078ec0ff */
[----:B------:R-:W-:Y:S01]  /*0ce0*/  IMAD.IADD R11, R10, 0x1, -R11 ;  /* 0x000000010a0b7824 */ /* 0x000fe200078e0a0b */
[----:B------:R-:W-:Y:S01]  /*0cf0*/  SHF.R.S32.HI R8, RZ, 0x5, R8 ;  /* 0x00000005ff087819 */ /* 0x000fe20000011408 */
[----:B------:R-:W-:Y:S01]  /*0d00*/  IMAD.IADD R0, R3, 0x1, -R0 ;  /* 0x0000000103007824 */ /* 0x000fe200078e0a00 */
[----:B------:R-:W-:Y:S01]  /*0d10*/  LEA.HI R2, R13, R13, RZ, 0x1 ;  /* 0x0000000d0d027211 */ /* 0x000fe200078f08ff */
[----:B------:R-:W-:Y:S02]  /*0d20*/  IMAD.IADD R4, R233, 0x1, -R4 ;  /* 0x00000001e9047824 */ /* 0x000fe400078e0a04 */
[----:B------:R-:W-:Y:S01]  /*0d30*/  IMAD R3, R7, 0x8, R6 ;  /* 0x0000000807037824 */ /* 0x000fe200078e0206 */
[----:B------:R-:W-:Y:S01]  /*0d40*/  LOP3.LUT R2, R2, 0x1ffffffe, RZ, 0xc0, !PT ;  /* 0x1ffffffe02027812 */ /* 0x000fe200078ec0ff */
[----:B------:R-:W-:-:S02]  /*0d50*/  IMAD R11, R8, 0x10, R11 ;  /* 0x00000010080b7824 */ /* 0x000fc400078e020b */
[----:B------:R-:W-:Y:S01]  /*0d60*/  IMAD.SHL.U32 R16, R4, 0x2, RZ ;  /* 0x0000000204107824 */ /* 0x000fe200078e00ff */
[----:B------:R0:W-:Y:S01]  /*0d70*/  STL [R1+0x60], R3 ;  /* 0x0000600301007387 */ /* 0x0001e20000100800 */
[----:B------:R-:W-:Y:S02]  /*0d80*/  IMAD R0, R0, 0x40, R11 ;  /* 0x0000004000007824 */ /* 0x000fe400078e020b */
[C---:B------:R-:W-:Y:S01]  /*0d90*/  VIADD R229, R16.reuse, 0x8 ;  /* 0x0000000810e57836 */ /* 0x040fe20000000000 */
[----:B------:R-:W-:Y:S01]  /*0da0*/  SHF.R.S32.HI R4, RZ, 0x1f, R16 ;  /* 0x0000001fff047819 */ /* 0x000fe20000011410 */
[C---:B------:R-:W-:Y:S01]  /*0db0*/  VIADD R228, R16.reuse, 0x10 ;  /* 0x0000001010e47836 */ /* 0x040fe20000000000 */
[----:B------:R-:W-:Y:S01]  /*0dc0*/  STL [R1+0x5c], R0 ;  /* 0x00005c0001007387 */ /* 0x000fe20000100800 */
[C---:B------:R-:W-:Y:S01]  /*0dd0*/  VIADD R227, R16.reuse, 0x18 ;  /* 0x0000001810e37836 */ /* 0x040fe20000000000 */
[----:B------:R-:W-:Y:S01]  /*0de0*/  SHF.R.S32.HI R4, RZ, 0x1f, R229 ;  /* 0x0000001fff047819 */ /* 0x000fe200000114e5 */
[----:B------:R-:W-:-:S02]  /*0df0*/  VIADD R226, R16, 0x20 ;  /* 0x0000002010e27836 */ /* 0x000fc40000000000 */
[----:B0-----:R-:W-:Y:S01]  /*0e00*/  IMAD.U32 R3, RZ, RZ, UR8 ;  /* 0x00000008ff037e24 */ /* 0x001fe2000f8e00ff */
[----:B------:R-:W-:Y:S01]  /*0e10*/  SHF.R.S32.HI R5, RZ, 0x1f, R227 ;  /* 0x0000001fff057819 */ /* 0x000fe200000114e3 */
[C---:B------:R-:W-:Y:S01]  /*0e20*/  VIADD R225, R16.reuse, 0x28 ;  /* 0x0000002810e17836 */ /* 0x040fe20000000000 */
[----:B------:R-:W-:Y:S01]  /*0e30*/  SHF.R.S32.HI R4, RZ, 0x1f, R226 ;  /* 0x0000001fff047819 */ /* 0x000fe200000114e2 */
[C---:B------:R-:W-:Y:S01]  /*0e40*/  VIADD R224, R16.reuse, 0x30 ;  /* 0x0000003010e07836 */ /* 0x040fe20000000000 */
[----:B------:R0:W-:Y:S01]  /*0e50*/  STL [R1+0x64], R3 ;  /* 0x0000640301007387 */ /* 0x0001e20000100800 */
[C---:B------:R-:W-:Y:S02]  /*0e60*/  VIADD R223, R16.reuse, 0x38 ;  /* 0x0000003810df7836 */ /* 0x040fe40000000000 */
[C---:B------:R-:W-:Y:S01]  /*0e70*/  VIADD R222, R16.reuse, 0x40 ;  /* 0x0000004010de7836 */ /* 0x040fe20000000000 */
[----:B------:R-:W-:Y:S01]  /*0e80*/  SHF.R.S32.HI R5, RZ, 0x1f, R224 ;  /* 0x0000001fff057819 */ /* 0x000fe200000114e0 */
[C---:B------:R-:W-:Y:S01]  /*0e90*/  VIADD R221, R16.reuse, 0x48 ;  /* 0x0000004810dd7836 */ /* 0x040fe20000000000 */
[----:B------:R-:W-:Y:S01]  /*0ea0*/  SHF.R.S32.HI R4, RZ, 0x1f, R223 ;  /* 0x0000001fff047819 */ /* 0x000fe200000114df */
[----:B------:R-:W-:-:S02]  /*0eb0*/  VIADD R220, R16, 0x50 ;  /* 0x0000005010dc7836 */ /* 0x000fc40000000000 */
[C---:B------:R-:W-:Y:S01]  /*0ec0*/  VIADD R219, R16.reuse, 0x58 ;  /* 0x0000005810db7836 */ /* 0x040fe20000000000 */
[----:B0-----:R-:W-:Y:S01]  /*0ed0*/  SHF.R.S32.HI R3, RZ, 0x1f, R228 ;  /* 0x0000001fff037819 */ /* 0x001fe200000114e4 */
        /* <DEDUP_REMOVED lines=32> */
[----:B------:R-:W-:Y:S01]  /*10e0*/  IMAD.IADD R2, R13, 0x1, -R2 ;  /* 0x000000010d027824 */ /* 0x000fe200078e0a02 */
[----:B------:R-:W-:Y:S01]  /*10f0*/  SHF.R.S32.HI R3, RZ, 0x1f, R207 ;  /* 0x0000001fff037819 */ /* 0x000fe200000114cf */
[----:B------:R-:W-:Y:S01]  /*1100*/  VIADD R200, R16, 0xe0 ;  /* 0x000000e010c87836 */ /* 0x000fe20000000000 */
[----:B------:R-:W-:Y:S01]  /*1110*/  SHF.R.S32.HI R237, RZ, 0x1f, R206 ;  /* 0x0000001fffed7819 */ /* 0x000fe200000114ce */
[----:B------:R-:W-:Y:S01]  /*1120*/  IMAD R19, R2, 0x8, R0 ;  /* 0x0000000802137824 */ /* 0x000fe200078e0200 */
[----:B------:R-:W-:-:S02]  /*1130*/  SHF.R.S32.HI R236, RZ, 0x1f, R205 ;  /* 0x0000001fffec7819 */ /* 0x000fc400000114cd */
[----:B------:R-:W-:Y:S02]  /*1140*/  SHF.R.S32.HI R235, RZ, 0x1f, R204 ;  /* 0x0000001fffeb7819 */ /* 0x000fe400000114cc */
[----:B------:R-:W-:-:S07]  /*1150*/  SHF.R.S32.HI R234, RZ, 0x1f, R203 ;  /* 0x0000001fffea7819 */ /* 0x000fce00000114cb */
.L_x_1300:
[----:B------:R-:W-:Y:S01]  /*1160*/  ULDC.64 UR8, c[0x0][0xa28] ;  /* 0x00028a0000087ab9 */ /* 0x000fe20000000a00 */
[----:B------:R-:W-:Y:S01]  /*1170*/  ULDC.64 UR12, c[0x0][0x208] ;  /* 0x00008200000c7ab9 */ /* 0x000fe20000000a00 */
[----:B------:R-:W-:-:S04]  /*1180*/  UISETP.NE.U32.AND UP0, UPT, UR8, URZ, UPT ;  /* 0x0000003f0800728c */ /* 0x000fc8000bf05070 */
[----:B------:R-:W-:-:S03]  /*1190*/  UISETP.NE.AND.EX UP0, UPT, UR9, URZ, UPT, UP0 ;  /* 0x0000003f0900728c */ /* 0x000fc6000bf05300 */
[----:B------:R-:W-:Y:S02]  /*11a0*/  ULDC.64 UR8, c[0x0][0xa18] ;  /* 0x0002860000087ab9 */ /* 0x000fe40000000a00 */
[----:B------:R-:W-:Y:S01]  /*11b0*/  UISETP.NE.U32.AND UP1, UPT, UR8, URZ, UPT ;  /* 0x0000003f0800728c */ /* 0x000fe2000bf25070 */
[----:B------:R-:W-:-:S03]  /*11c0*/  PLOP3.LUT P0, PT, PT, PT, UP0, 0x80, 0x0 ;  /* 0x000000000000781c */ /* 0x000fc60003f0f008 */
[----:B------:R-:W-:-:S03]  /*11d0*/  UISETP.NE.AND.EX UP1, UPT, UR9, URZ, UPT, UP1 ;  /* 0x0000003f0900728c */ /* 0x000fc6000bf25310 */
[----:B------:R-:W-:Y:S02]  /*11e0*/  @UP0 ULDC.64 UR8, c[0x0][0xa28] ;  /* 0x00028a0000080ab9 */ /* 0x000fe40000000a00 */
[----:B------:R-:W-:Y:S01]  /*11f0*/  @UP0 UIMAD.WIDE UR8, UR6, 0x4, UR8 ;  /* 0x00000004060808a5 */ /* 0x000fe2000f8e0208 */
[----:B------:R-:W-:-:S05]  /*1200*/  PLOP3.LUT P2, PT, PT, PT, UP1, 0x80, 0x0 ;  /* 0x000000000000781c */ /* 0x000fca0003f4f018 */
[----:B------:R-:W-:Y:S01]  /*1210*/  @UP1 ULDC.64 UR10, c[0x0][0xa18] ;  /* 0x00028600000a1ab9 */ /* 0x000fe20000000a00 */
[----:B01-3--:R-:W-:Y:S02]  /*1220*/  IMAD.U32 R2, RZ, RZ, UR8 ;  /* 0x00000008ff027e24 */ /* 0x00bfe4000f8e00ff */
[----:B------:R-:W-:Y:S01]  /*1230*/  IMAD.U32 R3, RZ, RZ, UR9 ;  /* 0x00000009ff037e24 */ /* 0x000fe2000f8e00ff */
[----:B------:R-:W-:Y:S02]  /*1240*/  @UP1 UIMAD.WIDE UR8, UR6, 0x4, UR10 ;  /* 0x00000004060818a5 */ /* 0x000fe4000f8e020a */
[----:B------:R-:W-:Y:S02]  /*1250*/  ULOP3.LUT UR4, UR7, 0xff0000, URZ, 0xc0, !UPT ;  /* 0x00ff000007047892 */ /* 0x000fe4000f8ec03f */
[----:B--2---:R-:W2:Y:S01]  /*1260*/  @P0 LDG.E R2, desc[UR12][R2.64] ;  /* 0x0000000c02020981 */ /* 0x004ea2000c1e1900 */
[----:B------:R-:W-:Y:S01]  /*1270*/  ULDC UR10, c[0x0][0x2f0] ;  /* 0x0000bc00000a7ab9 */ /* 0x000fe20000000800 */
[----:B------:R-:W-:-:S02]  /*1280*/  IMAD.U32 R4, RZ, RZ, UR8 ;  /* 0x00000008ff047e24 */ /* 0x000fc4000f8e00ff */
[----:B------:R-:W-:Y:S01]  /*1290*/  IMAD.U32 R5, RZ, RZ, UR9 ;  /* 0x00000009ff057e24 */ /* 0x000fe2000f8e00ff */
[----:B------:R-:W-:-:S04]  /*12a0*/  ULDC.64 UR8, c[0x0][0x418] ;  /* 0x0001060000087ab9 */ /* 0x000fc80000000a00 */
[----:B------:R-:W3:Y:S01]  /*12b0*/  @P2 LDG.E R4, desc[UR12][R4.64] ;  /* 0x0000000c04042981 */ /* 0x000ee2000c1e1900 */
[----:B------:R-:W-:Y:S02]  /*12c0*/  UISETP.NE.U32.AND UP0, UPT, UR8, URZ, UPT ;  /* 0x0000003f0800728c */ /* 0x000fe4000bf05070 */
[----:B------:R-:W-:Y:S02]  /*12d0*/  ULOP3.LUT UR8, UR7, 0xff000000, URZ, 0xc0, !UPT ;  /* 0xff00000007087892 */ /* 0x000fe4000f8ec03f */
[----:B------:R-:W-:Y:S01]  /*12e0*/  UISETP.NE.AND.EX UP0, UPT, UR9, URZ, UPT, UP0 ;  /* 0x0000003f0900728c */ /* 0x000fe2000bf05300 */
[----:B------:R-:W-:Y:S02]  /*12f0*/  ULDC.64 UR12, c[0x0][0xa20] ;  /* 0x00028800000c7ab9 */ /* 0x000fe40000000a00 */
[----:B------:R-:W-:Y:S01]  /*1300*/  ULDC UR9, c[0x0][0x424] ;  /* 0x0001090000097ab9 */ /* 0x000fe20000000800 */
[----:B------:R-:W-:Y:S01]  /*1310*/  ULOP3.LUT UR7, UR7, 0xffff, URZ, 0xc0, !UPT ;  /* 0x0000ffff07077892 */ /* 0x000fe2000f8ec03f */
[----:B------:R-:W-:Y:S01]  /*1320*/  ISETP.NE.U32.AND P1, PT, RZ, UR12, PT ;  /* 0x0000000cff007c0c */ /* 0x000fe2000bf25070 */
[----:B------:R-:W-:-:S02]  /*1330*/  USHF.R.U32.HI UR8, URZ, 0x8, UR8 ;  /* 0x000000083f087899 */ /* 0x000fc40008011608 */
[----:B------:R-:W-:Y:S01]  /*1340*/  USEL UR9, UR9, 0x1, UP0 ;  /* 0x0000000109097887 */ /* 0x000fe20008000000 */
[----:B------:R-:W-:Y:S01]  /*1350*/  ISETP.NE.AND.EX P1, PT, RZ, UR13, PT, P1 ;  /* 0x0000000dff007c0c */ /* 0x000fe2000bf25310 */
[----:B------:R-:W-:Y:S01]  /*1360*/  UMOV UR60, URZ ;  /* 0x0000003f003c7c82 */ /* 0x000fe20008000000 */
[----:B------:R-:W-:Y:S01]  /*1370*/  ULDC UR39, c[0x0][0x288] ;  /* 0x0000a20000277ab9 */ /* 0x000fe20000000800 */
[----:B------:R-:W-:Y:S01]  /*1380*/  ULEA.HI UR4, UR4, UR8, URZ, 0x10 ;  /* 0x0000000804047291 */ /* 0x000fe2000f8f803f */
[----:B------:R-:W-:Y:S01]  /*1390*/  IMAD.U32 R202, RZ, RZ, UR7 ;  /* 0x00000007ffca7e24 */ /* 0x000fe2000f8e00ff */
[----:B------:R-:W-:Y:S01]  /*13a0*/  UIMAD UR10, UR9, UR10, URZ ;  /* 0x0000000a090a72a4 */ /* 0x000fe2000f8e023f */
[----:B--2---:R-:W-:Y:S02]  /*13b0*/  @P0 R2UR UR60, R2 ;  /* 0x00000000023c02ca */ /* 0x004fe400000e0000 */
[----:B---3--:R-:W-:Y:S01]  /*13c0*/  @P2 R2UR UR39, R4 ;  /* 0x00000000042722ca */ /* 0x008fe200000e0000 */
[----:B----45:R-:W-:-:S14]  /*13d0*/  @P2 BRA `(.L_x_1197) ;  /* 0x0000000000382947 */ /* 0x030fdc0003800000 */
[----:B------:R-:W-:Y:S02]  /*13e0*/  ULDC.64 UR8, c[0x0][0xa00] ;  /* 0x0002800000087ab9 */ /* 0x000fe40000000a00 */
[----:B------:R-:W-:-:S04]  /*13f0*/  ISETP.NE.U32.AND P0, PT, RZ, UR8, PT ;  /* 0x00000008ff007c0c */ /* 0x000fc8000bf05070 */
[----:B------:R-:W-:-:S13]  /*1400*/  ISETP.NE.AND.EX P0, PT, RZ, UR9, PT, P0 ;  /* 0x00000009ff007c0c */ /* 0x000fda000bf05300 */
[----:B------:R-:W-:Y:S05]  /*1410*/  @!P0 BRA `(.L_x_1197) ;  /* 0x0000000000288947 */ /* 0x000fea0003800000 */
[----:B------:R-:W-:Y:S01]  /*1420*/  ULDC.64 UR8, c[0x0][0xa00] ;  /* 0x0002800000087ab9 */ /* 0x000fe20000000a00 */
[----:B------:R-:W-:Y:S01]  /*1430*/  ULDC.64 UR12, c[0x0][0x208] ;  /* 0x00008200000c7ab9 */ /* 0x000fe20000000a00 */
        /* <DEDUP_REMOVED lines=8> */
.L_x_1197:
[----:B------:R-:W-:Y:S01]  /*14c0*/  IMAD.U32 R231, RZ, RZ, UR6 ;  /* 0x00000006ffe77e24 */ /* 0x000fe2000f8e00ff */
[----:B------:R-:W-:Y:S06]  /*14d0*/  @!P1 BRA `(.L_x_1198) ;  /* 0x0000000000209947 */ /* 0x000fec0003800000 */
[----:B------:R-:W-:Y:S01]  /*14e0*/  ULDC.64 UR8, c[0x0][0xa20] ;  /* 0x0002880000087ab9 */ /* 0x000fe20000000a00 */
[----:B------:R-:W-:Y:S01]  /*14f0*/  ULDC.64 UR10, c[0x0][0x208] ;  /* 0x00008200000a7ab9 */ /* 0x000fe20000000a00 */
[----:B------:R-:W-:-:S06]  /*1500*/  UIMAD.WIDE UR6, UR6, 0x4, UR8 ;  /* 0x00000004060678a5 */ /* 0x000fcc000f8e0208 */
[----:B------:R-:W-:Y:S02]  /*1510*/  IMAD.U32 R2, RZ, RZ, UR6 ;  /* 0x00000006ff027e24 */ /* 0x000fe4000f8e00ff */
[----:B------:R-:W-:-:S05]  /*1520*/  IMAD.U32 R3, RZ, RZ, UR7 ;  /* 0x00000007ff037e24 */ /* 0x000fca000f8e00ff */
[----:B------:R-:W2:Y:S02]  /*1530*/  LDG.E R2, desc[UR10][R2.64] ;  /* 0x0000000a02027981 */ /* 0x000ea4000c1e1900 */
[----:B--2---:R-:W-:Y:S01]  /*1540*/  R2UR UR10, R2 ;  /* 0x00000000020a72ca */ /* 0x004fe200000e0000 */
[----:B------:R-:W-:-:S14]  /*1550*/  BRA `(.L_x_1199) ;  /* 0x0000000000387947 */ /* 0x000fdc0003800000 */
.L_x_1198:
        /* <DEDUP_REMOVED lines=14> */
.L_x_1199:
[----:B------:R-:W-:Y:S01]  /*1640*/  ULDC UR6, c[0x0][0x448] ;  /* 0x0001120000067ab9 */ /* 0x000fe20000000800 */
[----:B------:R-:W-:Y:S02]  /*1650*/  USHF.L.U32 UR61, UR5, 0x7, URZ ;  /* 0x00000007053d7899 */ /* 0x000fe4000800063f */
[----:B------:R-:W-:Y:S02]  /*1660*/  UISETP.NE.AND UP0, UPT, UR6, 0x1, UPT ;  /* 0x000000010600788c */ /* 0x000fe4000bf05270 */
[----:B------:R-:W-:Y:S01]  /*1670*/  UIADD3 UR5, UR61, 0x7f, URZ ;  /* 0x0000007f3d057890 */ /* 0x000fe2000fffe03f */
[----:B------:R-:W-:Y:S01]  /*1680*/  ULDC.64 UR6, c[0x0][0x9e0] ;  /* 0x0002780000067ab9 */ /* 0x000fe20000000a00 */
[----:B------:R-:W-:Y:S02]  /*1690*/  UIADD3 UR60, -UR60, UR10, URZ ;  /* 0x0000000a3c3c7290 */ /* 0x000fe4000fffe13f */
[----:B------:R-:W-:Y:S02]  /*16a0*/  UISETP.GE.AND UP1, UPT, UR7, 0x1, UPT ;  /* 0x000000010700788c */ /* 0x000fe4000bf26270 */
[----:B------:R-:W-:-:S03]  /*16b0*/  UIADD3 UR10, UR60, 0x1, -UR39 ;  /* 0x000000013c0a7890 */ /* 0x000fc6000fffe827 */
[----:B------:R-:W-:Y:S01]  /*16c0*/  @UP0 ULDC UR8, c[0x0][0x44c] ;  /* 0x0001130000080ab9 */ /* 0x000fe20000000800 */
[----:B------:R-:W-:Y:S01]  /*16d0*/  @UP0 ULDC UR11, c[0x0][0x450] ;  /* 0x00011400000b0ab9 */ /* 0x000fe20000000800 */
[----:B------:R-:W-:Y:S01]  /*16e0*/  UIMAD.WIDE.U32 UR8, UR5, UR8, URZ ;  /* 0x00000008050872a5 */ /* 0x000fe2000f8e003f */
[----:B------:R-:W-:-:S03]  /*16f0*/  PLOP3.LUT P1, PT, PT, PT, UP1, 0x80, 0x0 ;  /* 0x000000000000781c */ /* 0x000fc60003f2f018 */
[----:B------:R-:W-:-:S04]  /*1700*/  @UP0 USHF.R.U32.HI UR5, URZ, UR11, UR9 ;  /* 0x0000000b3f050299 */ /* 0x000fc80008011609 */
[----:B------:R-:W-:-:S04]  /*1710*/  UIADD3 UR10, UR10, UR5, URZ ;  /* 0x000000050a0a7290 */ /* 0x000fc8000fffe03f */
[----:B------:R-:W-:Y:S02]  /*1720*/  UIADD3 UR6, UR10, UR6, URZ ;  /* 0x000000060a067290 */ /* 0x000fe4000fffe03f */
[----:B------:R-:W-:Y:S10]  /*1730*/  @!P1 BRA `(.L_x_1200) ;  /* 0x0000000000449947 */ /* 0x000ff40003800000 */
        /* <DEDUP_REMOVED lines=10> */
.L_x_1201:
[----:B------:R-:W-:-:S11]  /*17e0*/  UISETP.NE.AND UP1, UPT, UR7, 0x1, UPT ;  /* 0x000000010700788c */ /* 0x000fd6000bf25270 */
[----:B------:R-:W-:Y:S02]  /*17f0*/  @UP1 ULDC.64 UR10, c[0x0][0x9e8] ;  /* 0x00027a00000a1ab9 */ /* 0x000fe40000000a00 */
[----:B------:R-:W-:-:S04]  /*1800*/  UIMAD.WIDE.U32 UR8, UR5, UR10, URZ ;  /* 0x0000000a050872a5 */ /* 0x000fc8000f8e003f */
[----:B------:R-:W-:-:S12]  /*1810*/  @UP1 USHF.R.U32.HI UR5, URZ, UR11, UR9 ;  /* 0x0000000b3f051299 */ /* 0x000fd80008011609 */
.L_x_1202:
[----:B------:R-:W-:-:S04]  /*1820*/  UIMAD UR5, UR5, UR7, UR7 ;  /* 0x00000007050572a4 */ /* 0x000fc8000f8e0207 */
[----:B------:R-:W-:-:S04]  /*1830*/  UISETP.LT.AND UP1, UPT, UR6, UR5, UPT ;  /* 0x000000050600728c */ /* 0x000fc8000bf21270 */
[----:B------:R-:W-:-:S12]  /*1840*/  USEL UR6, UR6, UR5, UP1 ;  /* 0x0000000506067287 */ /* 0x000fd80008800000 */
.L_x_1200:
[----:B------:R-:W-:Y:S02]  /*1850*/  UIADD3 UR5, UR60, 0x3f, URZ ;  /* 0x0000003f3c057890 */ /* 0x000fe4000fffe03f */
[----:B------:R-:W-:Y:S02]  /*1860*/  UIADD3 UR10, UR6, 0x3f, URZ ;  /* 0x0000003f060a7890 */ /* 0x000fe4000fffe03f */
[----:B------:R-:W-:Y:S02]  /*1870*/  USHF.R.S32.HI UR6, URZ, 0x1f, UR5 ;  /* 0x0000001f3f067899 */ /* 0x000fe40008011405 */
[----:B------:R-:W-:Y:S01]  /*1880*/  USHF.R.S32.HI UR11, URZ, 0x1f, UR10 ;  /* 0x0000001f3f0b7899 */ /* 0x000fe2000801140a */
[----:B------:R-:W-:Y:S01]  /*1890*/  @UP0 ULDC UR8, c[0x0][0x44c] ;  /* 0x0001130000080ab9 */ /* 0x000fe20000000800 */
[----:B------:R-:W-:Y:S02]  /*18a0*/  ULEA.HI UR6, UR6, UR5, URZ, 0x6 ;  /* 0x0000000506067291 */ /* 0x000fe4000f8f303f */
[----:B------:R-:W-:-:S02]  /*18b0*/  UIMAD.WIDE.U32 UR8, UR61, UR8, URZ ;  /* 0x000000083d0872a5 */ /* 0x000fc4000f8e003f */
[----:B------:R-:W-:Y:S01]  /*18c0*/  ULEA.HI UR11, UR11, UR10, URZ, 0x6 ;  /* 0x0000000a0b0b7291 */ /* 0x000fe2000f8f303f */
[----:B------:R-:W-:Y:S01]  /*18d0*/  @UP0 ULDC UR13, c[0x0][0x450] ;  /* 0x00011400000d0ab9 */ /* 0x000fe20000000800 */
[----:B------:R-:W-:Y:S01]  /*18e0*/  UMOV UR12, UR61 ;  /* 0x0000003d000c7c82 */ /* 0x000fe20008000000 */
[----:B------:R-:W-:Y:S02]  /*18f0*/  UIADD3 UR52, UR60, -UR39, URZ ;  /* 0x800000273c347290 */ /* 0x000fe4000fffe03f */
[----:B------:R-:W-:Y:S02]  /*1900*/  USHF.R.S32.HI UR6, URZ, 0x6, UR6 ;  /* 0x000000063f067899 */ /* 0x000fe40008011406 */
[----:B------:R-:W-:Y:S02]  /*1910*/  USHF.R.S32.HI UR11, URZ, 0x6, UR11 ;  /* 0x000000063f0b7899 */ /* 0x000fe4000801140b */
[----:B------:R-:W-:Y:S02]  /*1920*/  @UP0 USHF.R.U32.HI UR12, URZ, UR13, UR9 ;  /* 0x0000000d3f0c0299 */ /* 0x000fe40008011609 */
[----:B------:R-:W-:-:S02]  /*1930*/  UISETP.LT.AND UP0, UPT, UR6, UR11, UPT ;  /* 0x0000000b0600728c */ /* 0x000fc4000bf01270 */
        /* <DEDUP_REMOVED lines=15> */
.L_x_1204:
[----:B------:R-:W-:-:S11]  /*1a30*/  UISETP.NE.AND UP0, UPT, UR7, 0x1, UPT ;  /* 0x000000010700788c */ /* 0x000fd6000bf05270 */
[----:B------:R-:W-:Y:S02]  /*1a40*/  @UP0 ULDC.64 UR12, c[0x0][0x9e8] ;  /* 0x00027a00000c0ab9 */ /* 0x000fe40000000a00 */
[----:B------:R-:W-:-:S04]  /*1a50*/  UIMAD.WIDE.U32 UR8, UR5, UR12, URZ ;  /* 0x0000000c050872a5 */ /* 0x000fc8000f8e003f */
[----:B------:R-:W-:-:S12]  /*1a60*/  @UP0 USHF.R.U32.HI UR5, URZ, UR13, UR9 ;  /* 0x0000000d3f050299 */ /* 0x000fd80008011609 */
.L_x_1205:
[----:B------:R-:W-:-:S04]  /*1a70*/  UIMAD UR5, UR5, UR7, URZ ;  /* 0x00000007050572a4 */ /* 0x000fc8000f8e023f */
[----:B------:R-:W-:-:S04]  /*1a80*/  UISETP.LT.AND UP0, UPT, UR10, UR5, UPT ;  /* 0x000000050a00728c */ /* 0x000fc8000bf01270 */
[----:B------:R-:W-:-:S12]  /*1a90*/  USEL UR10, UR10, UR5, !UP0 ;  /* 0x000000050a0a7287 */ /* 0x000fd8000c000000 */
.L_x_1203:
[----:B------:R-:W-:Y:S02]  /*1aa0*/  USHF.R.S32.HI UR5, URZ, 0x1f, UR10 ;  /* 0x0000001f3f057899 */ /* 0x000fe4000801140a */
[----:B------:R-:W-:Y:S02]  /*1ab0*/  ULOP3.LUT UR7, UR4, 0xff, URZ, 0xc0, !UPT ;  /* 0x000000ff04077892 */ /* 0x000fe4000f8ec03f */
[----:B------:R-:W-:-:S04]  /*1ac0*/  ULEA.HI UR5, UR5, UR10, URZ, 0x6 ;  /* 0x0000000a05057291 */ /* 0x000fc8000f8f303f */
[----:B------:R-:W-:Y:S01]  /*1ad0*/  USHF.R.S32.HI UR5, URZ, 0x6, UR5 ;  /* 0x000000063f057899 */ /* 0x000fe20008011405 */
[----:B------:R-:W-:-:S03]  /*1ae0*/  IMAD.U32 R201, RZ, RZ, UR7 ;  /* 0x00000007ffc97e24 */ /* 0x000fc6000f8e00ff */
[----:B------:R-:W-:-:S04]  /*1af0*/  UISETP.LT.AND UP0, UPT, URZ, UR5, UPT ;  /* 0x000000053f00728c */ /* 0x000fc8000bf01270 */
[----:B------:R-:W-:Y:S02]  /*1b00*/  USEL UR10, URZ, UR5, !UP0 ;  /* 0x000000053f0a7287 */ /* 0x000fe4000c000000 */
[----:B------:R-:W-:Y:S02]  /*1b10*/  USHF.R.U32.HI UR5, URZ, 0x10, UR4 ;  /* 0x000000103f057899 */ /* 0x000fe40008011604 */
[----:B------:R-:W-:Y:S01]  /*1b20*/  UISETP.GT.AND UP0, UPT, UR6, UR10, UPT ;  /* 0x0000000a0600728c */ /* 0x000fe2000bf04270 */
[----:B------:R-:W-:-:S03]  /*1b30*/  UMOV UR4, URZ ;  /* 0x0000003f00047c82 */ /* 0x000fc60008000000 */
[----:B------:R-:W-:Y:S02]  /*1b40*/  IMAD.U32 R23, RZ, RZ, UR5 ;  /* 0x00000005ff177e24 */ /* 0x000fe4000f8e00ff */
[----:B------:R-:W-:-:S13]  /*1b50*/  PLOP3.LUT P0, PT, PT, PT, UP0, 0x80, 0x0 ;  /* 0x000000000000781c */ /* 0x000fda0003f0f008 */
[----:B------:R-:W-:Y:S05]  /*1b60*/  @!P0 BRA `(.L_x_1206) ;  /* 0x0000000000988947 */ /* 0x000fea0003800000 */
[----:B------:R-:W-:Y:S01]  /*1b70*/  R2UR UR5, R23 ;  /* 0x00000000170572ca */ /* 0x000fe200000e0000 */
[----:B------:R-:W-:-:S12]  /*1b80*/  ULDC UR4, c[0x0][0x9f0] ;  /* 0x00027c0000047ab9 */ /* 0x000fd80000000800 */
[----:B------:R-:W-:-:S04]  /*1b90*/  UISETP.NE.AND UP0, UPT, UR5, URZ, UPT ;  /* 0x0000003f0500728c */ /* 0x000fc8000bf05270 */
[----:B------:R-:W-:-:S04]  /*1ba0*/  USEL UR11, UR5, UR4, UP0 ;  /* 0x00000004050b7287 */ /* 0x000fc80008000000 */
[----:B------:R-:W-:Y:S02]  /*1bb0*/  UIADD3 UR4, UR11, -0x1, UR6 ;  /* 0xffffffff0b047890 */ /* 0x000fe4000fffe006 */
[----:B------:R-:W-:Y:S02]  /*1bc0*/  IMAD.U32 R3, RZ, RZ, UR11 ;  /* 0x0000000bff037e24 */ /* 0x000fe4000f8e00ff */
[----:B------:R-:W-:-:S03]  /*1bd0*/  UIADD3 UR7, -UR10, UR4, URZ ;  /* 0x000000040a077290 */ /* 0x000fc6000fffe13f */
[-C--:B------:R-:W-:Y:S01]  /*1be0*/  IABS R0, R3.reuse ;  /* 0x0000000300007213 */ /* 0x080fe20000000000 */
[----:B------:R-:W-:Y:S01]  /*1bf0*/  UMOV UR4, URZ ;  /* 0x0000003f00047c82 */ /* 0x000fe20008000000 */
[----:B------:R-:W-:Y:S01]  /*1c00*/  IABS R5, R3 ;  /* 0x0000000300057213 */ /* 0x000fe20000000000 */
[----:B------:R-:W-:Y:S01]  /*1c10*/  IMAD.U32 R4, RZ, RZ, UR7 ;  /* 0x00000007ff047e24 */ /* 0x000fe2000f8e00ff */
[----:B------:R-:W-:Y:S01]  /*1c20*/  R2UR UR12, R0 ;  /* 0x00000000000c72ca */ /* 0x000fe200000e0000 */
[----:B------:R-:W-:-:S03]  /*1c30*/  ULOP3.LUT UR7, UR7, UR11, URZ, 0x3c, !UPT ;  /* 0x0000000b07077292 */ /* 0x000fc6000f8e3c3f */
[----:B------:R-:W-:-:S05]  /*1c40*/  IABS R4, R4 ;  /* 0x0000000400047213 */ /* 0x000fca0000000000 */
[----:B------:R-:W-:-:S04]  /*1c50*/  IMAD.MOV.U32 R3, RZ, RZ, R4 ;  /* 0x000000ffff037224 */ /* 0x000fc800078e0004 */
[----:B------:R-:W0:Y:S01]  /*1c60*/  I2F.RP R0, UR12 ;  /* 0x0000000c00007d06 */ /* 0x000e220008209400 */
[----:B------:R-:W-:-:S07]  /*1c70*/  R2UR UR9, R3 ;  /* 0x00000000030972ca */ /* 0x000fce00000e0000 */
[----:B0-----:R-:W0:Y:S02]  /*1c80*/  MUFU.RCP R0, R0 ;  /* 0x0000000000007308 */ /* 0x001e240000001000 */
        /* <DEDUP_REMOVED lines=20> */
.L_x_1206:
[----:B------:R-:W-:Y:S01]  /*1dd0*/  R2UR UR5, R201 ;  /* 0x00000000c90572ca */ /* 0x000fe200000e0000 */
[----:B------:R-:W-:Y:S01]  /*1de0*/  IMAD.U32 R152, RZ, RZ, UR6 ;  /* 0x00000006ff987e24 */ /* 0x000fe2000f8e00ff */
[----:B------:R-:W-:Y:S01]  /*1df0*/  PLOP3.LUT P0, PT, PT, PT, PT, 0x80, 0x0 ;  /* 0x000000000000781c */ /* 0x000fe20003f0f070 */
[----:B------:R-:W-:Y:S01]  /*1e00*/  IMAD.U32 R3, RZ, RZ, UR4 ;  /* 0x00000004ff037e24 */ /* 0x000fe2000f8e00ff */
[----:B------:R-:W-:Y:S01]  /*1e10*/  CS2R R150, SRZ ;  /* 0x0000000000967805 */ /* 0x000fe2000001ff00 */
[----:B------:R-:W-:Y:S01]  /*1e20*/  IMAD.MOV.U32 R0, RZ, RZ, RZ ;  /* 0x000000ffff007224 */ /* 0x000fe200078e00ff */
[----:B------:R-:W-:Y:S01]  /*1e30*/  CS2R R148, SRZ ;  /* 0x0000000000947805 */ /* 0x000fe2000001ff00 */
[----:B------:R-:W-:Y:S01]  /*1e40*/  IMAD.MOV.U32 R2, RZ, RZ, RZ ;  /* 0x000000ffff027224 */ /* 0x000fe200078e00ff */
[----:B------:R-:W-:Y:S02]  /*1e50*/  CS2R R146, SRZ ;  /* 0x0000000000927805 */ /* 0x000fe4000001ff00 */
[----:B------:R-:W-:-:S02]  /*1e60*/  CS2R R144, SRZ ;  /* 0x0000000000907805 */ /* 0x000fc4000001ff00 */
[----:B------:R-:W-:Y:S02]  /*1e70*/  CS2R R142, SRZ ;  /* 0x00000000008e7805 */ /* 0x000fe4000001ff00 */
[----:B------:R-:W-:Y:S02]  /*1e80*/  CS2R R140, SRZ ;  /* 0x00000000008c7805 */ /* 0x000fe4000001ff00 */
[----:B------:R-:W-:Y:S01]  /*1e90*/  CS2R R138, SRZ ;  /* 0x00000000008a7805 */ /* 0x000fe2000001ff00 */
[----:B------:R-:W-:Y:S01]  /*1ea0*/  UIMAD UR5, UR5, UR4, UR10 ;  /* 0x00000004050572a4 */ /* 0x000fe2000f8e020a */
[----:B------:R-:W-:Y:S02]  /*1eb0*/  CS2R R136, SRZ ;  /* 0x0000000000887805 */ /* 0x000fe4000001ff00 */
[----:B------:R-:W-:Y:S02]  /*1ec0*/  CS2R R134, SRZ ;  /* 0x0000000000867805 */ /* 0x000fe4000001ff00 */
[----:B------:R-:W-:-:S02]  /*1ed0*/  CS2R R132, SRZ ;  /* 0x0000000000847805 */ /* 0x000fc4000001ff00 */
[----:B------:R-:W-:Y:S02]  /*1ee0*/  CS2R R130, SRZ ;  /* 0x0000000000827805 */ /* 0x000fe4000001ff00 */
[----:B------:R-:W-:Y:S02]  /*1ef0*/  CS2R R128, SRZ ;  /* 0x0000000000807805 */ /* 0x000fe4000001ff00 */
[----:B------:R-:W-:Y:S01]  /*1f00*/  VIADDMNMX R152, R3, UR5, R152, PT ;  /* 0x0000000503987c46 */ /* 0x000fe2000b800198 */
[----:B------:R-:W-:Y:S01]  /*1f10*/  IMAD.U32 R22, RZ, RZ, UR5 ;  /* 0x00000005ff167e24 */ /* 0x000fe2000f8e00ff */
[----:B------:R-:W-:Y:S02]  /*1f20*/  CS2R R126, SRZ ;  /* 0x00000000007e7805 */ /* 0x000fe4000001ff00 */
[----:B------:R-:W-:Y:S02]  /*1f30*/  CS2R R124, SRZ ;  /* 0x00000000007c7805 */ /* 0x000fe4000001ff00 */
[----:B------:R-:W-:-:S02]  /*1f40*/  ISETP.GT.AND P1, PT, R152, UR5, PT ;  /* 0x0000000598007c0c */ /* 0x000fc4000bf24270 */
        /* <DEDUP_REMOVED lines=87> */
.L_x_1208:
[----:B------:R-:W2:Y:S01]  /*24c0*/  LDL R2, [R1+0x64] ;  /* 0x0000640001027983 */ /* 0x000ea20000100800 */
[----:B------:R-:W-:-:S13]  /*24d0*/  R2UR UR6, R232 ;  /* 0x00000000e80672ca */ /* 0x000fda00000e0000 */
[----:B------:R-:W-:-:S04]  /*24e0*/  ULEA.HI UR4, UR6, UR6, URZ, 0x1 ;  /* 0x0000000606047291 */ /* 0x000fc8000f8f083f */
[----:B------:R-:W-:-:S04]  /*24f0*/  ULOP3.LUT UR4, UR4, 0xfffffffe, URZ, 0xc0, !UPT ;  /* 0xfffffffe04047892 */ /* 0x000fc8000f8ec03f */
[----:B------:R-:W-:-:S06]  /*2500*/  UIADD3 UR4, UR6, -UR4, URZ ;  /* 0x8000000406047290 */ /* 0x000fcc000fffe03f */
[----:B------:R-:W-:-:S05]  /*2510*/  IMAD.U32 R0, RZ, RZ, UR4 ;  /* 0x00000004ff007e24 */ /* 0x000fca000f8e00ff */
[----:B------:R-:W-:-:S04]  /*2520*/  SHF.L.U32 R0, R0, 0x1f, RZ ;  /* 0x0000001f00007819 */ /* 0x000fc800000006ff */
[----:B------:R-:W0:Y:S01]  /*2530*/  SYNCS.PHASECHK.TRANS64.TRYWAIT P1, [UR37+0x30800], R0 ;  /* 0x03080000ff0075a7 */ /* 0x000e220008020165 */
[----:B--2---:R-:W-:-:S13]  /*2540*/  R2UR UR5, R2 ;  /* 0x00000000020572ca */ /* 0x004fda00000e0000 */
[----:B------:R-:W-:-:S05]  /*2550*/  IMAD.U32 R2, RZ, RZ, UR5 ;  /* 0x00000005ff027e24 */ /* 0x000fca000f8e00ff */
[----:B------:R-:W-:Y:S01]  /*2560*/  ISETP.NE.AND P0, PT, R2, 0x3, PT ;  /* 0x000000030200780c */ /* 0x000fe20003f05270 */
[----:B0-----:R-:W-:-:S12]  /*2570*/  @!P1 BRA `(.L_x_1209) ;  /* 0x0000017400a49947 */ /* 0x001fd80003800000 */
.L_x_1446:
[----:B------:R-:W-:Y:S05]  /*2580*/  @!P0 BRA `(.L_x_1210) ;  /* 0x0000000000048947 */ /* 0x000fea0003800000 */
[----:B------:R-:W-:Y:S01]  /*2590*/  BPT.TRAP 0x1 ;  /* 0x000000040000795c */ /* 0x000fe20000300000 */
.L_x_1210:
[----:B0-----:R-:W-:Y:S02]  /*25a0*/  IMAD.U32 R3, RZ, RZ, UR36 ;  /* 0x00000024ff037e24 */ /* 0x001fe4000f8e00ff */
[----:B------:R-:W-:-:S03]  /*25b0*/  IMAD.U32 R0, RZ, RZ, UR38 ;  /* 0x00000026ff007e24 */ /* 0x000fc6000f8e00ff */
[----:B------:R-:W-:Y:S02]  /*25c0*/  LEA R3, R3, UR37, 0x3 ;  /* 0x0000002503037c11 */ /* 0x000fe4000f8e18ff */
[----:B------:R-:W-:-:S04]  /*25d0*/  SHF.L.U32 R0, R0, 0x1f, RZ ;  /* 0x0000001f00007819 */ /* 0x000fc800000006ff */
[----:B------:R0:W1:Y:S01]  /*25e0*/  SYNCS.PHASECHK.TRANS64.TRYWAIT P2, [R3+URZ+0x30830], R0 ;  /* 0x03083000030075a7 */ /* 0x000062000804017f */
[----:B------:R-:W-:Y:S05]  /*25f0*/  @!P0 BRA `(.L_x_1211) ;  /* 0x0000000000048947 */ /* 0x000fea0003800000 */
[----:B------:R-:W-:Y:S01]  /*2600*/  BPT.TRAP 0x1 ;  /* 0x000000040000795c */ /* 0x000fe20000300000 */
.L_x_1211:
[----:B------:R-:W2:Y:S02]  /*2610*/  S2R R2, SR_TID.X ;  /* 0x0000000000027919 */ /* 0x000ea40000002100 */
[----:B--2---:R-:W-:-:S04]  /*2620*/  LOP3.LUT R2, R2, 0x7f, RZ, 0xc0, !PT ;  /* 0x0000007f02027812 */ /* 0x004fc800078ec0ff */
[----:B------:R-:W-:Y:S01]  /*2630*/  ISETP.NE.AND P1, PT, R2, RZ, PT ;  /* 0x000000ff0200720c */ /* 0x000fe20003f25270 */
[----:B-1----:R-:W-:-:S12]  /*2640*/  @P2 BRA `(.L_x_1212) ;  /* 0x0000000000082947 */ /* 0x002fd80003800000 */
[----:B------:R-:W1:Y:S02]  /*2650*/  SYNCS.PHASECHK.TRANS64.TRYWAIT P2, [R3+URZ+0x30830], R0 ;  /* 0x03083000030075a7 */ /* 0x000e64000804017f */
[----:B-1----:R-:W-:Y:S05]  /*2660*/  @!P2 BRA `(.L_x_1213) ;  /* 0x000001740080a947 */ /* 0x002fea0003800000 */
.L_x_1212:
[----:B------:R-:W-:Y:S05]  /*2670*/  WARPSYNC.ALL ;  /* 0x0000000000007948 */ /* 0x000fea0003800000 */
[----:B------:R-:W-:Y:S01]  /*2680*/  UIADD3 UR4, UR37, 0x20400, URZ ;  /* 0x0002040025047890 */ /* 0x000fe2000fffe03f */
[----:B------:R-:W-:Y:S01]  /*2690*/  WARPGROUP.ARRIVE ;  /* 0x00000000000079c5 */ /* 0x000fe20000000000 */
[----:B------:R-:W-:Y:S01]  /*26a0*/  UMOV UR9, 0x40000040 ;  /* 0x4000004000097882 */ /* 0x000fe20000000000 */
[----:B------:R-:W-:Y:S01]  /*26b0*/  UMOV UR11, 0x40000040 ;  /* 0x40000040000b7882 */ /* 0x000fe20000000000 */
[----:B------:R-:W-:Y:S01]  /*26c0*/  USHF.R.U32.HI UR4, URZ, 0x4, UR4 ;  /* 0x000000043f047899 */ /* 0x000fe20008011604 */
[----:B------:R-:W-:Y:S01]  /*26d0*/  IMAD.U32 R15, RZ, RZ, UR9 ;  /* 0x00000009ff0f7e24 */ /* 0x000fe2000f8e00ff */
[----:B------:R-:W-:Y:S01]  /*26e0*/  UMOV UR13, 0x40000040 ;  /* 0x40000040000d7882 */ /* 0x000fe20000000000 */
[----:B------:R-:W-:Y:S01]  /*26f0*/  UMOV UR15, 0x40000040 ;  /* 0x40000040000f7882 */ /* 0x000fe20000000000 */
[----:B------:R-:W-:Y:S01]  /*2700*/  ULOP3.LUT UR4, UR4, 0x3fff, URZ, 0xc0, !UPT ;  /* 0x00003fff04047892 */ /* 0x000fe2000f8ec03f */
[----:B01----:R-:W-:Y:S01]  /*2710*/  VIADD R0, R19, UR61 ;  /* 0x0000003d13007c36 */ /* 0x003fe20008000000 */
[----:B------:R-:W-:Y:S01]  /*2720*/  UMOV UR17, 0x40000040 ;  /* 0x4000004000117882 */ /* 0x000fe20000000000 */
[----:B------:R-:W-:Y:S01]  /*2730*/  UMOV UR19, 0x40000040 ;  /* 0x4000004000137882 */ /* 0x000fe20000000000 */
[----:B------:R-:W-:Y:S01]  /*2740*/  ULOP3.LUT UR5, UR4, 0x10000, URZ, 0xfc, !UPT ;  /* 0x0001000004057892 */ /* 0x000fe2000f8efc3f */
[----:B------:R-:W-:Y:S01]  /*2750*/  IMAD.MOV.U32 R2, RZ, RZ, R0 ;  /* 0x000000ffff027224 */ /* 0x000fe200078e0000 */
[----:B------:R-:W-:Y:S01]  /*2760*/  ULOP3.LUT UR4, UR40, 0x10000, URZ, 0xfc, !UPT ;  /* 0x0001000028047892 */ /* 0x000fe2000f8efc3f */
[----:B------:R-:W-:Y:S01]  /*2770*/  LEA R17, R152, 0xffffffc0, 0x6 ;  /* 0xffffffc098117811 */ /* 0x000fe200078e30ff */
[----:B------:R-:W-:Y:S01]  /*2780*/  UMOV UR21, 0x40000040 ;  /* 0x4000004000157882 */ /* 0x000fe20000000000 */
[----:B------:R-:W-:Y:S01]  /*2790*/  UMOV UR23, 0x40000040 ;  /* 0x4000004000177882 */ /* 0x000fe20000000000 */
[----:B------:R-:W-:Y:S01]  /*27a0*/  IMAD.U32 R18, RZ, RZ, UR5 ;  /* 0x00000005ff127e24 */ /* 0x000fe2000f8e00ff */
[----:B------:R-:W-:-:S02]  /*27b0*/  ULEA UR5, UR36, UR5, 0xb ;  /* 0x0000000524057291 */ /* 0x000fc4000f8e583f */
[----:B------:R-:W-:Y:S01]  /*27c0*/  UMOV UR8, UR4 ;  /* 0x0000000400087c82 */ /* 0x000fe20008000000 */
[----:B------:R-:W-:Y:S01]  /*27d0*/  UIADD3 UR6, UR4, 0x2, URZ ;  /* 0x0000000204067890 */ /* 0x000fe2000fffe03f */
[----:B------:R-:W-:Y:S01]  /*27e0*/  IMAD.U32 R14, RZ, RZ, UR8 ;  /* 0x00000008ff0e7e24 */ /* 0x000fe2000f8e00ff */
[----:B------:R-:W-:Y:S02]  /*27f0*/  UIADD3 UR7, UR5, 0x2, URZ ;  /* 0x0000000205077890 */ /* 0x000fe4000fffe03f */
[----:B------:R-:W-:Y:S01]  /*2800*/  UMOV UR10, UR5 ;  /* 0x00000005000a7c82 */ /* 0x000fe20008000000 */
[----:B------:R-:W-:Y:S01]  /*2810*/  UIADD3 UR12, UR4, 0x404, URZ ;  /* 0x00000404040c7890 */ /* 0x000fe2000fffe03f */
[----:B------:R-:W-:Y:S01]  /*2820*/  HGMMA.64x64x16.F32 R24, gdesc[UR8], RZ, !UPT, gsb0 ;  /* 0x00e00000081879f0 */ /* 0x000fe2000c0008ff */
        /* <DEDUP_REMOVED lines=8> */
[----:B------:R-:W-:-:S02]  /*28b0*/  UIADD3 UR14, UR5, 0x204, URZ ;  /* 0x00000204050e7890 */ /* 0x000fc4000fffe03f */
[----:B------:R-:W-:Y:S02]  /*28c0*/  UIADD3 UR16, UR4, 0x406, URZ ;  /* 0x0000040604107890 */ /* 0x000fe4000fffe03f */
[----:B------:R-:W-:Y:S02]  /*28d0*/  UIADD3 UR18, UR5, 0x206, URZ ;  /* 0x0000020605127890 */ /* 0x000fe4000fffe03f */
[----:B------:R-:W-:Y:S02]  /*28e0*/  UIADD3 UR20, UR4, 0x800, URZ ;  /* 0x0000080004147890 */ /* 0x000fe4000fffe03f */
[----:B------:R-:W-:Y:S02]  /*28f0*/  UIADD3 UR22, UR5, 0x400, URZ ;  /* 0x0000040005167890 */ /* 0x000fe4000fffe03f */
[----:B------:R-:W-:Y:S02]  /*2900*/  UIADD3 UR24, UR4, 0x802, URZ ;  /* 0x0000080204187890 */ /* 0x000fe4000fffe03f */
[----:B------:R-:W-:Y:S01]  /*2910*/  UIADD3 UR26, UR5, 0x402, URZ ;  /* 0x00000402051a7890 */ /* 0x000fe2000fffe03f */
[----:B------:R-:W-:Y:S01]  /*2920*/  UMOV UR25, 0x40000040 ;  /* 0x4000004000197882 */ /* 0x000fe20000000000 */
[----:B------:R-:W-:Y:S01]  /*2930*/  UMOV UR27, 0x40000040 ;  /* 0x40000040001b7882 */ /* 0x000fe20000000000 */
[----:B------:R-:W-:-:S02]  /*2940*/  UIADD3 UR28, UR4, 0x804, URZ ;  /* 0x00000804041c7890 */ /* 0x000fc4000fffe03f */
[----:B------:R-:W-:Y:S01]  /*2950*/  UIADD3 UR30, UR5, 0x404, URZ ;  /* 0x00000404051e7890 */ /* 0x000fe2000fffe03f */
[----:B------:R-:W-:Y:S01]  /*2960*/  UMOV UR29, 0x40000040 ;  /* 0x40000040001d7882 */ /* 0x000fe20000000000 */
[----:B------:R-:W-:Y:S01]  /*2970*/  UMOV UR31, 0x40000040 ;  /* 0x40000040001f7882 */ /* 0x000fe20000000000 */
[----:B------:R-:W-:Y:S02]  /*2980*/  UIADD3 UR32, UR4, 0x806, URZ ;  /* 0x0000080604207890 */ /* 0x000fe4000fffe03f */
[----:B------:R-:W-:Y:S01]  /*2990*/  UIADD3 UR34, UR5, 0x406, URZ ;  /* 0x0000040605227890 */ /* 0x000fe2000fffe03f */
[----:B------:R-:W-:Y:S01]  /*29a0*/  UMOV UR33, 0x40000040 ;  /* 0x4000004000217882 */ /* 0x000fe20000000000 */
[----:B------:R-:W-:Y:S01]  /*29b0*/  UMOV UR35, 0x40000040 ;  /* 0x4000004000237882 */ /* 0x000fe20000000000 */
        /* <DEDUP_REMOVED lines=16> */
[----:B------:R-:W-:-:S02]  /*2ac0*/  WARPGROUP.DEPBAR.LE gsb0, 0x0 ;  /* 0x00008000000079c5 */ /* 0x000fc40000010000 */
[----:B------:R-:W-:-:S06]  /*2ad0*/  WARPGROUP.ARRIVE ;  /* 0x00000000000079c5 */ /* 0x000fcc0000000000 */
[----:B------:R-:W-:Y:S01]  /*2ae0*/  HGMMA.64x64x16.F32 R24, gdesc[UR8], R24, gsb0 ;  /* 0x00e00000081879f0 */ /* 0x000fe20008000818 */
        /* <DEDUP_REMOVED lines=8> */
[----:B------:R-:W-:Y:S02]  /*2b70*/  WARPGROUP.DEPBAR.LE gsb0, 0x0 ;  /* 0x00008000000079c5 */ /* 0x000fe40000010000 */
        /* <DEDUP_REMOVED lines=17> */
[----:B------:R-:W-:Y:S01]  /*2c90*/  IMAD.U32 R6, RZ, RZ, UR8 ;  /* 0x00000008ff067e24 */ /* 0x000fe2000f8e00ff */
[----:B------:R-:W-:Y:S01]  /*2ca0*/  ULDC.64 UR6, c[0x0][0x9e0] ;  /* 0x0002780000067ab9 */ /* 0x000fe20000000a00 */
[----:B------:R-:W-:Y:S01]  /*2cb0*/  IMAD.U32 R7, RZ, RZ, UR9 ;  /* 0x00000009ff077e24 */ /* 0x000fe2000f8e00ff */
[----:B------:R-:W-:Y:S01]  /*2cc0*/  UISETP.GE.AND UP1, UPT, UR7, 0x1, UPT ;  /* 0x000000010700788c */ /* 0x000fe2000bf26270 */
[----:B------:R-:W-:Y:S02]  /*2cd0*/  WARPGROUP.DEPBAR.LE gsb0, 0x0 ;  /* 0x00008000000079c5 */ /* 0x000fe40000010000 */
[----:B------:R-:W-:-:S06]  /*2ce0*/  WARPGROUP.ARRIVE ;  /* 0x00000000000079c5 */ /* 0x000fcc0000000000 */
[----:B------:R-:W-:Y:S01]  /*2cf0*/  HGMMA.64x64x16.F32 R24, gdesc[UR8], R24, gsb0 ;  /* 0x00e00000081879f0 */ /* 0x000fe20008000818 */
[----:B------:R-:W-:Y:S02]  /*2d00*/  UIADD3 UR8, UR4, 0x402, URZ ;  /* 0x0000040204087890 */ /* 0x000fe4000fffe03f */
[----:B------:R-:W-:Y:S01]  /*2d10*/  UIADD3 UR10, UR5, 0x202, URZ ;  /* 0x00000202050a7890 */ /* 0x000fe2000fffe03f */
[----:B------:R-:W-:Y:S01]  /*2d20*/  UMOV UR9, 0x40000040 ;  /* 0x4000004000097882 */ /* 0x000fe20000000000 */
[----:B------:R-:W-:Y:S01]  /*2d30*/  UMOV UR11, 0x40000040 ;  /* 0x40000040000b7882 */ /* 0x000fe20000000000 */
[----:B------:R-:W-:Y:S02]  /*2d40*/  ULDC UR4, c[0x0][0x448] ;  /* 0x0001120000047ab9 */ /* 0x000fe40000000800 */
[----:B------:R-:W-:-:S06]  /*2d50*/  UISETP.NE.AND UP0, UPT, UR4, 0x1, UPT ;  /* 0x000000010400788c */ /* 0x000fcc000bf05270 */
[----:B------:R-:W-:Y:S02]  /*2d60*/  PLOP3.LUT P2, PT, PT, PT, UP0, 0x80, 0x0 ;  /* 0x000000000000781c */ /* 0x000fe40003f4f008 */
[----:B------:R-:W-:-:S03]  /*2d70*/  PLOP3.LUT P3, PT, PT, PT, UP0, 0x80, 0x0 ;  /* 0x000000000000781c */ /* 0x000fc60003f6f008 */
[----:B------:R-:W-:-:S08]  /*2d80*/  @UP0 ULDC UR4, c[0x0][0x44c] ;  /* 0x0001130000040ab9 */ /* 0x000fd00000000800 */
[----:B------:R-:W-:Y:S01]  /*2d90*/  @P2 IMAD.HI.U32 R4, R0, UR4, RZ ;  /* 0x0000000400042c27 */ /* 0x000fe2000f8e00ff */
[----:B------:R-:W-:Y:S01]  /*2da0*/  @UP0 ULDC UR4, c[0x0][0x450] ;  /* 0x0001140000040ab9 */ /* 0x000fe20000000800 */
[----:B------:R-:W-:Y:S02]  /*2db0*/  PLOP3.LUT P2, PT, PT, PT, UP1, 0x40, 0x0 ;  /* 0x000000000000781c */ /* 0x000fe40003f4e818 */
[----:B------:R-:W-:Y:S01]  /*2dc0*/  @!P1 VIADD R0, R3, 0x30840 ;  /* 0x0003084003009836 */ /* 0x000fe20000000000 */
[----:B------:R-:W-:Y:S01]  /*2dd0*/  @P3 SHF.R.U32.HI R2, RZ, UR4, R4 ;  /* 0x00000004ff023c19 */ /* 0x000fe20008011604 */
[----:B------:R-:W-:-:S03]  /*2de0*/  IMAD.MOV.U32 R3, RZ, RZ, -0x40 ;  /* 0xffffffc0ff037424 */ /* 0x000fc600078e00ff */
[----:B------:R-:W-:Y:S01]  /*2df0*/  @!P1 PRMT R0, RZ, 0x654, R0 ;  /* 0x00000654ff009816 */ /* 0x000fe20000000000 */
[----:B------:R-:W0:Y:S01]  /*2e00*/  SHFL.IDX PT, R5, R2, RZ, 0x1c1f ;  /* 0x001c1fff02057589 */ /* 0x000e2200000e0000 */
[----:B------:R-:W-:Y:S02]  /*2e10*/  IMAD R21, R152, R3, 0x40 ;  /* 0x0000004098157424 */ /* 0x000fe400078e0203 */
[----:B------:R-:W-:-:S03]  /*2e20*/  IMAD.U32 R3, RZ, RZ, UR39 ;  /* 0x00000027ff037e24 */ /* 0x000fc6000f8e00ff */
[----:B------:R-:W-:Y:S01]  /*2e30*/  IADD3 R20, -R16, UR60, R21 ;  /* 0x0000003c10147c10 */ /* 0x000fe2000fffe115 */
        /* <DEDUP_REMOVED lines=8> */
[----:B------:R-:W-:Y:S01]  /*2ec0*/  HGMMA.64x64x16.F32 R24, gdesc[UR16], R24, gsb0 ;  /* 0x00e00000101879f0 */ /* 0x000fe20008000818 */
[----:B------:R-:W-:Y:S02]  /*2ed0*/  ULDC UR18, c[0x0][0x9dc] ;  /* 0x0002770000127ab9 */ /* 0x000fe40000000800 */
[----:B------:R-:W-:Y:S01]  /*2ee0*/  ULOP3.LUT UR4, URZ, UR18, URZ, 0x33, !UPT ;  /* 0x000000123f047292 */ /* 0x000fe2000f8e333f */
        /* <DEDUP_REMOVED lines=25> */
[----:B------:R1:W-:Y:S02]  /*3080*/  @!P1 SYNCS.ARRIVE.TRANS64.RED.A1T0 RZ, [R0+URZ], RZ ;  /* 0x000000ff00ff99a7 */ /* 0x0003e4000810043f */
[----:B-1----:R-:W-:-:S04]  /*3090*/  IADD3 R0, -R16, 0x1, R21 ;  /* 0x0000000110007810 */ /* 0x002fc80007ffe115 */
[----:B------:R-:W-:-:S05]  /*30a0*/  IADD3 R0, -R3, UR60, R0 ;  /* 0x0000003c03007c10 */ /* 0x000fca000fffe100 */
[C---:B------:R-:W-:Y:S02]  /*30b0*/  VIADD R57, R0.reuse, UR6 ;  /* 0x0000000600397c36 */ /* 0x040fe40008000000 */
[----:B------:R-:W-:-:S03]  /*30c0*/  VIADD R56, R0, UR4 ;  /* 0x0000000400387c36 */ /* 0x000fc60008000000 */
[----:B0-----:R-:W-:Y:S01]  /*30d0*/  VIADDMNMX R0, R5, R57, R20, PT ;  /* 0x0000003905007246 */ /* 0x001fe20003800114 */
[----:B------:R-:W-:Y:S01]  /*30e0*/  IMAD.IADD R3, R56, 0x1, R5 ;  /* 0x0000000138037824 */ /* 0x000fe200078e0205 */
[----:B------:R-:W-:Y:S06]  /*30f0*/  @P2 BRA `(.L_x_1214) ;  /* 0x00000000005c2947 */ /* 0x000fec0003800000 */
[----:B------:R-:W-:Y:S01]  /*3100*/  IMAD.U32 R4, RZ, RZ, UR39 ;  /* 0x00000027ff047e24 */ /* 0x000fe2000f8e00ff */
[----:B------:R-:W-:Y:S04]  /*3110*/  BSSY B0, `(.L_x_1215) ;  /* 0x0000011000007945 */ /* 0x000fe80003800000 */
[----:B------:R-:W-:-:S04]  /*3120*/  IADD3 R4, -R4, UR60, R5 ;  /* 0x0000003c04047c10 */ /* 0x000fc8000fffe105 */
[----:B------:R-:W-:-:S13]  /*3130*/  ISETP.GT.AND P2, PT, R4, -0x1, PT ;  /* 0xffffffff0400780c */ /* 0x000fda0003f44270 */
[----:B------:R-:W-:Y:S05]  /*3140*/  @P2 BRA `(.L_x_1216) ;  /* 0x0000000000202947 */ /* 0x000fea0003800000 */
[----:B------:R-:W-:Y:S01]  /*3150*/  UISETP.NE.AND UP2, UPT, UR7, 0x1, UPT ;  /* 0x000000010700788c */ /* 0x000fe2000bf45270 */
[----:B------:R-:W-:-:S05]  /*3160*/  LOP3.LUT R4, RZ, R4, RZ, 0x33, !PT ;  /* 0x00000004ff047212 */ /* 0x000fca00078e33ff */
[----:B------:R-:W-:-:S05]  /*3170*/  PLOP3.LUT P2, PT, PT, PT, UP2, 0x80, 0x0 ;  /* 0x000000000000781c */ /* 0x000fca0003f4f028 */
[----:B------:R-:W-:-:S08]  /*3180*/  @UP2 ULDC.64 UR4, c[0x0][0x9e8] ;  /* 0x00027a0000042ab9 */ /* 0x000fd00000000a00 */
[----:B------:R-:W-:-:S05]  /*3190*/  @P2 IMAD.HI.U32 R5, R4, UR4, RZ ;  /* 0x0000000404052c27 */ /* 0x000fca000f8e00ff */
[----:B------:R-:W-:-:S04]  /*31a0*/  @P2 SHF.R.U32.HI R4, RZ, UR5, R5 ;  /* 0x00000005ff042c19 */ /* 0x000fc80008011605 */
[----:B------:R-:W-:Y:S01]  /*31b0*/  LOP3.LUT R4, RZ, R4, RZ, 0x33, !PT ;  /* 0x00000004ff047212 */ /* 0x000fe200078e33ff */
[----:B------:R-:W-:Y:S06]  /*31c0*/  BRA `(.L_x_1217) ;  /* 0x0000000000147947 */ /* 0x000fec0003800000 */
.L_x_1216:
[----:B------:R-:W-:-:S06]  /*31d0*/  UISETP.NE.AND UP2, UPT, UR7, 0x1, UPT ;  /* 0x000000010700788c */ /* 0x000fcc000bf45270 */
[----:B------:R-:W-:-:S05]  /*31e0*/  PLOP3.LUT P2, PT, PT, PT, UP2, 0x80, 0x0 ;  /* 0x000000000000781c */ /* 0x000fca0003f4f028 */
[----:B------:R-:W-:-:S08]  /*31f0*/  @UP2 ULDC.64 UR4, c[0x0][0x9e8] ;  /* 0x00027a0000042ab9 */ /* 0x000fd00000000a00 */
[----:B------:R-:W-:-:S05]  /*3200*/  @P2 IMAD.HI.U32 R5, R4, UR4, RZ ;  /* 0x0000000404052c27 */ /* 0x000fca000f8e00ff */
[----:B------:R-:W-:-:S07]  /*3210*/  @P2 SHF.R.U32.HI R4, RZ, UR5, R5 ;  /* 0x00000005ff042c19 */ /* 0x000fce0008011605 */
.L_x_1217:
[----:B------:R-:W-:Y:S05]  /*3220*/  BSYNC B0 ;  /* 0x0000000000007941 */ /* 0x000fea0003800000 */
.L_x_1215:
[----:B------:R-:W-:-:S04]  /*3230*/  IMAD R5, R4, UR7, -R17 ;  /* 0x0000000704057c24 */ /* 0x000fc8000f8e0a11 */
[----:B------:R-:W-:-:S05]  /*3240*/  IMAD.IADD R5, R5, 0x1, -R16 ;  /* 0x0000000105057824 */ /* 0x000fca00078e0a10 */
[----:B------:R-:W-:Y:S02]  /*3250*/  VIMNMX R3, R3, R5, !PT ;  /* 0x0000000503037248 */ /* 0x000fe40007fe0100 */
[----:B------:R-:W-:-:S07]  /*3260*/  VIADDMNMX R0, R5, UR7, R0, PT ;  /* 0x0000000705007c46 */ /* 0x000fce000b800100 */
.L_x_1214:
[C---:B------:R-:W-:Y:S01]  /*3270*/  ISETP.GE.AND P2, PT, R21.reuse, 0x2, PT ;  /* 0x000000021500780c */ /* 0x040fe20003f46270 */
[----:B------:R-:W0:Y:S01]  /*3280*/  SHFL.IDX PT, R5, R2, 0x1, 0x1c1f ;  /* 0x003c1f0002057f89 */ /* 0x000e2200000e0000 */
[----:B------:R-:W-:Y:S02]  /*3290*/  ISETP.GE.AND P6, PT, R21, 0xa, PT ;  /* 0x0000000a1500780c */ /* 0x000fe40003fc6270 */
[----:B------:R-:W-:Y:S02]  /*32a0*/  ISETP.GT.AND P4, PT, R3, 0x1, !P2 ;  /* 0x000000010300780c */ /* 0x000fe40005784270 */
[----:B------:R-:W-:Y:S02]  /*32b0*/  ISETP.GE.AND P3, PT, R21, 0x9, PT ;  /* 0x000000091500780c */ /* 0x000fe40003f66270 */
[----:B------:R-:W-:Y:S02]  /*32c0*/  ISETP.LT.OR P4, PT, R0, 0x2, P4 ;  /* 0x000000020000780c */ /* 0x000fe40002781670 */
[----:B------:R-:W-:-:S02]  /*32d0*/  ISETP.GT.AND P5, PT, R3, 0x8, !P3 ;  /* 0x000000080300780c */ /* 0x000fc40005fa4270 */
[----:B------:R-:W-:Y:S02]  /*32e0*/  FSEL R58, R25, -INF , !P4 ;  /* 0xff800000193a7808 */ /* 0x000fe40006000000 */
[----:B------:R-:W-:Y:S02]  /*32f0*/  ISETP.GT.AND P4, PT, R3, 0x9, !P6 ;  /* 0x000000090300780c */ /* 0x000fe40007784270 */
[----:B------:R-:W-:Y:S02]  /*3300*/  P2R R25, PR, RZ, 0x40 ;  /* 0x00000040ff197803 */ /* 0x000fe40000000000 */
[----:B------:R-:W-:Y:S02]  /*3310*/  ISETP.LT.OR P4, PT, R0, 0xa, P4 ;  /* 0x0000000a0000780c */ /* 0x000fe40002781670 */
[----:B------:R-:W-:Y:S02]  /*3320*/  ISETP.GE.AND P6, PT, R21, 0x11, PT ;  /* 0x000000111500780c */ /* 0x000fe40003fc6270 */
[----:B------:R-:W-:-:S02]  /*3330*/  FSEL R60, R29, -INF , !P4 ;  /* 0xff8000001d3c7808 */ /* 0x000fc40006000000 */
[----:B------:R-:W-:Y:S02]  /*3340*/  ISETP.LT.OR P5, PT, R0, 0x9, P5 ;  /* 0x000000090000780c */ /* 0x000fe40002fa1670 */
[----:B------:R-:W-:Y:S02]  /*3350*/  ISETP.GT.AND P4, PT, R3, 0x10, !P6 ;  /* 0x000000100300780c */ /* 0x000fe40007784270 */
[----:B------:R-:W-:Y:S02]  /*3360*/  FSEL R28, R28, -INF , !P5 ;  /* 0xff8000001c1c7808 */ /* 0x000fe40006800000 */
[----:B------:R-:W-:Y:S02]  /*3370*/  ISETP.LT.OR P4, PT, R0, 0x11, P4 ;  /* 0x000000110000780c */ /* 0x000fe40002781670 */
[----:B------:R-:W-:Y:S02]  /*3380*/  ISETP.GE.AND P5, PT, R21, 0x12, PT ;  /* 0x000000121500780c */ /* 0x000fe40003fa6270 */
[----:B------:R-:W-:-:S02]  /*3390*/  FSEL R32, R32, -INF , !P4 ;  /* 0xff80000020207808 */ /* 0x000fc40006000000 */
[----:B------:R-:W-:Y:S02]  /*33a0*/  ISETP.GT.AND P4, PT, R3, 0x11, !P5 ;  /* 0x000000110300780c */ /* 0x000fe40006f84270 */
[----:B------:R-:W-:Y:S02]  /*33b0*/  P2R R59, PR, RZ, 0x20 ;  /* 0x00000020ff3b7803 */ /* 0x000fe40000000000 */
[----:B------:R-:W-:Y:S02]  /*33c0*/  ISETP.LT.OR P4, PT, R0, 0x12, P4 ;  /* 0x000000120000780c */ /* 0x000fe40002781670 */
[----:B------:R-:W-:Y:S02]  /*33d0*/  ISETP.GE.AND P5, PT, R21, 0x19, PT ;  /* 0x000000191500780c */ /* 0x000fe40003fa6270 */
[----:B------:R-:W-:Y:S02]  /*33e0*/  FSEL R62, R33, -INF , !P4 ;  /* 0xff800000213e7808 */ /* 0x000fe40006000000 */
[----:B------:R-:W-:-:S02]  /*33f0*/  ISETP.GT.AND P4, PT, R3, 0x18, !P5 ;  /* 0x000000180300780c */ /* 0x000fc40006f84270 */
[----:B------:R-:W-:Y:S02]  /*3400*/  P2R R33, PR, RZ, 0x20 ;  /* 0x00000020ff217803 */ /* 0x000fe40000000000 */
[----:B------:R-:W-:Y:S02]  /*3410*/  ISETP.LT.OR P4, PT, R0, 0x19, P4 ;  /* 0x000000190000780c */ /* 0x000fe40002781670 */
[----:B------:R-:W-:Y:S02]  /*3420*/  ISETP.GE.AND P5, PT, R21, 0x1a, PT ;  /* 0x0000001a1500780c */ /* 0x000fe40003fa6270 */
[----:B------:R-:W-:Y:S02]  /*3430*/  FSEL R36, R36, -INF , !P4 ;  /* 0xff80000024247808 */ /* 0x000fe40006000000 */
[----:B------:R-:W-:Y:S02]  /*3440*/  ISETP.GT.AND P4, PT, R3, 0x19, !P5 ;  /* 0x000000190300780c */ /* 0x000fe40006f84270 */
[----:B------:R-:W-:-:S02]  /*3450*/  P2R R61, PR, RZ, 0x20 ;  /* 0x00000020ff3d7803 */ /* 0x000fc40000000000 */
[C---:B------:R-:W-:Y:S02]  /*3460*/  ISETP.LT.OR P4, PT, R0.reuse, 0x1a, P4 ;  /* 0x0000001a0000780c */ /* 0x040fe40002781670 */
[----:B------:R-:W-:Y:S02]  /*3470*/  ISETP.GE.AND P5, PT, R21, 0x21, PT ;  /* 0x000000211500780c */ /* 0x000fe40003fa6270 */
[----:B------:R-:W-:Y:S02]  /*3480*/  FSEL R64, R37, -INF , !P4 ;  /* 0xff80000025407808 */ /* 0x000fe40006000000 */
[----:B------:R-:W-:Y:S02]  /*3490*/  ISETP.GT.AND P4, PT, R3, 0x20, !P5 ;  /* 0x000000200300780c */ /* 0x000fe40006f84270 */
[----:B------:R-:W-:Y:S02]  /*34a0*/  P2R R37, PR, RZ, 0x20 ;  /* 0x00000020ff257803 */ /* 0x000fe40000000000 */
[----:B------:R-:W-:-:S02]  /*34b0*/  ISETP.LT.OR P4, PT, R0, 0x21, P4 ;  /* 0x000000210000780c */ /* 0x000fc40002781670 */
[----:B------:R-:W-:Y:S02]  /*34c0*/  ISETP.GE.AND P5, PT, R21, 0x22, PT ;  /* 0x000000221500780c */ /* 0x000fe40003fa6270 */
[----:B------:R-:W-:Y:S02]  /*34d0*/  FSEL R40, R40, -INF , !P4 ;  /* 0xff80000028287808 */ /* 0x000fe40006000000 */
[----:B------:R-:W-:Y:S02]  /*34e0*/  ISETP.GT.AND P4, PT, R3, 0x21, !P5 ;  /* 0x000000210300780c */ /* 0x000fe40006f84270 */
[----:B------:R-:W-:Y:S02]  /*34f0*/  P2R R63, PR, RZ, 0x20 ;  /* 0x00000020ff3f7803 */ /* 0x000fe40000000000 */
[----:B------:R-:W-:Y:S02]  /*3500*/  ISETP.LT.OR P4, PT, R0, 0x22, P4 ;  /* 0x000000220000780c */ /* 0x000fe40002781670 */
[----:B------:R-:W-:-:S02]  /*3510*/  ISETP.GE.AND P5, PT, R21, 0x29, PT ;  /* 0x000000291500780c */ /* 0x000fc40003fa6270 */
[----:B------:R-:W-:Y:S02]  /*3520*/  FSEL R66, R41, -INF , !P4 ;  /* 0xff80000029427808 */ /* 0x000fe40006000000 */
[----:B------:R-:W-:Y:S02]  /*3530*/  ISETP.GT.AND P4, PT, R3, 0x28, !P5 ;  /* 0x000000280300780c */ /* 0x000fe40006f84270 */
[----:B------:R-:W-:Y:S02]  /*3540*/  P2R R41, PR, RZ, 0x20 ;  /* 0x00000020ff297803 */ /* 0x000fe40000000000 */
        /* <DEDUP_REMOVED lines=11> */
[----:B------:R-:W-:Y:S02]  /*3600*/  P2R R29, PR, RZ, 0x40 ;  /* 0x00000040ff1d7803 */ /* 0x000fe40000000000 */
[----:B------:R-:W-:Y:S02]  /*3610*/  FSEL R48, R48, -INF , !P4 ;  /* 0xff80000030307808 */ /* 0x000fe40006000000 */
[----:B------:R-:W-:-:S04]  /*3620*/  ISETP.GE.AND P4, PT, R21, 0x32, PT ;  /* 0x000000321500780c */ /* 0x000fc80003f86270 */
[----:B------:R-:W-:-:S04]  /*3630*/  ISETP.GT.AND P5, PT, R3, 0x31, !P4 ;  /* 0x000000310300780c */ /* 0x000fc800067a4270 */
[----:B------:R-:W-:-:S04]  /*3640*/  ISETP.LT.OR P5, PT, R0, 0x32, P5 ;  /* 0x000000320000780c */ /* 0x000fc80002fa1670 */
[----:B------:R-:W-:Y:S02]  /*3650*/  FSEL R70, R49, -INF , !P5 ;  /* 0xff80000031467808 */ /* 0x000fe40006800000 */
[----:B------:R-:W-:-:S04]  /*3660*/  ISETP.GE.AND P5, PT, R21, 0x39, PT ;  /* 0x000000391500780c */ /* 0x000fc80003fa6270 */
[----:B------:R-:W-:-:S04]  /*3670*/  ISETP.GT.AND P6, PT, R3, 0x38, !P5 ;  /* 0x000000380300780c */ /* 0x000fc80006fc4270 */
[----:B------:R-:W-:-:S04]  /*3680*/  ISETP.LT.OR P6, PT, R0, 0x39, P6 ;  /* 0x000000390000780c */ /* 0x000fc800037c1670 */
[----:B------:R-:W-:Y:S02]  /*3690*/  FSEL R52, R52, -INF , !P6 ;  /* 0xff80000034347808 */ /* 0x000fe40007000000 */
[----:B------:R-:W-:-:S04]  /*36a0*/  ISETP.GE.AND P6, PT, R21, 0x1, PT ;  /* 0x000000011500780c */ /* 0x000fc80003fc6270 */
[----:B------:R-:W-:Y:S02]  /*36b0*/  P2R R4, PR, RZ, 0x40 ;  /* 0x00000040ff047803 */ /* 0x000fe40000000000 */
[----:B------:R-:W-:-:S04]  /*36c0*/  ISETP.GT.AND P6, PT, R3, RZ, !P6 ;  /* 0x000000ff0300720c */ /* 0x000fc800077c4270 */
[----:B------:R-:W-:-:S04]  /*36d0*/  ISETP.LT.OR P6, PT, R0, 0x1, P6 ;  /* 0x000000010000780c */ /* 0x000fc800037c1670 */
[----:B------:R-:W-:Y:S02]  /*36e0*/  FSEL R24, R24, -INF , !P6 ;  /* 0xff80000018187808 */ /* 0x000fe40007000000 */
[----:B------:R-:W-:-:S04]  /*36f0*/  ISETP.GE.AND P6, PT, R21, 0x3a, PT ;  /* 0x0000003a1500780c */ /* 0x000fc80003fc6270 */
[----:B------:R-:W-:Y:S02]  /*3700*/  P2R R21, PR, RZ, 0x40 ;  /* 0x00000040ff157803 */ /* 0x000fe40000000000 */
[----:B------:R-:W-:Y:S01]  /*3710*/  ISETP.GT.AND P6, PT, R3, 0x39, !P6 ;  /* 0x000000390300780c */ /* 0x000fe200077c4270 */
[----:B0-----:R-:W-:-:S03]  /*3720*/  IMAD.IADD R3, R56, 0x1, R5 ;  /* 0x0000000138037824 */ /* 0x001fc600078e0205 */
[----:B------:R-:W-:Y:S02]  /*3730*/  ISETP.LT.OR P6, PT, R0, 0x3a, P6 ;  /* 0x0000003a0000780c */ /* 0x000fe400037c1670 */
[----:B------:R-:W-:Y:S02]  /*3740*/  VIADDMNMX R0, R5, R57, R20, PT ;  /* 0x0000003905007246 */ /* 0x000fe40003800114 */
[----:B------:R-:W-:Y:S02]  /*3750*/  FSEL R72, R53, -INF , !P6 ;  /* 0xff80000035487808 */ /* 0x000fe40007000000 */
[----:B------:R-:W-:-:S13]  /*3760*/  PLOP3.LUT P6, PT, PT, PT, UP1, 0x40, 0x0 ;  /* 0x000000000000781c */ /* 0x000fda0003fce818 */
[----:B------:R-:W-:Y:S05]  /*3770*/  @P6 BRA `(.L_x_1218) ;  /* 0x0000000000646947 */ /* 0x000fea0003800000 */
        /* <DEDUP_REMOVED lines=9> */
[----:B------:R-:W-:Y:S01]  /*3810*/  @P6 IMAD.HI.U32 R5, R2, UR4, RZ ;  /* 0x0000000402056c27 */ /* 0x000fe2000f8e00ff */
[----:B------:R-:W-:-:S13]  /*3820*/  PLOP3.LUT P6, PT, PT, PT, UP2, 0x80, 0x0 ;  /* 0x000000000000781c */ /* 0x000fda0003fcf028 */
[----:B------:R-:W-:-:S04]  /*3830*/  @P6 SHF.R.U32.HI R2, RZ, UR5, R5 ;  /* 0x00000005ff026c19 */ /* 0x000fc80008011605 */
[----:B------:R-:W-:Y:S01]  /*3840*/  LOP3.LUT R2, RZ, R2, RZ, 0x33, !PT ;  /* 0x00000002ff027212 */ /* 0x000fe200078e33ff */
[----:B------:R-:W-:Y:S06]  /*3850*/  BRA `(.L_x_1221) ;  /* 0x0000000000187947 */ /* 0x000fec0003800000 */
.L_x_1220:
[----:B------:R-:W-:-:S06]  /*3860*/  UISETP.NE.AND UP2, UPT, UR7, 0x1, UPT ;  /* 0x000000010700788c */ /* 0x000fcc000bf45270 */
[----:B------:R-:W-:-:S05]  /*3870*/  PLOP3.LUT P6, PT, PT, PT, UP2, 0x80, 0x0 ;  /* 0x000000000000781c */ /* 0x000fca0003fcf028 */
[----:B------:R-:W-:-:S08]  /*3880*/  @UP2 ULDC.64 UR4, c[0x0][0x9e8] ;  /* 0x00027a0000042ab9 */ /* 0x000fd00000000a00 */
[----:B------:R-:W-:Y:S01]  /*3890*/  @P6 IMAD.HI.U32 R5, R2, UR4, RZ ;  /* 0x0000000402056c27 */ /* 0x000fe2000f8e00ff */
[----:B------:R-:W-:-:S13]  /*38a0*/  PLOP3.LUT P6, PT, PT, PT, UP2, 0x80, 0x0 ;  /* 0x000000000000781c */ /* 0x000fda0003fcf028 */
[----:B------:R-:W-:-:S07]  /*38b0*/  @P6 SHF.R.U32.HI R2, RZ, UR5, R5 ;  /* 0x00000005ff026c19 */ /* 0x000fce0008011605 */
.L_x_1221:
[----:B------:R-:W-:Y:S05]  /*38c0*/  BSYNC B0 ;  /* 0x0000000000007941 */ /* 0x000fea0003800000 */
.L_x_1219:
[----:B------:R-:W-:-:S04]  /*38d0*/  IMAD R5, R2, UR7, -R17 ;  /* 0x0000000702057c24 */ /* 0x000fc8000f8e0a11 */
[----:B------:R-:W-:-:S05]  /*38e0*/  IMAD.IADD R5, R5, 0x1, -R16 ;  /* 0x0000000105057824 */ /* 0x000fca00078e0a10 */
[----:B------:R-:W-:Y:S02]  /*38f0*/  VIMNMX R3, R3, R5, !PT ;  /* 0x0000000503037248 */ /* 0x000fe40007fe0100 */
[----:B------:R-:W-:-:S07]  /*3900*/  VIADDMNMX R0, R5, UR7, R0, PT ;  /* 0x0000000705007c46 */ /* 0x000fce000b800100 */
.L_x_1218:
[----:B------:R-:W-:Y:S01]  /*3910*/  ISETP.GT.AND P2, PT, R3, 0x1, !P2 ;  /* 0x000000010300780c */ /* 0x000fe20005744270 */
[----:B------:R-:W-:Y:S01]  /*3920*/  ULDC UR5, c[0x0][0x988] ;  /* 0x0002620000057ab9 */ /* 0x000fe20000000800 */
[----:B------:R-:W-:Y:S01]  /*3930*/  FMNMX.FTZ R2, R24, R58, !PT ;  /* 0x0000003a18027209 */ /* 0x000fe20007810000 */
[----:B------:R-:W-:Y:S01]  /*3940*/  @UP0 ULDC UR10, c[0x0][0x44c] ;  /* 0x00011300000a0ab9 */ /* 0x000fe20000000800 */
[----:B------:R-:W-:Y:S01]  /*3950*/  ISETP.LT.OR P2, PT, R0, 0x2, P2 ;  /* 0x000000020000780c */ /* 0x000fe20001741670 */
[----:B------:R-:W-:Y:S01]  /*3960*/  UIMAD.WIDE.U32 UR10, UR61, UR10, URZ ;  /* 0x0000000a3d0a72a5 */ /* 0x000fe2000f8e003f */
[----:B------:R-:W-:Y:S01]  /*3970*/  FMNMX.FTZ R2, R28, R2, !PT ;  /* 0x000000021c027209 */ /* 0x000fe20007810000 */
[----:B------:R-:W-:Y:S01]  /*3980*/  @UP0 ULDC UR14, c[0x0][0x450] ;  /* 0x00011400000e0ab9 */ /* 0x000fe20000000800 */
[----:B------:R-:W-:Y:S01]  /*3990*/  FSEL R27, R27, -INF , !P2 ;  /* 0xff8000001b1b7808 */ /* 0x000fe20005000000 */
[----:B------:R-:W-:Y:S01]  /*39a0*/  UMOV UR4, UR61 ;  /* 0x0000003d00047c82 */ /* 0x000fe20008000000 */
[----:B------:R-:W-:Y:S01]  /*39b0*/  ISETP.NE.AND P2, PT, R25, RZ, PT ;  /* 0x000000ff1900720c */ /* 0x000fe20003f45270 */
[----:B------:R-:W-:Y:S01]  /*39c0*/  @UP0 USHF.R.U32.HI UR4, URZ, UR14, UR11 ;  /* 0x0000000e3f040299 */ /* 0x000fe2000801160b */
[----:B------:R-:W-:-:S02]  /*39d0*/  FMNMX.FTZ R2, R60, R2, !PT ;  /* 0x000000023c027209 */ /* 0x000fc40007810000 */
[----:B------:R-:W-:Y:S01]  /*39e0*/  ISETP.GT.AND P2, PT, R3, 0x9, !P2 ;  /* 0x000000090300780c */ /* 0x000fe20005744270 */
[----:B------:R-:W-:Y:S01]  /*39f0*/  UIADD3 UR52, UR52, UR4, URZ ;  /* 0x0000000434347290 */ /* 0x000fe2000fffe03f */
[----:B------:R-:W-:Y:S02]  /*3a00*/  FMNMX.FTZ R2, R32, R2, !PT ;  /* 0x0000000220027209 */ /* 0x000fe40007810000 */
[----:B------:R-:W-:Y:S01]  /*3a10*/  ISETP.LT.OR P2, PT, R0, 0xa, P2 ;  /* 0x0000000a0000780c */ /* 0x000fe20001741670 */
[----:B------:R-:W-:Y:S01]  /*3a20*/  UIADD3 UR6, UR52, UR6, URZ ;  /* 0x0000000634067290 */ /* 0x000fe2000fffe03f */
[----:B------:R-:W-:Y:S02]  /*3a30*/  FMNMX.FTZ R2, R62, R2, !PT ;  /* 0x000000023e027209 */ /* 0x000fe40007810000 */
[----:B------:R-:W-:Y:S02]  /*3a40*/  FSEL R31, R31, -INF , !P2 ;  /* 0xff8000001f1f7808 */ /* 0x000fe40005000000 */
[----:B------:R-:W-:-:S02]  /*3a50*/  ISETP.NE.AND P2, PT, R29, RZ, PT ;  /* 0x000000ff1d00720c */ /* 0x000fc40003f45270 */
[----:B------:R-:W-:Y:S02]  /*3a60*/  FMNMX.FTZ R2, R36, R2, !PT ;  /* 0x0000000224027209 */ /* 0x000fe40007810000 */
[----:B------:R-:W-:Y:S02]  /*3a70*/  ISETP.GT.AND P2, PT, R3, 0x10, !P2 ;  /* 0x000000100300780c */ /* 0x000fe40005744270 */
[----:B------:R-:W-:Y:S02]  /*3a80*/  FMNMX.FTZ R2, R64, R2, !PT ;  /* 0x0000000240027209 */ /* 0x000fe40007810000 */
[----:B------:R-:W-:Y:S02]  /*3a90*/  ISETP.LT.OR P2, PT, R0, 0x11, P2 ;  /* 0x000000110000780c */ /* 0x000fe40001741670 */
[----:B------:R-:W-:Y:S02]  /*3aa0*/  FMNMX.FTZ R2, R40, R2, !PT ;  /* 0x0000000228027209 */ /* 0x000fe40007810000 */
[----:B------:R-:W-:-:S02]  /*3ab0*/  FSEL R34, R34, -INF , !P2 ;  /* 0xff80000022227808 */ /* 0x000fc40005000000 */
[----:B------:R-:W-:Y:S02]  /*3ac0*/  ISETP.NE.AND P2, PT, R59, RZ, PT ;  /* 0x000000ff3b00720c */ /* 0x000fe40003f45270 */
[----:B------:R-:W-:Y:S02]  /*3ad0*/  FMNMX.FTZ R2, R66, R2, !PT ;  /* 0x0000000242027209 */ /* 0x000fe40007810000 */
[----:B------:R-:W-:Y:S02]  /*3ae0*/  ISETP.GT.AND P2, PT, R3, 0x11, !P2 ;  /* 0x000000110300780c */ /* 0x000fe40005744270 */
[----:B------:R-:W-:Y:S02]  /*3af0*/  FMNMX.FTZ R2, R44, R2, !PT ;  /* 0x000000022c027209 */ /* 0x000fe40007810000 */
[----:B------:R-:W-:Y:S02]  /*3b00*/  ISETP.LT.OR P2, PT, R0, 0x12, P2 ;  /* 0x000000120000780c */ /* 0x000fe40001741670 */
[----:B------:R-:W-:-:S02]  /*3b10*/  FMNMX.FTZ R2, R68, R2, !PT ;  /* 0x0000000244027209 */ /* 0x000fc40007810000 */
[----:B------:R-:W-:Y:S02]  /*3b20*/  FSEL R35, R35, -INF , !P2 ;  /* 0xff80000023237808 */ /* 0x000fe40005000000 */
[----:B------:R-:W-:Y:S02]  /*3b30*/  ISETP.NE.AND P2, PT, R33, RZ, PT ;  /* 0x000000ff2100720c */ /* 0x000fe40003f45270 */
[----:B------:R-:W-:Y:S02]  /*3b40*/  FMNMX.FTZ R2, R48, R2, !PT ;  /* 0x0000000230027209 */ /* 0x000fe40007810000 */
[----:B------:R-:W-:Y:S02]  /*3b50*/  ISETP.GT.AND P2, PT, R3, 0x18, !P2 ;  /* 0x000000180300780c */ /* 0x000fe40005744270 */
[----:B------:R-:W-:Y:S02]  /*3b60*/  FMNMX.FTZ R2, R70, R2, !PT ;  /* 0x0000000246027209 */ /* 0x000fe40007810000 */
[----:B------:R-:W-:-:S02]  /*3b70*/  ISETP.LT.OR P2, PT, R0, 0x19, P2 ;  /* 0x000000190000780c */ /* 0x000fc40001741670 */
[----:B------:R-:W-:Y:S02]  /*3b80*/  ISETP.GT.AND P3, PT, R3, 0x8, !P3 ;  /* 0x000000080300780c */ /* 0x000fe40005f64270 */
[----:B------:R-:W-:Y:S02]  /*3b90*/  FSEL R38, R38, -INF , !P2 ;  /* 0xff80000026267808 */ /* 0x000fe40005000000 */
[----:B------:R-:W-:Y:S02]  /*3ba0*/  ISETP.NE.AND P2, PT, R61, RZ, PT ;  /* 0x000000ff3d00720c */ /* 0x000fe40003f45270 */
[----:B------:R-:W-:Y:S02]  /*3bb0*/  FMNMX.FTZ R2, R52, R2, !PT ;  /* 0x0000000234027209 */ /* 0x000fe40007810000 */
[----:B------:R-:W-:Y:S02]  /*3bc0*/  ISETP.GT.AND P2, PT, R3, 0x19, !P2 ;  /* 0x000000190300780c */ /* 0x000fe40005744270 */
[----:B------:R-:W-:-:S02]  /*3bd0*/  ISETP.LT.OR P3, PT, R0, 0x9, P3 ;  /* 0x000000090000780c */ /* 0x000fc40001f61670 */
[----:B------:R-:W-:Y:S02]  /*3be0*/  ISETP.LT.OR P2, PT, R0, 0x1a, P2 ;  /* 0x0000001a0000780c */ /* 0x000fe40001741670 */
[----:B------:R-:W-:Y:S02]  /*3bf0*/  FMNMX.FTZ R17, R72, R2, !PT ;  /* 0x0000000248117209 */ /* 0x000fe40007810000 */
[----:B------:R-:W-:Y:S02]  /*3c00*/  FSEL R39, R39, -INF , !P2 ;  /* 0xff80000027277808 */ /* 0x000fe40005000000 */
[----:B------:R-:W-:Y:S01]  /*3c10*/  ISETP.NE.AND P2, PT, R37, RZ, PT ;  /* 0x000000ff2500720c */ /* 0x000fe20003f45270 */
[----:B------:R-:W0:Y:S01]  /*3c20*/  SHFL.BFLY PT, R2, R17, 0x2, 0x1f ;  /* 0x0c401f0011027f89 */ /* 0x000e2200000e0000 */
[----:B------:R-:W-:Y:S02]  /*3c30*/  FSEL R30, R30, -INF , !P3 ;  /* 0xff8000001e1e7808 */ /* 0x000fe40005800000 */
[----:B------:R-:W-:-:S02]  /*3c40*/  ISETP.GT.AND P2, PT, R3, 0x20, !P2 ;  /* 0x000000200300780c */ /* 0x000fc40005744270 */
[----:B------:R-:W-:Y:S02]  /*3c50*/  ISETP.NE.AND P3, PT, R41, RZ, PT ;  /* 0x000000ff2900720c */ /* 0x000fe40003f65270 */
[----:B------:R-:W-:Y:S02]  /*3c60*/  ISETP.LT.OR P2, PT, R0, 0x21, P2 ;  /* 0x000000210000780c */ /* 0x000fe40001741670 */
[----:B------:R-:W-:Y:S02]  /*3c70*/  ISETP.NE.AND P6, PT, R4, RZ, PT ;  /* 0x000000ff0400720c */ /* 0x000fe40003fc5270 */
[----:B------:R-:W-:Y:S02]  /*3c80*/  FSEL R42, R42, -INF , !P2 ;  /* 0xff8000002a2a7808 */ /* 0x000fe40005000000 */
[----:B------:R-:W-:Y:S02]  /*3c90*/  ISETP.NE.AND P2, PT, R63, RZ, PT ;  /* 0x000000ff3f00720c */ /* 0x000fe40003f45270 */
[----:B------:R-:W-:-:S02]  /*3ca0*/  ISETP.GT.AND P4, PT, R3, 0x31, !P4 ;  /* 0x000000310300780c */ /* 0x000fc40006784270 */
[C---:B------:R-:W-:Y:S02]  /*3cb0*/  ISETP.GT.AND P2, PT, R3.reuse, 0x21, !P2 ;  /* 0x000000210300780c */ /* 0x040fe40005744270 */
[----:B------:R-:W-:Y:S02]  /*3cc0*/  ISETP.GT.AND P5, PT, R3, 0x38, !P5 ;  /* 0x000000380300780c */ /* 0x000fe40006fa4270 */
[C---:B------:R-:W-:Y:S02]  /*3cd0*/  ISETP.LT.OR P2, PT, R0.reuse, 0x22, P2 ;  /* 0x000000220000780c */ /* 0x040fe40001741670 */
[----:B------:R-:W-:Y:S02]  /*3ce0*/  ISETP.LT.OR P4, PT, R0, 0x32, P4 ;  /* 0x000000320000780c */ /* 0x000fe40002781670 */
[----:B------:R-:W-:Y:S02]  /*3cf0*/  FSEL R43, R43, -INF , !P2 ;  /* 0xff8000002b2b7808 */ /* 0x000fe40005000000 */
[----:B------:R-:W-:-:S02]  /*3d00*/  ISETP.GT.AND P2, PT, R3, 0x28, !P3 ;  /* 0x000000280300780c */ /* 0x000fc40005f44270 */
[----:B0-----:R-:W-:Y:S02]  /*3d10*/  FMNMX.FTZ R20, R17, R2, !PT ;  /* 0x0000000211147209 */ /* 0x001fe40007810000 */
[----:B------:R-:W-:Y:S02]  /*3d20*/  ISETP.LT.OR P2, PT, R0, 0x29, P2 ;  /* 0x000000290000780c */ /* 0x000fe40001741670 */
[----:B------:R-:W-:Y:S02]  /*3d30*/  ISETP.NE.AND P3, PT, R45, RZ, PT ;  /* 0x000000ff2d00720c */ /* 0x000fe40003f65270 */
[----:B------:R-:W-:Y:S02]  /*3d40*/  FSEL R46, R46, -INF , !P2 ;  /* 0xff8000002e2e7808 */ /* 0x000fe40005000000 */
[----:B------:R-:W-:Y:S02]  /*3d50*/  ISETP.GT.AND P2, PT, R3, RZ, !P6 ;  /* 0x000000ff0300720c */ /* 0x000fe40007744270 */
[----:B------:R-:W-:-:S02]  /*3d60*/  ISETP.NE.AND P6, PT, R21, RZ, PT ;  /* 0x000000ff1500720c */ /* 0x000fc40003fc5270 */
[----:B------:R-:W-:Y:S01]  /*3d70*/  ISETP.LT.OR P2, PT, R0, 0x1, P2 ;  /* 0x000000010000780c */ /* 0x000fe20001741670 */
[----:B------:R-:W0:Y:S01]  /*3d80*/  SHFL.BFLY PT, R21, R20, 0x1, 0x1f ;  /* 0x0c201f0014157f89 */ /* 0x000e2200000e0000 */
[----:B------:R-:W-:Y:S02]  /*3d90*/  ISETP.GT.AND P3, PT, R3, 0x30, !P3 ;  /* 0x000000300300780c */ /* 0x000fe40005f64270 */
[----:B------:R-:W-:Y:S02]  /*3da0*/  FSEL R26, R26, -INF , !P2 ;  /* 0xff8000001a1a7808 */ /* 0x000fe40005000000 */
[----:B------:R-:W-:Y:S02]  /*3db0*/  ISETP.NE.AND P2, PT, R65, RZ, PT ;  /* 0x000000ff4100720c */ /* 0x000fe40003f45270 */
[----:B------:R-:W-:Y:S02]  /*3dc0*/  FMNMX.FTZ R5, R26, R27, !PT ;  /* 0x0000001b1a057209 */ /* 0x000fe40007810000 */
[----:B------:R-:W-:-:S02]  /*3dd0*/  ISETP.GT.AND P2, PT, R3, 0x29, !P2 ;  /* 0x000000290300780c */ /* 0x000fc40005744270 */
[----:B------:R-:W-:Y:S02]  /*3de0*/  FMNMX.FTZ R2, R30, R5, !PT ;  /* 0x000000051e027209 */ /* 0x000fe40007810000 */
[----:B------:R-:W-:Y:S02]  /*3df0*/  ISETP.LT.OR P2, PT, R0, 0x2a, P2 ;  /* 0x0000002a0000780c */ /* 0x000fe40001741670 */
[----:B------:R-:W-:Y:S02]  /*3e00*/  FMNMX.FTZ R5, R31, R2, !PT ;  /* 0x000000021f057209 */ /* 0x000fe40007810000 */
[----:B------:R-:W-:Y:S02]  /*3e10*/  FSEL R47, R47, -INF , !P2 ;  /* 0xff8000002f2f7808 */ /* 0x000fe40005000000 */
[----:B------:R-:W-:Y:S02]  /*3e20*/  FMNMX.FTZ R2, R34, R5, !PT ;  /* 0x0000000522027209 */ /* 0x000fe40007810000 */
[----:B------:R-:W-:-:S02]  /*3e30*/  ISETP.LT.OR P3, PT, R0, 0x31, P3 ;  /* 0x000000310000780c */ /* 0x000fc40001f61670 */
[----:B------:R-:W-:Y:S02]  /*3e40*/  FMNMX.FTZ R5, R35, R2, !PT ;  /* 0x0000000223057209 */ /* 0x000fe40007810000 */
[----:B0-----:R-:W-:Y:S02]  /*3e50*/  FMNMX.FTZ R4, R20, R21, !PT ;  /* 0x0000001514047209 */ /* 0x001fe40007810000 */
[----:B------:R-:W-:Y:S02]  /*3e60*/  FMNMX.FTZ R2, R38, R5, !PT ;  /* 0x0000000526027209 */ /* 0x000fe40007810000 */
[C---:B------:R-:W-:Y:S01]  /*3e70*/  FSETP.NEU.FTZ.AND P2, PT, R4.reuse, -INF , PT ;  /* 0xff8000000400780b */ /* 0x040fe20003f5d000 */
[----:B------:R-:W-:Y:S01]  /*3e80*/  FMUL.FTZ R17, R4, UR5 ;  /* 0x0000000504117c20 */ /* 0x000fe20008410000 */
[----:B------:R-:W-:Y:S02]  /*3e90*/  FMNMX.FTZ R5, R39, R2, !PT ;  /* 0x0000000227057209 */ /* 0x000fe40007810000 */
[----:B------:R-:W-:-:S02]  /*3ea0*/  FSEL R50, R50, -INF , !P3 ;  /* 0xff80000032327808 */ /* 0x000fc40005800000 */
[----:B------:R-:W-:Y:S02]  /*3eb0*/  FMNMX.FTZ R2, R42, R5, !PT ;  /* 0x000000052a027209 */ /* 0x000fe40007810000 */
[----:B------:R-:W-:Y:S02]  /*3ec0*/  FSEL R17, R17, RZ, P2 ;  /* 0x000000ff11117208 */ /* 0x000fe40001000000 */
[----:B------:R-:W-:Y:S02]  /*3ed0*/  FMNMX.FTZ R5, R43, R2, !PT ;  /* 0x000000022b057209 */ /* 0x000fe40007810000 */
[----:B------:R-:W-:Y:S01]  /*3ee0*/  ISETP.GT.AND P2, PT, R3, 0x39, !P6 ;  /* 0x000000390300780c */ /* 0x000fe20007744270 */
        /* <DEDUP_REMOVED lines=14> */
[----:B------:R-:W0:Y:S01]  /*3fd0*/  MUFU.EX2 R5, R5 ;  /* 0x0000000500057308 */ /* 0x000e220000000800 */
[----:B------:R-:W-:Y:S01]  /*3fe0*/  FMNMX.FTZ R3, R51, R2, !PT ;  /* 0x0000000233037209 */ /* 0x000fe20007810000 */
[--C-:B------:R-:W-:Y:S01]  /*3ff0*/  FFMA.FTZ R2, R28, UR5, -R17.reuse ;  /* 0x000000051c027c23 */ /* 0x100fe20008010811 */
[----:B------:R-:W-:Y:S01]  /*4000*/  FSEL R55, R55, -INF , !P2 ;  /* 0xff80000037377808 */ /* 0x000fe20005000000 */
[--C-:B------:R-:W-:Y:S01]  /*4010*/  FFMA.FTZ R28, R36, UR5, -R17.reuse ;  /* 0x00000005241c7c23 */ /* 0x100fe20008010811 */
[----:B------:R-:W-:Y:S01]  /*4020*/  FMNMX.FTZ R0, R54, R3, !PT ;  /* 0x0000000336007209 */ /* 0x000fe20007810000 */
[--C-:B------:R-:W-:Y:S01]  /*4030*/  FFMA.FTZ R29, R64, UR5, -R17.reuse ;  /* 0x00000005401d7c23 */ /* 0x100fe20008010811 */
[--C-:B------:R-:W-:Y:S01]  /*4040*/  FFMA.FTZ R36, R44, UR5, -R17.reuse ;  /* 0x000000052c247c23 */ /* 0x100fe20008010811 */
[----:B------:R1:W-:Y:S01]  /*4050*/  MUFU.EX2 R198, R2 ;  /* 0x0000000200c67308 */ /* 0x0003e20000000800 */
[----:B------:R-:W-:Y:S01]  /*4060*/  FMNMX.FTZ R0, R55, R0, !PT ;  /* 0x0000000037007209 */ /* 0x000fe20007810000 */
[--C-:B------:R-:W-:Y:S01]  /*4070*/  FFMA.FTZ R37, R68, UR5, -R17.reuse ;  /* 0x0000000544257c23 */ /* 0x100fe20008010811 */
[--C-:B------:R-:W-:Y:S01]  /*4080*/  FFMA.FTZ R40, R48, UR5, -R17.reuse ;  /* 0x0000000530287c23 */ /* 0x100fe20008010811 */
[----:B------:R-:W-:-:S02]  /*4090*/  FFMA.FTZ R41, R70, UR5, -R17 ;  /* 0x0000000546297c23 */ /* 0x000fc40008010811 */
[----:B------:R-:W1:Y:S02]  /*40a0*/  SHFL.BFLY PT, R3, R0, 0x2, 0x1f ;  /* 0x0c401f0000037f89 */ /* 0x000e6400000e0000 */
[----:B------:R-:W-:Y:S01]  /*40b0*/  MUFU.EX2 R21, R21 ;  /* 0x0000001500157308 */ /* 0x000fe20000000800 */
[----:B0-----:R-:W-:-:S07]  /*40c0*/  F2FP.F16.F32.PACK_AB R196, R5, R20 ;  /* 0x0000001405c4723e */ /* 0x001fce00000000ff */
[----:B------:R-:W-:Y:S08]  /*40d0*/  MUFU.EX2 R24, R24 ;  /* 0x0000001800187308 */ /* 0x000ff00000000800 */
[----:B------:R-:W0:Y:S01]  /*40e0*/  MUFU.EX2 R25, R25 ;  /* 0x0000001900197308 */ /* 0x000e220000000800 */
[----:B-1----:R-:W-:Y:S01]  /*40f0*/  FMNMX.FTZ R2, R0, R3, !PT ;  /* 0x0000000300027209 */ /* 0x002fe20007810000 */
[----:B------:R-:W-:-:S06]  /*4100*/  FFMA.FTZ R0, R66, UR5, -R17 ;  /* 0x0000000542007c23 */ /* 0x000fcc0008010811 */
[----:B------:R-:W-:Y:S01]  /*4110*/  MUFU.EX2 R28, R28 ;  /* 0x0000001c001c7308 */ /* 0x000fe20000000800 */
[----:B------:R-:W1:Y:S07]  /*4120*/  SHFL.BFLY PT, R3, R2, 0x1, 0x1f ;  /* 0x0c201f0002037f89 */ /* 0x000e6e00000e0000 */
[----:B------:R2:W-:Y:S01]  /*4130*/  MUFU.EX2 R33, R0 ;  /* 0x0000000000217308 */ /* 0x0005e20000000800 */
[----:B0-----:R-:W-:-:S07]  /*4140*/  F2FP.F16.F32.PACK_AB R192, R25, R24 ;  /* 0x0000001819c0723e */ /* 0x001fce00000000ff */
[----:B------:R-:W0:Y:S08]  /*4150*/  MUFU.EX2 R29, R29 ;  /* 0x0000001d001d7308 */ /* 0x000e300000000800 */
[----:B------:R-:W3:Y:S01]  /*4160*/  MUFU.EX2 R32, R32 ;  /* 0x0000002000207308 */ /* 0x000ee20000000800 */
[----:B-1----:R-:W-:Y:S01]  /*4170*/  FMNMX.FTZ R3, R2, R3, !PT ;  /* 0x0000000302037209 */ /* 0x002fe20007810000 */
[--C-:B------:R-:W-:Y:S01]  /*4180*/  FFMA.FTZ R2, R52, UR5, -R17.reuse ;  /* 0x0000000534027c23 */ /* 0x100fe20008010811 */
[----:B------:R-:W-:-:S02]  /*4190*/  FFMA.FTZ R17, R72, UR5, -R17 ;  /* 0x0000000548117c23 */ /* 0x000fc40008010811 */
[C---:B------:R-:W-:Y:S01]  /*41a0*/  FSETP.NEU.FTZ.AND P2, PT, R3.reuse, -INF , PT ;  /* 0xff8000000300780b */ /* 0x040fe20003f5d000 */
[----:B--2---:R-:W-:Y:S02]  /*41b0*/  FMUL.FTZ R0, R3, UR5 ;  /* 0x0000000503007c20 */ /* 0x004fe40008410000 */
[----:B------:R1:W-:Y:S01]  /*41c0*/  MUFU.EX2 R45, R17 ;  /* 0x00000011002d7308 */ /* 0x0003e20000000800 */
[----:B0-----:R-:W-:Y:S02]  /*41d0*/  F2FP.F16.F32.PACK_AB R194, R29, R28 ;  /* 0x0000001c1dc2723e */ /* 0x001fe400000000ff */
[----:B------:R-:W-:Y:S02]  /*41e0*/  FSEL R0, R0, RZ, P2 ;  /* 0x000000ff00007208 */ /* 0x000fe40001000000 */
[----:B------:R-:W-:-:S03]  /*41f0*/  PLOP3.LUT P2, PT, PT, PT, UP1, 0x40, 0x0 ;  /* 0x000000000000781c */ /* 0x000fc60003f4e818 */
[----:B------:R-:W-:Y:S01]  /*4200*/  MUFU.EX2 R36, R36 ;  /* 0x0000002400247308 */ /* 0x000fe20000000800 */
[--C-:B------:R-:W-:Y:S01]  /*4210*/  FFMA.FTZ R26, R26, UR5, -R0.reuse ;  /* 0x000000051a1a7c23 */ /* 0x100fe20008010800 */
[--C-:B------:R-:W-:Y:S01]  /*4220*/  FFMA.FTZ R27, R27, UR5, -R0.reuse ;  /* 0x000000051b1b7c23 */ /* 0x100fe20008010800 */
[----:B-1----:R-:W-:Y:S01]  /*4230*/  FADD.FTZ R17, R20, R5 ;  /* 0x0000000514117221 */ /* 0x002fe20000010000 */
[--C-:B------:R-:W-:Y:S01]  /*4240*/  FFMA.FTZ R30, R30, UR5, -R0.reuse ;  /* 0x000000051e1e7c23 */ /* 0x100fe20008010800 */
[--C-:B------:R-:W-:Y:S01]  /*4250*/  FFMA.FTZ R31, R31, UR5, -R0.reuse ;  /* 0x000000051f1f7c23 */ /* 0x100fe20008010800 */
[--C-:B------:R-:W-:Y:S01]  /*4260*/  FFMA.FTZ R34, R34, UR5, -R0.reuse ;  /* 0x0000000522227c23 */ /* 0x100fe20008010800 */
[----:B------:R-:W-:Y:S01]  /*4270*/  FADD.FTZ R44, R198, R17 ;  /* 0x00000011c62c7221 */ /* 0x000fe20000010000 */
        /* <DEDUP_REMOVED lines=8> */
[----:B------:R-:W0:Y:S01]  /*4300*/  MUFU.EX2 R27, R27 ;  /* 0x0000001b001b7308 */ /* 0x000e220000000800 */
[--C-:B------:R-:W-:Y:S01]  /*4310*/  FFMA.FTZ R46, R46, UR5, -R0.reuse ;  /* 0x000000052e2e7c23 */ /* 0x100fe20008010800 */
[----:B------:R-:W-:Y:S01]  /*4320*/  FFMA.FTZ R47, R47, UR5, -R0 ;  /* 0x000000052f2f7c23 */ /* 0x000fe20008010800 */
[----:B------:R-:W-:Y:S01]  /*4330*/  FADD.FTZ R17, R25, R44 ;  /* 0x0000002c19117221 */ /* 0x000fe20000010000 */
[--C-:B------:R-:W-:Y:S01]  /*4340*/  FFMA.FTZ R50, R50, UR5, -R0.reuse ;  /* 0x0000000532327c23 */ /* 0x100fe20008010800 */
[--C-:B------:R-:W-:Y:S01]  /*4350*/  FFMA.FTZ R51, R51, UR5, -R0.reuse ;  /* 0x0000000533337c23 */ /* 0x100fe20008010800 */
[--C-:B------:R-:W-:Y:S01]  /*4360*/  FFMA.FTZ R54, R54, UR5, -R0.reuse ;  /* 0x0000000536367c23 */ /* 0x100fe20008010800 */
[----:B------:R-:W-:Y:S01]  /*4370*/  FADD.FTZ R44, R28, R17 ;  /* 0x000000111c2c7221 */ /* 0x000fe20000010000 */
[----:B------:R-:W1:Y:S01]  /*4380*/  MUFU.EX2 R30, R30 ;  /* 0x0000001e001e7308 */ /* 0x000e620000000800 */
[----:B------:R-:W-:Y:S01]  /*4390*/  FFMA.FTZ R0, R55, UR5, -R0 ;  /* 0x0000000537007c23 */ /* 0x000fe20008010800 */
[----:B------:R-:W-:Y:S01]  /*43a0*/  F2FP.F16.F32.PACK_AB R198, R21, R198 ;  /* 0x000000c615c6723e */ /* 0x000fe200000000ff */
[----:B------:R-:W-:Y:S01]  /*43b0*/  FADD.FTZ R49, R29, R44 ;  /* 0x0000002c1d317221 */ /* 0x000fe20000010000 */
[----:B---3--:R-:W-:-:S03]  /*43c0*/  F2FP.F16.F32.PACK_AB R188, R33, R32 ;  /* 0x0000002021bc723e */ /* 0x008fc600000000ff */
[----:B------:R-:W-:Y:S01]  /*43d0*/  FADD.FTZ R48, R32, R49 ;  /* 0x0000003120307221 */ /* 0x000fe20000010000 */
[----:B------:R-:W2:Y:S01]  /*43e0*/  MUFU.EX2 R31, R31 ;  /* 0x0000001f001f7308 */ /* 0x000ea20000000800 */
[----:B0-----:R-:W-:Y:S01]  /*43f0*/  FADD.FTZ R17, R26, R27 ;  /* 0x0000001b1a117221 */ /* 0x001fe20000010000 */
[----:B------:R-:W-:Y:S01]  /*4400*/  F2FP.F16.F32.PACK_AB R197, R27, R26 ;  /* 0x0000001a1bc5723e */ /* 0x000fe200000000ff */
[----:B------:R-:W-:-:S04]  /*4410*/  FADD.FTZ R49, R33, R48 ;  /* 0x0000003021317221 */ /* 0x000fc80000010000 */
[----:B------:R-:W-:Y:S01]  /*4420*/  FADD.FTZ R48, R36, R49 ;  /* 0x0000003124307221 */ /* 0x000fe20000010000 */
        /* <DEDUP_REMOVED lines=10> */
[----:B------:R-:W1:Y:S01]  /*44d0*/  MUFU.EX2 R39, R39 ;  /* 0x0000002700277308 */ /* 0x000e620000000800 */
[----:B--2---:R-:W-:-:S07]  /*44e0*/  FADD.FTZ R20, R38, R5 ;  /* 0x0000000526147221 */ /* 0x004fce0000010000 */
[----:B------:R-:W2:Y:S01]  /*44f0*/  MUFU.EX2 R40, R40 ;  /* 0x0000002800287308 */ /* 0x000ea20000000800 */
[C---:B0-----:R-:W-:Y:S01]  /*4500*/  FADD.FTZ R17, R37.reuse, R48 ;  /* 0x0000003025117221 */ /* 0x041fe20000010000 */
[----:B------:R-:W-:-:S06]  /*4510*/  F2FP.F16.F32.PACK_AB R190, R37, R36 ;  /* 0x0000002425be723e */ /* 0x000fcc00000000ff */
[----:B------:R-:W0:Y:S01]  /*4520*/  MUFU.EX2 R42, R42 ;  /* 0x0000002a002a7308 */ /* 0x000e220000000800 */
[C---:B-1----:R-:W-:Y:S01]  /*4530*/  FADD.FTZ R5, R39.reuse, R20 ;  /* 0x0000001427057221 */ /* 0x042fe20000010000 */
[----:B------:R-:W-:-:S06]  /*4540*/  F2FP.F16.F32.PACK_AB R195, R39, R38 ;  /* 0x0000002627c3723e */ /* 0x000fcc00000000ff */
[----:B------:R-:W1:Y:S01]  /*4550*/  MUFU.EX2 R41, R41 ;  /* 0x0000002900297308 */ /* 0x000e620000000800 */
[----:B--2---:R-:W-:-:S07]  /*4560*/  FADD.FTZ R24, R40, R17 ;  /* 0x0000001128187221 */ /* 0x004fce0000010000 */
[----:B------:R-:W2:Y:S01]  /*4570*/  MUFU.EX2 R43, R43 ;  /* 0x0000002b002b7308 */ /* 0x000ea20000000800 */
[----:B0-----:R-:W-:-:S07]  /*4580*/  FADD.FTZ R20, R42, R5 ;  /* 0x000000052a147221 */ /* 0x001fce0000010000 */
[----:B------:R-:W0:Y:S01]  /*4590*/  MUFU.EX2 R2, R2 ;  /* 0x0000000200027308 */ /* 0x000e220000000800 */
[C---:B-1----:R-:W-:Y:S01]  /*45a0*/  FADD.FTZ R17, R41.reuse, R24 ;  /* 0x0000001829117221 */ /* 0x042fe20000010000 */
[----:B------:R-:W-:-:S06]  /*45b0*/  F2FP.F16.F32.PACK_AB R184, R41, R40 ;  /* 0x0000002829b8723e */ /* 0x000fcc00000000ff */
[----:B------:R-:W1:Y:S01]  /*45c0*/  MUFU.EX2 R46, R46 ;  /* 0x0000002e002e7308 */ /* 0x000e620000000800 */
[C---:B--2---:R-:W-:Y:S01]  /*45d0*/  FADD.FTZ R5, R43.reuse, R20 ;  /* 0x000000142b057221 */ /* 0x044fe20000010000 */
[----:B------:R-:W-:Y:S01]  /*45e0*/  F2FP.F16.F32.PACK_AB R189, R43, R42 ;  /* 0x0000002a2bbd723e */ /* 0x000fe200000000ff */
[----:B------:R-:W-:-:S05]  /*45f0*/  VIADD R20, R152, 0xfffffffe ;  /* 0xfffffffe98147836 */ /* 0x000fca0000000000 */
[----:B------:R-:W2:Y:S01]  /*4600*/  MUFU.EX2 R47, R47 ;  /* 0x0000002f002f7308 */ /* 0x000ea20000000800 */
[----:B0-----:R-:W-:Y:S01]  /*4610*/  FADD.FTZ R24, R2, R17 ;  /* 0x0000001102187221 */ /* 0x001fe20000010000 */
[----:B------:R-:W-:-:S03]  /*4620*/  F2FP.F16.F32.PACK_AB R186, R45, R2 ;  /* 0x000000022dba723e */ /* 0x000fc600000000ff */
[----:B------:R-:W-:-:S03]  /*4630*/  FADD.FTZ R17, R45, R24 ;  /* 0x000000182d117221 */ /* 0x000fc60000010000 */
[----:B------:R-:W0:Y:S01]  /*4640*/  MUFU.EX2 R50, R50 ;  /* 0x0000003200327308 */ /* 0x000e220000000800 */
[----:B-1----:R-:W-:-:S07]  /*4650*/  FADD.FTZ R2, R46, R5 ;  /* 0x000000052e027221 */ /* 0x002fce0000010000 */
[----:B------:R-:W1:Y:S01]  /*4660*/  MUFU.EX2 R51, R51 ;  /* 0x0000003300337308 */ /* 0x000e620000000800 */
[C---:B--2---:R-:W-:Y:S01]  /*4670*/  FADD.FTZ R5, R47.reuse, R2 ;  /* 0x000000022f057221 */ /* 0x044fe20000010000 */
[----:B------:R-:W-:-:S06]  /*4680*/  F2FP.F16.F32.PACK_AB R191, R47, R46 ;  /* 0x0000002e2fbf723e */ /* 0x000fcc00000000ff */
[----:B------:R-:W2:Y:S01]  /*4690*/  MUFU.EX2 R54, R54 ;  /* 0x0000003600367308 */ /* 0x000ea20000000800 */
[----:B0-----:R-:W-:-:S07]  /*46a0*/  FADD.FTZ R2, R50, R5 ;  /* 0x0000000532027221 */ /* 0x001fce0000010000 */
[----:B------:R2:W0:Y:S01]  /*46b0*/  MUFU.EX2 R187, R0 ;  /* 0x0000000000bb7308 */ /* 0x0004220000000800 */
[C---:B-1----:R-:W-:Y:S01]  /*46c0*/  FADD.FTZ R5, R51.reuse, R2 ;  /* 0x0000000233057221 */ /* 0x042fe20000010000 */
[----:B------:R-:W-:-:S03]  /*46d0*/  F2FP.F16.F32.PACK_AB R185, R51, R50 ;  /* 0x0000003233b9723e */ /* 0x000fc600000000ff */
[----:B--2---:R-:W-:-:S04]  /*46e0*/  FADD.FTZ R0, R54, R5 ;  /* 0x0000000536007221 */ /* 0x004fc80000010000 */
[C---:B0-----:R-:W-:Y:S01]  /*46f0*/  FADD.FTZ R5, R187.reuse, R0 ;  /* 0x00000000bb057221 */ /* 0x041fe20000010000 */
[----:B------:R-:W-:Y:S01]  /*4700*/  F2FP.F16.F32.PACK_AB R187, R187, R54 ;  /* 0x00000036bbbb723e */ /* 0x000fe200000000ff */
[----:B------:R-:W-:Y:S06]  /*4710*/  @P2 BRA `(.L_x_1222) ;  /* 0x0000000000442947 */ /* 0x000fec0003800000 */
        /* <DEDUP_REMOVED lines=10> */
.L_x_1223:
[----:B------:R-:W-:-:S11]  /*47c0*/  UISETP.NE.AND UP2, UPT, UR7, 0x1, UPT ;  /* 0x000000010700788c */ /* 0x000fd6000bf45270 */
[----:B------:R-:W-:Y:S02]  /*47d0*/  @UP2 ULDC.64 UR10, c[0x0][0x9e8] ;  /* 0x00027a00000a2ab9 */ /* 0x000fe40000000a00 */
[----:B------:R-:W-:-:S04]  /*47e0*/  UIMAD.WIDE.U32 UR14, UR4, UR10, URZ ;  /* 0x0000000a040e72a5 */ /* 0x000fc8000f8e003f */
[----:B------:R-:W-:-:S12]  /*47f0*/  @UP2 USHF.R.U32.HI UR4, URZ, UR11, UR15 ;  /* 0x0000000b3f042299 */ /* 0x000fd8000801160f */
.L_x_1224:
[----:B------:R-:W-:-:S04]  /*4800*/  UIMAD UR4, UR4, UR7, UR7 ;  /* 0x00000007040472a4 */ /* 0x000fc8000f8e0207 */
[----:B------:R-:W-:-:S04]  /*4810*/  UISETP.LT.AND UP2, UPT, UR6, UR4, UPT ;  /* 0x000000040600728c */ /* 0x000fc8000bf41270 */
[----:B------:R-:W-:-:S12]  /*4820*/  USEL UR6, UR6, UR4, UP2 ;  /* 0x0000000406067287 */ /* 0x000fd80009000000 */
.L_x_1222:
[----:B------:R-:W-:Y:S01]  /*4830*/  R2UR UR7, R22 ;  /* 0x00000000160772ca */ /* 0x000fe200000e0000 */
[----:B------:R-:W-:Y:S01]  /*4840*/  USHF.R.S32.HI UR4, URZ, 0x1f, UR6 ;  /* 0x0000001f3f047899 */ /* 0x000fe20008011406 */
[----:B------:R-:W-:Y:S01]  /*4850*/  IMAD.MOV.U32 R0, RZ, RZ, 0x3f800000 ;  /* 0x3f800000ff007424 */ /* 0x000fe200078e00ff */
[----:B------:R-:W-:Y:S01]  /*4860*/  CS2R R150, SRZ ;  /* 0x0000000000967805 */ /* 0x000fe2000001ff00 */
[----:B------:R-:W-:Y:S01]  /*4870*/  IMAD.MOV.U32 R2, RZ, RZ, 0x3f800000 ;  /* 0x3f800000ff027424 */ /* 0x000fe200078e00ff */
[----:B------:R-:W-:Y:S01]  /*4880*/  ULEA.HI UR4, UR4, UR6, URZ, 0x6 ;  /* 0x0000000604047291 */ /* 0x000fe2000f8f303f */
[----:B------:R-:W-:Y:S02]  /*4890*/  CS2R R148, SRZ ;  /* 0x0000000000947805 */ /* 0x000fe4000001ff00 */
[----:B------:R-:W-:Y:S02]  /*48a0*/  CS2R R146, SRZ ;  /* 0x0000000000927805 */ /* 0x000fe4000001ff00 */
[----:B------:R-:W-:Y:S01]  /*48b0*/  CS2R R144, SRZ ;  /* 0x0000000000907805 */ /* 0x000fe2000001ff00 */
[----:B------:R-:W-:Y:S01]  /*48c0*/  USHF.R.S32.HI UR4, URZ, 0x6, UR4 ;  /* 0x000000063f047899 */ /* 0x000fe20008011404 */
[----:B------:R-:W-:-:S02]  /*48d0*/  CS2R R142, SRZ ;  /* 0x00000000008e7805 */ /* 0x000fc4000001ff00 */
[----:B------:R-:W-:Y:S02]  /*48e0*/  CS2R R140, SRZ ;  /* 0x00000000008c7805 */ /* 0x000fe4000001ff00 */
[----:B------:R-:W-:Y:S01]  /*48f0*/  CS2R R138, SRZ ;  /* 0x00000000008a7805 */ /* 0x000fe2000001ff00 */
[----:B------:R-:W-:Y:S01]  /*4900*/  UISETP.LT.AND UP2, UPT, UR7, UR4, UPT ;  /* 0x000000040700728c */ /* 0x000fe2000bf41270 */
[----:B------:R-:W-:Y:S02]  /*4910*/  CS2R R136, SRZ ;  /* 0x0000000000887805 */ /* 0x000fe4000001ff00 */
[----:B------:R-:W-:Y:S02]  /*4920*/  CS2R R134, SRZ ;  /* 0x0000000000867805 */ /* 0x000fe4000001ff00 */
[----:B------:R-:W-:Y:S01]  /*4930*/  CS2R R132, SRZ ;  /* 0x0000000000847805 */ /* 0x000fe2000001ff00 */
[----:B------:R-:W-:Y:S01]  /*4940*/  USEL UR58, UR7, UR4, !UP2 ;  /* 0x00000004073a7287 */ /* 0x000fe2000d000000 */
[----:B------:R-:W-:-:S02]  /*4950*/  CS2R R130, SRZ ;  /* 0x0000000000827805 */ /* 0x000fc4000001ff00 */
[----:B------:R-:W-:Y:S02]  /*4960*/  CS2R R128, SRZ ;  /* 0x0000000000807805 */ /* 0x000fe4000001ff00 */
[----:B------:R-:W-:Y:S02]  /*4970*/  CS2R R126, SRZ ;  /* 0x00000000007e7805 */ /* 0x000fe4000001ff00 */
[----:B------:R-:W-:Y:S02]  /*4980*/  CS2R R124, SRZ ;  /* 0x00000000007c7805 */ /* 0x000fe4000001ff00 */
[----:B------:R-:W-:Y:S02]  /*4990*/  CS2R R122, SRZ ;  /* 0x00000000007a7805 */ /* 0x000fe4000001ff00 */
[----:B------:R-:W-:Y:S02]  /*49a0*/  ISETP.GE.AND P2, PT, R20, UR58, PT ;  /* 0x0000003a14007c0c */ /* 0x000fe4000bf46270 */
        /* <DEDUP_REMOVED lines=49> */
[----:B------:R-:W-:Y:S06]  /*4cc0*/  @!P2 BRA `(.L_x_1225) ;  /* 0x0000002400f0a947 */ /* 0x000fec0003800000 */
[----:B------:R-:W-:Y:S01]  /*4cd0*/  IMAD.MOV.U32 R0, RZ, RZ, 0x3f800000 ;  /* 0x3f800000ff007424 */ /* 0x000fe200078e00ff */
[----:B------:R-:W-:Y:S01]  /*4ce0*/  ULDC UR59, c[0x0][0x9e4] ;  /* 0x00027900003b7ab9 */ /* 0x000fe20000000800 */
[----:B------:R-:W-:-:S07]  /*4cf0*/  IMAD.MOV.U32 R151, RZ, RZ, RZ ;  /* 0x000000ffff977224 */ /* 0x000fce00078e00ff */
.L_x_1242:
[----:B------:R-:W-:-:S04]  /*4d00*/  UIADD3 UR4, UR36, 0x1, URZ ;  /* 0x0000000124047890 */ /* 0x000fc8000fffe03f */
[----:B------:R-:W-:-:S04]  /*4d10*/  UISETP.NE.AND UP2, UPT, UR4, 0x2, UPT ;  /* 0x000000020400788c */ /* 0x000fc8000bf45270 */
[----:B------:R-:W-:Y:S02]  /*4d20*/  USEL UR7, URZ, 0x1, UP2 ;  /* 0x000000013f077887 */ /* 0x000fe40009000000 */
[----:B------:R-:W-:Y:S02]  /*4d30*/  USEL UR4, UR4, URZ, UP2 ;  /* 0x0000003f04047287 */ /* 0x000fe40009000000 */
[----:B------:R-:W-:Y:S01]  /*4d40*/  ULOP3.LUT UR7, UR38, UR7, URZ, 0x3c, !UPT ;  /* 0x0000000726077292 */ /* 0x000fe2000f8e3c3f */
[----:B------:R-:W-:Y:S11]  /*4d50*/  @!P0 BRA `(.L_x_1226) ;  /* 0x0000000000048947 */ /* 0x000ff60003800000 */
[----:B------:R-:W-:Y:S01]  /*4d60*/  BPT.TRAP 0x1 ;  /* 0x000000040000795c */ /* 0x000fe20000300000 */
.L_x_1226:
[----:B------:R-:W-:Y:S01]  /*4d70*/  ULEA UR6, UR4, UR37, 0x3 ;  /* 0x0000002504067291 */ /* 0x000fe2000f8e183f */
[----:B------:R-:W-:-:S05]  /*4d80*/  IMAD.U32 R21, RZ, RZ, UR7 ;  /* 0x00000007ff157e24 */ /* 0x000fca000f8e00ff */
[----:B------:R-:W-:-:S04]  /*4d90*/  SHF.L.U32 R21, R21, 0x1f, RZ ;  /* 0x0000001f15157819 */ /* 0x000fc800000006ff */
[----:B------:R0:W1:Y:S01]  /*4da0*/  SYNCS.PHASECHK.TRANS64.TRYWAIT P2, [UR6+0x30830], R21 ;  /* 0x03083015ff0075a7 */ /* 0x0000620008040146 */
[----:B------:R-:W-:Y:S05]  /*4db0*/  @!P0 BRA `(.L_x_1227) ;  /* 0x0000000000048947 */ /* 0x000fea0003800000 */
[----:B------:R-:W-:Y:S01]  /*4dc0*/  BPT.TRAP 0x1 ;  /* 0x000000040000795c */ /* 0x000fe20000300000 */
.L_x_1227:
[-C--:B------:R-:W-:Y:S01]  /*4dd0*/  FMUL.FTZ R24, R24, R2.reuse ;  /* 0x0000000218187220 */ /* 0x080fe20000410000 */
[----:B------:R-:W-:Y:S01]  /*4de0*/  FMUL.FTZ R25, R25, R2 ;  /* 0x0000000219197220 */ /* 0x000fe20000410000 */
[----:B-1----:R-:W-:Y:S06]  /*4df0*/  @P2 BRA `(.L_x_1228) ;  /* 0x0000000000082947 */ /* 0x002fec0003800000 */
[----:B------:R-:W1:Y:S02]  /*4e00*/  SYNCS.PHASECHK.TRANS64.TRYWAIT P2, [UR6+0x30830], R21 ;  /* 0x03083015ff0075a7 */ /* 0x000e640008040146 */
[----:B-1----:R-:W-:Y:S05]  /*4e10*/  @!P2 BRA `(.L_x_1229) ;  /* 0x0000014c00a8a947 */ /* 0x002fea0003800000 */
.L_x_1228:
[----:B------:R-:W-:Y:S01]  /*4e20*/  R2UR UR5, R18 ;  /* 0x00000000120572ca */ /* 0x000fe200000e0000 */
[----:B-1----:R-:W-:Y:S01]  /*4e30*/  WARPGROUP.ARRIVE ;  /* 0x00000000000079c5 */ /* 0x002fe20000000000 */
        /* <DEDUP_REMOVED lines=171> */
[----:B------:R-:W-:-:S09]  /*58f0*/  WARPGROUP.ARRIVE ;  /* 0x00000000000079c5 */ /* 0x000fd20000000000 */
        /* <DEDUP_REMOVED lines=8> */
[----:B------:R-:W-:Y:S01]  /*5980*/  UIADD3 UR54, UR5, 0x606, URZ ;  /* 0x0000060605367890 */ /* 0x000fe2000fffe03f */
[----:B------:R-:W-:Y:S01]  /*5990*/  UMOV UR52, UR56 ;  /* 0x0000003800347c82 */ /* 0x000fe20008000000 */
[----:B------:R-:W-:Y:S01]  /*59a0*/  UMOV UR53, UR57 ;  /* 0x0000003900357c82 */ /* 0x000fe20008000000 */
        /* <DEDUP_REMOVED lines=37> */
.L_x_1230:
[----:B------:R-:W-:Y:S01]  /*5c00*/  ULEA UR10, UR36, UR37, 0x3 ;  /* 0x00000025240a7291 */ /* 0x000fe2000f8e183f */
[----:B------:R-:W-:-:S05]  /*5c10*/  IMAD.U32 R0, RZ, RZ, UR38 ;  /* 0x00000026ff007e24 */ /* 0x000fca000f8e00ff */
[----:B------:R-:W-:-:S04]  /*5c20*/  SHF.L.U32 R0, R0, 0x1f, RZ ;  /* 0x0000001f00007819 */ /* 0x000fc800000006ff */
[----:B------:R1:W2:Y:S01]  /*5c30*/  SYNCS.PHASECHK.TRANS64.TRYWAIT P2, [UR10+0x30850], R0 ;  /* 0x03085000ff0075a7 */ /* 0x0002a2000804014a */
[----:B------:R-:W-:Y:S05]  /*5c40*/  @!P0 BRA `(.L_x_1231) ;  /* 0x0000000000048947 */ /* 0x000fea0003800000 */
[----:B------:R-:W-:Y:S01]  /*5c50*/  BPT.TRAP 0x1 ;  /* 0x000000040000795c */ /* 0x000fe20000300000 */
.L_x_1231:
[----:B--2---:R-:W-:Y:S05]  /*5c60*/  @P2 BRA `(.L_x_1232) ;  /* 0x0000000000082947 */ /* 0x004fea0003800000 */
[----:B------:R-:W2:Y:S02]  /*5c70*/  SYNCS.PHASECHK.TRANS64.TRYWAIT P2, [UR10+0x30850], R0 ;  /* 0x03085000ff0075a7 */ /* 0x000ea4000804014a */
[----:B--2---:R-:W-:Y:S05]  /*5c80*/  @!P2 BRA `(.L_x_1233) ;  /* 0x000001400024a947 */ /* 0x004fea0003800000 */
.L_x_1232:
[----:B------:R-:W-:Y:S01]  /*5c90*/  UIADD3 UR5, UR37, 0x400, URZ ;  /* 0x0000040025057890 */ /* 0x000fe2000fffe03f */
[----:B------:R-:W-:Y:S01]  /*5ca0*/  WARPGROUP.ARRIVE ;  /* 0x00000000000079c5 */ /* 0x000fe20000000000 */
[----:B------:R-:W-:Y:S01]  /*5cb0*/  UMOV UR15, 0x40000040 ;  /* 0x40000040000f7882 */ /* 0x000fe20000000000 */
[----:B------:R-:W-:Y:S01]  /*5cc0*/  PLOP3.LUT P2, PT, PT, PT, UP0, 0x80, 0x0 ;  /* 0x000000000000781c */ /* 0x000fe20003f4f008 */
[----:B------:R-:W-:Y:S01]  /*5cd0*/  USHF.R.U32.HI UR5, URZ, 0x4, UR5 ;  /* 0x000000043f057899 */ /* 0x000fe20008011605 */
[----:B------:R-:W-:Y:S01]  /*5ce0*/  PLOP3.LUT P3, PT, PT, PT, UP0, 0x80, 0x0 ;  /* 0x000000000000781c */ /* 0x000fe20003f6f008 */
[----:B-12---:R-:W-:Y:S01]  /*5cf0*/  IMAD.U32 R0, RZ, RZ, UR6 ;  /* 0x00000006ff007e24 */ /* 0x006fe2000f8e00ff */
[----:B------:R-:W-:Y:S01]  /*5d00*/  ULDC UR11, c[0x0][0x9dc] ;  /* 0x00027700000b7ab9 */ /* 0x000fe20000000800 */
[----:B------:R-:W-:Y:S02]  /*5d10*/  ULOP3.LUT UR5, UR5, 0x3fff, URZ, 0xc0, !UPT ;  /* 0x00003fff05057892 */ /* 0x000fe4000f8ec03f */
[----:B------:R-:W-:Y:S01]  /*5d20*/  @!P1 VIADD R0, R0, 0x30840 ;  /* 0x0003084000009836 */ /* 0x000fe20000000000 */
[----:B------:R-:W-:Y:S01]  /*5d30*/  UMOV UR18, UR11 ;  /* 0x0000000b00127c82 */ /* 0x000fe20008000000 */
[----:B------:R-:W-:Y:S01]  /*5d40*/  ULOP3.LUT UR5, UR5, 0x2000000, URZ, 0xfc, !UPT ;  /* 0x0200000005057892 */ /* 0x000fe2000f8efc3f */
[----:B------:R-:W-:-:S02]  /*5d50*/  ULDC UR6, c[0x0][0x9e0] ;  /* 0x0002780000067ab9 */ /* 0x000fc40000000800 */
[----:B------:R-:W-:Y:S01]  /*5d60*/  @!P1 PRMT R0, RZ, 0x654, R0 ;  /* 0x00000654ff009816 */ /* 0x000fe20000000000 */
[----:B------:R-:W-:-:S07]  /*5d70*/  ULEA UR5, UR36, UR5, 0xb ;  /* 0x0000000524057291 */ /* 0x000fce000f8e583f */
        /* <DEDUP_REMOVED lines=16> */
[----:B------:R-:W-:Y:S01]  /*5e80*/  @UP0 ULDC UR5, c[0x0][0x44c] ;  /* 0x0001130000050ab9 */ /* 0x000fe20000000800 */
[----:B------:R-:W-:Y:S02]  /*5e90*/  WARPGROUP.DEPBAR.LE gsb0, 0x0 ;  /* 0x00008000000079c5 */ /* 0x000fe40000010000 */
[----:B------:R-:W-:Y:S01]  /*5ea0*/  WARPGROUP.ARRIVE ;  /* 0x00000000000079c5 */ /* 0x000fe20000000000 */
[----:B------:R-:W-:-:S04]  /*5eb0*/  VIADD R188, R19, UR61 ;  /* 0x0000003d13bc7c36 */ /* 0x000fc80008000000 */
[----:B------:R-:W-:-:S15]  /*5ec0*/  @P2 IMAD.HI.U32 R2, R188, UR5, RZ ;  /* 0x00000005bc022c27 */ /* 0x000fde000f8e00ff */
[----:B------:R-:W-:-:S01]  /*5ed0*/  NOP ;  /* 0x0000000000007918 */ /* 0x000fc20000000000 */
[----:B------:R-:W-:Y:S01]  /*5ee0*/  HGMMA.64x256x16.F32 R24, R184, gdesc[UR12].tnspB, R24, gsb0 ;  /* 0x43e0000cb8187df0 */ /* 0x000fe20008000818 */
[----:B------:R-:W-:Y:S01]  /*5ef0*/  @UP0 ULDC UR5, c[0x0][0x450] ;  /* 0x0001140000050ab9 */ /* 0x000fe20000000800 */
[----:B------:R-:W-:Y:S02]  /*5f00*/  PLOP3.LUT P2, PT, PT, PT, UP1, 0x40, 0x0 ;  /* 0x000000000000781c */ /* 0x000fe40003f4e818 */
[----:B------:R-:W-:Y:S01]  /*5f10*/  @P3 SHF.R.U32.HI R188, RZ, UR5, R2 ;  /* 0x00000005ffbc3c19 */ /* 0x000fe20008011602 */
[----:B------:R-:W-:Y:S01]  /*5f20*/  IMAD.U32 R2, RZ, RZ, UR39 ;  /* 0x00000027ff027e24 */ /* 0x000fe2000f8e00ff */
[----:B------:R-:W-:-:S03]  /*5f30*/  ULOP3.LUT UR5, URZ, UR18, URZ, 0x33, !UPT ;  /* 0x000000123f057292 */ /* 0x000fc6000f8e333f */
[----:B------:R-:W1:Y:S01]  /*5f40*/  SHFL.IDX PT, R189, R188, RZ, 0x1c1f ;  /* 0x001c1fffbcbd7589 */ /* 0x000e6200000e0000 */
[----:B------:R-:W-:Y:S02]  /*5f50*/  WARPGROUP.DEPBAR.LE gsb0, 0x0 ;  /* 0x00008000000079c5 */ /* 0x000fe40000010000 */
[----:B------:R2:W-:Y:S02]  /*5f60*/  @!P1 SYNCS.ARRIVE.TRANS64.RED.A1T0 RZ, [R0+URZ], RZ ;  /* 0x000000ff00ff99a7 */ /* 0x0005e4000810043f */
[----:B--2---:R-:W-:-:S05]  /*5f70*/  IMAD.SHL.U32 R0, R20, 0x40, RZ ;  /* 0x0000004014007824 */ /* 0x004fca00078e00ff */
[----:B0-----:R-:W-:-:S04]  /*5f80*/  IADD3 R21, -R16, 0x1, -R0 ;  /* 0x0000000110157810 */ /* 0x001fc80007ffe900 */
[----:B------:R-:W-:-:S05]  /*5f90*/  IADD3 R2, -R2, UR60, R21 ;  /* 0x0000003c02027c10 */ /* 0x000fca000fffe115 */
[C---:B------:R-:W-:Y:S02]  /*5fa0*/  VIADD R187, R2.reuse, UR6 ;  /* 0x0000000602bb7c36 */ /* 0x040fe40008000000 */
[----:B------:R-:W-:Y:S02]  /*5fb0*/  VIADD R186, R2, UR5 ;  /* 0x0000000502ba7c36 */ /* 0x000fe40008000000 */
[--C-:B-1----:R-:W-:Y:S02]  /*5fc0*/  IMAD.IADD R21, R187, 0x1, R189.reuse ;  /* 0x00000001bb157824 */ /* 0x102fe400078e02bd */
[----:B------:R-:W-:Y:S01]  /*5fd0*/  IMAD.IADD R2, R186, 0x1, R189 ;  /* 0x00000001ba027824 */ /* 0x000fe200078e02bd */
[----:B------:R-:W-:Y:S06]  /*5fe0*/  @P2 BRA `(.L_x_1234) ;  /* 0x00000000005c2947 */ /* 0x000fec0003800000 */
[----:B------:R-:W-:Y:S01]  /*5ff0*/  IMAD.U32 R184, RZ, RZ, UR39 ;  /* 0x00000027ffb87e24 */ /* 0x000fe2000f8e00ff */
[----:B------:R-:W-:Y:S04]  /*6000*/  BSSY B0, `(.L_x_1235) ;  /* 0x0000011000007945 */ /* 0x000fe80003800000 */
[----:B------:R-:W-:-:S04]  /*6010*/  IADD3 R189, -R184, UR60, R189 ;  /* 0x0000003cb8bd7c10 */ /* 0x000fc8000fffe1bd */
[----:B------:R-:W-:-:S13]  /*6020*/  ISETP.GT.AND P2, PT, R189, -0x1, PT ;  /* 0xffffffffbd00780c */ /* 0x000fda0003f44270 */
[----:B------:R-:W-:Y:S05]  /*6030*/  @P2 BRA `(.L_x_1236) ;  /* 0x0000000000202947 */ /* 0x000fea0003800000 */
[----:B------:R-:W-:Y:S01]  /*6040*/  IMAD.U32 R190, RZ, RZ, UR59 ;  /* 0x0000003bffbe7e24 */ /* 0x000fe2000f8e00ff */
[----:B------:R-:W-:-:S04]  /*6050*/  LOP3.LUT R189, RZ, R189, RZ, 0x33, !PT ;  /* 0x000000bdffbd7212 */ /* 0x000fc800078e33ff */
[----:B------:R-:W-:-:S13]  /*6060*/  ISETP.NE.AND P2, PT, R190, 0x1, PT ;  /* 0x00000001be00780c */ /* 0x000fda0003f45270 */
[----:B------:R-:W0:Y:S02]  /*6070*/  @P2 LDC.64 R184, c[0x0][0x9e8] ;  /* 0x00027a00ffb82b82 */ /* 0x000e240000000a00 */
[----:B0-----:R-:W-:-:S05]  /*6080*/  @P2 IMAD.HI.U32 R184, R189, R184, RZ ;  /* 0x000000b8bdb82227 */ /* 0x001fca00078e00ff */
[----:B------:R-:W-:-:S04]  /*6090*/  @P2 SHF.R.U32.HI R189, RZ, R185, R184 ;  /* 0x000000b9ffbd2219 */ /* 0x000fc800000116b8 */
[----:B------:R-:W-:Y:S01]  /*60a0*/  LOP3.LUT R189, RZ, R189, RZ, 0x33, !PT ;  /* 0x000000bdffbd7212 */ /* 0x000fe200078e33ff */
[----:B------:R-:W-:Y:S06]  /*60b0*/  BRA `(.L_x_1237) ;  /* 0x0000000000147947 */ /* 0x000fec0003800000 */
.L_x_1236:
[----:B------:R-:W-:-:S05]  /*60c0*/  IMAD.U32 R190, RZ, RZ, UR59 ;  /* 0x0000003bffbe7e24 */ /* 0x000fca000f8e00ff */
[----:B------:R-:W-:-:S13]  /*60d0*/  ISETP.NE.AND P2, PT, R190, 0x1, PT ;  /* 0x00000001be00780c */ /* 0x000fda0003f45270 */
[----:B------:R-:W0:Y:S02]  /*60e0*/  @P2 LDC.64 R184, c[0x0][0x9e8] ;  /* 0x00027a00ffb82b82 */ /* 0x000e240000000a00 */
[----:B0-----:R-:W-:-:S05]  /*60f0*/  @P2 IMAD.HI.U32 R184, R189, R184, RZ ;  /* 0x000000b8bdb82227 */ /* 0x001fca00078e00ff */
[----:B------:R-:W-:-:S07]  /*6100*/  @P2 SHF.R.U32.HI R189, RZ, R185, R184 ;  /* 0x000000b9ffbd2219 */ /* 0x000fce00000116b8 */
.L_x_1237:
[----:B------:R-:W-:Y:S05]  /*6110*/  BSYNC B0 ;  /* 0x0000000000007941 */ /* 0x000fea0003800000 */
.L_x_1235:
[----:B------:R-:W-:-:S04]  /*6120*/  IMAD R189, R189, R190, -R0 ;  /* 0x000000bebdbd7224 */ /* 0x000fc800078e0a00 */
[----:B------:R-:W-:-:S05]  /*6130*/  IMAD.IADD R189, R189, 0x1, -R16 ;  /* 0x00000001bdbd7824 */ /* 0x000fca00078e0a10 */
[----:B------:R-:W-:Y:S02]  /*6140*/  VIADDMNMX R21, R189, R190, R21, PT ;  /* 0x000000bebd157246 */ /* 0x000fe40003800115 */
[----:B------:R-:W-:-:S07]  /*6150*/  VIMNMX R2, R2, R189, !PT ;  /* 0x000000bd02027248 */ /* 0x000fce0007fe0100 */
.L_x_1234:
[----:B------:R-:W-:Y:S01]  /*6160*/  ISETP.GT.AND P2, PT, R20, -0x1, PT ;  /* 0xffffffff1400780c */ /* 0x000fe20003f44270 */
[----:B------:R-:W0:Y:S03]  /*6170*/  SHFL.IDX PT, R188, R188, 0x1, 0x1c1f ;  /* 0x003c1f00bcbc7f89 */ /* 0x000e2600000e0000 */
[C---:B------:R-:W-:Y:S02]  /*6180*/  ISETP.GT.AND P5, PT, R2.reuse, RZ, P2 ;  /* 0x000000ff0200720c */ /* 0x040fe400017a4270 */
[C---:B------:R-:W-:Y:S02]  /*6190*/  ISETP.GT.AND P4, PT, R2.reuse, 0x1, P2 ;  /* 0x000000010200780c */ /* 0x040fe40001784270 */
[----:B------:R-:W-:Y:S02]  /*61a0*/  ISETP.LT.OR P5, PT, R21, 0x1, P5 ;  /* 0x000000011500780c */ /* 0x000fe40002fa1670 */
[----:B------:R-:W-:-:S02]  /*61b0*/  ISETP.GT.AND P6, PT, R2, 0x8, P2 ;  /* 0x000000080200780c */ /* 0x000fc400017c4270 */
[----:B------:R-:W-:Y:S02]  /*61c0*/  FSEL R184, R152, -INF , !P5 ;  /* 0xff80000098b87808 */ /* 0x000fe40006800000 */
[C---:B------:R-:W-:Y:S02]  /*61d0*/  ISETP.GT.AND P5, PT, R2.reuse, 0x10, P2 ;  /* 0x000000100200780c */ /* 0x040fe400017a4270 */
[----:B------:R-:W-:Y:S02]  /*61e0*/  ISETP.GT.AND P3, PT, R2, 0x9, P2 ;  /* 0x000000090200780c */ /* 0x000fe40001764270 */
[C---:B------:R-:W-:Y:S02]  /*61f0*/  ISETP.LT.OR P5, PT, R21.reuse, 0x11, P5 ;  /* 0x000000111500780c */ /* 0x040fe40002fa1670 */
[----:B------:R-:W-:Y:S02]  /*6200*/  ISETP.LT.OR P4, PT, R21, 0x2, P4 ;  /* 0x000000021500780c */ /* 0x000fe40002781670 */
[----:B------:R-:W-:-:S02]  /*6210*/  FSEL R160, R160, -INF , !P5 ;  /* 0xff800000a0a07808 */ /* 0x000fc40006800000 */
[----:B------:R-:W-:Y:S01]  /*6220*/  ISETP.GT.AND P5, PT, R2, 0x20, P2 ;  /* 0x000000200200780c */ /* 0x000fe200017a4270 */
[--C-:B0-----:R-:W-:Y:S01]  /*6230*/  IMAD.IADD R187, R187, 0x1, R188.reuse ;  /* 0x00000001bbbb7824 */ /* 0x101fe200078e02bc */
[C---:B------:R-:W-:Y:S01]  /*6240*/  ISETP.LT.OR P6, PT, R21.reuse, 0x9, P6 ;  /* 0x000000091500780c */ /* 0x040fe200037c1670 */
[----:B------:R-:W-:Y:S01]  /*6250*/  IMAD.IADD R186, R186, 0x1, R188 ;  /* 0x00000001baba7824 */ /* 0x000fe200078e02bc */
[C---:B------:R-:W-:Y:S02]  /*6260*/  ISETP.LT.OR P3, PT, R21.reuse, 0xa, P3 ;  /* 0x0000000a1500780c */ /* 0x040fe40001f61670 */
[----:B------:R-:W-:Y:S02]  /*6270*/  ISETP.LT.OR P5, PT, R21, 0x21, P5 ;  /* 0x000000211500780c */ /* 0x000fe40002fa1670 */
[----:B------:R-:W-:Y:S02]  /*6280*/  FSEL R185, R153, -INF , !P4 ;  /* 0xff80000099b97808 */ /* 0x000fe40006000000 */
[----:B------:R-:W-:-:S02]  /*6290*/  FSEL R156, R156, -INF , !P6 ;  /* 0xff8000009c9c7808 */ /* 0x000fc40007000000 */
[----:B------:R-:W-:Y:S02]  /*62a0*/  FSEL R157, R157, -INF , !P3 ;  /* 0xff8000009d9d7808 */ /* 0x000fe40005800000 */
[C---:B------:R-:W-:Y:S02]  /*62b0*/  ISETP.GT.AND P4, PT, R2.reuse, 0x11, P2 ;  /* 0x000000110200780c */ /* 0x040fe40001784270 */
[C---:B------:R-:W-:Y:S02]  /*62c0*/  ISETP.GT.AND P6, PT, R2.reuse, 0x18, P2 ;  /* 0x000000180200780c */ /* 0x040fe400017c4270 */
[----:B------:R-:W-:Y:S02]  /*62d0*/  ISETP.GT.AND P3, PT, R2, 0x19, P2 ;  /* 0x000000190200780c */ /* 0x000fe40001764270 */
[----:B------:R-:W-:Y:S02]  /*62e0*/  FSEL R168, R168, -INF , !P5 ;  /* 0xff800000a8a87808 */ /* 0x000fe40006800000 */
[----:B------:R-:W-:-:S02]  /*62f0*/  ISETP.GT.AND P5, PT, R2, 0x30, P2 ;  /* 0x000000300200780c */ /* 0x000fc400017a4270 */
[C---:B------:R-:W-:Y:S02]  /*6300*/  ISETP.LT.OR P4, PT, R21.reuse, 0x12, P4 ;  /* 0x000000121500780c */ /* 0x040fe40002781670 */
[C---:B------:R-:W-:Y:S02]  /*6310*/  ISETP.LT.OR P6, PT, R21.reuse, 0x19, P6 ;  /* 0x000000191500780c */ /* 0x040fe400037c1670 */
        /* <DEDUP_REMOVED lines=9> */
[----:B------:R-:W-:-:S02]  /*63b0*/  PLOP3.LUT P5, PT, PT, PT, UP1, 0x40, 0x0 ;  /* 0x000000000000781c */ /* 0x000fc40003fae818 */
        /* <DEDUP_REMOVED lines=14> */
[----:B------:R-:W-:Y:S01]  /*64a0*/  FSEL R181, R181, -INF , !P3 ;  /* 0xff800000b5b57808 */ /* 0x000fe20005800000 */
        /* <DEDUP_REMOVED lines=14> */
.L_x_1240:
[----:B------:R-:W-:-:S05]  /*6590*/  IMAD.U32 R2, RZ, RZ, UR59 ;  /* 0x0000003bff027e24 */ /* 0x000fca000f8e00ff */
[----:B------:R-:W-:-:S13]  /*65a0*/  ISETP.NE.AND P3, PT, R2, 0x1, PT ;  /* 0x000000010200780c */ /* 0x000fda0003f65270 */
[----:B------:R-:W0:Y:S02]  /*65b0*/  @P3 LDC.64 R152, c[0x0][0x9e8] ;  /* 0x00027a00ff983b82 */ /* 0x000e240000000a00 */
[----:B0-----:R-:W-:-:S05]  /*65c0*/  @P3 IMAD.HI.U32 R152, R188, R152, RZ ;  /* 0x00000098bc983227 */ /* 0x001fca00078e00ff */
[----:B------:R-:W-:-:S07]  /*65d0*/  @P3 SHF.R.U32.HI R188, RZ, R153, R152 ;  /* 0x00000099ffbc3219 */ /* 0x000fce0000011698 */
.L_x_1241:
[----:B------:R-:W-:Y:S05]  /*65e0*/  BSYNC B0 ;  /* 0x0000000000007941 */ /* 0x000fea0003800000 */
.L_x_1239:
[----:B------:R-:W-:-:S04]  /*65f0*/  IMAD R0, R188, R2, -R0 ;  /* 0x00000002bc007224 */ /* 0x000fc800078e0a00 */
[----:B------:R-:W-:-:S05]  /*6600*/  IMAD.IADD R0, R0, 0x1, -R16 ;  /* 0x0000000100007824 */ /* 0x000fca00078e0a10 */
[----:B------:R-:W-:Y:S02]  /*6610*/  VIADDMNMX R187, R0, R2, R187, PT ;  /* 0x0000000200bb7246 */ /* 0x000fe400038001bb */
[----:B------:R-:W-:-:S07]  /*6620*/  VIMNMX R186, R186, R0, !PT ;  /* 0x00000000baba7248 */ /* 0x000fce0007fe0100 */
.L_x_1238:
[----:B------:R-:W-:Y:S01]  /*6630*/  ISETP.GT.AND P4, PT, R186, 0x9, P2 ;  /* 0x00000009ba00780c */ /* 0x000fe20001784270 */
[----:B------:R-:W-:Y:S01]  /*6640*/  ULDC UR5, c[0x0][0x988] ;  /* 0x0002620000057ab9 */ /* 0x000fe20000000800 */
[----:B------:R-:W-:Y:S01]  /*6650*/  FMNMX.FTZ R0, R184, R4, !PT ;  /* 0x00000004b8007209 */ /* 0x000fe20007810000 */
[----:B------:R-:W-:Y:S01]  /*6660*/  UMOV UR38, UR7 ;  /* 0x0000000700267c82 */ /* 0x000fe20008000000 */
[----:B------:R-:W-:Y:S01]  /*6670*/  ISETP.LT.OR P4, PT, R187, 0xa, P4 ;  /* 0x0000000abb00780c */ /* 0x000fe20002781670 */
[----:B------:R-:W-:Y:S01]  /*6680*/  UMOV UR36, UR4 ;  /* 0x0000000400247c82 */ /* 0x000fe20008000000 */
[----:B------:R-:W-:Y:S02]  /*6690*/  FMNMX.FTZ R0, R185, R0, !PT ;  /* 0x00000000b9007209 */ /* 0x000fe40007810000 */
[----:B------:R-:W-:Y:S02]  /*66a0*/  FSEL R159, R159, -INF , !P4 ;  /* 0xff8000009f9f7808 */ /* 0x000fe40006000000 */
[----:B------:R-:W-:-:S02]  /*66b0*/  ISETP.GT.AND P4, PT, R186, 0x19, P2 ;  /* 0x00000019ba00780c */ /* 0x000fc40001784270 */
[----:B------:R-:W-:Y:S02]  /*66c0*/  FMNMX.FTZ R0, R156, R0, !PT ;  /* 0x000000009c007209 */ /* 0x000fe40007810000 */
[----:B------:R-:W-:Y:S02]  /*66d0*/  ISETP.LT.OR P4, PT, R187, 0x1a, P4 ;  /* 0x0000001abb00780c */ /* 0x000fe40002781670 */
[C---:B------:R-:W-:Y:S02]  /*66e0*/  ISETP.GT.AND P3, PT, R186.reuse, 0x1, P2 ;  /* 0x00000001ba00780c */ /* 0x040fe40001764270 */
[----:B------:R-:W-:Y:S02]  /*66f0*/  FSEL R167, R167, -INF , !P4 ;  /* 0xff800000a7a77808 */ /* 0x000fe40006000000 */
[----:B------:R-:W-:Y:S02]  /*6700*/  ISETP.GT.AND P4, PT, R186, RZ, P2 ;  /* 0x000000ffba00720c */ /* 0x000fe40001784270 */
[----:B------:R-:W-:-:S02]  /*6710*/  FMNMX.FTZ R0, R157, R0, !PT ;  /* 0x000000009d007209 */ /* 0x000fc40007810000 */
[C---:B------:R-:W-:Y:S02]  /*6720*/  ISETP.LT.OR P4, PT, R187.reuse, 0x1, P4 ;  /* 0x00000001bb00780c */ /* 0x040fe40002781670 */
[----:B------:R-:W-:Y:S02]  /*6730*/  ISETP.GT.AND P6, PT, R186, 0x8, P2 ;  /* 0x00000008ba00780c */ /* 0x000fe400017c4270 */
[C---:B------:R-:W-:Y:S02]  /*6740*/  ISETP.LT.OR P3, PT, R187.reuse, 0x2, P3 ;  /* 0x00000002bb00780c */ /* 0x040fe40001f61670 */
[----:B------:R-:W-:Y:S02]  /*6750*/  FSEL R154, R154, -INF , !P4 ;  /* 0xff8000009a9a7808 */ /* 0x000fe40006000000 */
[----:B------:R-:W-:Y:S02]  /*6760*/  FMNMX.FTZ R0, R160, R0, !PT ;  /* 0x00000000a0007209 */ /* 0x000fe40007810000 */
[----:B------:R-:W-:-:S02]  /*6770*/  ISETP.LT.OR P6, PT, R187, 0x9, P6 ;  /* 0x00000009bb00780c */ /* 0x000fc400037c1670 */
[----:B------:R-:W-:Y:S02]  /*6780*/  FSEL R155, R155, -INF , !P3 ;  /* 0xff8000009b9b7808 */ /* 0x000fe40005800000 */
[----:B------:R-:W-:Y:S02]  /*6790*/  FMNMX.FTZ R2, R154, R3, !PT ;  /* 0x000000039a027209 */ /* 0x000fe40007810000 */
[----:B------:R-:W-:Y:S02]  /*67a0*/  FMNMX.FTZ R0, R161, R0, !PT ;  /* 0x00000000a1007209 */ /* 0x000fe40007810000 */
[----:B------:R-:W-:Y:S02]  /*67b0*/  ISETP.GT.AND P5, PT, R186, 0x10, P2 ;  /* 0x00000010ba00780c */ /* 0x000fe400017a4270 */
[----:B------:R-:W-:Y:S02]  /*67c0*/  FSEL R158, R158, -INF , !P6 ;  /* 0xff8000009e9e7808 */ /* 0x000fe40007000000 */
[----:B------:R-:W-:-:S02]  /*67d0*/  FMNMX.FTZ R2, R155, R2, !PT ;  /* 0x000000029b027209 */ /* 0x000fc40007810000 */
[----:B------:R-:W-:Y:S02]  /*67e0*/  FMNMX.FTZ R0, R164, R0, !PT ;  /* 0x00000000a4007209 */ /* 0x000fe40007810000 */
[----:B------:R-:W-:Y:S02]  /*67f0*/  ISETP.GT.AND P3, PT, R186, 0x11, P2 ;  /* 0x00000011ba00780c */ /* 0x000fe40001764270 */
[----:B------:R-:W-:Y:S02]  /*6800*/  ISETP.LT.OR P5, PT, R187, 0x11, P5 ;  /* 0x00000011bb00780c */ /* 0x000fe40002fa1670 */
[----:B------:R-:W-:Y:S02]  /*6810*/  FMNMX.FTZ R2, R158, R2, !PT ;  /* 0x000000029e027209 */ /* 0x000fe40007810000 */
[----:B------:R-:W-:Y:S02]  /*6820*/  FMNMX.FTZ R0, R165, R0, !PT ;  /* 0x00000000a5007209 */ /* 0x000fe40007810000 */
[----:B------:R-:W-:-:S02]  /*6830*/  ISETP.GT.AND P6, PT, R186, 0x18, P2 ;  /* 0x00000018ba00780c */ /* 0x000fc400017c4270 */
[----:B------:R-:W-:Y:S02]  /*6840*/  ISETP.LT.OR P3, PT, R187, 0x12, P3 ;  /* 0x00000012bb00780c */ /* 0x000fe40001f61670 */
[----:B------:R-:W-:Y:S02]  /*6850*/  FSEL R162, R162, -INF , !P5 ;  /* 0xff800000a2a27808 */ /* 0x000fe40006800000 */
[----:B------:R-:W-:Y:S02]  /*6860*/  FMNMX.FTZ R2, R159, R2, !PT ;  /* 0x000000029f027209 */ /* 0x000fe40007810000 */
[----:B------:R-:W-:Y:S02]  /*6870*/  FMNMX.FTZ R0, R168, R0, !PT ;  /* 0x00000000a8007209 */ /* 0x000fe40007810000 */
[----:B------:R-:W-:Y:S02]  /*6880*/  ISETP.LT.OR P6, PT, R187, 0x19, P6 ;  /* 0x00000019bb00780c */ /* 0x000fe400037c1670 */
[----:B------:R-:W-:-:S02]  /*6890*/  FSEL R163, R163, -INF , !P3 ;  /* 0xff800000a3a37808 */ /* 0x000fc40005800000 */
[----:B------:R-:W-:Y:S02]  /*68a0*/  FMNMX.FTZ R2, R162, R2, !PT ;  /* 0x00000002a2027209 */ /* 0x000fe40007810000 */
[----:B------:R-:W-:Y:S02]  /*68b0*/  FMNMX.FTZ R0, R169, R0, !PT ;  /* 0x00000000a9007209 */ /* 0x000fe40007810000 */
[----:B------:R-:W-:Y:S02]  /*68c0*/  ISETP.GT.AND P5, PT, R186, 0x20, P2 ;  /* 0x00000020ba00780c */ /* 0x000fe400017a4270 */
[----:B------:R-:W-:Y:S02]  /*68d0*/  FSEL R166, R166, -INF , !P6 ;  /* 0xff800000a6a67808 */ /* 0x000fe40007000000 */
[----:B------:R-:W-:Y:S02]  /*68e0*/  FMNMX.FTZ R2, R163, R2, !PT ;  /* 0x00000002a3027209 */ /* 0x000fe40007810000 */
[----:B------:R-:W-:-:S02]  /*68f0*/  FMNMX.FTZ R0, R172, R0, !PT ;  /* 0x00000000ac007209 */ /* 0x000fc40007810000 */
[----:B------:R-:W-:Y:S02]  /*6900*/  ISETP.GT.AND P3, PT, R186, 0x21, P2 ;  /* 0x00000021ba00780c */ /* 0x000fe40001764270 */
[----:B------:R-:W-:Y:S02]  /*6910*/  ISETP.LT.OR P5, PT, R187, 0x21, P5 ;  /* 0x00000021bb00780c */ /* 0x000fe40002fa1670 */
[----:B------:R-:W-:Y:S02]  /*6920*/  FMNMX.FTZ R2, R166, R2, !PT ;  /* 0x00000002a6027209 */ /* 0x000fe40007810000 */
[----:B------:R-:W-:Y:S02]  /*6930*/  FMNMX.FTZ R0, R173, R0, !PT ;  /* 0x00000000ad007209 */ /* 0x000fe40007810000 */
[----:B------:R-:W-:Y:S02]  /*6940*/  ISETP.GT.AND P6, PT, R186, 0x28, P2 ;  /* 0x00000028ba00780c */ /* 0x000fe400017c4270 */
[----:B------:R-:W-:-:S02]  /*6950*/  FSEL R170, R170, -INF , !P5 ;  /* 0xff800000aaaa7808 */ /* 0x000fc40006800000 */
[----:B------:R-:W-:Y:S02]  /*6960*/  ISETP.LT.OR P3, PT, R187, 0x22, P3 ;  /* 0x00000022bb00780c */ /* 0x000fe40001f61670 */
[----:B------:R-:W-:Y:S02]  /*6970*/  FMNMX.FTZ R2, R167, R2, !PT ;  /* 0x00000002a7027209 */ /* 0x000fe40007810000 */
[----:B------:R-:W-:Y:S02]  /*6980*/  FMNMX.FTZ R0, R176, R0, !PT ;  /* 0x00000000b0007209 */ /* 0x000fe40007810000 */
[----:B------:R-:W-:Y:S02]  /*6990*/  ISETP.GT.AND P5, PT, R186, 0x29, P2 ;  /* 0x00000029ba00780c */ /* 0x000fe400017a4270 */
[----:B------:R-:W-:Y:S02]  /*69a0*/  ISETP.LT.OR P6, PT, R187, 0x29, P6 ;  /* 0x00000029bb00780c */ /* 0x000fe400037c1670 */
[----:B------:R-:W-:-:S02]  /*69b0*/  FSEL R171, R171, -INF , !P3 ;  /* 0xff800000abab7808 */ /* 0x000fc40005800000 */
[----:B------:R-:W-:Y:S02]  /*69c0*/  FMNMX.FTZ R2, R170, R2, !PT ;  /* 0x00000002aa027209 */ /* 0x000fe40007810000 */
[----:B------:R-:W-:Y:S02]  /*69d0*/  FMNMX.FTZ R0, R177, R0, !PT ;  /* 0x00000000b1007209 */ /* 0x000fe40007810000 */
[----:B------:R-:W-:Y:S02]  /*69e0*/  ISETP.GT.AND P3, PT, R186, 0x30, P2 ;  /* 0x00000030ba00780c */ /* 0x000fe40001764270 */
[----:B------:R-:W-:Y:S02]  /*69f0*/  FSEL R174, R174, -INF , !P6 ;  /* 0xff800000aeae7808 */ /* 0x000fe40007000000 */
[----:B------:R-:W-:Y:S02]  /*6a00*/  ISETP.LT.OR P5, PT, R187, 0x2a, P5 ;  /* 0x0000002abb00780c */ /* 0x000fe40002fa1670 */
[----:B------:R-:W-:-:S02]  /*6a10*/  FMNMX.FTZ R2, R171, R2, !PT ;  /* 0x00000002ab027209 */ /* 0x000fc40007810000 */
[----:B------:R-:W-:Y:S02]  /*6a20*/  FMNMX.FTZ R0, R180, R0, !PT ;  /* 0x00000000b4007209 */ /* 0x000fe40007810000 */
[----:B------:R-:W-:Y:S02]  /*6a30*/  ISETP.GT.AND P4, PT, R186, 0x31, P2 ;  /* 0x00000031ba00780c */ /* 0x000fe40001784270 */
[----:B------:R-:W-:Y:S02]  /*6a40*/  ISETP.LT.OR P3, PT, R187, 0x31, P3 ;  /* 0x00000031bb00780c */ /* 0x000fe40001f61670 */
[----:B------:R-:W-:Y:S02]  /*6a50*/  FSEL R175, R175, -INF , !P5 ;  /* 0xff800000afaf7808 */ /* 0x000fe40006800000 */
[----:B------:R-:W-:Y:S02]  /*6a60*/  FMNMX.FTZ R2, R174, R2, !PT ;  /* 0x00000002ae027209 */ /* 0x000fe40007810000 */
[----:B------:R-:W-:-:S02]  /*6a70*/  FMNMX.FTZ R21, R181, R0, !PT ;  /* 0x00000000b5157209 */ /* 0x000fc40007810000 */
[----:B------:R-:W-:Y:S02]  /*6a80*/  ISETP.GT.AND P6, PT, R186, 0x38, P2 ;  /* 0x00000038ba00780c */ /* 0x000fe400017c4270 */
[----:B------:R-:W-:Y:S01]  /*6a90*/  ISETP.LT.OR P4, PT, R187, 0x32, P4 ;  /* 0x00000032bb00780c */ /* 0x000fe20002781670 */
[----:B------:R-:W0:Y:S01]  /*6aa0*/  SHFL.BFLY PT, R0, R21, 0x2, 0x1f ;  /* 0x0c401f0015007f89 */ /* 0x000e2200000e0000 */
[----:B------:R-:W-:Y:S02]  /*6ab0*/  FSEL R178, R178, -INF , !P3 ;  /* 0xff800000b2b27808 */ /* 0x000fe40005800000 */
[----:B------:R-:W-:Y:S02]  /*6ac0*/  FMNMX.FTZ R2, R175, R2, !PT ;  /* 0x00000002af027209 */ /* 0x000fe40007810000 */
[----:B------:R-:W-:Y:S02]  /*6ad0*/  ISETP.GT.AND P2, PT, R186, 0x39, P2 ;  /* 0x00000039ba00780c */ /* 0x000fe40001744270 */
[----:B------:R-:W-:-:S02]  /*6ae0*/  ISETP.LT.OR P6, PT, R187, 0x39, P6 ;  /* 0x00000039bb00780c */ /* 0x000fc400037c1670 */
[----:B------:R-:W-:Y:S02]  /*6af0*/  FSEL R179, R179, -INF , !P4 ;  /* 0xff800000b3b37808 */ /* 0x000fe40006000000 */
[----:B------:R-:W-:Y:S02]  /*6b00*/  FMNMX.FTZ R2, R178, R2, !PT ;  /* 0x00000002b2027209 */ /* 0x000fe40007810000 */
[----:B------:R-:W-:Y:S02]  /*6b10*/  ISETP.LT.OR P2, PT, R187, 0x3a, P2 ;  /* 0x0000003abb00780c */ /* 0x000fe40001741670 */
[----:B------:R-:W-:Y:S02]  /*6b20*/  FSEL R182, R182, -INF , !P6 ;  /* 0xff800000b6b67808 */ /* 0x000fe40007000000 */
[----:B------:R-:W-:Y:S02]  /*6b30*/  FMNMX.FTZ R2, R179, R2, !PT ;  /* 0x00000002b3027209 */ /* 0x000fe40007810000 */
[----:B------:R-:W-:-:S02]  /*6b40*/  FSEL R183, R183, -INF , !P2 ;  /* 0xff800000b7b77808 */ /* 0x000fc40005000000 */
[----:B------:R-:W-:Y:S02]  /*6b50*/  FMNMX.FTZ R2, R182, R2, !PT ;  /* 0x00000002b6027209 */ /* 0x000fe40007810000 */
[----:B0-----:R-:W-:Y:S02]  /*6b60*/  FMNMX.FTZ R21, R21, R0, !PT ;  /* 0x0000000015157209 */ /* 0x001fe40007810000 */
[----:B------:R-:W-:-:S03]  /*6b70*/  FMNMX.FTZ R2, R183, R2, !PT ;  /* 0x00000002b7027209 */ /* 0x000fc60007810000 */
[----:B------:R-:W0:Y:S04]  /*6b80*/  SHFL.BFLY PT, R0, R21, 0x1, 0x1f ;  /* 0x0c201f0015007f89 */ /* 0x000e2800000e0000 */
[----:B------:R-:W1:Y:S01]  /*6b90*/  SHFL.BFLY PT, R153, R2, 0x2, 0x1f ;  /* 0x0c401f0002997f89 */ /* 0x000e6200000e0000 */
[----:B0-----:R-:W-:Y:S02]  /*6ba0*/  FMNMX.FTZ R21, R21, R0, !PT ;  /* 0x0000000015157209 */ /* 0x001fe40007810000 */
[----:B-1----:R-:W-:-:S03]  /*6bb0*/  FMNMX.FTZ R153, R2, R153, !PT ;  /* 0x0000009902997209 */ /* 0x002fc60007810000 */
[C---:B------:R-:W-:Y:S01]  /*6bc0*/  FMUL.FTZ R0, R21.reuse, UR5 ;  /* 0x0000000515007c20 */ /* 0x040fe20008410000 */
[----:B------:R-:W-:Y:S01]  /*6bd0*/  FSETP.NEU.FTZ.AND P5, PT, R21, -INF , PT ;  /* 0xff8000001500780b */ /* 0x000fe20003fbd000 */
[----:B------:R-:W0:Y:S03]  /*6be0*/  SHFL.BFLY PT, R2, R153, 0x1, 0x1f ;  /* 0x0c201f0099027f89 */ /* 0x000e2600000e0000 */
[----:B------:R-:W-:-:S05]  /*6bf0*/  FSEL R0, R0, RZ, P5 ;  /* 0x000000ff00007208 */ /* 0x000fca0002800000 */
        /* <DEDUP_REMOVED lines=17> */
[----:B0-----:R-:W-:-:S02]  /*6d10*/  FMNMX.FTZ R153, R153, R2, !PT ;  /* 0x0000000299997209 */ /* 0x001fc40007810000 */
[----:B------:R-:W-:Y:S02]  /*6d20*/  FSEL R2, R21, RZ, P5 ;  /* 0x000000ff15027208 */ /* 0x000fe40002800000 */
[----:B------:R-:W-:-:S03]  /*6d30*/  FSETP.NEU.FTZ.AND P2, PT, R153, -INF , PT ;  /* 0xff8000009900780b */ /* 0x000fc60003f5d000 */
[----:B------:R-:W-:Y:S01]  /*6d40*/  MUFU.EX2 R152, R152 ;  /* 0x0000009800987308 */ /* 0x000fe20000000800 */
[----:B------:R-:W-:-:S04]  /*6d50*/  FADD.FTZ R2, -R2, R4 ;  /* 0x0000000402027221 */ /* 0x000fc80000010100 */
[----:B------:R-:W-:-:S03]  /*6d60*/  FMUL.FTZ R2, R2, UR5 ;  /* 0x0000000502027c20 */ /* 0x000fc60008410000 */
[----:B------:R0:W-:Y:S08]  /*6d70*/  MUFU.EX2 R4, R0 ;  /* 0x0000000000047308 */ /* 0x0001f00000000800 */
[----:B------:R-:W1:Y:S01]  /*6d80*/  MUFU.EX2 R2, R2 ;  /* 0x0000000200027308 */ /* 0x000e620000000800 */
[----:B0-----:R-:W-:-:S05]  /*6d90*/  FMUL.FTZ R0, R153, UR5 ;  /* 0x0000000599007c20 */ /* 0x001fca0008410000 */
[----:B------:R-:W-:Y:S02]  /*6da0*/  FSEL R0, R0, RZ, P2 ;  /* 0x000000ff00007208 */ /* 0x000fe40001000000 */
[----:B------:R-:W0:Y:S03]  /*6db0*/  MUFU.EX2 R198, R198 ;  /* 0x000000c600c67308 */ /* 0x000e260000000800 */
[--C-:B------:R-:W-:Y:S01]  /*6dc0*/  FFMA.FTZ R197, R154, UR5, -R0.reuse ;  /* 0x000000059ac57c23 */ /* 0x100fe20008010800 */
[--C-:B------:R-:W-:Y:S01]  /*6dd0*/  FFMA.FTZ R154, R155, UR5, -R0.reuse ;  /* 0x000000059b9a7c23 */ /* 0x100fe20008010800 */
[--C-:B------:R-:W-:Y:S01]  /*6de0*/  FFMA.FTZ R155, R159, UR5, -R0.reuse ;  /* 0x000000059f9b7c23 */ /* 0x100fe20008010800 */
[----:B------:R-:W-:Y:S01]  /*6df0*/  FSEL R159, R153, RZ, P2 ;  /* 0x000000ff999f7208 */ /* 0x000fe20001000000 */
[--C-:B------:R-:W-:Y:S01]  /*6e00*/  FFMA.FTZ R199, R158, UR5, -R0.reuse ;  /* 0x000000059ec77c23 */ /* 0x100fe20008010800 */
[--C-:B------:R-:W-:Y:S01]  /*6e10*/  FFMA.FTZ R193, R162, UR5, -R0.reuse ;  /* 0x00000005a2c17c23 */ /* 0x100fe20008010800 */
[--C-:B------:R-:W-:Y:S01]  /*6e20*/  FFMA.FTZ R163, R163, UR5, -R0.reuse ;  /* 0x00000005a3a37c23 */ /* 0x100fe20008010800 */
[--C-:B------:R-:W-:Y:S01]  /*6e30*/  FFMA.FTZ R195, R166, UR5, -R0.reuse ;  /* 0x00000005a6c37c23 */ /* 0x100fe20008010800 */
[----:B------:R-:W-:Y:S01]  /*6e40*/  FADD.FTZ R159, -R159, R3 ;  /* 0x000000039f9f7221 */ /* 0x000fe20000010100 */
[--C-:B------:R-:W-:Y:S01]  /*6e50*/  FFMA.FTZ R3, R167, UR5, -R0.reuse ;  /* 0x00000005a7037c23 */ /* 0x100fe20008010800 */
[--C-:B------:R-:W-:Y:S01]  /*6e60*/  FFMA.FTZ R170, R170, UR5, -R0.reuse ;  /* 0x00000005aaaa7c23 */ /* 0x100fe20008010800 */
[--C-:B------:R-:W-:Y:S01]  /*6e70*/  FFMA.FTZ R171, R171, UR5, -R0.reuse ;  /* 0x00000005abab7c23 */ /* 0x100fe20008010800 */
[----:B------:R-:W-:Y:S01]  /*6e80*/  FMUL.FTZ R159, R159, UR5 ;  /* 0x000000059f9f7c20 */ /* 0x000fe20008410000 */
[--C-:B------:R-:W-:Y:S01]  /*6e90*/  FFMA.FTZ R174, R174, UR5, -R0.reuse ;  /* 0x00000005aeae7c23 */ /* 0x100fe20008010800 */
[--C-:B------:R-:W-:Y:S01]  /*6ea0*/  FFMA.FTZ R175, R175, UR5, -R0.reuse ;  /* 0x00000005afaf7c23 */ /* 0x100fe20008010800 */
[--C-:B------:R-:W-:Y:S01]  /*6eb0*/  FFMA.FTZ R178, R178, UR5, -R0.reuse ;  /* 0x00000005b2b27c23 */ /* 0x100fe20008010800 */
[--C-:B------:R-:W-:Y:S01]  /*6ec0*/  FFMA.FTZ R179, R179, UR5, -R0.reuse ;  /* 0x00000005b3b37c23 */ /* 0x100fe20008010800 */
[--C-:B------:R-:W-:Y:S01]  /*6ed0*/  FFMA.FTZ R182, R182, UR5, -R0.reuse ;  /* 0x00000005b6b67c23 */ /* 0x100fe20008010800 */
[----:B------:R-:W-:Y:S01]  /*6ee0*/  FFMA.FTZ R183, R183, UR5, -R0 ;  /* 0x00000005b7b77c23 */ /* 0x000fe20008010800 */
[----:B------:R-:W-:Y:S01]  /*6ef0*/  MUFU.EX2 R197, R197 ;  /* 0x000000c500c57308 */ /* 0x000fe20000000800 */
[----:B------:R-:W-:-:S02]  /*6f00*/  IMAD.U32 R158, RZ, RZ, UR10 ;  /* 0x0000000aff9e7e24 */ /* 0x000fc4000f8e00ff */
[----:B-1----:R-:W-:Y:S01]  /*6f10*/  FFMA.FTZ R17, R2, R17, R196 ;  /* 0x0000001102117223 */ /* 0x002fe200000100c4 */
[C---:B------:R-:W-:Y:S01]  /*6f20*/  ISETP.GT.AND P2, PT, R20.reuse, UR58, PT ;  /* 0x0000003a14007c0c */ /* 0x040fe2000bf44270 */
[----:B------:R-:W-:Y:S01]  /*6f30*/  VIADD R20, R20, 0xffffffff ;  /* 0xffffffff14147836 */ /* 0x000fe20000000000 */
[----:B------:R-:W-:Y:S01]  /*6f40*/  F2FP.F16.F32.PACK_AB R196, R152, R196 ;  /* 0x000000c498c4723e */ /* 0x000fe200000000ff */
[----:B------:R-:W-:Y:S02]  /*6f50*/  @!P1 VIADD R158, R158, 0x30860 ;  /* 0x000308609e9e9836 */ /* 0x000fe40000000000 */
[----:B------:R-:W-:Y:S01]  /*6f60*/  FADD.FTZ R17, R152, R17 ;  /* 0x0000001198117221 */ /* 0x000fe20000010000 */
[----:B------:R-:W1:Y:S02]  /*6f70*/  MUFU.EX2 R0, R159 ;  /* 0x0000009f00007308 */ /* 0x000e640000000800 */
[----:B------:R-:W-:Y:S01]  /*6f80*/  @!P1 PRMT R158, RZ, 0x654, R158 ;  /* 0x00000654ff9e9816 */ /* 0x000fe2000000009e */
[----:B0-----:R-:W-:-:S03]  /*6f90*/  FADD.FTZ R17, R198, R17 ;  /* 0x00000011c6117221 */ /* 0x001fc60000010000 */
[----:B------:R0:W-:Y:S02]  /*6fa0*/  @!P1 SYNCS.ARRIVE.TRANS64.RED.A1T0 RZ, [R158+URZ], RZ ;  /* 0x000000ff9eff99a7 */ /* 0x0001e4000810043f */
[----:B------:R-:W2:Y:S08]  /*6fb0*/  MUFU.EX2 R154, R154 ;  /* 0x0000009a009a7308 */ /* 0x000eb00000000800 */
[----:B------:R-:W3:Y:S01]  /*6fc0*/  MUFU.EX2 R156, R156 ;  /* 0x0000009c009c7308 */ /* 0x000ee20000000800 */
[----:B-1----:R-:W-:-:S07]  /*6fd0*/  FFMA.FTZ R5, R0, R5, R197 ;  /* 0x0000000500057223 */ /* 0x002fce00000100c5 */
        /* <DEDUP_REMOVED lines=16> */
[----:B0-----:R-:W0:Y:S01]  /*70e0*/  MUFU.EX2 R158, R163 ;  /* 0x000000a3009e7308 */ /* 0x001e220000000800 */
[----:B--2---:R-:W-:-:S07]  /*70f0*/  FADD.FTZ R5, R193, R5 ;  /* 0x00000005c1057221 */ /* 0x004fce0000010000 */
[----:B------:R-:W1:Y:S01]  /*7100*/  MUFU.EX2 R160, R160 ;  /* 0x000000a000a07308 */ /* 0x000e620000000800 */
[----:B---3--:R-:W-:-:S07]  /*7110*/  FADD.FTZ R17, R194, R17 ;  /* 0x00000011c2117221 */ /* 0x008fce0000010000 */
        /* <DEDUP_REMOVED lines=12> */
[----:B------:R-:W-:Y:S01]  /*71e0*/  F2FP.F16.F32.PACK_AB R195, R3, R195 ;  /* 0x000000c303c3723e */ /* 0x000fe200000000ff */
[----:B------:R-:W-:-:S05]  /*71f0*/  IMAD.MOV.U32 R3, RZ, RZ, R153 ;  /* 0x000000ffff037224 */ /* 0x000fca00078e0099 */
[----:B------:R-:W1:Y:S01]  /*7200*/  MUFU.EX2 R190, R190 ;  /* 0x000000be00be7308 */ /* 0x000e620000000800 */
[C---:B--2---:R-:W-:Y:S01]  /*7210*/  FADD.FTZ R17, R161.reuse, R17 ;  /* 0x00000011a1117221 */ /* 0x044fe20000010000 */
[----:B------:R-:W-:-:S06]  /*7220*/  F2FP.F16.F32.PACK_AB R188, R161, R188 ;  /* 0x000000bca1bc723e */ /* 0x000fcc00000000ff */
[----:B------:R-:W2:Y:S01]  /*7230*/  MUFU.EX2 R171, R171 ;  /* 0x000000ab00ab7308 */ /* 0x000ea20000000800 */
[----:B0-----:R-:W-:-:S07]  /*7240*/  FADD.FTZ R5, R170, R5 ;  /* 0x00000005aa057221 */ /* 0x001fce0000010000 */
[----:B------:R-:W0:Y:S01]  /*7250*/  MUFU.EX2 R164, R164 ;  /* 0x000000a400a47308 */ /* 0x000e220000000800 */
[----:B-1----:R-:W-:-:S07]  /*7260*/  FADD.FTZ R17, R190, R17 ;  /* 0x00000011be117221 */ /* 0x002fce0000010000 */
[----:B------:R-:W1:Y:S01]  /*7270*/  MUFU.EX2 R174, R174 ;  /* 0x000000ae00ae7308 */ /* 0x000e620000000800 */
[C---:B--2---:R-:W-:Y:S01]  /*7280*/  FADD.FTZ R5, R171.reuse, R5 ;  /* 0x00000005ab057221 */ /* 0x044fe20000010000 */
[----:B------:R-:W-:-:S06]  /*7290*/  F2FP.F16.F32.PACK_AB R189, R171, R170 ;  /* 0x000000aaabbd723e */ /* 0x000fcc00000000ff */
[----:B------:R-:W2:Y:S01]  /*72a0*/  MUFU.EX2 R184, R184 ;  /* 0x000000b800b87308 */ /* 0x000ea20000000800 */
[C---:B0-----:R-:W-:Y:S01]  /*72b0*/  FADD.FTZ R17, R164.reuse, R17 ;  /* 0x00000011a4117221 */ /* 0x041fe20000010000 */
[----:B------:R-:W-:-:S06]  /*72c0*/  F2FP.F16.F32.PACK_AB R190, R164, R190 ;  /* 0x000000bea4be723e */ /* 0x000fcc00000000ff */
[----:B------:R-:W0:Y:S01]  /*72d0*/  MUFU.EX2 R175, R175 ;  /* 0x000000af00af7308 */ /* 0x000e220000000800 */
[----:B-1----:R-:W-:-:S07]  /*72e0*/  FADD.FTZ R5, R174, R5 ;  /* 0x00000005ae057221 */ /* 0x002fce0000010000 */
        /* <DEDUP_REMOVED lines=11> */
[----:B0-----:R-:W-:Y:S01]  /*73a0*/  FADD.FTZ R17, R186, R17 ;  /* 0x00000011ba117221 */ /* 0x001fe20000010000 */
[----:B------:R-:W-:-:S03]  /*73b0*/  F2FP.F16.F32.PACK_AB R186, R4, R186 ;  /* 0x000000ba04ba723e */ /* 0x000fc600000000ff */
[----:B------:R-:W-:-:S03]  /*73c0*/  FADD.FTZ R17, R4, R17 ;  /* 0x0000001104117221 */ /* 0x000fc60000010000 */
[----:B------:R-:W0:Y:S01]  /*73d0*/  MUFU.EX2 R183, R183 ;  /* 0x000000b700b77308 */ /* 0x000e220000000800 */
[C---:B-1----:R-:W-:Y:S01]  /*73e0*/  FADD.FTZ R5, R179.reuse, R5 ;  /* 0x00000005b3057221 */ /* 0x042fe20000010000 */
[----:B------:R-:W-:-:S03]  /*73f0*/  F2FP.F16.F32.PACK_AB R185, R179, R178 ;  /* 0x000000b2b3b9723e */ /* 0x000fc600000000ff */
[----:B--2---:R-:W-:-:S04]  /*7400*/  FADD.FTZ R4, R182, R5 ;  /* 0x00000005b6047221 */ /* 0x004fc80000010000 */
[C---:B0-----:R-:W-:Y:S01]  /*7410*/  FADD.FTZ R5, R183.reuse, R4 ;  /* 0x00000004b7057221 */ /* 0x041fe20000010000 */
[----:B------:R-:W-:Y:S01]  /*7420*/  F2FP.F16.F32.PACK_AB R187, R183, R182 ;  /* 0x000000b6b7bb723e */ /* 0x000fe200000000ff */
[----:B------:R-:W-:Y:S01]  /*7430*/  IMAD.MOV.U32 R4, RZ, RZ, R21 ;  /* 0x000000ffff047224 */ /* 0x000fe200078e0015 */
[----:B------:R-:W-:Y:S06]  /*7440*/  @P2 BRA `(.L_x_1242) ;  /* 0xffffffd8002c2947 */ /* 0x000fec000383ffff */
[----:B------:R-:W-:Y:S01]  /*7450*/  IMAD.MOV.U32 R3, RZ, RZ, R153 ;  /* 0x000000ffff037224 */ /* 0x000fe200078e0099 */
[----:B------:R-:W-:Y:S01]  /*7460*/  UMOV UR36, UR4 ;  /* 0x0000000400247c82 */ /* 0x000fe20008000000 */
[----:B------:R-:W-:Y:S01]  /*7470*/  IMAD.MOV.U32 R4, RZ, RZ, R21 ;  /* 0x000000ffff047224 */ /* 0x000fe200078e0015 */
[----:B------:R-:W-:-:S06]  /*7480*/  UMOV UR38, UR7 ;  /* 0x0000000700267c82 */ /* 0x000fcc0008000000 */
.L_x_1225:
[----:B------:R-:W-:Y:S01]  /*7490*/  ULDC UR4, c[0x0][0x448] ;  /* 0x0001120000047ab9 */ /* 0x000fe20000000800 */
[----:B------:R-:W-:Y:S02]  /*74a0*/  UIADD3 UR11, UR61, 0x7f, URZ ;  /* 0x0000007f3d0b7890 */ /* 0x000fe4000fffe03f */
[----:B------:R-:W-:Y:S02]  /*74b0*/  UISETP.NE.AND UP0, UPT, UR4, 0x1, UPT ;  /* 0x000000010400788c */ /* 0x000fe4000bf05270 */
[----:B------:R-:W-:Y:S01]  /*74c0*/  UIADD3 UR10, UR60, 0x1, -UR39 ;  /* 0x000000013c0a7890 */ /* 0x000fe2000fffe827 */
[----:B------:R-:W-:Y:S02]  /*74d0*/  ULDC UR4, c[0x0][0x9e4] ;  /* 0x0002790000047ab9 */ /* 0x000fe40000000800 */
[----:B------:R-:W-:-:S06]  /*74e0*/  UISETP.GE.AND UP1, UPT, UR4, 0x1, UPT ;  /* 0x000000010400788c */ /* 0x000fcc000bf26270 */
[----:B------:R-:W-:Y:S01]  /*74f0*/  @UP0 ULDC UR6, c[0x0][0x44c] ;  /* 0x0001130000060ab9 */ /* 0x000fe20000000800 */
[----:B------:R-:W-:Y:S01]  /*7500*/  PLOP3.LUT P5, PT, PT, PT, UP1, 0x80, 0x0 ;  /* 0x000000000000781c */ /* 0x000fe20003faf018 */
[----:B------:R-:W-:Y:S01]  /*7510*/  UIMAD.WIDE.U32 UR6, UR11, UR6, URZ ;  /* 0x000000060b0672a5 */ /* 0x000fe2000f8e003f */
[----:B------:R-:W-:-:S03]  /*7520*/  @UP0 ULDC UR14, c[0x0][0x450] ;  /* 0x00011400000e0ab9 */ /* 0x000fc60000000800 */
[----:B------:R-:W-:-:S04]  /*7530*/  @UP0 USHF.R.U32.HI UR11, URZ, UR14, UR7 ;  /* 0x0000000e3f0b0299 */ /* 0x000fc80008011607 */
[----:B------:R-:W-:-:S04]  /*7540*/  UIADD3 UR10, UR10, UR11, URZ ;  /* 0x0000000b0a0a7290 */ /* 0x000fc8000fffe03f */
[----:B------:R-:W-:Y:S01]  /*7550*/  UIADD3 UR18, UR10, -UR18, URZ ;  /* 0x800000120a127290 */ /* 0x000fe2000fffe03f */
[----:B------:R-:W-:Y:S11]  /*7560*/  @!P5 BRA `(.L_x_1243) ;  /* 0x000000000048d947 */ /* 0x000ff60003800000 */
        /* <DEDUP_REMOVED lines=11> */
.L_x_1244:
[----:B------:R-:W-:-:S11]  /*7620*/  UISETP.NE.AND UP1, UPT, UR4, 0x1, UPT ;  /* 0x000000010400788c */ /* 0x000fd6000bf25270 */
[----:B------:R-:W-:Y:S02]  /*7630*/  @UP1 ULDC.64 UR6, c[0x0][0x9e8] ;  /* 0x00027a0000061ab9 */ /* 0x000fe40000000a00 */
[----:B------:R-:W-:-:S04]  /*7640*/  UIMAD.WIDE.U32 UR10, UR14, UR6, URZ ;  /* 0x000000060e0a72a5 */ /* 0x000fc8000f8e003f */
[----:B------:R-:W-:-:S12]  /*7650*/  @UP1 USHF.R.U32.HI UR14, URZ, UR7, UR11 ;  /* 0x000000073f0e1299 */ /* 0x000fd8000801160b */
.L_x_1245:
[----:B------:R-:W-:-:S04]  /*7660*/  UIMAD UR4, UR14, UR4, URZ ;  /* 0x000000040e0472a4 */ /* 0x000fc8000f8e023f */
[----:B------:R-:W-:-:S04]  /*7670*/  UISETP.LT.AND UP1, UPT, UR18, UR4, UPT ;  /* 0x000000041200728c */ /* 0x000fc8000bf21270 */
[----:B------:R-:W-:-:S12]  /*7680*/  USEL UR18, UR18, UR4, !UP1 ;  /* 0x0000000412127287 */ /* 0x000fd8000c800000 */
.L_x_1243:
[----:B------:R-:W-:Y:S01]  /*7690*/  UIADD3 UR18, UR18, 0x3f, URZ ;  /* 0x0000003f12127890 */ /* 0x000fe2000fffe03f */
[----:B------:R-:W-:-:S03]  /*76a0*/  R2UR UR6, R22 ;  /* 0x00000000160672ca */ /* 0x000fc600000e0000 */
[----:B------:R-:W-:-:S04]  /*76b0*/  USHF.R.S32.HI UR4, URZ, 0x1f, UR18 ;  /* 0x0000001f3f047899 */ /* 0x000fc80008011412 */
[----:B------:R-:W-:-:S04]  /*76c0*/  ULEA.HI UR4, UR4, UR18, URZ, 0x6 ;  /* 0x0000001204047291 */ /* 0x000fc8000f8f303f */
[----:B------:R-:W-:-:S04]  /*76d0*/  USHF.R.S32.HI UR4, URZ, 0x6, UR4 ;  /* 0x000000063f047899 */ /* 0x000fc80008011404 */
[----:B------:R-:W-:-:S04]  /*76e0*/  UISETP.LT.AND UP1, UPT, UR6, UR4, UPT ;  /* 0x000000040600728c */ /* 0x000fc8000bf21270 */
[----:B------:R-:W-:-:S06]  /*76f0*/  USEL UR58, UR6, UR4, !UP1 ;  /* 0x00000004063a7287 */ /* 0x000fcc000c800000 */
[----:B------:R-:W-:-:S13]  /*7700*/  ISETP.GE.AND P2, PT, R20, UR58, PT ;  /* 0x0000003a14007c0c */ /* 0x000fda000bf46270 */
[----:B------:R-:W-:Y:S05]  /*7710*/  @!P2 BRA `(.L_x_1246) ;  /* 0x0000001c0024a947 */ /* 0x000fea0003800000 */
[----:B------:R-:W-:Y:S01]  /*7720*/  IMAD.MOV.U32 R230, RZ, RZ, R3 ;  /* 0x000000ffffe67224 */ /* 0x000fe200078e0003 */
[----:B------:R-:W-:Y:S01]  /*7730*/  UMOV UR6, UR38 ;  /* 0x0000002600067c82 */ /* 0x000fe20008000000 */
[----:B------:R-:W-:Y:S01]  /*7740*/  IMAD.MOV.U32 R21, RZ, RZ, R4 ;  /* 0x000000ffff157224 */ /* 0x000fe200078e0004 */
[----:B------:R-:W-:Y:S01]  /*7750*/  UMOV UR4, UR36 ;  /* 0x0000002400047c82 */ /* 0x000fe20008000000 */
[----:B------:R-:W-:-:S05]  /*7760*/  ULDC UR59, c[0x0][0x988] ;  /* 0x00026200003b7ab9 */ /* 0x000fca0000000800 */
.L_x_1255:
[----:B------:R-:W-:-:S04]  /*7770*/  UIADD3 UR7, UR4, 0x1, URZ ;  /* 0x0000000104077890 */ /* 0x000fc8000fffe03f */
[----:B------:R-:W-:-:S04]  /*7780*/  UISETP.NE.AND UP1, UPT, UR7, 0x2, UPT ;  /* 0x000000020700788c */ /* 0x000fc8000bf25270 */
[----:B------:R-:W-:Y:S02]  /*7790*/  USEL UR7, UR7, URZ, UP1 ;  /* 0x0000003f07077287 */ /* 0x000fe40008800000 */
[----:B------:R-:W-:-:S04]  /*77a0*/  USEL UR38, URZ, 0x1, UP1 ;  /* 0x000000013f267887 */ /* 0x000fc80008800000 */
[----:B------:R-:W-:Y:S01]  /*77b0*/  ULOP3.LUT UR38, UR6, UR38, URZ, 0x3c, !UPT ;  /* 0x0000002606267292 */ /* 0x000fe2000f8e3c3f */
[----:B------:R-:W-:Y:S01]  /*77c0*/  UMOV UR36, UR7 ;  /* 0x0000000700247c82 */ /* 0x000fe20008000000 */
[----:B------:R-:W-:Y:S10]  /*77d0*/  @!P0 BRA `(.L_x_1247) ;  /* 0x0000000000048947 */ /* 0x000ff40003800000 */
[----:B------:R-:W-:Y:S01]  /*77e0*/  BPT.TRAP 0x1 ;  /* 0x000000040000795c */ /* 0x000fe20000300000 */
.L_x_1247:
[----:B------:R-:W-:Y:S01]  /*77f0*/  ULEA UR5, UR36, UR37, 0x3 ;  /* 0x0000002524057291 */ /* 0x000fe2000f8e183f */
[----:B------:R-:W-:-:S05]  /*7800*/  IMAD.U32 R3, RZ, RZ, UR38 ;  /* 0x00000026ff037e24 */ /* 0x000fca000f8e00ff */
[----:B------:R-:W-:-:S04]  /*7810*/  SHF.L.U32 R3, R3, 0x1f, RZ ;  /* 0x0000001f03037819 */ /* 0x000fc800000006ff */
[----:B------:R0:W1:Y:S01]  /*7820*/  SYNCS.PHASECHK.TRANS64.TRYWAIT P2, [UR5+0x30830], R3 ;  /* 0x03083003ff0075a7 */ /* 0x0000620008040145 */
[----:B------:R-:W-:Y:S05]  /*7830*/  @!P0 BRA `(.L_x_1248) ;  /* 0x0000000000048947 */ /* 0x000fea0003800000 */
[----:B------:R-:W-:Y:S01]  /*7840*/  BPT.TRAP 0x1 ;  /* 0x000000040000795c */ /* 0x000fe20000300000 */
.L_x_1248:
[-C--:B------:R-:W-:Y:S01]  /*7850*/  FMUL.FTZ R24, R24, R2.reuse ;  /* 0x0000000218187220 */ /* 0x080fe20000410000 */
[----:B------:R-:W-:Y:S01]  /*7860*/  FMUL.FTZ R25, R25, R2 ;  /* 0x0000000219197220 */ /* 0x000fe20000410000 */
[----:B-1----:R-:W-:Y:S06]  /*7870*/  @P2 BRA `(.L_x_1249) ;  /* 0x0000000000082947 */ /* 0x002fec0003800000 */
[----:B------:R-:W1:Y:S02]  /*7880*/  SYNCS.PHASECHK.TRANS64.TRYWAIT P2, [UR5+0x30830], R3 ;  /* 0x03083003ff0075a7 */ /* 0x000e640008040145 */
[----:B-1----:R-:W-:Y:S05]  /*7890*/  @!P2 BRA `(.L_x_1250) ;  /* 0x000001240038a947 */ /* 0x002fea0003800000 */
.L_x_1249:
        /* <DEDUP_REMOVED lines=222> */
.L_x_1251:
[----:B------:R-:W-:Y:S01]  /*8680*/  ULEA UR14, UR4, UR37, 0x3 ;  /* 0x00000025040e7291 */ /* 0x000fe2000f8e183f */
[----:B------:R-:W-:-:S05]  /*8690*/  IMAD.U32 R0, RZ, RZ, UR6 ;  /* 0x00000006ff007e24 */ /* 0x000fca000f8e00ff */
[----:B------:R-:W-:-:S04]  /*86a0*/  SHF.L.U32 R0, R0, 0x1f, RZ ;  /* 0x0000001f00007819 */ /* 0x000fc800000006ff */
[----:B------:R2:W3:Y:S01]  /*86b0*/  SYNCS.PHASECHK.TRANS64.TRYWAIT P2, [UR14+0x30850], R0 ;  /* 0x03085000ff0075a7 */ /* 0x0004e2000804014e */
[----:B------:R-:W-:Y:S05]  /*86c0*/  @!P0 BRA `(.L_x_1252) ;  /* 0x0000000000048947 */ /* 0x000fea0003800000 */
[----:B------:R-:W-:Y:S01]  /*86d0*/  BPT.TRAP 0x1 ;  /* 0x000000040000795c */ /* 0x000fe20000300000 */
.L_x_1252:
[----:B---3--:R-:W-:Y:S05]  /*86e0*/  @P2 BRA `(.L_x_1253) ;  /* 0x0000000000082947 */ /* 0x008fea0003800000 */
[----:B------:R-:W3:Y:S02]  /*86f0*/  SYNCS.PHASECHK.TRANS64.TRYWAIT P2, [UR14+0x30850], R0 ;  /* 0x03085000ff0075a7 */ /* 0x000ee4000804014e */
[----:B---3--:R-:W-:Y:S05]  /*8700*/  @!P2 BRA `(.L_x_1254) ;  /* 0x0000011400b4a947 */ /* 0x008fea0003800000 */
.L_x_1253:
[----:B------:R-:W-:Y:S01]  /*8710*/  UIADD3 UR5, UR37, 0x400, URZ ;  /* 0x0000040025057890 */ /* 0x000fe2000fffe03f */
[----:B------:R-:W-:Y:S01]  /*8720*/  WARPGROUP.ARRIVE ;  /* 0x00000000000079c5 */ /* 0x000fe20000000000 */
[----:B------:R-:W-:Y:S01]  /*8730*/  UMOV UR11, 0x40000040 ;  /* 0x40000040000b7882 */ /* 0x000fe20000000000 */
[----:B--23--:R-:W-:Y:S01]  /*8740*/  FMNMX.FTZ R0, R152, R21, !PT ;  /* 0x0000001598007209 */ /* 0x00cfe20007810000 */
[----:B------:R-:W-:Y:S01]  /*8750*/  USHF.R.U32.HI UR5, URZ, 0x4, UR5 ;  /* 0x000000043f057899 */ /* 0x000fe20008011605 */
[C---:B------:R-:W-:Y:S01]  /*8760*/  ISETP.GT.AND P2, PT, R20.reuse, UR58, PT ;  /* 0x0000003a14007c0c */ /* 0x040fe2000bf44270 */
[----:B------:R-:W-:Y:S01]  /*8770*/  UMOV UR6, UR38 ;  /* 0x0000002600067c82 */ /* 0x000fe20008000000 */
[----:B------:R-:W-:Y:S01]  /*8780*/  FMNMX.FTZ R0, R153, R0, !PT ;  /* 0x0000000099007209 */ /* 0x000fe20007810000 */
[----:B------:R-:W-:Y:S01]  /*8790*/  ULOP3.LUT UR5, UR5, 0x3fff, URZ, 0xc0, !UPT ;  /* 0x00003fff05057892 */ /* 0x000fe2000f8ec03f */
[----:B------:R-:W-:Y:S02]  /*87a0*/  VIADD R20, R20, 0xffffffff ;  /* 0xffffffff14147836 */ /* 0x000fe40000000000 */
[----:B------:R-:W-:Y:S01]  /*87b0*/  FMNMX.FTZ R0, R156, R0, !PT ;  /* 0x000000009c007209 */ /* 0x000fe20007810000 */
[----:B------:R-:W-:-:S03]  /*87c0*/  ULOP3.LUT UR5, UR5, 0x2000000, URZ, 0xfc, !UPT ;  /* 0x0200000005057892 */ /* 0x000fc6000f8efc3f */
[----:B------:R-:W-:Y:S01]  /*87d0*/  FMNMX.FTZ R0, R157, R0, !PT ;  /* 0x000000009d007209 */ /* 0x000fe20007810000 */
[----:B------:R-:W-:-:S03]  /*87e0*/  ULEA UR4, UR4, UR5, 0xb ;  /* 0x0000000504047291 */ /* 0x000fc6000f8e583f */
[----:B------:R-:W-:Y:S01]  /*87f0*/  FMNMX.FTZ R0, R160, R0, !PT ;  /* 0x00000000a0007209 */ /* 0x000fe20007810000 */
[----:B------:R-:W-:-:S03]  /*8800*/  UMOV UR5, UR59 ;  /* 0x0000003b00057c82 */ /* 0x000fc60008000000 */
        /* <DEDUP_REMOVED lines=15> */
[----:B------:R-:W2:Y:S02]  /*8900*/  SHFL.BFLY PT, R2, R0, 0x2, 0x1f ;  /* 0x0c401f0000027f89 */ /* 0x000ea400000e0000 */
[----:B--2---:R-:W-:Y:S02]  /*8910*/  FMNMX.FTZ R2, R0, R2, !PT ;  /* 0x0000000200027209 */ /* 0x004fe40007810000 */
[----:B------:R-:W-:-:S03]  /*8920*/  FMNMX.FTZ R0, R154, R230, !PT ;  /* 0x000000e69a007209 */ /* 0x000fc60007810000 */
[----:B-1----:R-:W1:Y:S01]  /*8930*/  SHFL.BFLY PT, R4, R2, 0x1, 0x1f ;  /* 0x0c201f0002047f89 */ /* 0x002e6200000e0000 */
[----:B------:R-:W-:-:S04]  /*8940*/  FMNMX.FTZ R0, R155, R0, !PT ;  /* 0x000000009b007209 */ /* 0x000fc80007810000 */
[----:B------:R-:W-:-:S04]  /*8950*/  FMNMX.FTZ R0, R158, R0, !PT ;  /* 0x000000009e007209 */ /* 0x000fc80007810000 */
[----:B------:R-:W-:-:S04]  /*8960*/  FMNMX.FTZ R0, R159, R0, !PT ;  /* 0x000000009f007209 */ /* 0x000fc80007810000 */
[----:B------:R-:W-:-:S04]  /*8970*/  FMNMX.FTZ R0, R162, R0, !PT ;  /* 0x00000000a2007209 */ /* 0x000fc80007810000 */
[----:B------:R-:W-:-:S04]  /*8980*/  FMNMX.FTZ R0, R163, R0, !PT ;  /* 0x00000000a3007209 */ /* 0x000fc80007810000 */
[----:B------:R-:W-:Y:S02]  /*8990*/  FMNMX.FTZ R0, R166, R0, !PT ;  /* 0x00000000a6007209 */ /* 0x000fe40007810000 */
[----:B-1----:R-:W-:Y:S02]  /*89a0*/  FMNMX.FTZ R4, R2, R4, !PT ;  /* 0x0000000402047209 */ /* 0x002fe40007810000 */
[----:B0-----:R-:W-:-:S03]  /*89b0*/  FMNMX.FTZ R3, R167, R0, !PT ;  /* 0x00000000a7037209 */ /* 0x001fc60007810000 */
[----:B------:R-:W-:Y:S01]  /*89c0*/  FMUL.FTZ R0, R4, UR5 ;  /* 0x0000000504007c20 */ /* 0x000fe20008410000 */
[----:B------:R-:W-:Y:S01]  /*89d0*/  FMNMX.FTZ R3, R170, R3, !PT ;  /* 0x00000003aa037209 */ /* 0x000fe20007810000 */
[----:B------:R-:W-:Y:S02]  /*89e0*/  FADD.FTZ R2, -R4, R21 ;  /* 0x0000001504027221 */ /* 0x000fe40000010100 */
[--C-:B------:R-:W-:Y:S01]  /*89f0*/  FFMA.FTZ R21, R153, UR5, -R0.reuse ;  /* 0x0000000599157c23 */ /* 0x100fe20008010800 */
[----:B------:R-:W-:Y:S01]  /*8a00*/  FMNMX.FTZ R3, R171, R3, !PT ;  /* 0x00000003ab037209 */ /* 0x000fe20007810000 */
[----:B------:R-:W-:Y:S01]  /*8a10*/  FMUL.FTZ R2, R2, UR5 ;  /* 0x0000000502027c20 */ /* 0x000fe20008410000 */
[----:B------:R-:W-:Y:S02]  /*8a20*/  FFMA.FTZ R153, R165, UR5, -R0 ;  /* 0x00000005a5997c23 */ /* 0x000fe40008010800 */
[----:B------:R-:W-:Y:S01]  /*8a30*/  FMNMX.FTZ R3, R174, R3, !PT ;  /* 0x00000003ae037209 */ /* 0x000fe20007810000 */
[----:B------:R-:W-:Y:S03]  /*8a40*/  MUFU.EX2 R21, R21 ;  /* 0x0000001500157308 */ /* 0x000fe60000000800 */
[----:B------:R-:W-:-:S04]  /*8a50*/  FMNMX.FTZ R3, R175, R3, !PT ;  /* 0x00000003af037209 */ /* 0x000fc80007810000 */
[----:B------:R-:W-:Y:S01]  /*8a60*/  FMNMX.FTZ R3, R178, R3, !PT ;  /* 0x00000003b2037209 */ /* 0x000fe20007810000 */
[----:B------:R-:W-:Y:S03]  /*8a70*/  MUFU.EX2 R2, R2 ;  /* 0x0000000200027308 */ /* 0x000fe60000000800 */
[----:B------:R-:W-:-:S04]  /*8a80*/  FMNMX.FTZ R3, R179, R3, !PT ;  /* 0x00000003b3037209 */ /* 0x000fc80007810000 */
[----:B------:R-:W-:Y:S01]  /*8a90*/  FMNMX.FTZ R3, R182, R3, !PT ;  /* 0x00000003b6037209 */ /* 0x000fe20007810000 */
[----:B------:R-:W-:Y:S03]  /*8aa0*/  MUFU.EX2 R153, R153 ;  /* 0x0000009900997308 */ /* 0x000fe60000000800 */
[----:B------:R-:W-:Y:S01]  /*8ab0*/  FMNMX.FTZ R3, R183, R3, !PT ;  /* 0x00000003b7037209 */ /* 0x000fe20007810000 */
[----:B------:R-:W-:Y:S02]  /*8ac0*/  WARPGROUP.DEPBAR.LE gsb0, 0x0 ;  /* 0x00008000000079c5 */ /* 0x000fe40000010000 */
[----:B------:R-:W-:Y:S01]  /*8ad0*/  WARPGROUP.ARRIVE ;  /* 0x00000000000079c5 */ /* 0x000fe20000000000 */
[--C-:B------:R-:W-:Y:S01]  /*8ae0*/  FFMA.FTZ R198, R156, UR5, -R0.reuse ;  /* 0x000000059cc67c23 */ /* 0x100fe20008010800 */
[--C-:B------:R-:W-:Y:S01]  /*8af0*/  FFMA.FTZ R196, R152, UR5, -R0.reuse ;  /* 0x0000000598c47c23 */ /* 0x100fe20008010800 */
[----:B------:R-:W0:Y:S01]  /*8b00*/  SHFL.BFLY PT, R156, R3, 0x2, 0x1f ;  /* 0x0c401f00039c7f89 */ /* 0x000e2200000e0000 */
[----:B------:R-:W-:-:S02]  /*8b10*/  FFMA.FTZ R152, R161, UR5, -R0 ;  /* 0x00000005a1987c23 */ /* 0x000fc40008010800 */
[----:B------:R-:W-:Y:S01]  /*8b20*/  HGMMA.64x256x16.F32 R24, R192, gdesc[UR8].tnspB, R24, gsb0 ;  /* 0x43e00008c0187df0 */ /* 0x000fe20008000818 */
[----:B------:R-:W-:Y:S01]  /*8b30*/  UIADD3 UR10, UR4, 0x100, URZ ;  /* 0x00000100040a7890 */ /* 0x000fe2000fffe03f */
[----:B------:R-:W1:Y:S01]  /*8b40*/  MUFU.EX2 R196, R196 ;  /* 0x000000c400c47308 */ /* 0x000e620000000800 */
[----:B------:R-:W-:-:S07]  /*8b50*/  UMOV UR11, 0x40000040 ;  /* 0x40000040000b7882 */ /* 0x000fce0000000000 */
[----:B------:R-:W2:Y:S08]  /*8b60*/  MUFU.EX2 R198, R198 ;  /* 0x000000c600c67308 */ /* 0x000eb00000000800 */
[----:B------:R-:W-:Y:S01]  /*8b70*/  MUFU.EX2 R152, R152 ;  /* 0x0000009800987308 */ /* 0x000fe20000000800 */
[----:B-1----:R-:W-:Y:S01]  /*8b80*/  FFMA.FTZ R17, R2, R17, R196 ;  /* 0x0000001102117223 */ /* 0x002fe200000100c4 */
[----:B------:R-:W-:-:S02]  /*8b90*/  F2FP.F16.F32.PACK_AB R196, R21, R196 ;  /* 0x000000c415c4723e */ /* 0x000fc400000000ff */
[----:B0-----:R-:W-:Y:S01]  /*8ba0*/  FMNMX.FTZ R3, R3, R156, !PT ;  /* 0x0000009c03037209 */ /* 0x001fe20007810000 */
[----:B------:R-:W-:Y:S01]  /*8bb0*/  FFMA.FTZ R156, R169, UR5, -R0 ;  /* 0x00000005a99c7c23 */ /* 0x000fe20008010800 */
[----:B------:R-:W-:-:S03]  /*8bc0*/  FADD.FTZ R17, R21, R17 ;  /* 0x0000001115117221 */ /* 0x000fc60000010000 */
[----:B------:R-:W0:Y:S01]  /*8bd0*/  SHFL.BFLY PT, R161, R3, 0x1, 0x1f ;  /* 0x0c201f0003a17f89 */ /* 0x000e2200000e0000 */
[----:B--2---:R-:W-:Y:S01]  /*8be0*/  FADD.FTZ R17, R198, R17 ;  /* 0x00000011c6117221 */ /* 0x004fe20000010000 */
[----:B------:R-:W-:Y:S01]  /*8bf0*/  MUFU.EX2 R156, R156 ;  /* 0x0000009c009c7308 */ /* 0x000fe20000000800 */
[----:B0-----:R-:W-:Y:S01]  /*8c00*/  FMNMX.FTZ R3, R3, R161, !PT ;  /* 0x000000a103037209 */ /* 0x001fe20007810000 */
[----:B------:R-:W-:-:S06]  /*8c10*/  FFMA.FTZ R161, R181, UR5, -R0 ;  /* 0x00000005b5a17c23 */ /* 0x000fcc0008010800 */
[----:B------:R-:W-:Y:S01]  /*8c20*/  MUFU.EX2 R161, R161 ;  /* 0x000000a100a17308 */ /* 0x000fe20000000800 */
[----:B------:R-:W-:Y:S02]  /*8c30*/  WARPGROUP.DEPBAR.LE gsb0, 0x0 ;  /* 0x00008000000079c5 */ /* 0x000fe40000010000 */
[----:B------:R-:W-:Y:S01]  /*8c40*/  WARPGROUP.ARRIVE ;  /* 0x00000000000079c5 */ /* 0x000fe20000000000 */
[--C-:B------:R-:W-:Y:S01]  /*8c50*/  FFMA.FTZ R194, R164, UR5, -R0.reuse ;  /* 0x00000005a4c27c23 */ /* 0x100fe20008010800 */
[----:B------:R-:W-:Y:S01]  /*8c60*/  FMUL.FTZ R164, R3, UR5 ;  /* 0x0000000503a47c20 */ /* 0x000fe20008410000 */
[--C-:B------:R-:W-:Y:S01]  /*8c70*/  FFMA.FTZ R192, R160, UR5, -R0.reuse ;  /* 0x00000005a0c07c23 */ /* 0x100fe20008010800 */
[----:B------:R-:W-:Y:S02]  /*8c80*/  FFMA.FTZ R160, R177, UR5, -R0 ;  /* 0x00000005b1a07c23 */ /* 0x000fe40008010800 */
[----:B------:R-:W-:Y:S01]  /*8c90*/  HGMMA.64x256x16.F32 R24, R188, gdesc[UR8].tnspB, R24, gsb0 ;  /* 0x43e00008bc187df0 */ /* 0x000fe20008000818 */
[----:B------:R-:W-:Y:S01]  /*8ca0*/  UIADD3 UR10, UR4, 0x180, URZ ;  /* 0x00000180040a7890 */ /* 0x000fe2000fffe03f */
[--C-:B------:R-:W-:Y:S01]  /*8cb0*/  FFMA.FTZ R197, R154, UR5, -R164.reuse ;  /* 0x000000059ac57c23 */ /* 0x100fe200080108a4 */
[----:B------:R-:W-:Y:S01]  /*8cc0*/  UMOV UR11, 0x40000040 ;  /* 0x40000040000b7882 */ /* 0x000fe20000000000 */
[----:B------:R-:W-:Y:S01]  /*8cd0*/  FFMA.FTZ R154, R155, UR5, -R164 ;  /* 0x000000059b9a7c23 */ /* 0x000fe200080108a4 */
[----:B------:R-:W-:-:S02]  /*8ce0*/  IMAD.U32 R155, RZ, RZ, UR7 ;  /* 0x00000007ff9b7e24 */ /* 0x000fc4000f8e00ff */
[--C-:B------:R-:W-:Y:S01]  /*8cf0*/  FFMA.FTZ R199, R158, UR5, -R164.reuse ;  /* 0x000000059ec77c23 */ /* 0x100fe200080108a4 */
[--C-:B------:R-:W-:Y:S01]  /*8d00*/  FFMA.FTZ R158, R159, UR5, -R164.reuse ;  /* 0x000000059f9e7c23 */ /* 0x100fe200080108a4 */
[----:B------:R-:W-:Y:S01]  /*8d10*/  MUFU.EX2 R197, R197 ;  /* 0x000000c500c57308 */ /* 0x000fe20000000800 */
[--C-:B------:R-:W-:Y:S01]  /*8d20*/  FFMA.FTZ R193, R162, UR5, -R164.reuse ;  /* 0x00000005a2c17c23 */ /* 0x100fe200080108a4 */
[----:B------:R-:W-:Y:S01]  /*8d30*/  @!P1 LEA R155, R155, UR37, 0x3 ;  /* 0x000000259b9b9c11 */ /* 0x000fe2000f8e18ff */
[--C-:B------:R-:W-:Y:S01]  /*8d40*/  FFMA.FTZ R163, R163, UR5, -R164.reuse ;  /* 0x00000005a3a37c23 */ /* 0x100fe200080108a4 */
[--C-:B------:R-:W-:Y:S01]  /*8d50*/  FFMA.FTZ R195, R166, UR5, -R164.reuse ;  /* 0x00000005a6c37c23 */ /* 0x100fe200080108a4 */
[--C-:B------:R-:W-:Y:S01]  /*8d60*/  FFMA.FTZ R170, R170, UR5, -R164.reuse ;  /* 0x00000005aaaa7c23 */ /* 0x100fe200080108a4 */
[--C-:B------:R-:W-:Y:S01]  /*8d70*/  FFMA.FTZ R171, R171, UR5, -R164.reuse ;  /* 0x00000005abab7c23 */ /* 0x100fe200080108a4 */
[----:B------:R-:W-:Y:S01]  /*8d80*/  @!P1 VIADD R155, R155, 0x30840 ;  /* 0x000308409b9b9836 */ /* 0x000fe20000000000 */
[----:B------:R-:W-:Y:S01]  /*8d90*/  MUFU.EX2 R154, R154 ;  /* 0x0000009a009a7308 */ /* 0x000fe20000000800 */
[--C-:B------:R-:W-:Y:S01]  /*8da0*/  FFMA.FTZ R174, R174, UR5, -R164.reuse ;  /* 0x00000005aeae7c23 */ /* 0x100fe200080108a4 */
[--C-:B------:R-:W-:Y:S01]  /*8db0*/  FFMA.FTZ R175, R175, UR5, -R164.reuse ;  /* 0x00000005afaf7c23 */ /* 0x100fe200080108a4 */
[--C-:B------:R-:W-:Y:S01]  /*8dc0*/  FFMA.FTZ R178, R178, UR5, -R164.reuse ;  /* 0x00000005b2b27c23 */ /* 0x100fe200080108a4 */
[----:B------:R-:W-:Y:S01]  /*8dd0*/  @!P1 PRMT R155, RZ, 0x654, R155 ;  /* 0x00000654ff9b9816 */ /* 0x000fe2000000009b */
[--C-:B------:R-:W-:Y:S01]  /*8de0*/  FFMA.FTZ R179, R179, UR5, -R164.reuse ;  /* 0x00000005b3b37c23 */ /* 0x100fe200080108a4 */
[----:B------:R-:W-:Y:S01]  /*8df0*/  FFMA.FTZ R182, R182, UR5, -R164 ;  /* 0x00000005b6b67c23 */ /* 0x000fe200080108a4 */
[----:B------:R-:W-:Y:S01]  /*8e00*/  UMOV UR4, UR36 ;  /* 0x0000002400047c82 */ /* 0x000fe20008000000 */
[----:B------:R-:W-:Y:S08]  /*8e10*/  MUFU.EX2 R199, R199 ;  /* 0x000000c700c77308 */ /* 0x000ff00000000800 */
[----:B------:R-:W-:Y:S08]  /*8e20*/  MUFU.EX2 R158, R158 ;  /* 0x0000009e009e7308 */ /* 0x000ff00000000800 */
[----:B------:R-:W-:Y:S08]  /*8e30*/  MUFU.EX2 R192, R192 ;  /* 0x000000c000c07308 */ /* 0x000ff00000000800 */
[----:B------:R-:W-:Y:S08]  /*8e40*/  MUFU.EX2 R193, R193 ;  /* 0x000000c100c17308 */ /* 0x000ff00000000800 */
[----:B------:R-:W-:Y:S08]  /*8e50*/  MUFU.EX2 R194, R194 ;  /* 0x000000c200c27308 */ /* 0x000ff00000000800 */
[----:B------:R-:W-:Y:S08]  /*8e60*/  MUFU.EX2 R195, R195 ;  /* 0x000000c300c37308 */ /* 0x000ff00000000800 */
[----:B------:R-:W-:Y:S08]  /*8e70*/  MUFU.EX2 R170, R170 ;  /* 0x000000aa00aa7308 */ /* 0x000ff00000000800 */
[----:B------:R-:W0:Y:S08]  /*8e80*/  MUFU.EX2 R171, R171 ;  /* 0x000000ab00ab7308 */ /* 0x000e300000000800 */
[----:B------:R-:W-:Y:S08]  /*8e90*/  MUFU.EX2 R174, R174 ;  /* 0x000000ae00ae7308 */ /* 0x000ff00000000800 */
[----:B------:R-:W1:Y:S08]  /*8ea0*/  MUFU.EX2 R175, R175 ;  /* 0x000000af00af7308 */ /* 0x000e700000000800 */
[----:B------:R-:W-:Y:S08]  /*8eb0*/  MUFU.EX2 R178, R178 ;  /* 0x000000b200b27308 */ /* 0x000ff00000000800 */
[----:B------:R-:W-:Y:S08]  /*8ec0*/  MUFU.EX2 R160, R160 ;  /* 0x000000a000a07308 */ /* 0x000ff00000000800 */
[----:B------:R-:W-:Y:S08]  /*8ed0*/  MUFU.EX2 R179, R179 ;  /* 0x000000b300b37308 */ /* 0x000ff00000000800 */
[----:B------:R-:W-:Y:S01]  /*8ee0*/  MUFU.EX2 R182, R182 ;  /* 0x000000b600b67308 */ /* 0x000fe20000000800 */
[----:B------:R-:W-:-:S02]  /*8ef0*/  WARPGROUP.DEPBAR.LE gsb0, 0x0 ;  /* 0x00008000000079c5 */ /* 0x000fc40000010000 */
[----:B------:R-:W-:Y:S01]  /*8f00*/  WARPGROUP.ARRIVE ;  /* 0x00000000000079c5 */ /* 0x000fe20000000000 */
[--C-:B------:R-:W-:Y:S01]  /*8f10*/  FFMA.FTZ R188, R168, UR5, -R0.reuse ;  /* 0x00000005a8bc7c23 */ /* 0x100fe20008010800 */
[----:B------:R-:W-:Y:S01]  /*8f20*/  FFMA.FTZ R190, R172, UR5, -R0 ;  /* 0x00000005acbe7c23 */ /* 0x000fe20008010800 */
[----:B0-----:R-:W-:Y:S02]  /*8f30*/  F2FP.F16.F32.PACK_AB R189, R171, R170 ;  /* 0x000000aaabbd723e */ /* 0x001fe400000000ff */
[----:B-1----:R-:W-:Y:S01]  /*8f40*/  F2FP.F16.F32.PACK_AB R191, R175, R174 ;  /* 0x000000aeafbf723e */ /* 0x002fe200000000ff */
[----:B------:R-:W-:Y:S01]  /*8f50*/  HGMMA.64x256x16.F32 R24, R184, gdesc[UR8].tnspB, R24, gsb0 ;  /* 0x43e00008b8187df0 */ /* 0x000fe20008000818 */
[----:B------:R-:W-:Y:S08]  /*8f60*/  MUFU.EX2 R188, R188 ;  /* 0x000000bc00bc7308 */ /* 0x000ff00000000800 */
[----:B------:R-:W-:Y:S01]  /*8f70*/  MUFU.EX2 R190, R190 ;  /* 0x000000be00be7308 */ /* 0x000fe20000000800 */
[----:B------:R-:W-:-:S02]  /*8f80*/  WARPGROUP.DEPBAR.LE gsb0, 0x0 ;  /* 0x00008000000079c5 */ /* 0x000fc40000010000 */
[--C-:B------:R-:W-:Y:S01]  /*8f90*/  FFMA.FTZ R185, R157, UR5, -R0.reuse ;  /* 0x000000059db97c23 */ /* 0x100fe20008010800 */
[--C-:B------:R-:W-:Y:S01]  /*8fa0*/  FFMA.FTZ R157, R173, UR5, -R0.reuse ;  /* 0x00000005ad9d7c23 */ /* 0x100fe20008010800 */
[--C-:B------:R-:W-:Y:S01]  /*8fb0*/  FFMA.FTZ R184, R176, UR5, -R0.reuse ;  /* 0x00000005b0b87c23 */ /* 0x100fe20008010800 */
[----:B------:R-:W-:Y:S01]  /*8fc0*/  FFMA.FTZ R186, R180, UR5, -R0 ;  /* 0x00000005b4ba7c23 */ /* 0x000fe20008010800 */
[----:B------:R-:W-:Y:S01]  /*8fd0*/  FADD.FTZ R0, -R3, R230 ;  /* 0x000000e603007221 */ /* 0x000fe20000010100 */
[----:B------:R0:W-:Y:S01]  /*8fe0*/  @!P1 SYNCS.ARRIVE.TRANS64.RED.A1T0 RZ, [R155+URZ], RZ ;  /* 0x000000ff9bff99a7 */ /* 0x0001e2000810043f */
[----:B------:R-:W1:Y:S01]  /*8ff0*/  MUFU.EX2 R185, R185 ;  /* 0x000000b900b97308 */ /* 0x000e620000000800 */
[----:B------:R-:W-:Y:S02]  /*9000*/  IMAD.MOV.U32 R230, RZ, RZ, R3 ;  /* 0x000000ffffe67224 */ /* 0x000fe400078e0003 */
[----:B------:R-:W-:Y:S01]  /*9010*/  FMUL.FTZ R0, R0, UR5 ;  /* 0x0000000500007c20 */ /* 0x000fe20008410000 */
[----:B0-----:R-:W-:-:S05]  /*9020*/  IMAD.U32 R155, RZ, RZ, UR14 ;  /* 0x0000000eff9b7e24 */ /* 0x001fca000f8e00ff */
[----:B------:R-:W0:Y:S01]  /*9030*/  MUFU.EX2 R0, R0 ;  /* 0x0000000000007308 */ /* 0x000e220000000800 */
[----:B------:R-:W-:-:S05]  /*9040*/  @!P1 VIADD R159, R155, 0x30860 ;  /* 0x000308609b9f9836 */ /* 0x000fca0000000000 */
[----:B------:R-:W-:Y:S02]  /*9050*/  @!P1 PRMT R159, RZ, 0x654, R159 ;  /* 0x00000654ff9f9816 */ /* 0x000fe4000000009f */
[----:B------:R-:W2:Y:S01]  /*9060*/  MUFU.EX2 R155, R163 ;  /* 0x000000a3009b7308 */ /* 0x000ea20000000800 */
[C---:B-1----:R-:W-:Y:S01]  /*9070*/  F2FP.F16.F32.PACK_AB R198, R185.reuse, R198 ;  /* 0x000000c6b9c6723e */ /* 0x042fe200000000ff */
[----:B------:R1:W-:Y:S01]  /*9080*/  @!P1 SYNCS.ARRIVE.TRANS64.RED.A1T0 RZ, [R159+URZ], RZ ;  /* 0x000000ff9fff99a7 */ /* 0x0003e2000810043f */
[----:B0-----:R-:W-:Y:S01]  /*9090*/  FFMA.FTZ R21, R0, R5, R197 ;  /* 0x0000000500157223 */ /* 0x001fe200000100c5 */
[----:B------:R-:W-:-:S04]  /*90a0*/  FADD.FTZ R5, R185, R17 ;  /* 0x00000011b9057221 */ /* 0x000fc80000010000 */
[----:B------:R-:W-:Y:S01]  /*90b0*/  MUFU.EX2 R157, R157 ;  /* 0x0000009d009d7308 */ /* 0x000fe20000000800 */
[--C-:B-1----:R-:W-:Y:S01]  /*90c0*/  FFMA.FTZ R159, R167, UR5, -R164.reuse ;  /* 0x00000005a79f7c23 */ /* 0x102fe200080108a4 */
[----:B------:R-:W-:Y:S01]  /*90d0*/  FADD.FTZ R21, R154, R21 ;  /* 0x000000159a157221 */ /* 0x000fe20000010000 */
[----:B------:R-:W-:Y:S01]  /*90e0*/  FADD.FTZ R5, R192, R5 ;  /* 0x00000005c0057221 */ /* 0x000fe20000010000 */
[----:B------:R-:W-:Y:S01]  /*90f0*/  FFMA.FTZ R164, R183, UR5, -R164 ;  /* 0x00000005b7a47c23 */ /* 0x000fe200080108a4 */
[C---:B------:R-:W-:Y:S01]  /*9100*/  F2FP.F16.F32.PACK_AB R192, R152.reuse, R192 ;  /* 0x000000c098c0723e */ /* 0x040fe200000000ff */
[----:B------:R-:W-:Y:S01]  /*9110*/  FADD.FTZ R21, R199, R21 ;  /* 0x00000015c7157221 */ /* 0x000fe20000010000 */
[----:B------:R-:W-:Y:S01]  /*9120*/  FADD.FTZ R5, R152, R5 ;  /* 0x0000000598057221 */ /* 0x000fe20000010000 */
[----:B------:R-:W0:Y:S01]  /*9130*/  MUFU.EX2 R159, R159 ;  /* 0x0000009f009f7308 */ /* 0x000e220000000800 */
[----:B------:R-:W-:Y:S01]  /*9140*/  F2FP.F16.F32.PACK_AB R197, R154, R197 ;  /* 0x000000c59ac5723e */ /* 0x000fe200000000ff */
[----:B------:R-:W-:Y:S01]  /*9150*/  FADD.FTZ R21, R158, R21 ;  /* 0x000000159e157221 */ /* 0x000fe20000010000 */
[----:B------:R-:W-:Y:S01]  /*9160*/  FADD.FTZ R17, R194, R5 ;  /* 0x00000005c2117221 */ /* 0x000fe20000010000 */
[----:B------:R-:W-:-:S02]  /*9170*/  F2FP.F16.F32.PACK_AB R199, R158, R199 ;  /* 0x000000c79ec7723e */ /* 0x000fc400000000ff */
[----:B------:R-:W-:Y:S01]  /*9180*/  FADD.FTZ R21, R193, R21 ;  /* 0x00000015c1157221 */ /* 0x000fe20000010000 */
[----:B------:R-:W-:Y:S01]  /*9190*/  FADD.FTZ R17, R153, R17 ;  /* 0x0000001199117221 */ /* 0x000fe20000010000 */
[----:B------:R-:W1:Y:S01]  /*91a0*/  MUFU.EX2 R184, R184 ;  /* 0x000000b800b87308 */ /* 0x000e620000000800 */
[C---:B--2---:R-:W-:Y:S01]  /*91b0*/  F2FP.F16.F32.PACK_AB R193, R155.reuse, R193 ;  /* 0x000000c19bc1723e */ /* 0x044fe200000000ff */
[----:B------:R-:W-:Y:S01]  /*91c0*/  FADD.FTZ R21, R155, R21 ;  /* 0x000000159b157221 */ /* 0x000fe20000010000 */
[----:B------:R-:W-:Y:S01]  /*91d0*/  FADD.FTZ R17, R188, R17 ;  /* 0x00000011bc117221 */ /* 0x000fe20000010000 */
[----:B------:R-:W-:Y:S02]  /*91e0*/  F2FP.F16.F32.PACK_AB R194, R153, R194 ;  /* 0x000000c299c2723e */ /* 0x000fe400000000ff */
[----:B------:R-:W-:Y:S01]  /*91f0*/  FADD.FTZ R5, R195, R21 ;  /* 0x00000015c3057221 */ /* 0x000fe20000010000 */
[----:B------:R-:W-:Y:S01]  /*9200*/  FADD.FTZ R17, R156, R17 ;  /* 0x000000119c117221 */ /* 0x000fe20000010000 */
[----:B------:R-:W2:Y:S01]  /*9210*/  MUFU.EX2 R186, R186 ;  /* 0x000000ba00ba7308 */ /* 0x000ea20000000800 */
[C---:B0-----:R-:W-:Y:S01]  /*9220*/  F2FP.F16.F32.PACK_AB R195, R159.reuse, R195 ;  /* 0x000000c39fc3723e */ /* 0x041fe200000000ff */
[----:B------:R-:W-:Y:S01]  /*9230*/  FADD.FTZ R5, R159, R5 ;  /* 0x000000059f057221 */ /* 0x000fe20000010000 */
[----:B------:R-:W-:Y:S01]  /*9240*/  FADD.FTZ R17, R190, R17 ;  /* 0x00000011be117221 */ /* 0x000fe20000010000 */
[----:B------:R-:W-:Y:S01]  /*9250*/  F2FP.F16.F32.PACK_AB R188, R156, R188 ;  /* 0x000000bc9cbc723e */ /* 0x000fe200000000ff */
[----:B------:R-:W-:-:S02]  /*9260*/  IMAD.MOV.U32 R21, RZ, RZ, R4 ;  /* 0x000000ffff157224 */ /* 0x000fc400078e0004 */
[----:B------:R-:W-:Y:S01]  /*9270*/  FADD.FTZ R5, R170, R5 ;  /* 0x00000005aa057221 */ /* 0x000fe20000010000 */
[C---:B------:R-:W-:Y:S01]  /*9280*/  FADD.FTZ R17, R157.reuse, R17 ;  /* 0x000000119d117221 */ /* 0x040fe20000010000 */
[----:B------:R-:W0:Y:S01]  /*9290*/  MUFU.EX2 R164, R164 ;  /* 0x000000a400a47308 */ /* 0x000e220000000800 */
[----:B------:R-:W-:Y:S01]  /*92a0*/  F2FP.F16.F32.PACK_AB R190, R157, R190 ;  /* 0x000000be9dbe723e */ /* 0x000fe200000000ff */
[----:B------:R-:W-:Y:S01]  /*92b0*/  FADD.FTZ R5, R171, R5 ;  /* 0x00000005ab057221 */ /* 0x000fe20000010000 */
[----:B-1----:R-:W-:Y:S01]  /*92c0*/  FADD.FTZ R17, R184, R17 ;  /* 0x00000011b8117221 */ /* 0x002fe20000010000 */
[----:B------:R-:W-:Y:S02]  /*92d0*/  F2FP.F16.F32.PACK_AB R184, R160, R184 ;  /* 0x000000b8a0b8723e */ /* 0x000fe400000000ff */
[----:B------:R-:W-:Y:S01]  /*92e0*/  FADD.FTZ R5, R174, R5 ;  /* 0x00000005ae057221 */ /* 0x000fe20000010000 */
[----:B------:R-:W-:Y:S01]  /*92f0*/  FADD.FTZ R17, R160, R17 ;  /* 0x00000011a0117221 */ /* 0x000fe20000010000 */
[----:B------:R-:W-:-:S02]  /*9300*/  F2FP.F16.F32.PACK_AB R185, R179, R178 ;  /* 0x000000b2b3b9723e */ /* 0x000fc400000000ff */
[----:B------:R-:W-:Y:S01]  /*9310*/  FADD.FTZ R5, R175, R5 ;  /* 0x00000005af057221 */ /* 0x000fe20000010000 */
[----:B--2---:R-:W-:Y:S01]  /*9320*/  FADD.FTZ R152, R186, R17 ;  /* 0x00000011ba987221 */ /* 0x004fe20000010000 */
[C---:B------:R-:W-:Y:S02]  /*9330*/  F2FP.F16.F32.PACK_AB R186, R161.reuse, R186 ;  /* 0x000000baa1ba723e */ /* 0x040fe400000000ff */
[----:B------:R-:W-:Y:S01]  /*9340*/  FADD.FTZ R5, R178, R5 ;  /* 0x00000005b2057221 */ /* 0x000fe20000010000 */
[----:B------:R-:W-:Y:S01]  /*9350*/  FADD.FTZ R17, R161, R152 ;  /* 0x00000098a1117221 */ /* 0x000fe20000010000 */
[----:B0-----:R-:W-:Y:S02]  /*9360*/  F2FP.F16.F32.PACK_AB R187, R164, R182 ;  /* 0x000000b6a4bb723e */ /* 0x001fe400000000ff */
[----:B------:R-:W-:-:S04]  /*9370*/  FADD.FTZ R5, R179, R5 ;  /* 0x00000005b3057221 */ /* 0x000fc80000010000 */
[----:B------:R-:W-:-:S04]  /*9380*/  FADD.FTZ R5, R182, R5 ;  /* 0x00000005b6057221 */ /* 0x000fc80000010000 */
[----:B------:R-:W-:Y:S01]  /*9390*/  FADD.FTZ R5, R164, R5 ;  /* 0x00000005a4057221 */ /* 0x000fe20000010000 */
[----:B------:R-:W-:Y:S06]  /*93a0*/  @P2 BRA `(.L_x_1255) ;  /* 0xffffffe000f02947 */ /* 0x000fec000383ffff */
.L_x_1246:
[----:B------:R-:W-:-:S13]  /*93b0*/  R2UR UR4, R22 ;  /* 0x00000000160472ca */ /* 0x000fda00000e0000 */
[----:B------:R-:W-:-:S13]  /*93c0*/  ISETP.GE.AND P2, PT, R20, UR4, PT ;  /* 0x0000000414007c0c */ /* 0x000fda000bf46270 */
[----:B------:R-:W-:Y:S05]  /*93d0*/  @!P2 BRA `(.L_x_1256) ;  /* 0x0000002400e8a947 */ /* 0x000fea0003800000 */
[----:B------:R-:W-:Y:S01]  /*93e0*/  IMAD.MOV.U32 R21, RZ, RZ, R3 ;  /* 0x000000ffff157224 */ /* 0x000fe200078e0003 */
[----:B------:R-:W-:Y:S01]  /*93f0*/  UMOV UR6, UR38 ;  /* 0x0000002600067c82 */ /* 0x000fe20008000000 */
[----:B------:R-:W-:Y:S01]  /*9400*/  IMAD.MOV.U32 R230, RZ, RZ, R4 ;  /* 0x000000ffffe67224 */ /* 0x000fe200078e0004 */
[----:B------:R-:W-:Y:S01]  /*9410*/  UMOV UR4, UR36 ;  /* 0x0000002400047c82 */ /* 0x000fe20008000000 */
[----:B------:R-:W-:Y:S01]  /*9420*/  ULDC UR58, c[0x0][0x9e4] ;  /* 0x00027900003a7ab9 */ /* 0x000fe20000000800 */
[----:B------:R-:W-:-:S05]  /*9430*/  ULDC UR59, c[0x0][0x9dc] ;  /* 0x00027700003b7ab9 */ /* 0x000fca0000000800 */
.L_x_1273:
        /* <DEDUP_REMOVED lines=8> */
.L_x_1257:
[----:B------:R-:W-:Y:S01]  /*94c0*/  ULEA UR5, UR36, UR37, 0x3 ;  /* 0x0000002524057291 */ /* 0x000fe2000f8e183f */
[----:B------:R-:W-:-:S05]  /*94d0*/  IMAD.U32 R3, RZ, RZ, UR38 ;  /* 0x00000026ff037e24 */ /* 0x000fca000f8e00ff */
[----:B------:R-:W-:-:S04]  /*94e0*/  SHF.L.U32 R3, R3, 0x1f, RZ ;  /* 0x0000001f03037819 */ /* 0x000fc800000006ff */
[----:B------:R0:W1:Y:S01]  /*94f0*/  SYNCS.PHASECHK.TRANS64.TRYWAIT P2, [UR5+0x30830], R3 ;  /* 0x03083003ff0075a7 */ /* 0x0000620008040145 */
[----:B------:R-:W-:Y:S05]  /*9500*/  @!P0 BRA `(.L_x_1258) ;  /* 0x0000000000048947 */ /* 0x000fea0003800000 */
[----:B------:R-:W-:Y:S01]  /*9510*/  BPT.TRAP 0x1 ;  /* 0x000000040000795c */ /* 0x000fe20000300000 */
.L_x_1258:
[-C--:B------:R-:W-:Y:S01]  /*9520*/  FMUL.FTZ R24, R24, R2.reuse ;  /* 0x0000000218187220 */ /* 0x080fe20000410000 */
[----:B------:R-:W-:Y:S01]  /*9530*/  FMUL.FTZ R25, R25, R2 ;  /* 0x0000000219197220 */ /* 0x000fe20000410000 */
[----:B-1----:R-:W-:Y:S06]  /*9540*/  @P2 BRA `(.L_x_1259) ;  /* 0x0000000000082947 */ /* 0x002fec0003800000 */
[----:B------:R-:W1:Y:S02]  /*9550*/  SYNCS.PHASECHK.TRANS64.TRYWAIT P2, [UR5+0x30830], R3 ;  /* 0x03083003ff0075a7 */ /* 0x000e640008040145 */
[----:B-1----:R-:W-:Y:S05]  /*9560*/  @!P2 BRA `(.L_x_1260) ;  /* 0x000001080034a947 */ /* 0x002fea0003800000 */
.L_x_1259:
        /* <DEDUP_REMOVED lines=222> */
.L_x_1261:
[----:B------:R-:W-:Y:S01]  /*a350*/  ULEA UR14, UR4, UR37, 0x3 ;  /* 0x00000025040e7291 */ /* 0x000fe2000f8e183f */
[----:B------:R-:W-:-:S05]  /*a360*/  IMAD.U32 R0, RZ, RZ, UR6 ;  /* 0x00000006ff007e24 */ /* 0x000fca000f8e00ff */
[----:B------:R-:W-:-:S04]  /*a370*/  SHF.L.U32 R0, R0, 0x1f, RZ ;  /* 0x0000001f00007819 */ /* 0x000fc800000006ff */
[----:B------:R2:W3:Y:S01]  /*a380*/  SYNCS.PHASECHK.TRANS64.TRYWAIT P2, [UR14+0x30850], R0 ;  /* 0x03085000ff0075a7 */ /* 0x0004e2000804014e */
[----:B------:R-:W-:Y:S05]  /*a390*/  @!P0 BRA `(.L_x_1262) ;  /* 0x0000000000048947 */ /* 0x000fea0003800000 */
[----:B------:R-:W-:Y:S01]  /*a3a0*/  BPT.TRAP 0x1 ;  /* 0x000000040000795c */ /* 0x000fe20000300000 */
.L_x_1262:
[----:B---3--:R-:W-:Y:S05]  /*a3b0*/  @P2 BRA `(.L_x_1263) ;  /* 0x0000000000082947 */ /* 0x008fea0003800000 */
[----:B------:R-:W3:Y:S02]  /*a3c0*/  SYNCS.PHASECHK.TRANS64.TRYWAIT P2, [UR14+0x30850], R0 ;  /* 0x03085000ff0075a7 */ /* 0x000ee4000804014e */
[----:B---3--:R-:W-:Y:S05]  /*a3d0*/  @!P2 BRA `(.L_x_1264) ;  /* 0x000000f800b0a947 */ /* 0x008fea0003800000 */
.L_x_1263:
[----:B------:R-:W-:Y:S01]  /*a3e0*/  UIADD3 UR5, UR37, 0x400, URZ ;  /* 0x0000040025057890 */ /* 0x000fe2000fffe03f */
[----:B------:R-:W-:Y:S01]  /*a3f0*/  WARPGROUP.ARRIVE ;  /* 0x00000000000079c5 */ /* 0x000fe20000000000 */
[----:B------:R-:W-:Y:S01]  /*a400*/  UMOV UR11, 0x40000040 ;  /* 0x40000040000b7882 */ /* 0x000fe20000000000 */
[----:B------:R-:W-:Y:S01]  /*a410*/  PLOP3.LUT P2, PT, PT, PT, UP0, 0x80, 0x0 ;  /* 0x000000000000781c */ /* 0x000fe20003f4f008 */
[----:B------:R-:W-:Y:S01]  /*a420*/  USHF.R.U32.HI UR5, URZ, 0x4, UR5 ;  /* 0x000000043f057899 */ /* 0x000fe20008011605 */
[----:B--23--:R-:W-:-:S03]  /*a430*/  IMAD.U32 R0, RZ, RZ, UR7 ;  /* 0x00000007ff007e24 */ /* 0x00cfc6000f8e00ff */
[----:B------:R-:W-:Y:S02]  /*a440*/  ULOP3.LUT UR5, UR5, 0x3fff, URZ, 0xc0, !UPT ;  /* 0x00003fff05057892 */ /* 0x000fe4000f8ec03f */
[----:B------:R-:W-:Y:S02]  /*a450*/  @!P1 LEA R0, R0, UR37, 0x3 ;  /* 0x0000002500009c11 */ /* 0x000fe4000f8e18ff */
[----:B------:R-:W-:-:S03]  /*a460*/  ULOP3.LUT UR5, UR5, 0x2000000, URZ, 0xfc, !UPT ;  /* 0x0200000005057892 */ /* 0x000fc6000f8efc3f */
[----:B------:R-:W-:Y:S01]  /*a470*/  @!P1 VIADD R0, R0, 0x30840 ;  /* 0x0003084000009836 */ /* 0x000fe20000000000 */
[----:B------:R-:W-:-:S03]  /*a480*/  ULEA UR4, UR4, UR5, 0xb ;  /* 0x0000000504047291 */ /* 0x000fc6000f8e583f */
[----:B------:R-:W-:Y:S01]  /*a490*/  ULDC UR5, c[0x0][0x9e0] ;  /* 0x0002780000057ab9 */ /* 0x000fe20000000800 */
[----:B------:R-:W-:-:S03]  /*a4a0*/  @!P1 PRMT R0, RZ, 0x654, R0 ;  /* 0x00000654ff009816 */ /* 0x000fc60000000000 */
        /* <DEDUP_REMOVED lines=18> */
[----:B------:R-:W-:-:S15]  /*a5d0*/  WARPGROUP.ARRIVE ;  /* 0x00000000000079c5 */ /* 0x000fde0000000000 */
[----:B------:R-:W-:-:S06]  /*a5e0*/  NOP ;  /* 0x0000000000007918 */ /* 0x000fcc0000000000 */
[----:B------:R-:W-:Y:S03]  /*a5f0*/  HGMMA.64x256x16.F32 R24, R184, gdesc[UR8].tnspB, R24, gsb0 ;  /* 0x43e00008b8187df0 */ /* 0x000fe60008000818 */
[----:B------:R-:W-:Y:S02]  /*a600*/  WARPGROUP.DEPBAR.LE gsb0, 0x0 ;  /* 0x00008000000079c5 */ /* 0x000fe40000010000 */
[----:B------:R-:W-:Y:S01]  /*a610*/  VIADD R187, R19, UR61 ;  /* 0x0000003d13bb7c36 */ /* 0x000fe20008000000 */
[----:B------:R2:W-:Y:S03]  /*a620*/  @!P1 SYNCS.ARRIVE.TRANS64.RED.A1T0 RZ, [R0+URZ], RZ ;  /* 0x000000ff00ff99a7 */ /* 0x0005e6000810043f */
[----:B------:R-:W-:Y:S01]  /*a630*/  @P2 IMAD.HI.U32 R2, R187, UR4, RZ ;  /* 0x00000004bb022c27 */ /* 0x000fe2000f8e00ff */
[----:B------:R-:W-:-:S04]  /*a640*/  @UP0 ULDC UR4, c[0x0][0x450] ;  /* 0x0001140000040ab9 */ /* 0x000fc80000000800 */
[----:B------:R-:W-:Y:S01]  /*a650*/  @P2 SHF.R.U32.HI R187, RZ, UR4, R2 ;  /* 0x00000004ffbb2c19 */ /* 0x000fe20008011602 */
[----:B--2---:R-:W-:Y:S01]  /*a660*/  IMAD.SHL.U32 R0, R20, 0x40, RZ ;  /* 0x0000004014007824 */ /* 0x004fe200078e00ff */
[----:B------:R-:W-:Y:S01]  /*a670*/  ULOP3.LUT UR4, URZ, UR59, URZ, 0x33, !UPT ;  /* 0x0000003b3f047292 */ /* 0x000fe2000f8e333f */
[----:B------:R-:W-:Y:S02]  /*a680*/  IMAD.U32 R2, RZ, RZ, UR39 ;  /* 0x00000027ff027e24 */ /* 0x000fe4000f8e00ff */
[----:B------:R-:W2:Y:S01]  /*a690*/  SHFL.IDX PT, R188, R187, RZ, 0x1c1f ;  /* 0x001c1fffbbbc7589 */ /* 0x000ea200000e0000 */
[----:B01----:R-:W-:-:S04]  /*a6a0*/  IADD3 R3, -R16, 0x1, -R0 ;  /* 0x0000000110037810 */ /* 0x003fc80007ffe900 */
[----:B------:R-:W-:-:S05]  /*a6b0*/  IADD3 R2, -R2, UR60, R3 ;  /* 0x0000003c02027c10 */ /* 0x000fca000fffe103 */
[C---:B------:R-:W-:Y:S02]  /*a6c0*/  VIADD R186, R2.reuse, UR5 ;  /* 0x0000000502ba7c36 */ /* 0x040fe40008000000 */
[----:B------:R-:W-:Y:S02]  /*a6d0*/  VIADD R185, R2, UR4 ;  /* 0x0000000402b97c36 */ /* 0x000fe40008000000 */
[--C-:B--2---:R-:W-:Y:S02]  /*a6e0*/  IMAD.IADD R184, R186, 0x1, R188.reuse ;  /* 0x00000001bab87824 */ /* 0x104fe400078e02bc */
[----:B------:R-:W-:Y:S01]  /*a6f0*/  IMAD.IADD R4, R185, 0x1, R188 ;  /* 0x00000001b9047824 */ /* 0x000fe200078e02bc */
[----:B------:R-:W-:Y:S06]  /*a700*/  @!P5 BRA `(.L_x_1265) ;  /* 0x00000000005cd947 */ /* 0x000fec0003800000 */
        /* <DEDUP_REMOVED lines=13> */
.L_x_1267:
[----:B------:R-:W-:-:S05]  /*a7e0*/  IMAD.U32 R189, RZ, RZ, UR58 ;  /* 0x0000003affbd7e24 */ /* 0x000fca000f8e00ff */
[----:B------:R-:W-:-:S13]  /*a7f0*/  ISETP.NE.AND P2, PT, R189, 0x1, PT ;  /* 0x00000001bd00780c */ /* 0x000fda0003f45270 */
[----:B------:R-:W0:Y:S02]  /*a800*/  @P2 LDC.64 R2, c[0x0][0x9e8] ;  /* 0x00027a00ff022b82 */ /* 0x000e240000000a00 */
[----:B0-----:R-:W-:-:S05]  /*a810*/  @P2 IMAD.HI.U32 R2, R188, R2, RZ ;  /* 0x00000002bc022227 */ /* 0x001fca00078e00ff */
[----:B------:R-:W-:-:S07]  /*a820*/  @P2 SHF.R.U32.HI R188, RZ, R3, R2 ;  /* 0x00000003ffbc2219 */ /* 0x000fce0000011602 */
.L_x_1268:
[----:B------:R-:W-:Y:S05]  /*a830*/  BSYNC B0 ;  /* 0x0000000000007941 */ /* 0x000fea0003800000 */
.L_x_1266:
[----:B------:R-:W-:-:S04]  /*a840*/  IMAD R188, R188, R189, -R0 ;  /* 0x000000bdbcbc7224 */ /* 0x000fc800078e0a00 */
[----:B------:R-:W-:-:S05]  /*a850*/  IMAD.IADD R188, R188, 0x1, -R16 ;  /* 0x00000001bcbc7824 */ /* 0x000fca00078e0a10 */
[----:B------:R-:W-:Y:S02]  /*a860*/  VIADDMNMX R184, R188, R189, R184, PT ;  /* 0x000000bdbcb87246 */ /* 0x000fe400038001b8 */
[----:B------:R-:W-:-:S07]  /*a870*/  VIMNMX R4, R4, R188, !PT ;  /* 0x000000bc04047248 */ /* 0x000fce0007fe0100 */
.L_x_1265:
[----:B------:R-:W-:Y:S01]  /*a880*/  ISETP.GT.AND P2, PT, R20, -0x1, PT ;  /* 0xffffffff1400780c */ /* 0x000fe20003f44270 */
[----:B------:R-:W0:Y:S03]  /*a890*/  SHFL.IDX PT, R187, R187, 0x1, 0x1c1f ;  /* 0x003c1f00bbbb7f89 */ /* 0x000e2600000e0000 */
[C---:B------:R-:W-:Y:S02]  /*a8a0*/  ISETP.GT.AND P3, PT, R4.reuse, RZ, P2 ;  /* 0x000000ff0400720c */ /* 0x040fe40001764270 */
[----:B------:R-:W-:Y:S02]  /*a8b0*/  ISETP.GT.AND P6, PT, R4, 0x1, P2 ;  /* 0x000000010400780c */ /* 0x000fe400017c4270 */
[----:B------:R-:W-:Y:S02]  /*a8c0*/  ISETP.LT.OR P4, PT, R184, 0x1, P3 ;  /* 0x00000001b800780c */ /* 0x000fe40001f81670 */
[----:B------:R-:W-:-:S02]  /*a8d0*/  ISETP.GT.AND P3, PT, R4, 0x8, P2 ;  /* 0x000000080400780c */ /* 0x000fc40001764270 */
[----:B------:R-:W-:Y:S02]  /*a8e0*/  FSEL R152, R152, -INF , !P4 ;  /* 0xff80000098987808 */ /* 0x000fe40006000000 */
[----:B------:R-:W-:Y:S02]  /*a8f0*/  ISETP.GT.AND P4, PT, R4, 0x9, P2 ;  /* 0x000000090400780c */ /* 0x000fe40001784270 */
[C---:B------:R-:W-:Y:S02]  /*a900*/  ISETP.LT.OR P6, PT, R184.reuse, 0x2, P6 ;  /* 0x00000002b800780c */ /* 0x040fe400037c1670 */
[C---:B------:R-:W-:Y:S02]  /*a910*/  ISETP.LT.OR P3, PT, R184.reuse, 0x9, P3 ;  /* 0x00000009b800780c */ /* 0x040fe40001f61670 */
[----:B------:R-:W-:Y:S02]  /*a920*/  ISETP.LT.OR P4, PT, R184, 0xa, P4 ;  /* 0x0000000ab800780c */ /* 0x000fe40002781670 */
[----:B------:R-:W-:-:S02]  /*a930*/  FSEL R153, R153, -INF , !P6 ;  /* 0xff80000099997808 */ /* 0x000fc40007000000 */
[----:B------:R-:W-:Y:S01]  /*a940*/  FSEL R156, R156, -INF , !P3 ;  /* 0xff8000009c9c7808 */ /* 0x000fe20005800000 */
[--C-:B0-----:R-:W-:Y:S01]  /*a950*/  IMAD.IADD R186, R186, 0x1, R187.reuse ;  /* 0x00000001baba7824 */ /* 0x101fe200078e02bb */
[----:B------:R-:W-:Y:S01]  /*a960*/  FSEL R157, R157, -INF , !P4 ;  /* 0xff8000009d9d7808 */ /* 0x000fe20006000000 */
[----:B------:R-:W-:Y:S01]  /*a970*/  IMAD.IADD R185, R185, 0x1, R187 ;  /* 0x00000001b9b97824 */ /* 0x000fe200078e02bb */
        /* <DEDUP_REMOVED lines=35> */
[----:B------:R-:W-:Y:S01]  /*abb0*/  FSEL R181, R181, -INF , !P4 ;  /* 0xff800000b5b57808 */ /* 0x000fe20006000000 */
        /* <DEDUP_REMOVED lines=14> */
.L_x_1271:
[----:B------:R-:W-:-:S05]  /*aca0*/  IMAD.U32 R4, RZ, RZ, UR58 ;  /* 0x0000003aff047e24 */ /* 0x000fca000f8e00ff */
[----:B------:R-:W-:-:S13]  /*acb0*/  ISETP.NE.AND P3, PT, R4, 0x1, PT ;  /* 0x000000010400780c */ /* 0x000fda0003f65270 */
[----:B------:R-:W0:Y:S02]  /*acc0*/  @P3 LDC.64 R2, c[0x0][0x9e8] ;  /* 0x00027a00ff023b82 */ /* 0x000e240000000a00 */
[----:B0-----:R-:W-:-:S05]  /*acd0*/  @P3 IMAD.HI.U32 R2, R187, R2, RZ ;  /* 0x00000002bb023227 */ /* 0x001fca00078e00ff */
[----:B------:R-:W-:-:S07]  /*ace0*/  @P3 SHF.R.U32.HI R187, RZ, R3, R2 ;  /* 0x00000003ffbb3219 */ /* 0x000fce0000011602 */
.L_x_1272:
[----:B------:R-:W-:Y:S05]  /*acf0*/  BSYNC B0 ;  /* 0x0000000000007941 */ /* 0x000fea0003800000 */
.L_x_1270:
[----:B------:R-:W-:-:S04]  /*ad00*/  IMAD R0, R187, R4, -R0 ;  /* 0x00000004bb007224 */ /* 0x000fc800078e0a00 */
[----:B------:R-:W-:-:S05]  /*ad10*/  IMAD.IADD R0, R0, 0x1, -R16 ;  /* 0x0000000100007824 */ /* 0x000fca00078e0a10 */
[----:B------:R-:W-:Y:S02]  /*ad20*/  VIADDMNMX R186, R0, R4, R186, PT ;  /* 0x0000000400ba7246 */ /* 0x000fe400038001ba */
[----:B------:R-:W-:-:S07]  /*ad30*/  VIMNMX R185, R185, R0, !PT ;  /* 0x00000000b9b97248 */ /* 0x000fce0007fe0100 */
.L_x_1269:
        /* <DEDUP_REMOVED lines=11> */
[----:B------:R-:W-:Y:S02]  /*adf0*/  FMNMX.FTZ R0, R157, R0, !PT ;  /* 0x000000009d007209 */ /* 0x000fe40007810000 */
[----:B------:R-:W-:Y:S02]  /*ae00*/  FSEL R166, R166, -INF , !P6 ;  /* 0xff800000a6a67808 */ /* 0x000fe40007000000 */
[C---:B------:R-:W-:Y:S02]  /*ae10*/  ISETP.GT.AND P6, PT, R185.reuse, 0x21, P2 ;  /* 0x00000021b900780c */ /* 0x040fe400017c4270 */
[----:B------:R-:W-:-:S02]  /*ae20*/  ISETP.GT.AND P4, PT, R185, 0x1, P2 ;  /* 0x00000001b900780c */ /* 0x000fc40001784270 */
[----:B------:R-:W-:Y:S02]  /*ae30*/  ISETP.LT.OR P6, PT, R186, 0x22, P6 ;  /* 0x00000022ba00780c */ /* 0x000fe400037c1670 */
[----:B------:R-:W-:Y:S02]  /*ae40*/  FMNMX.FTZ R0, R160, R0, !PT ;  /* 0x00000000a0007209 */ /* 0x000fe40007810000 */
[----:B------:R-:W-:Y:S02]  /*ae50*/  FSEL R171, R171, -INF , !P6 ;  /* 0xff800000abab7808 */ /* 0x000fe40007000000 */
[C---:B------:R-:W-:Y:S02]  /*ae60*/  ISETP.GT.AND P6, PT, R185.reuse, RZ, P2 ;  /* 0x000000ffb900720c */ /* 0x040fe400017c4270 */
[----:B------:R-:W-:Y:S02]  /*ae70*/  ISETP.GT.AND P3, PT, R185, 0x8, P2 ;  /* 0x00000008b900780c */ /* 0x000fe40001764270 */
[----:B------:R-:W-:-:S02]  /*ae80*/  ISETP.LT.OR P6, PT, R186, 0x1, P6 ;  /* 0x00000001ba00780c */ /* 0x000fc400037c1670 */
[----:B------:R-:W-:Y:S02]  /*ae90*/  ISETP.LT.OR P4, PT, R186, 0x2, P4 ;  /* 0x00000002ba00780c */ /* 0x000fe40002781670 */
[----:B------:R-:W-:Y:S02]  /*aea0*/  FSEL R154, R154, -INF , !P6 ;  /* 0xff8000009a9a7808 */ /* 0x000fe40007000000 */
[----:B------:R-:W-:Y:S02]  /*aeb0*/  FMNMX.FTZ R0, R161, R0, !PT ;  /* 0x00000000a1007209 */ /* 0x000fe40007810000 */
[----:B------:R-:W-:Y:S02]  /*aec0*/  ISETP.LT.OR P3, PT, R186, 0x9, P3 ;  /* 0x00000009ba00780c */ /* 0x000fe40001f61670 */
[----:B------:R-:W-:Y:S02]  /*aed0*/  FSEL R155, R155, -INF , !P4 ;  /* 0xff8000009b9b7808 */ /* 0x000fe40006000000 */
[----:B------:R-:W-:-:S02]  /*aee0*/  FMNMX.FTZ R2, R154, R21, !PT ;  /* 0x000000159a027209 */ /* 0x000fc40007810000 */
[----:B------:R-:W-:Y:S02]  /*aef0*/  FMNMX.FTZ R0, R164, R0, !PT ;  /* 0x00000000a4007209 */ /* 0x000fe40007810000 */
[----:B------:R-:W-:Y:S02]  /*af00*/  ISETP.GT.AND P4, PT, R185, 0x10, P2 ;  /* 0x00000010b900780c */ /* 0x000fe40001784270 */
[----:B------:R-:W-:Y:S02]  /*af10*/  FSEL R158, R158, -INF , !P3 ;  /* 0xff8000009e9e7808 */ /* 0x000fe40005800000 */
[----:B------:R-:W-:Y:S02]  /*af20*/  FMNMX.FTZ R2, R155, R2, !PT ;  /* 0x000000029b027209 */ /* 0x000fe40007810000 */
[----:B------:R-:W-:Y:S02]  /*af30*/  FMNMX.FTZ R0, R165, R0, !PT ;  /* 0x00000000a5007209 */ /* 0x000fe40007810000 */
[----:B------:R-:W-:-:S02]  /*af40*/  ISETP.GT.AND P3, PT, R185, 0x11, P2 ;  /* 0x00000011b900780c */ /* 0x000fc40001764270 */
[----:B------:R-:W-:Y:S02]  /*af50*/  ISETP.LT.OR P4, PT, R186, 0x11, P4 ;  /* 0x00000011ba00780c */ /* 0x000fe40002781670 */
[----:B------:R-:W-:Y:S02]  /*af60*/  FMNMX.FTZ R2, R158, R2, !PT ;  /* 0x000000029e027209 */ /* 0x000fe40007810000 */
        /* <DEDUP_REMOVED lines=10> */
[C---:B------:R-:W-:Y:S02]  /*b010*/  ISETP.LT.OR P4, PT, R186.reuse, 0x1a, P4 ;  /* 0x0000001aba00780c */ /* 0x040fe40002781670 */
[----:B------:R-:W-:Y:S02]  /*b020*/  FMNMX.FTZ R2, R163, R2, !PT ;  /* 0x00000002a3027209 */ /* 0x000fe40007810000 */
[----:B------:R-:W-:Y:S02]  /*b030*/  FMNMX.FTZ R0, R173, R0, !PT ;  /* 0x00000000ad007209 */ /* 0x000fe40007810000 */
[----:B------:R-:W-:Y:S02]  /*b040*/  ISETP.LT.OR P3, PT, R186, 0x21, P3 ;  /* 0x00000021ba00780c */ /* 0x000fe40001f61670 */
[----:B------:R-:W-:Y:S02]  /*b050*/  FSEL R167, R167, -INF , !P4 ;  /* 0xff800000a7a77808 */ /* 0x000fe40006000000 */
[----:B------:R-:W-:-:S02]  /*b060*/  FMNMX.FTZ R2, R166, R2, !PT ;  /* 0x00000002a6027209 */ /* 0x000fc40007810000 */
[----:B------:R-:W-:Y:S02]  /*b070*/  ISETP.GT.AND P4, PT, R185, 0x28, P2 ;  /* 0x00000028b900780c */ /* 0x000fe40001784270 */
[----:B------:R-:W-:Y:S02]  /*b080*/  FMNMX.FTZ R0, R176, R0, !PT ;  /* 0x00000000b0007209 */ /* 0x000fe40007810000 */
[----:B------:R-:W-:Y:S02]  /*b090*/  FSEL R170, R170, -INF , !P3 ;  /* 0xff800000aaaa7808 */ /* 0x000fe40005800000 */
[----:B------:R-:W-:Y:S02]  /*b0a0*/  FMNMX.FTZ R2, R167, R2, !PT ;  /* 0x00000002a7027209 */ /* 0x000fe40007810000 */
[----:B------:R-:W-:Y:S02]  /*b0b0*/  ISETP.LT.OR P4, PT, R186, 0x29, P4 ;  /* 0x00000029ba00780c */ /* 0x000fe40002781670 */
[----:B------:R-:W-:-:S02]  /*b0c0*/  FMNMX.FTZ R0, R177, R0, !PT ;  /* 0x00000000b1007209 */ /* 0x000fc40007810000 */
[C---:B------:R-:W-:Y:S02]  /*b0d0*/  ISETP.GT.AND P3, PT, R185.reuse, 0x29, P2 ;  /* 0x00000029b900780c */ /* 0x040fe40001764270 */
[----:B------:R-:W-:Y:S02]  /*b0e0*/  FMNMX.FTZ R2, R170, R2, !PT ;  /* 0x00000002aa027209 */ /* 0x000fe40007810000 */
[----:B------:R-:W-:Y:S02]  /*b0f0*/  FSEL R174, R174, -INF , !P4 ;  /* 0xff800000aeae7808 */ /* 0x000fe40006000000 */
[----:B------:R-:W-:Y:S02]  /*b100*/  FMNMX.FTZ R0, R180, R0, !PT ;  /* 0x00000000b4007209 */ /* 0x000fe40007810000 */
[----:B------:R-:W-:Y:S02]  /*b110*/  ISETP.LT.OR P3, PT, R186, 0x2a, P3 ;  /* 0x0000002aba00780c */ /* 0x000fe40001f61670 */
[----:B------:R-:W-:-:S02]  /*b120*/  ISETP.GT.AND P4, PT, R185, 0x30, P2 ;  /* 0x00000030b900780c */ /* 0x000fc40001784270 */
[----:B------:R-:W-:Y:S02]  /*b130*/  FMNMX.FTZ R2, R171, R2, !PT ;  /* 0x00000002ab027209 */ /* 0x000fe40007810000 */
[----:B------:R-:W-:Y:S02]  /*b140*/  FMNMX.FTZ R4, R181, R0, !PT ;  /* 0x00000000b5047209 */ /* 0x000fe40007810000 */
[----:B------:R-:W-:Y:S02]  /*b150*/  FSEL R175, R175, -INF , !P3 ;  /* 0xff800000afaf7808 */ /* 0x000fe40005800000 */
[----:B------:R-:W-:Y:S01]  /*b160*/  ISETP.GT.AND P6, PT, R185, 0x31, P2 ;  /* 0x00000031b900780c */ /* 0x000fe200017c4270 */
[----:B------:R-:W0:Y:S01]  /*b170*/  SHFL.BFLY PT, R0, R4, 0x2, 0x1f ;  /* 0x0c401f0004007f89 */ /* 0x000e2200000e0000 */
[----:B------:R-:W-:Y:S02]  /*b180*/  ISETP.LT.OR P4, PT, R186, 0x31, P4 ;  /* 0x00000031ba00780c */ /* 0x000fe40002781670 */
[----:B------:R-:W-:-:S02]  /*b190*/  FMNMX.FTZ R2, R174, R2, !PT ;  /* 0x00000002ae027209 */ /* 0x000fc40007810000 */
[----:B------:R-:W-:Y:S02]  /*b1a0*/  ISETP.GT.AND P3, PT, R185, 0x38, P2 ;  /* 0x00000038b900780c */ /* 0x000fe40001764270 */
[----:B------:R-:W-:Y:S02]  /*b1b0*/  ISETP.LT.OR P6, PT, R186, 0x32, P6 ;  /* 0x00000032ba00780c */ /* 0x000fe400037c1670 */
        /* <DEDUP_REMOVED lines=12> */
[----:B------:R-:W-:Y:S02]  /*b280*/  FMNMX.FTZ R2, R183, R2, !PT ;  /* 0x00000002b7027209 */ /* 0x000fe40007810000 */
[----:B------:R-:W-:Y:S01]  /*b290*/  R2UR UR4, R22 ;  /* 0x00000000160472ca */ /* 0x000fe200000e0000 */
[----:B------:R-:W0:Y:S04]  /*b2a0*/  SHFL.BFLY PT, R0, R4, 0x1, 0x1f ;  /* 0x0c201f0004007f89 */ /* 0x000e2800000e0000 */
[----:B------:R-:W1:Y:S01]  /*b2b0*/  SHFL.BFLY PT, R3, R2, 0x2, 0x1f ;  /* 0x0c401f0002037f89 */ /* 0x000e6200000e0000 */
[----:B0-----:R-:W-:-:S02]  /*b2c0*/  FMNMX.FTZ R4, R4, R0, !PT ;  /* 0x0000000004047209 */ /* 0x001fc40007810000 */
        /* <DEDUP_REMOVED lines=21> */
[----:B------:R-:W-:Y:S01]  /*b420*/  FSEL R0, R4, RZ, P4 ;  /* 0x000000ff04007208 */ /* 0x000fe20002000000 */
[----:B------:R-:W-:Y:S01]  /*b430*/  MUFU.EX2 R196, R196 ;  /* 0x000000c400c47308 */ /* 0x000fe20000000800 */
[----:B0-----:R-:W-:-:S03]  /*b440*/  FMNMX.FTZ R3, R3, R2, !PT ;  /* 0x0000000203037209 */ /* 0x001fc60007810000 */
[----:B------:R-:W-:Y:S01]  /*b450*/  FADD.FTZ R0, -R0, R230 ;  /* 0x000000e600007221 */ /* 0x000fe20000010100 */
[C---:B------:R-:W-:Y:S01]  /*b460*/  FSETP.NEU.FTZ.AND P2, PT, R3.reuse, -INF , PT ;  /* 0xff8000000300780b */ /* 0x040fe20003f5d000 */
[----:B------:R-:W-:Y:S01]  /*b470*/  FMUL.FTZ R2, R3, UR5 ;  /* 0x0000000503027c20 */ /* 0x000fe20008410000 */
[----:B------:R-:W-:Y:S02]  /*b480*/  IMAD.MOV.U32 R230, RZ, RZ, R4 ;  /* 0x000000ffffe67224 */ /* 0x000fe400078e0004 */
[----:B------:R-:W-:Y:S01]  /*b490*/  FMUL.FTZ R168, R0, UR5 ;  /* 0x0000000500a87c20 */ /* 0x000fe20008410000 */
[----:B------:R-:W-:Y:S01]  /*b4a0*/  MUFU.EX2 R152, R152 ;  /* 0x0000009800987308 */ /* 0x000fe20000000800 */
[----:B------:R-:W-:-:S05]  /*b4b0*/  FSEL R0, R2, RZ, P2 ;  /* 0x000000ff02007208 */ /* 0x000fca0001000000 */
        /* <DEDUP_REMOVED lines=19> */
[----:B------:R-:W0:Y:S01]  /*b5f0*/  MUFU.EX2 R2, R168 ;  /* 0x000000a800027308 */ /* 0x000e220000000800 */
[----:B------:R-:W-:Y:S01]  /*b600*/  IMAD.U32 R158, RZ, RZ, UR14 ;  /* 0x0000000eff9e7e24 */ /* 0x000fe2000f8e00ff */
[C---:B------:R-:W-:Y:S01]  /*b610*/  ISETP.GT.AND P2, PT, R20.reuse, UR4, PT ;  /* 0x0000000414007c0c */ /* 0x040fe2000bf44270 */
[----:B------:R-:W-:Y:S01]  /*b620*/  UMOV UR4, UR36 ;  /* 0x0000002400047c82 */ /* 0x000fe20008000000 */
[----:B------:R-:W-:-:S02]  /*b630*/  VIADD R20, R20, 0xffffffff ;  /* 0xffffffff14147836 */ /* 0x000fc40000000000 */
[----:B------:R-:W-:Y:S02]  /*b640*/  @!P1 VIADD R158, R158, 0x30860 ;  /* 0x000308609e9e9836 */ /* 0x000fe40000000000 */
[----:B------:R-:W-:Y:S03]  /*b650*/  MUFU.EX2 R197, R197 ;  /* 0x000000c500c57308 */ /* 0x000fe60000000800 */
[----:B------:R-:W-:-:S04]  /*b660*/  @!P1 PRMT R158, RZ, 0x654, R158 ;  /* 0x00000654ff9e9816 */ /* 0x000fc8000000009e */
[----:B------:R1:W-:Y:S01]  /*b670*/  @!P1 SYNCS.ARRIVE.TRANS64.RED.A1T0 RZ, [R158+URZ], RZ ;  /* 0x000000ff9eff99a7 */ /* 0x0003e2000810043f */
[----:B------:R-:W2:Y:S01]  /*b680*/  MUFU.EX2 R0, R159 ;  /* 0x0000009f00007308 */ /* 0x000ea20000000800 */
[----:B0-----:R-:W-:Y:S01]  /*b690*/  FFMA.FTZ R17, R2, R17, R196 ;  /* 0x0000001102117223 */ /* 0x001fe200000100c4 */
[----:B------:R-:W-:-:S03]  /*b6a0*/  F2FP.F16.F32.PACK_AB R196, R152, R196 ;  /* 0x000000c498c4723e */ /* 0x000fc600000000ff */
[----:B------:R-:W-:-:S03]  /*b6b0*/  FADD.FTZ R17, R152, R17 ;  /* 0x0000001198117221 */ /* 0x000fc60000010000 */
[----:B------:R-:W0:Y:S08]  /*b6c0*/  MUFU.EX2 R154, R154 ;  /* 0x0000009a009a7308 */ /* 0x000e300000000800 */
[----:B------:R-:W3:Y:S01]  /*b6d0*/  MUFU.EX2 R198, R198 ;  /* 0x000000c600c67308 */ /* 0x000ee20000000800 */
[----:B--2---:R-:W-:-:S07]  /*b6e0*/  FFMA.FTZ R5, R0, R5, R197 ;  /* 0x0000000500057223 */ /* 0x004fce00000100c5 */
[----:B------:R-:W2:Y:S01]  /*b6f0*/  MUFU.EX2 R199, R199 ;  /* 0x000000c700c77308 */ /* 0x000ea20000000800 */
[C---:B0-----:R-:W-:Y:S01]  /*b700*/  FADD.FTZ R5, R154.reuse, R5 ;  /* 0x000000059a057221 */ /* 0x041fe20000010000 */
[----:B------:R-:W-:-:S06]  /*b710*/  F2FP.F16.F32.PACK_AB R197, R154, R197 ;  /* 0x000000c59ac5723e */ /* 0x000fcc00000000ff */
[----:B------:R-:W0:Y:S01]  /*b720*/  MUFU.EX2 R153, R153 ;  /* 0x0000009900997308 */ /* 0x000e220000000800 */
[----:B---3--:R-:W-:-:S07]  /*b730*/  FADD.FTZ R17, R198, R17 ;  /* 0x00000011c6117221 */ /* 0x008fce0000010000 */
[----:B------:R-:W3:Y:S01]  /*b740*/  MUFU.EX2 R155, R155 ;  /* 0x0000009b009b7308 */ /* 0x000ee20000000800 */
[----:B--2---:R-:W-:-:S07]  /*b750*/  FADD.FTZ R5, R199, R5 ;  /* 0x00000005c7057221 */ /* 0x004fce0000010000 */
[----:B------:R-:W2:Y:S01]  /*b760*/  MUFU.EX2 R192, R192 ;  /* 0x000000c000c07308 */ /* 0x000ea20000000800 */
[C---:B0-----:R-:W-:Y:S01]  /*b770*/  FADD.FTZ R17, R153.reuse, R17 ;  /* 0x0000001199117221 */ /* 0x041fe20000010000 */
[----:B------:R-:W-:-:S06]  /*b780*/  F2FP.F16.F32.PACK_AB R198, R153, R198 ;  /* 0x000000c699c6723e */ /* 0x000fcc00000000ff */
[----:B------:R-:W0:Y:S01]  /*b790*/  MUFU.EX2 R193, R193 ;  /* 0x000000c100c17308 */ /* 0x000e220000000800 */
[C---:B---3--:R-:W-:Y:S01]  /*b7a0*/  FADD.FTZ R5, R155.reuse, R5 ;  /* 0x000000059b057221 */ /* 0x048fe20000010000 */
[----:B------:R-:W-:-:S06]  /*b7b0*/  F2FP.F16.F32.PACK_AB R199, R155, R199 ;  /* 0x000000c79bc7723e */ /* 0x000fcc00000000ff */
[----:B------:R-:W3:Y:S01]  /*b7c0*/  MUFU.EX2 R156, R156 ;  /* 0x0000009c009c7308 */ /* 0x000ee20000000800 */
[----:B--2---:R-:W-:-:S07]  /*b7d0*/  FADD.FTZ R17, R192, R17 ;  /* 0x00000011c0117221 */ /* 0x004fce0000010000 */
[----:B-1----:R-:W1:Y:S01]  /*b7e0*/  MUFU.EX2 R158, R163 ;  /* 0x000000a3009e7308 */ /* 0x002e620000000800 */
[----:B0-----:R-:W-:-:S07]  /*b7f0*/  FADD.FTZ R5, R193, R5 ;  /* 0x00000005c1057221 */ /* 0x001fce0000010000 */
[----:B------:R-:W0:Y:S01]  /*b800*/  MUFU.EX2 R194, R194 ;  /* 0x000000c200c27308 */ /* 0x000e220000000800 */
[C---:B---3--:R-:W-:Y:S01]  /*b810*/  FADD.FTZ R17, R156.reuse, R17 ;  /* 0x000000119c117221 */ /* 0x048fe20000010000 */
[----:B------:R-:W-:-:S06]  /*b820*/  F2FP.F16.F32.PACK_AB R192, R156, R192 ;  /* 0x000000c09cc0723e */ /* 0x000fcc00000000ff */
[----:B------:R-:W2:Y:S01]  /*b830*/  MUFU.EX2 R195, R195 ;  /* 0x000000c300c37308 */ /* 0x000ea20000000800 */
[C---:B-1----:R-:W-:Y:S01]  /*b840*/  FADD.FTZ R5, R158.reuse, R5 ;  /* 0x000000059e057221 */ /* 0x042fe20000010000 */
[----:B------:R-:W-:-:S06]  /*b850*/  F2FP.F16.F32.PACK_AB R193, R158, R193 ;  /* 0x000000c19ec1723e */ /* 0x000fcc00000000ff */
        /* <DEDUP_REMOVED lines=9> */
[----:B------:R-:W-:Y:S01]  /*b8f0*/  F2FP.F16.F32.PACK_AB R195, R21, R195 ;  /* 0x000000c315c3723e */ /* 0x000fe200000000ff */
[----:B------:R-:W-:-:S05]  /*b900*/  IMAD.MOV.U32 R21, RZ, RZ, R3 ;  /* 0x000000ffff157224 */ /* 0x000fca00078e0003 */
[----:B------:R-:W0:Y:S01]  /*b910*/  MUFU.EX2 R160, R160 ;  /* 0x000000a000a07308 */ /* 0x000e220000000800 */
[----:B--2---:R-:W-:-:S07]  /*b920*/  FADD.FTZ R17, R188, R17 ;  /* 0x00000011bc117221 */ /* 0x004fce0000010000 */
[----:B------:R-:W2:Y:S01]  /*b930*/  MUFU.EX2 R171, R171 ;  /* 0x000000ab00ab7308 */ /* 0x000ea20000000800 */
[----:B-1----:R-:W-:-:S07]  /*b940*/  FADD.FTZ R5, R170, R5 ;  /* 0x00000005aa057221 */ /* 0x002fce0000010000 */
[----:B------:R-:W1:Y:S01]  /*b950*/  MUFU.EX2 R190, R190 ;  /* 0x000000be00be7308 */ /* 0x000e620000000800 */
[C---:B0-----:R-:W-:Y:S01]  /*b960*/  FADD.FTZ R17, R160.reuse, R17 ;  /* 0x00000011a0117221 */ /* 0x041fe20000010000 */
[----:B------:R-:W-:-:S06]  /*b970*/  F2FP.F16.F32.PACK_AB R188, R160, R188 ;  /* 0x000000bca0bc723e */ /* 0x000fcc00000000ff */
[----:B------:R-:W0:Y:S01]  /*b980*/  MUFU.EX2 R174, R174 ;  /* 0x000000ae00ae7308 */ /* 0x000e220000000800 */
[C---:B--2---:R-:W-:Y:S01]  /*b990*/  FADD.FTZ R5, R171.reuse, R5 ;  /* 0x00000005ab057221 */ /* 0x044fe20000010000 */
[----:B------:R-:W-:-:S06]  /*b9a0*/  F2FP.F16.F32.PACK_AB R189, R171, R170 ;  /* 0x000000aaabbd723e */ /* 0x000fcc00000000ff */
[----:B------:R-:W2:Y:S01]  /*b9b0*/  MUFU.EX2 R161, R161 ;  /* 0x000000a100a17308 */ /* 0x000ea20000000800 */
[----:B-1----:R-:W-:-:S07]  /*b9c0*/  FADD.FTZ R17, R190, R17 ;  /* 0x00000011be117221 */ /* 0x002fce0000010000 */
[----:B------:R-:W1:Y:S01]  /*b9d0*/  MUFU.EX2 R175, R175 ;  /* 0x000000af00af7308 */ /* 0x000e620000000800 */
[----:B0-----:R-:W-:-:S07]  /*b9e0*/  FADD.FTZ R5, R174, R5 ;  /* 0x00000005ae057221 */ /* 0x001fce0000010000 */
[----:B------:R-:W0:Y:S01]  /*b9f0*/  MUFU.EX2 R184, R184 ;  /* 0x000000b800b87308 */ /* 0x000e220000000800 */
[C---:B--2---:R-:W-:Y:S01]  /*ba00*/  FADD.FTZ R17, R161.reuse, R17 ;  /* 0x00000011a1117221 */ /* 0x044fe20000010000 */
        /* <DEDUP_REMOVED lines=15> */
[----:B--2---:R-:W-:-:S07]  /*bb00*/  FADD.FTZ R17, R186, R17 ;  /* 0x00000011ba117221 */ /* 0x004fce0000010000 */
[----:B------:R-:W2:Y:S01]  /*bb10*/  MUFU.EX2 R183, R183 ;  /* 0x000000b700b77308 */ /* 0x000ea20000000800 */
[----:B-1----:R-:W-:Y:S01]  /*bb20*/  FADD.FTZ R152, R182, R5 ;  /* 0x00000005b6987221 */ /* 0x002fe20000010000 */
[C---:B0-----:R-:W-:Y:S01]  /*bb30*/  FADD.FTZ R17, R165.reuse, R17 ;  /* 0x00000011a5117221 */ /* 0x041fe20000010000 */
[----:B------:R-:W-:Y:S02]  /*bb40*/  F2FP.F16.F32.PACK_AB R186, R165, R186 ;  /* 0x000000baa5ba723e */ /* 0x000fe400000000ff */
[C---:B--2---:R-:W-:Y:S01]  /*bb50*/  FADD.FTZ R5, R183.reuse, R152 ;  /* 0x00000098b7057221 */ /* 0x044fe20000010000 */
[----:B------:R-:W-:Y:S01]  /*bb60*/  F2FP.F16.F32.PACK_AB R187, R183, R182 ;  /* 0x000000b6b7bb723e */ /* 0x000fe200000000ff */
[----:B------:R-:W-:Y:S06]  /*bb70*/  @P2 BRA `(.L_x_1273) ;  /* 0xffffffd800302947 */ /* 0x000fec000383ffff */
.L_x_1256:
        /* <DEDUP_REMOVED lines=131> */
.L_x_1274:
[----:B------:R-:W-:Y:S01]  /*c3b0*/  ULEA UR8, UR36, UR37, 0x3 ;  /* 0x0000002524087291 */ /* 0x000fe2000f8e183f */
[----:B------:R-:W-:-:S05]  /*c3c0*/  IMAD.U32 R0, RZ, RZ, UR38 ;  /* 0x00000026ff007e24 */ /* 0x000fca000f8e00ff */
[----:B------:R-:W-:-:S04]  /*c3d0*/  SHF.L.U32 R0, R0, 0x1f, RZ ;  /* 0x0000001f00007819 */ /* 0x000fc800000006ff */
[----:B------:R0:W1:Y:S01]  /*c3e0*/  SYNCS.PHASECHK.TRANS64.TRYWAIT P2, [UR8+0x30850], R0 ;  /* 0x03085000ff0075a7 */ /* 0x0000620008040148 */
[----:B------:R-:W-:Y:S05]  /*c3f0*/  @!P0 BRA `(.L_x_1275) ;  /* 0x0000000000048947 */ /* 0x000fea0003800000 */
[----:B------:R-:W-:Y:S01]  /*c400*/  BPT.TRAP 0x1 ;  /* 0x000000040000795c */ /* 0x000fe20000300000 */
.L_x_1275:
[----:B-1----:R-:W-:Y:S05]  /*c410*/  @P2 BRA `(.L_x_1276) ;  /* 0x0000000000082947 */ /* 0x002fea0003800000 */
[----:B------:R-:W1:Y:S02]  /*c420*/  SYNCS.PHASECHK.TRANS64.TRYWAIT P0, [UR8+0x30850], R0 ;  /* 0x03085000ff0075a7 */ /* 0x000e640008000148 */
[----:B-1----:R-:W-:Y:S05]  /*c430*/  @!P0 BRA `(.L_x_1277) ;  /* 0x000000d800b08947 */ /* 0x002fea0003800000 */
.L_x_1276:
[----:B------:R-:W-:Y:S01]  /*c440*/  UIADD3 UR37, UR37, 0x400, URZ ;  /* 0x0000040025257890 */ /* 0x000fe2000fffe03f */
[----:B------:R-:W-:Y:S01]  /*c450*/  WARPGROUP.ARRIVE ;  /* 0x00000000000079c5 */ /* 0x000fe20000000000 */
[----:B------:R-:W-:Y:S01]  /*c460*/  UMOV UR7, 0x40000040 ;  /* 0x4000004000077882 */ /* 0x000fe20000000000 */
[----:B01----:R-:W0:Y:S01]  /*c470*/  SHFL.BFLY PT, R0, R17, 0x2, 0x1f ;  /* 0x0c401f0011007f89 */ /* 0x003e2200000e0000 */
[----:B------:R-:W-:Y:S01]  /*c480*/  USHF.R.U32.HI UR37, URZ, 0x4, UR37 ;  /* 0x000000043f257899 */ /* 0x000fe20008011625 */
[----:B------:R-:W-:Y:S01]  /*c490*/  IMAD.U32 R11, RZ, RZ, UR8 ;  /* 0x00000008ff0b7e24 */ /* 0x000fe2000f8e00ff */
[----:B------:R-:W-:Y:S01]  /*c4a0*/  R2UR UR9, R232 ;  /* 0x00000000e80972ca */ /* 0x000fe200000e0000 */
[----:B------:R-:W1:Y:S01]  /*c4b0*/  SHFL.BFLY PT, R2, R5, 0x2, 0x1f ;  /* 0x0c401f0005027f89 */ /* 0x000e6200000e0000 */
[----:B------:R-:W-:Y:S01]  /*c4c0*/  ULOP3.LUT UR37, UR37, 0x3fff, URZ, 0xc0, !UPT ;  /* 0x00003fff25257892 */ /* 0x000fe2000f8ec03f */
[----:B------:R-:W-:Y:S02]  /*c4d0*/  @!P1 VIADD R11, R11, 0x30860 ;  /* 0x000308600b0b9836 */ /* 0x000fe40000000000 */
[----:B------:R-:W-:Y:S01]  /*c4e0*/  IMAD.MOV.U32 R6, RZ, RZ, RZ ;  /* 0x000000ffff067224 */ /* 0x000fe200078e00ff */
[----:B------:R-:W-:Y:S01]  /*c4f0*/  ULOP3.LUT UR4, UR37, 0x2000000, URZ, 0xfc, !UPT ;  /* 0x0200000025047892 */ /* 0x000fe2000f8efc3f */
[----:B------:R-:W-:Y:S01]  /*c500*/  IMAD.U32 R13, RZ, RZ, UR5 ;  /* 0x00000005ff0d7e24 */ /* 0x000fe2000f8e00ff */
[----:B------:R-:W-:-:S02]  /*c510*/  @!P1 PRMT R11, RZ, 0x654, R11 ;  /* 0x00000654ff0b9816 */ /* 0x000fc4000000000b */
[----:B------:R-:W-:Y:S02]  /*c520*/  ULEA UR4, UR36, UR4, 0xb ;  /* 0x0000000424047291 */ /* 0x000fe4000f8e583f */
[----:B------:R-:W-:Y:S02]  /*c530*/  UIADD3 UR36, UR36, 0x1, URZ ;  /* 0x0000000124247890 */ /* 0x000fe4000fffe03f */
[----:B------:R-:W-:Y:S02]  /*c540*/  UIADD3 UR9, UR9, 0x1, URZ ;  /* 0x0000000109097890 */ /* 0x000fe4000fffe03f */
[----:B------:R-:W-:Y:S01]  /*c550*/  UISETP.NE.AND UP0, UPT, UR36, 0x2, UPT ;  /* 0x000000022400788c */ /* 0x000fe2000bf05270 */
[----:B------:R-:W-:Y:S02]  /*c560*/  UMOV UR6, UR4 ;  /* 0x0000000400067c82 */ /* 0x000fe40008000000 */
[----:B------:R-:W-:Y:S01]  /*c570*/  HGMMA.64x256x16.F32 R24, R196, gdesc[UR4].tnspB, R24, gsb0 ;  /* 0x43e00004c4187df0 */ /* 0x000fe20008000818 */
[----:B------:R-:W-:Y:S01]  /*c580*/  UIADD3 UR6, UR4, 0x80, URZ ;  /* 0x0000008004067890 */ /* 0x000fe2000fffe03f */
[----:B0-----:R-:W-:Y:S01]  /*c590*/  FADD.FTZ R0, R0, R17 ;  /* 0x0000001100007221 */ /* 0x001fe20000010000 */
[----:B------:R-:W-:Y:S01]  /*c5a0*/  UMOV UR7, 0x40000040 ;  /* 0x4000004000077882 */ /* 0x000fe20000000000 */
[----:B------:R-:W-:-:S02]  /*c5b0*/  IMAD.U32 R232, RZ, RZ, UR9 ;  /* 0x00000009ffe87e24 */ /* 0x000fc4000f8e00ff */
[----:B-1----:R-:W-:Y:S01]  /*c5c0*/  FADD.FTZ R2, R2, R5 ;  /* 0x0000000502027221 */ /* 0x002fe20000010000 */
[----:B------:R-:W-:Y:S01]  /*c5d0*/  IMAD.MOV.U32 R5, RZ, RZ, RZ ;  /* 0x000000ffff057224 */ /* 0x000fe200078e00ff */
[----:B------:R-:W0:Y:S01]  /*c5e0*/  SHFL.BFLY PT, R7, R0, 0x1, 0x1f ;  /* 0x0c201f0000077f89 */ /* 0x000e2200000e0000 */
[----:B------:R-:W-:-:S03]  /*c5f0*/  USEL UR36, UR36, URZ, UP0 ;  /* 0x0000003f24247287 */ /* 0x000fc60008000000 */
[----:B------:R-:W1:Y:S01]  /*c600*/  SHFL.BFLY PT, R9, R2, 0x1, 0x1f ;  /* 0x0c201f0002097f89 */ /* 0x000e6200000e0000 */
[----:B0-----:R-:W-:Y:S01]  /*c610*/  FADD.FTZ R10, R0, R7 ;  /* 0x00000007000a7221 */ /* 0x001fe20000010000 */
[----:B------:R-:W-:Y:S02]  /*c620*/  IMAD.U32 R7, RZ, RZ, UR5 ;  /* 0x00000005ff077e24 */ /* 0x000fe4000f8e00ff */
[----:B------:R-:W-:Y:S02]  /*c630*/  IMAD.MOV.U32 R0, RZ, RZ, -0x800000 ;  /* 0xff800000ff007424 */ /* 0x000fe400078e00ff */
[----:B-1----:R-:W-:Y:S01]  /*c640*/  FADD.FTZ R12, R2, R9 ;  /* 0x00000009020c7221 */ /* 0x002fe20000010000 */
[----:B------:R-:W-:Y:S01]  /*c650*/  FSETP.NE.FTZ.AND P0, PT, R10, RZ, PT ;  /* 0x000000ff0a00720b */ /* 0x000fe20003f15000 */
[----:B------:R-:W-:-:S03]  /*c660*/  IMAD.MOV.U32 R2, RZ, RZ, -0x800000 ;  /* 0xff800000ff027424 */ /* 0x000fc600078e00ff */
[----:B------:R-:W-:-:S09]  /*c670*/  FSETP.NE.FTZ.AND P2, PT, R12, RZ, PT ;  /* 0x000000ff0c00720b */ /* 0x000fd20003f55000 */
        /* <DEDUP_REMOVED lines=23> */
[----:B------:R-:W-:-:S04]  /*c7f0*/  USEL UR4, URZ, 0x1, UP0 ;  /* 0x000000013f047887 */ /* 0x000fc80008000000 */
[----:B------:R-:W-:Y:S01]  /*c800*/  ULOP3.LUT UR38, UR38, UR4, URZ, 0x3c, !UPT ;  /* 0x0000000426267292 */ /* 0x000fe2000f8e3c3f */
[----:B------:R-:W-:Y:S02]  /*c810*/  WARPGROUP.DEPBAR.LE gsb0, 0x0 ;  /* 0x00008000000079c5 */ /* 0x000fe40000010000 */
[----:B------:R-:W-:-:S15]  /*c820*/  WARPGROUP.ARRIVE ;  /* 0x00000000000079c5 */ /* 0x000fde0000000000 */
[----:B------:R-:W-:-:S03]  /*c830*/  NOP ;  /* 0x0000000000007918 */ /* 0x000fc60000000000 */
        /* <DEDUP_REMOVED lines=131> */
.L_x_1207:
        /* <DEDUP_REMOVED lines=11> */
[----:B------:R-:W2:Y:S01]  /*d120*/  LDL R3, [R1+0x60] ;  /* 0x0000600001037983 */ /* 0x000ea20000100800 */
[----:B------:R-:W0:Y:S01]  /*d130*/  S2UR UR4, SR_SWINHI ;  /* 0x00000000000479c3 */ /* 0x000e220000002f00 */
[----:B------:R-:W-:Y:S01]  /*d140*/  IMAD.MOV.U32 R20, RZ, RZ, 0x2 ;  /* 0x00000002ff147424 */ /* 0x000fe200078e00ff */
[----:B------:R-:W-:Y:S01]  /*d150*/  R2UR UR19, R23 ;  /* 0x00000000171372ca */ /* 0x000fe200000e0000 */
[----:B------:R-:W-:Y:S01]  /*d160*/  ULDC.64 UR16, c[0x0][0xc00] ;  /* 0x0003000000107ab9 */ /* 0x000fe20000000a00 */
[----:B------:R-:W-:Y:S01]  /*d170*/  F2FP.F16.F32.PACK_AB R6, R29, R28 ;  /* 0x0000001c1d06723e */ /* 0x000fe200000000ff */
[----:B------:R-:W-:Y:S01]  /*d180*/  ULDC.64 UR12, c[0x0][0xc00] ;  /* 0x00030000000c7ab9 */ /* 0x000fe20000000a00 */
[----:B------:R-:W-:Y:S01]  /*d190*/  F2FP.F16.F32.PACK_AB R7, R31, R30 ;  /* 0x0000001e1f07723e */ /* 0x000fe200000000ff */
[----:B------:R-:W-:Y:S01]  /*d1a0*/  ULDC.64 UR20, c[0x0][0x208] ;  /* 0x0000820000147ab9 */ /* 0x000fe20000000a00 */
[----:B------:R-:W-:Y:S01]  /*d1b0*/  R2UR UR9, R231 ;  /* 0x00000000e70972ca */ /* 0x000fe200000e0000 */
[----:B------:R-:W-:Y:S01]  /*d1c0*/  ULDC.64 UR14, c[0x0][0xc08] ;  /* 0x00030200000e7ab9 */ /* 0x000fe20000000a00 */
[----:B------:R-:W-:Y:S01]  /*d1d0*/  ULDC UR22, c[0x0][0xbe8] ;  /* 0x0002fa0000167ab9 */ /* 0x000fe20000000800 */
[----:B------:R-:W-:-:S02]  /*d1e0*/  R2UR UR18, R201 ;  /* 0x00000000c91272ca */ /* 0x000fc400000e0000 */
[----:B------:R-:W-:-:S08]  /*d1f0*/  R2UR UR26, R202 ;  /* 0x00000000ca1a72ca */ /* 0x000fd000000e0000 */
[----:B------:R-:W-:Y:S01]  /*d200*/  UIMAD.WIDE UR12, UR9, 0x4, UR12 ;  /* 0x00000004090c78a5 */ /* 0x000fe2000f8e020c */
[----:B------:R-:W-:Y:S01]  /*d210*/  UMOV UR10, UR8 ;  /* 0x00000008000a7c82 */ /* 0x000fe20008000000 */
[----:B0-----:R-:W-:Y:S01]  /*d220*/  UMOV UR11, UR4 ;  /* 0x00000004000b7c82 */ /* 0x001fe20008000000 */
[----:B------:R-:W-:Y:S01]  /*d230*/  UISETP.NE.U32.AND UP0, UPT, UR14, URZ, UPT ;  /* 0x0000003f0e00728c */ /* 0x000fe2000bf05070 */
[----:B------:R-:W-:-:S03]  /*d240*/  ULDC UR4, c[0x0][0xad4] ;  /* 0x0002b50000047ab9 */ /* 0x000fc60000000800 */
[----:B------:R-:W-:-:S11]  /*d250*/  UISETP.NE.AND.EX UP0, UPT, UR15, URZ, UPT, UP0 ;  /* 0x0000003f0f00728c */ /* 0x000fd6000bf05300 */
[----:B------:R-:W-:Y:S02]  /*d260*/  @UP0 ULDC.64 UR14, c[0x0][0xc08] ;  /* 0x00030200000e0ab9 */ /* 0x000fe40000000a00 */
[----:B------:R-:W-:Y:S01]  /*d270*/  @UP0 UIMAD.WIDE UR14, UR9, 0x4, UR14 ;  /* 0x00000004090e08a5 */ /* 0x000fe2000f8e020e */
[----:B------:R-:W-:Y:S01]  /*d280*/  BAR.SYNC.DEFER_BLOCKING 0x1, 0x100 ;  /* 0x0044000000007b1d */ /* 0x000fe20000010000 */
[----:B--2---:R-:W-:-:S03]  /*d290*/  IMAD.WIDE R20, R3, R20, UR10 ;  /* 0x0000000a03147e25 */ /* 0x004fc6000f8e0214 */
[C---:B------:R-:W-:Y:S02]  /*d2a0*/  IADD3 R9, P1, R20.reuse, 0x20, RZ ;  /* 0x0000002014097810 */ /* 0x040fe40007f3e0ff */
[C---:B------:R-:W-:Y:S02]  /*d2b0*/  IADD3 R11, P0, R20.reuse, 0x40, RZ ;  /* 0x00000040140b7810 */ /* 0x040fe40007f1e0ff */
[----:B------:R-:W-:Y:S02]  /*d2c0*/  LOP3.LUT R8, R9, 0x380, RZ, 0xc0, !PT ;  /* 0x0000038009087812 */ /* 0x000fe400078ec0ff */
[----:B------:R-:W-:Y:S02]  /*d2d0*/  IADD3 R23, P4, R20, 0x60, RZ ;  /* 0x0000006014177810 */ /* 0x000fe40007f9e0ff */
[----:B------:R-:W-:Y:S02]  /*d2e0*/  LOP3.LUT R10, R11, 0x380, RZ, 0xc0, !PT ;  /* 0x000003800b0a7812 */ /* 0x000fe400078ec0ff */
[----:B------:R-:W-:-:S02]  /*d2f0*/  SHF.R.U64 R8, R8, 0x3, RZ ;  /* 0x0000000308087819 */ /* 0x000fc400000012ff */
[C---:B------:R-:W-:Y:S02]  /*d300*/  IADD3 R155, P6, R20.reuse, 0x4020, RZ ;  /* 0x00004020149b7810 */ /* 0x040fe40007fde0ff */
[----:B------:R-:W-:Y:S02]  /*d310*/  IADD3 R157, P5, R20, 0x4040, RZ ;  /* 0x00004040149d7810 */ /* 0x000fe40007fbe0ff */
[----:B------:R-:W-:Y:S02]  /*d320*/  LOP3.LUT R22, R23, 0x380, RZ, 0xc0, !PT ;  /* 0x0000038017167812 */ /* 0x000fe400078ec0ff */
[----:B------:R-:W-:Y:S02]  /*d330*/  SHF.R.U64 R10, R10, 0x3, RZ ;  /* 0x000000030a0a7819 */ /* 0x000fe400000012ff */
[----:B------:R-:W-:Y:S01]  /*d340*/  LOP3.LUT R8, R8, R9, RZ, 0x3c, !PT ;  /* 0x0000000908087212 */ /* 0x000fe200078e3cff */
[----:B------:R-:W-:Y:S01]  /*d350*/  IMAD.X R9, RZ, RZ, R21, P1 ;  /* 0x000000ffff097224 */ /* 0x000fe200008e0615 */
[----:B------:R-:W-:-:S02]  /*d360*/  LOP3.LUT R154, R155, 0x380, RZ, 0xc0, !PT ;  /* 0x000003809b9a7812 */ /* 0x000fc400078ec0ff */
[----:B------:R-:W-:Y:S02]  /*d370*/  LOP3.LUT R156, R157, 0x380, RZ, 0xc0, !PT ;  /* 0x000003809d9c7812 */ /* 0x000fe400078ec0ff */
[C---:B------:R-:W-:Y:S02]  /*d380*/  LOP3.LUT R5, R20.reuse, 0x380, RZ, 0xc0, !PT ;  /* 0x0000038014057812 */ /* 0x040fe400078ec0ff */
[C---:B------:R-:W-:Y:S02]  /*d390*/  IADD3 R153, P3, R20.reuse, 0x4000, RZ ;  /* 0x0000400014997810 */ /* 0x040fe40007f7e0ff */
[C---:B------:R-:W-:Y:S02]  /*d3a0*/  IADD3 R159, P2, R20.reuse, 0x4060, RZ ;  /* 0x00004060149f7810 */ /* 0x040fe40007f5e0ff */
[----:B------:R-:W-:Y:S02]  /*d3b0*/  IADD3 R161, P1, R20, 0x8000, RZ ;  /* 0x0000800014a17810 */ /* 0x000fe40007f3e0ff */
[----:B------:R-:W-:-:S02]  /*d3c0*/  SHF.R.U64 R22, R22, 0x3, RZ ;  /* 0x0000000316167819 */ /* 0x000fc400000012ff */
[----:B------:R-:W-:Y:S01]  /*d3d0*/  LOP3.LUT R10, R10, R11, RZ, 0x3c, !PT ;  /* 0x0000000b0a0a7212 */ /* 0x000fe200078e3cff */
[----:B------:R-:W-:Y:S01]  /*d3e0*/  IMAD.X R11, RZ, RZ, R21, P0 ;  /* 0x000000ffff0b7224 */ /* 0x000fe200000e0615 */
[----:B------:R-:W-:Y:S02]  /*d3f0*/  SHF.R.U64 R154, R154, 0x3, RZ ;  /* 0x000000039a9a7819 */ /* 0x000fe400000012ff */
[----:B------:R-:W-:Y:S02]  /*d400*/  SHF.R.U64 R156, R156, 0x3, RZ ;  /* 0x000000039c9c7819 */ /* 0x000fe400000012ff */
[----:B------:R-:W-:Y:S02]  /*d410*/  SHF.R.U64 R5, R5, 0x3, RZ ;  /* 0x0000000305057819 */ /* 0x000fe400000012ff */
[----:B------:R-:W-:Y:S02]  /*d420*/  LOP3.LUT R152, R153, 0x380, RZ, 0xc0, !PT ;  /* 0x0000038099987812 */ /* 0x000fe400078ec0ff */
[----:B------:R-:W-:-:S02]  /*d430*/  LOP3.LUT R158, R159, 0x380, RZ, 0xc0, !PT ;  /* 0x000003809f9e7812 */ /* 0x000fc400078ec0ff */
[----:B------:R-:W-:Y:S02]  /*d440*/  IADD3 R163, P0, R20, 0x8020, RZ ;  /* 0x0000802014a37810 */ /* 0x000fe40007f1e0ff */
[----:B------:R-:W-:Y:S02]  /*d450*/  LOP3.LUT R160, R161, 0x380, RZ, 0xc0, !PT ;  /* 0x00000380a1a07812 */ /* 0x000fe400078ec0ff */
[----:B------:R-:W-:Y:S01]  /*d460*/  LOP3.LUT R22, R22, R23, RZ, 0x3c, !PT ;  /* 0x0000001716167212 */ /* 0x000fe200078e3cff */
[--C-:B------:R-:W-:Y:S01]  /*d470*/  IMAD.X R23, RZ, RZ, R21.reuse, P4 ;  /* 0x000000ffff177224 */ /* 0x100fe200020e0615 */
[----:B------:R-:W-:Y:S01]  /*d480*/  LOP3.LUT R154, R154, R155, RZ, 0x3c, !PT ;  /* 0x0000009b9a9a7212 */ /* 0x000fe200078e3cff */
[--C-:B------:R-:W-:Y:S01]  /*d490*/  IMAD.X R155, RZ, RZ, R21.reuse, P6 ;  /* 0x000000ffff9b7224 */ /* 0x100fe200030e0615 */
[----:B------:R-:W-:Y:S01]  /*d4a0*/  LOP3.LUT R156, R156, R157, RZ, 0x3c, !PT ;  /* 0x0000009d9c9c7212 */ /* 0x000fe200078e3cff */
[----:B------:R-:W-:Y:S01]  /*d4b0*/  IMAD.X R157, RZ, RZ, R21, P5 ;  /* 0x000000ffff9d7224 */ /* 0x000fe200028e0615 */
[----:B------:R-:W-:-:S02]  /*d4c0*/  IADD3 R169, P4, R20, 0x8040, RZ ;  /* 0x0000804014a97810 */ /* 0x000fc40007f9e0ff */
[----:B------:R-:W-:Y:S01]  /*d4d0*/  LOP3.LUT R4, R5, R20, RZ, 0x3c, !PT ;  /* 0x0000001405047212 */ /* 0x000fe200078e3cff */
[----:B------:R-:W-:Y:S01]  /*d4e0*/  IMAD.MOV.U32 R5, RZ, RZ, R21 ;  /* 0x000000ffff057224 */ /* 0x000fe200078e0015 */
[----:B------:R-:W-:Y:S02]  /*d4f0*/  SHF.R.U64 R152, R152, 0x3, RZ ;  /* 0x0000000398987819 */ /* 0x000fe400000012ff */
[----:B------:R-:W-:Y:S02]  /*d500*/  SHF.R.U64 R158, R158, 0x3, RZ ;  /* 0x000000039e9e7819 */ /* 0x000fe400000012ff */
[----:B------:R-:W-:Y:S02]  /*d510*/  LOP3.LUT R162, R163, 0x380, RZ, 0xc0, !PT ;  /* 0x00000380a3a27812 */ /* 0x000fe400078ec0ff */
[----:B------:R-:W-:Y:S02]  /*d520*/  SHF.R.U64 R160, R160, 0x3, RZ ;  /* 0x00000003a0a07819 */ /* 0x000fe400000012ff */
[----:B------:R-:W-:-:S02]  /*d530*/  IADD3 R13, P6, R20, 0xc000, RZ ;  /* 0x0000c000140d7810 */ /* 0x000fc40007fde0ff */
[----:B------:R-:W-:Y:S02]  /*d540*/  IADD3 R15, P5, R20, 0xc020, RZ ;  /* 0x0000c020140f7810 */ /* 0x000fe40007fbe0ff */
[----:B------:R-:W-:Y:S02]  /*d550*/  LOP3.LUT R168, R169, 0x380, RZ, 0xc0, !PT ;  /* 0x00000380a9a87812 */ /* 0x000fe400078ec0ff */
[----:B------:R-:W-:Y:S01]  /*d560*/  LOP3.LUT R152, R152, R153, RZ, 0x3c, !PT ;  /* 0x0000009998987212 */ /* 0x000fe200078e3cff */
[--C-:B------:R-:W-:Y:S01]  /*d570*/  IMAD.X R153, RZ, RZ, R21.reuse, P3 ;  /* 0x000000ffff997224 */ /* 0x100fe200018e0615 */
[----:B------:R-:W-:Y:S01]  /*d580*/  LOP3.LUT R158, R158, R159, RZ, 0x3c, !PT ;  /* 0x0000009f9e9e7212 */ /* 0x000fe200078e3cff */
[--C-:B------:R-:W-:Y:S01]  /*d590*/  IMAD.X R159, RZ, RZ, R21.reuse, P2 ;  /* 0x000000ffff9f7224 */ /* 0x100fe200010e0615 */
[----:B------:R-:W-:Y:S02]  /*d5a0*/  SHF.R.U64 R162, R162, 0x3, RZ ;  /* 0x00000003a2a27819 */ /* 0x000fe400000012ff */
[----:B------:R-:W-:Y:S01]  /*d5b0*/  LOP3.LUT R160, R160, R161, RZ, 0x3c, !PT ;  /* 0x000000a1a0a07212 */ /* 0x000fe200078e3cff */
[----:B------:R-:W-:Y:S01]  /*d5c0*/  IMAD.X R161, RZ, RZ, R21, P1 ;  /* 0x000000ffffa17224 */ /* 0x000fe200008e0615 */
[----:B------:R-:W-:-:S02]  /*d5d0*/  LOP3.LUT R12, R13, 0x380, RZ, 0xc0, !PT ;  /* 0x000003800d0c7812 */ /* 0x000fc400078ec0ff */
[----:B------:R-:W-:Y:S02]  /*d5e0*/  LOP3.LUT R14, R15, 0x380, RZ, 0xc0, !PT ;  /* 0x000003800f0e7812 */ /* 0x000fe400078ec0ff */
[----:B------:R-:W-:Y:S02]  /*d5f0*/  MOV R3, R4 ;  /* 0x0000000400037202 */ /* 0x000fe40000000f00 */
[C---:B------:R-:W-:Y:S02]  /*d600*/  IADD3 R171, P3, R20.reuse, 0x8060, RZ ;  /* 0x0000806014ab7810 */ /* 0x040fe40007f7e0ff */
[----:B------:R-:W-:Y:S02]  /*d610*/  F2FP.F16.F32.PACK_AB R4, R25, R24 ;  /* 0x000000181904723e */ /* 0x000fe400000000ff */
[----:B------:R-:W-:Y:S02]  /*d620*/  F2FP.F16.F32.PACK_AB R5, R27, R26 ;  /* 0x0000001a1b05723e */ /* 0x000fe400000000ff */
[----:B------:R-:W-:-:S02]  /*d630*/  IADD3 R167, P2, R20, 0xc040, RZ ;  /* 0x0000c04014a77810 */ /* 0x000fc40007f5e0ff */
[----:B------:R-:W-:Y:S01]  /*d640*/  IADD3 R164, P1, R20, 0xc060, RZ ;  /* 0x0000c06014a47810 */ /* 0x000fe20007f3e0ff */
[----:B------:R0:W-:Y:S01]  /*d650*/  STSM.16.M88.4 [R3], R4 ;  /* 0x0000000403007844 */ /* 0x0001e20000000200 */
[----:B------:R-:W-:Y:S02]  /*d660*/  SHF.R.U64 R168, R168, 0x3, RZ ;  /* 0x00000003a8a87819 */ /* 0x000fe400000012ff */
[----:B------:R-:W-:Y:S01]  /*d670*/  LOP3.LUT R162, R162, R163, RZ, 0x3c, !PT ;  /* 0x000000a3a2a27212 */ /* 0x000fe200078e3cff */
[----:B------:R-:W-:Y:S01]  /*d680*/  IMAD.X R163, RZ, RZ, R21, P0 ;  /* 0x000000ffffa37224 */ /* 0x000fe200000e0615 */
[----:B------:R-:W-:Y:S02]  /*d690*/  SHF.R.U64 R12, R12, 0x3, RZ ;  /* 0x000000030c0c7819 */ /* 0x000fe400000012ff */
[----:B------:R-:W-:Y:S02]  /*d6a0*/  SHF.R.U64 R14, R14, 0x3, RZ ;  /* 0x000000030e0e7819 */ /* 0x000fe400000012ff */
[----:B------:R-:W-:-:S02]  /*d6b0*/  LOP3.LUT R170, R171, 0x380, RZ, 0xc0, !PT ;  /* 0x00000380abaa7812 */ /* 0x000fc400078ec0ff */
[----:B------:R-:W-:Y:S02]  /*d6c0*/  LOP3.LUT R166, R167, 0x380, RZ, 0xc0, !PT ;  /* 0x00000380a7a67812 */ /* 0x000fe400078ec0ff */
[----:B------:R-:W-:Y:S02]  /*d6d0*/  LOP3.LUT R165, R164, 0x380, RZ, 0xc0, !PT ;  /* 0x00000380a4a57812 */ /* 0x000fe400078ec0ff */
[----:B------:R-:W-:Y:S01]  /*d6e0*/  LOP3.LUT R168, R168, R169, RZ, 0x3c, !PT ;  /* 0x000000a9a8a87212 */ /* 0x000fe200078e3cff */
[--C-:B------:R-:W-:Y:S01]  /*d6f0*/  IMAD.X R169, RZ, RZ, R21.reuse, P4 ;  /* 0x000000ffffa97224 */ /* 0x100fe200020e0615 */
[----:B------:R-:W-:Y:S01]  /*d700*/  LOP3.LUT R12, R12, R13, RZ, 0x3c, !PT ;  /* 0x0000000d0c0c7212 */ /* 0x000fe200078e3cff */
[--C-:B------:R-:W-:Y:S01]  /*d710*/  IMAD.X R13, RZ, RZ, R21.reuse, P6 ;  /* 0x000000ffff0d7224 */ /* 0x100fe200030e0615 */
[----:B------:R-:W-:Y:S01]  /*d720*/  LOP3.LUT R14, R14, R15, RZ, 0x3c, !PT ;  /* 0x0000000f0e0e7212 */ /* 0x000fe200078e3cff */
[----:B------:R-:W-:Y:S01]  /*d730*/  IMAD.X R15, RZ, RZ, R21, P5 ;  /* 0x000000ffff0f7224 */ /* 0x000fe200028e0615 */
[----:B------:R-:W-:-:S02]  /*d740*/  MOV R18, R8 ;  /* 0x0000000800127202 */ /* 0x000fc40000000f00 */
[----:B------:R-:W-:Y:S02]  /*d750*/  MOV R20, R10 ;  /* 0x0000000a00147202 */ /* 0x000fe40000000f00 */
[----:B0-----:R-:W-:Y:S02]  /*d760*/  F2FP.F16.F32.PACK_AB R4, R33, R32 ;  /* 0x000000202104723e */ /* 0x001fe400000000ff */
[----:B------:R-:W-:Y:S02]  /*d770*/  F2FP.F16.F32.PACK_AB R5, R35, R34 ;  /* 0x000000222305723e */ /* 0x000fe400000000ff */
[----:B------:R-:W-:Y:S02]  /*d780*/  F2FP.F16.F32.PACK_AB R6, R37, R36 ;  /* 0x000000242506723e */ /* 0x000fe400000000ff */
[----:B------:R-:W-:Y:S02]  /*d790*/  F2FP.F16.F32.PACK_AB R7, R39, R38 ;  /* 0x000000262707723e */ /* 0x000fe400000000ff */
[----:B------:R-:W-:-:S02]  /*d7a0*/  MOV R173, R156 ;  /* 0x0000009c00ad7202 */ /* 0x000fc40000000f00 */
[----:B------:R-:W-:Y:S01]  /*d7b0*/  MOV R174, R158 ;  /* 0x0000009e00ae7202 */ /* 0x000fe20000000f00 */
[----:B------:R0:W-:Y:S01]  /*d7c0*/  STSM.16.M88.4 [R18], R4 ;  /* 0x0000000412007844 */ /* 0x0001e20000000200 */
[----:B------:R-:W-:Y:S02]  /*d7d0*/  F2FP.F16.F32.PACK_AB R8, R41, R40 ;  /* 0x000000282908723e */ /* 0x000fe400000000ff */
[----:B------:R-:W-:Y:S02]  /*d7e0*/  F2FP.F16.F32.PACK_AB R9, R43, R42 ;  /* 0x0000002a2b09723e */ /* 0x000fe400000000ff */
[----:B------:R-:W-:Y:S02]  /*d7f0*/  F2FP.F16.F32.PACK_AB R10, R45, R44 ;  /* 0x0000002c2d0a723e */ /* 0x000fe400000000ff */
[----:B------:R-:W-:Y:S02]  /*d800*/  F2FP.F16.F32.PACK_AB R11, R47, R46 ;  /* 0x0000002e2f0b723e */ /* 0x000fe400000000ff */
[----:B------:R-:W-:-:S02]  /*d810*/  SHF.R.U64 R170, R170, 0x3, RZ ;  /* 0x00000003aaaa7819 */ /* 0x000fc400000012ff */
[----:B------:R-:W-:Y:S01]  /*d820*/  SHF.R.U64 R166, R166, 0x3, RZ ;  /* 0x00000003a6a67819 */ /* 0x000fe200000012ff */
[----:B------:R1:W-:Y:S01]  /*d830*/  STSM.16.M88.4 [R20], R8 ;  /* 0x0000000814007844 */ /* 0x0003e20000000200 */
[----:B------:R-:W-:Y:S02]  /*d840*/  SHF.R.U64 R165, R165, 0x3, RZ ;  /* 0x00000003a5a57819 */ /* 0x000fe400000012ff */
[----:B------:R-:W-:Y:S02]  /*d850*/  MOV R22, R22 ;  /* 0x0000001600167202 */ /* 0x000fe40000000f00 */
[----:B------:R-:W-:Y:S02]  /*d860*/  MOV R3, R160 ;  /* 0x000000a000037202 */ /* 0x000fe40000000f00 */
[----:B------:R-:W-:Y:S02]  /*d870*/  MOV R17, R162 ;  /* 0x000000a200117202 */ /* 0x000fe40000000f00 */
[----:B------:R-:W-:-:S02]  /*d880*/  F2FP.F16.F32.PACK_AB R156, R49, R48 ;  /* 0x00000030319c723e */ /* 0x000fc400000000ff */
[----:B------:R-:W-:Y:S02]  /*d890*/  F2FP.F16.F32.PACK_AB R157, R51, R50 ;  /* 0x00000032339d723e */ /* 0x000fe400000000ff */
[----:B------:R-:W-:Y:S02]  /*d8a0*/  F2FP.F16.F32.PACK_AB R158, R53, R52 ;  /* 0x00000034359e723e */ /* 0x000fe400000000ff */
[----:B------:R-:W-:Y:S02]  /*d8b0*/  F2FP.F16.F32.PACK_AB R159, R55, R54 ;  /* 0x00000036379f723e */ /* 0x000fe400000000ff */
[----:B------:R-:W-:Y:S02]  /*d8c0*/  MOV R152, R152 ;  /* 0x0000009800987202 */ /* 0x000fe40000000f00 */
[----:B------:R-:W-:Y:S01]  /*d8d0*/  F2FP.F16.F32.PACK_AB R160, R57, R56 ;  /* 0x0000003839a0723e */ /* 0x000fe200000000ff */
[----:B------:R2:W-:Y:S01]  /*d8e0*/  STSM.16.M88.4 [R22], R156 ;  /* 0x0000009c16007844 */ /* 0x0005e20000000200 */
[----:B------:R-:W-:-:S02]  /*d8f0*/  F2FP.F16.F32.PACK_AB R161, R59, R58 ;  /* 0x0000003a3ba1723e */ /* 0x000fc400000000ff */
[----:B------:R-:W-:Y:S02]  /*d900*/  F2FP.F16.F32.PACK_AB R162, R61, R60 ;  /* 0x0000003c3da2723e */ /* 0x000fe400000000ff */
[----:B------:R-:W-:Y:S02]  /*d910*/  F2FP.F16.F32.PACK_AB R163, R63, R62 ;  /* 0x0000003e3fa3723e */ /* 0x000fe400000000ff */
[----:B------:R-:W-:Y:S02]  /*d920*/  MOV R169, R168 ;  /* 0x000000a800a97202 */ /* 0x000fe40000000f00 */
[----:B------:R-:W-:Y:S01]  /*d930*/  LOP3.LUT R170, R170, R171, RZ, 0x3c, !PT ;  /* 0x000000abaaaa7212 */ /* 0x000fe200078e3cff */
[--C-:B------:R-:W-:Y:S01]  /*d940*/  IMAD.X R171, RZ, RZ, R21.reuse, P3 ;  /* 0x000000ffffab7224 */ /* 0x100fe200018e0615 */
[----:B------:R-:W-:Y:S01]  /*d950*/  LOP3.LUT R166, R166, R167, RZ, 0x3c, !PT ;  /* 0x000000a7a6a67212 */ /* 0x000fe200078e3cff */
[--C-:B------:R-:W-:Y:S01]  /*d960*/  IMAD.X R167, RZ, RZ, R21.reuse, P2 ;  /* 0x000000ffffa77224 */ /* 0x100fe200010e0615 */
[----:B------:R-:W-:Y:S01]  /*d970*/  LOP3.LUT R164, R165, R164, RZ, 0x3c, !PT ;  /* 0x000000a4a5a47212 */ /* 0x000fe200078e3cff */
[----:B------:R-:W-:Y:S01]  /*d980*/  IMAD.X R165, RZ, RZ, R21, P1 ;  /* 0x000000ffffa57224 */ /* 0x000fe200008e0615 */
[----:B0-----:R-:W-:Y:S01]  /*d990*/  MOV R18, R12 ;  /* 0x0000000c00127202 */ /* 0x001fe20000000f00 */
[----:B------:R0:W-:Y:S01]  /*d9a0*/  STSM.16.M88.4 [R152], R160 ;  /* 0x000000a098007844 */ /* 0x0001e20000000200 */
[----:B------:R-:W-:-:S02]  /*d9b0*/  MOV R168, R14 ;  /* 0x0000000e00a87202 */ /* 0x000fc40000000f00 */
[----:B------:R-:W-:Y:S02]  /*d9c0*/  MOV R172, R154 ;  /* 0x0000009a00ac7202 */ /* 0x000fe40000000f00 */
[----:B------:R-:W-:Y:S02]  /*d9d0*/  F2FP.F16.F32.PACK_AB R12, R65, R64 ;  /* 0x00000040410c723e */ /* 0x000fe400000000ff */
[----:B------:R-:W-:Y:S02]  /*d9e0*/  F2FP.F16.F32.PACK_AB R13, R67, R66 ;  /* 0x00000042430d723e */ /* 0x000fe400000000ff */
[----:B------:R-:W-:Y:S02]  /*d9f0*/  F2FP.F16.F32.PACK_AB R14, R69, R68 ;  /* 0x00000044450e723e */ /* 0x000fe400000000ff */
[----:B------:R-:W-:Y:S02]  /*da00*/  F2FP.F16.F32.PACK_AB R15, R71, R70 ;  /* 0x00000046470f723e */ /* 0x000fe400000000ff */
[----:B-1----:R-:W-:-:S02]  /*da10*/  F2FP.F16.F32.PACK_AB R20, R73, R72 ;  /* 0x000000484914723e */ /* 0x002fc400000000ff */
[----:B------:R-:W-:Y:S01]  /*da20*/  F2FP.F16.F32.PACK_AB R21, R75, R74 ;  /* 0x0000004a4b15723e */ /* 0x000fe200000000ff */
[----:B------:R1:W-:Y:S01]  /*da30*/  STSM.16.M88.4 [R172], R12 ;  /* 0x0000000cac007844 */ /* 0x0003e20000000200 */
[----:B--2---:R-:W-:Y:S02]  /*da40*/  F2FP.F16.F32.PACK_AB R22, R77, R76 ;  /* 0x0000004c4d16723e */ /* 0x004fe400000000ff */
[----:B------:R-:W-:Y:S02]  /*da50*/  F2FP.F16.F32.PACK_AB R23, R79, R78 ;  /* 0x0000004e4f17723e */ /* 0x000fe400000000ff */
[----:B0-----:R-:W-:Y:S02]  /*da60*/  F2FP.F16.F32.PACK_AB R152, R81, R80 ;  /* 0x000000505198723e */ /* 0x001fe400000000ff */
[----:B------:R-:W-:Y:S01]  /*da70*/  F2FP.F16.F32.PACK_AB R153, R83, R82 ;  /* 0x000000525399723e */ /* 0x000fe200000000ff */
[----:B------:R0:W-:Y:S01]  /*da80*/  STSM.16.M88.4 [R173], R20 ;  /* 0x00000014ad007844 */ /* 0x0001e20000000200 */
[----:B------:R-:W-:-:S02]  /*da90*/  F2FP.F16.F32.PACK_AB R154, R85, R84 ;  /* 0x00000054559a723e */ /* 0x000fc400000000ff */
[----:B------:R-:W-:Y:S02]  /*daa0*/  F2FP.F16.F32.PACK_AB R155, R87, R86 ;  /* 0x00000056579b723e */ /* 0x000fe400000000ff */
[----:B------:R-:W-:Y:S02]  /*dab0*/  F2FP.F16.F32.PACK_AB R4, R89, R88 ;  /* 0x000000585904723e */ /* 0x000fe400000000ff */
[----:B------:R-:W-:Y:S01]  /*dac0*/  F2FP.F16.F32.PACK_AB R5, R91, R90 ;  /* 0x0000005a5b05723e */ /* 0x000fe200000000ff */
[----:B------:R2:W-:Y:S01]  /*dad0*/  STSM.16.M88.4 [R174], R152 ;  /* 0x00000098ae007844 */ /* 0x0005e20000000200 */
[----:B------:R-:W-:Y:S02]  /*dae0*/  F2FP.F16.F32.PACK_AB R6, R93, R92 ;  /* 0x0000005c5d06723e */ /* 0x000fe400000000ff */
[----:B------:R-:W-:Y:S02]  /*daf0*/  F2FP.F16.F32.PACK_AB R7, R95, R94 ;  /* 0x0000005e5f07723e */ /* 0x000fe400000000ff */
[----:B------:R-:W-:-:S02]  /*db00*/  F2FP.F16.F32.PACK_AB R8, R97, R96 ;  /* 0x000000606108723e */ /* 0x000fc400000000ff */
[----:B------:R-:W-:Y:S01]  /*db10*/  F2FP.F16.F32.PACK_AB R9, R99, R98 ;  /* 0x000000626309723e */ /* 0x000fe200000000ff */
[----:B------:R-:W-:Y:S01]  /*db20*/  STSM.16.M88.4 [R3], R4 ;  /* 0x0000000403007844 */ /* 0x000fe20000000200 */
[----:B------:R-:W-:Y:S02]  /*db30*/  F2FP.F16.F32.PACK_AB R10, R101, R100 ;  /* 0x00000064650a723e */ /* 0x000fe400000000ff */
[----:B------:R-:W-:Y:S02]  /*db40*/  F2FP.F16.F32.PACK_AB R11, R103, R102 ;  /* 0x00000066670b723e */ /* 0x000fe400000000ff */
[----:B-1----:R-:W-:Y:S02]  /*db50*/  F2FP.F16.F32.PACK_AB R12, R105, R104 ;  /* 0x00000068690c723e */ /* 0x002fe400000000ff */
[----:B------:R-:W-:Y:S01]  /*db60*/  F2FP.F16.F32.PACK_AB R13, R107, R106 ;  /* 0x0000006a6b0d723e */ /* 0x000fe200000000ff */
[----:B------:R-:W-:Y:S01]  /*db70*/  STSM.16.M88.4 [R17], R8 ;  /* 0x0000000811007844 */ /* 0x000fe20000000200 */
[----:B------:R-:W-:-:S02]  /*db80*/  F2FP.F16.F32.PACK_AB R14, R109, R108 ;  /* 0x0000006c6d0e723e */ /* 0x000fc400000000ff */
[----:B------:R-:W-:Y:S02]  /*db90*/  F2FP.F16.F32.PACK_AB R15, R111, R110 ;  /* 0x0000006e6f0f723e */ /* 0x000fe400000000ff */
[----:B------:R-:W-:Y:S02]  /*dba0*/  MOV R170, R170 ;  /* 0x000000aa00aa7202 */ /* 0x000fe40000000f00 */
[----:B0-----:R-:W-:Y:S01]  /*dbb0*/  F2FP.F16.F32.PACK_AB R20, R113, R112 ;  /* 0x000000707114723e */ /* 0x001fe200000000ff */
[----:B------:R0:W-:Y:S01]  /*dbc0*/  STSM.16.M88.4 [R169], R12 ;  /* 0x0000000ca9007844 */ /* 0x0001e20000000200 */
[----:B------:R-:W-:Y:S02]  /*dbd0*/  F2FP.F16.F32.PACK_AB R21, R115, R114 ;  /* 0x000000727315723e */ /* 0x000fe400000000ff */
[----:B------:R-:W-:Y:S02]  /*dbe0*/  F2FP.F16.F32.PACK_AB R22, R117, R116 ;  /* 0x000000747516723e */ /* 0x000fe400000000ff */
[----:B------:R-:W-:-:S02]  /*dbf0*/  F2FP.F16.F32.PACK_AB R23, R119, R118 ;  /* 0x000000767717723e */ /* 0x000fc400000000ff */
[----:B--2---:R-:W-:Y:S02]  /*dc00*/  F2FP.F16.F32.PACK_AB R152, R121, R120 ;  /* 0x000000787998723e */ /* 0x004fe400000000ff */
[----:B------:R-:W-:Y:S01]  /*dc10*/  F2FP.F16.F32.PACK_AB R153, R123, R122 ;  /* 0x0000007a7b99723e */ /* 0x000fe200000000ff */
[----:B------:R-:W-:Y:S01]  /*dc20*/  STSM.16.M88.4 [R170], R20 ;  /* 0x00000014aa007844 */ /* 0x000fe20000000200 */
[----:B------:R-:W-:Y:S02]  /*dc30*/  F2FP.F16.F32.PACK_AB R154, R125, R124 ;  /* 0x0000007c7d9a723e */ /* 0x000fe400000000ff */
[----:B------:R-:W-:Y:S02]  /*dc40*/  F2FP.F16.F32.PACK_AB R155, R127, R126 ;  /* 0x0000007e7f9b723e */ /* 0x000fe400000000ff */
[----:B------:R-:W-:Y:S01]  /*dc50*/  F2FP.F16.F32.PACK_AB R156, R129, R128 ;  /* 0x00000080819c723e */ /* 0x000fe200000000ff */
[----:B0-----:R-:W-:Y:S01]  /*dc60*/  IMAD.U32 R12, RZ, RZ, UR12 ;  /* 0x0000000cff0c7e24 */ /* 0x001fe2000f8e00ff */
[----:B------:R-:W-:Y:S01]  /*dc70*/  F2FP.F16.F32.PACK_AB R157, R131, R130 ;  /* 0x00000082839d723e */ /* 0x000fe200000000ff */
[----:B------:R-:W-:Y:S01]  /*dc80*/  STSM.16.M88.4 [R18], R152 ;  /* 0x0000009812007844 */ /* 0x000fe20000000200 */
[----:B------:R-:W-:Y:S01]  /*dc90*/  F2FP.F16.F32.PACK_AB R158, R133, R132 ;  /* 0x00000084859e723e */ /* 0x000fe200000000ff */
[----:B------:R-:W-:Y:S01]  /*dca0*/  IMAD.U32 R13, RZ, RZ, UR13 ;  /* 0x0000000dff0d7e24 */ /* 0x000fe2000f8e00ff */
[----:B------:R-:W-:-:S02]  /*dcb0*/  F2FP.F16.F32.PACK_AB R159, R135, R134 ;  /* 0x00000086879f723e */ /* 0x000fc400000000ff */
[----:B------:R-:W-:Y:S02]  /*dcc0*/  MOV R166, R166 ;  /* 0x000000a600a67202 */ /* 0x000fe40000000f00 */
[----:B------:R-:W-:Y:S01]  /*dcd0*/  F2FP.F16.F32.PACK_AB R4, R137, R136 ;  /* 0x000000888904723e */ /* 0x000fe200000000ff */
[----:B------:R-:W-:Y:S01]  /*dce0*/  STSM.16.M88.4 [R168], R156 ;  /* 0x0000009ca8007844 */ /* 0x000fe20000000200 */
[----:B------:R-:W-:Y:S02]  /*dcf0*/  F2FP.F16.F32.PACK_AB R5, R139, R138 ;  /* 0x0000008a8b05723e */ /* 0x000fe400000000ff */
[----:B------:R-:W-:Y:S02]  /*dd00*/  F2FP.F16.F32.PACK_AB R6, R141, R140 ;  /* 0x0000008c8d06723e */ /* 0x000fe400000000ff */
[----:B------:R-:W-:Y:S02]  /*dd10*/  F2FP.F16.F32.PACK_AB R7, R143, R142 ;  /* 0x0000008e8f07723e */ /* 0x000fe400000000ff */
[----:B------:R-:W-:-:S02]  /*dd20*/  MOV R164, R164 ;  /* 0x000000a400a47202 */ /* 0x000fc40000000f00 */
[----:B------:R-:W-:Y:S01]  /*dd30*/  F2FP.F16.F32.PACK_AB R8, R145, R144 ;  /* 0x000000909108723e */ /* 0x000fe200000000ff */
[----:B------:R0:W-:Y:S01]  /*dd40*/  STSM.16.M88.4 [R166], R4 ;  /* 0x00000004a6007844 */ /* 0x0001e20000000200 */
[----:B------:R-:W-:Y:S02]  /*dd50*/  F2FP.F16.F32.PACK_AB R9, R147, R146 ;  /* 0x000000929309723e */ /* 0x000fe400000000ff */
[----:B------:R-:W-:Y:S02]  /*dd60*/  F2FP.F16.F32.PACK_AB R10, R149, R148 ;  /* 0x00000094950a723e */ /* 0x000fe400000000ff */
[----:B------:R-:W-:Y:S02]  /*dd70*/  F2FP.F16.F32.PACK_AB R11, R151, R150 ;  /* 0x00000096970b723e */ /* 0x000fe400000000ff */
[----:B------:R-:W-:-:S03]  /*dd80*/  ISETP.NE.U32.AND P0, PT, RZ, UR16, PT ;  /* 0x00000010ff007c0c */ /* 0x000fc6000bf05070 */
[----:B------:R1:W-:Y:S01]  /*dd90*/  STSM.16.M88.4 [R164], R8 ;  /* 0x00000008a4007844 */ /* 0x0003e20000000200 */
[----:B------:R-:W-:Y:S01]  /*dda0*/  BAR.SYNC.DEFER_BLOCKING 0x1, 0x100 ;  /* 0x0044000000007b1d */ /* 0x000fe20000010000 */
[----:B------:R-:W-:-:S13]  /*ddb0*/  ISETP.NE.AND.EX P0, PT, RZ, UR17, PT, P0 ;  /* 0x00000011ff007c0c */ /* 0x000fda000bf05300 */
[----:B------:R-:W2:Y:S01]  /*ddc0*/  @P0 LDG.E R12, desc[UR20][R12.64] ;  /* 0x000000140c0c0981 */ /* 0x000ea2000c1e1900 */
[----:B------:R-:W-:Y:S01]  /*ddd0*/  PLOP3.LUT P4, PT, PT, PT, UP0, 0x80, 0x0 ;  /* 0x000000000000781c */ /* 0x000fe20003f8f008 */
[----:B0-----:R-:W-:Y:S02]  /*dde0*/  IMAD.U32 R4, RZ, RZ, UR14 ;  /* 0x0000000eff047e24 */ /* 0x001fe4000f8e00ff */
[----:B------:R-:W-:-:S10]  /*ddf0*/  IMAD.U32 R5, RZ, RZ, UR15 ;  /* 0x0000000fff057e24 */ /* 0x000fd4000f8e00ff */
[----:B------:R0:W3:Y:S01]  /*de00*/  @P4 LDG.E R3, desc[UR20][R4.64] ;  /* 0x0000001404034981 */ /* 0x0000e2000c1e1900 */
[----:B------:R-:W-:Y:S01]  /*de10*/  UISETP.NE.AND UP0, UPT, UR19, URZ, UPT ;  /* 0x0000003f1300728c */ /* 0x000fe2000bf05270 */
[----:B------:R-:W-:Y:S01]  /*de20*/  VIADD R14, R19, UR61 ;  /* 0x0000003d130e7c36 */ /* 0x000fe20008000000 */
[----:B------:R-:W-:Y:S02]  /*de30*/  UISETP.NE.AND UP1, UPT, UR22, 0x1, UPT ;  /* 0x000000011600788c */ /* 0x000fe4000bf25270 */
[----:B------:R-:W-:Y:S01]  /*de40*/  USEL UR4, UR19, UR4, UP0 ;  /* 0x0000000413047287 */ /* 0x000fe20008000000 */
[----:B------:R-:W-:Y:S01]  /*de50*/  UMOV UR25, 0x9b8 ;  /* 0x000009b800197882 */ /* 0x000fe20000000000 */
[----:B------:R-:W-:Y:S02]  /*de60*/  UISETP.NE.U32.AND UP0, UPT, UR16, URZ, UPT ;  /* 0x0000003f1000728c */ /* 0x000fe4000bf05070 */
[----:B------:R-:W-:Y:S01]  /*de70*/  PLOP3.LUT P1, PT, PT, PT, UP1, 0x80, 0x0 ;  /* 0x000000000000781c */ /* 0x000fe20003f2f018 */
[----:B------:R-:W-:Y:S01]  /*de80*/  UISETP.GT.AND UP2, UPT, UR4, 0x1, UPT ;  /* 0x000000010400788c */ /* 0x000fe2000bf44270 */
[----:B0-----:R-:W-:Y:S01]  /*de90*/  IMAD.MOV.U32 R5, RZ, RZ, R14 ;  /* 0x000000ffff057224 */ /* 0x001fe200078e000e */
[----:B------:R-:W-:-:S02]  /*dea0*/  UISETP.NE.AND.EX UP0, UPT, UR17, URZ, UPT, UP0 ;  /* 0x0000003f1100728c */ /* 0x000fc4000bf05300 */
[----:B------:R-:W-:Y:S01]  /*deb0*/  USEL UR25, UR25, 0x978, UP2 ;  /* 0x0000097819197887 */ /* 0x000fe20009000000 */
[----:B------:R-:W-:Y:S01]  /*dec0*/  UMOV UR4, URZ ;  /* 0x0000003f00047c82 */ /* 0x000fe20008000000 */
[----:B------:R-:W-:Y:S02]  /*ded0*/  USHF.R.S32.HI UR14, URZ, 0x1f, UR9 ;  /* 0x0000001f3f0e7899 */ /* 0x000fe40008011409 */
[----:B------:R-:W-:Y:S02]  /*dee0*/  USEL UR9, UR9, URZ, !UP0 ;  /* 0x0000003f09097287 */ /* 0x000fe4000c000000 */
[----:B------:R-:W-:Y:S01]  /*def0*/  USEL UR23, UR18, URZ, UP2 ;  /* 0x0000003f12177287 */ /* 0x000fe20009000000 */
[----:B------:R-:W-:Y:S01]  /*df00*/  @UP1 ULDC UR27, c[0x0][0xbec] ;  /* 0x0002fb00001b1ab9 */ /* 0x000fe20000000800 */
[----:B------:R-:W-:Y:S01]  /*df10*/  USEL UR24, UR14, URZ, !UP0 ;  /* 0x0000003f0e187287 */ /* 0x000fe2000c000000 */
[----:B------:R-:W-:-:S03]  /*df20*/  @P1 IMAD.HI.U32 R4, R14, UR27, RZ ;  /* 0x0000001b0e041c27 */ /* 0x000fc6000f8e00ff */
[----:B------:R-:W-:Y:S01]  /*df30*/  ULDC.64 UR18, c[0x0][UR25+0x220] ;  /* 0x0000880019127abb */ /* 0x000fe20008000a00 */
[----:B------:R-:W-:Y:S01]  /*df40*/  ULDC.64 UR16, c[0x0][UR25+0x218] ;  /* 0x0000860019107abb */ /* 0x000fe20008000a00 */
[----:B------:R-:W-:Y:S01]  /*df50*/  UIMAD UR19, UR19, UR9, URZ ;  /* 0x00000009131372a4 */ /* 0x000fe2000f8e023f */
[----:B------:R-:W-:Y:S01]  /*df60*/  ULDC.64 UR20, c[0x0][UR25+0x228] ;  /* 0x00008a0019147abb */ /* 0x000fe20008000a00 */
[----:B------:R-:W-:Y:S01]  /*df70*/  UIMAD.WIDE.U32 UR14, UR16, UR26, URZ ;  /* 0x0000001a100e72a5 */ /* 0x000fe2000f8e003f */
[----:B------:R-:W-:Y:S01]  /*df80*/  @UP1 ULDC UR30, c[0x0][0xbf0] ;  /* 0x0002fc00001e1ab9 */ /* 0x000fe20000000800 */
[----:B------:R-:W-:Y:S01]  /*df90*/  UIMAD UR26, UR17, UR26, URZ ;  /* 0x0000001a111a72a4 */ /* 0x000fe2000f8e023f */
[----:B------:R-:W-:Y:S01]  /*dfa0*/  @P1 SHF.R.U32.HI R5, RZ, UR30, R4 ;  /* 0x0000001eff051c19 */ /* 0x000fe20008011604 */
[----:B------:R-:W-:Y:S02]  /*dfb0*/  UIMAD.WIDE.U32 UR28, UR20, UR23, URZ ;  /* 0x00000017141c72a5 */ /* 0x000fe4000f8e003f */
[----:B------:R-:W-:-:S02]  /*dfc0*/  UIMAD.WIDE.U32 UR16, UR18, UR9, URZ ;  /* 0x00000009121072a5 */ /* 0x000fc4000f8e003f */
[----:B------:R-:W-:Y:S01]  /*dfd0*/  UIMAD UR20, UR21, UR23, URZ ;  /* 0x00000017151472a4 */ /* 0x000fe2000f8e023f */
[----:B------:R-:W-:Y:S01]  /*dfe0*/  IMAD.MOV R7, RZ, RZ, -R5 ;  /* 0x000000ffff077224 */ /* 0x000fe200078e0a05 */
[----:B------:R-:W-:Y:S01]  /*dff0*/  UIMAD UR19, UR18, UR24, UR19 ;  /* 0x00000018121372a4 */ /* 0x000fe2000f8e0213 */
[----:B------:R-:W-:Y:S01]  /*e000*/  IMAD.U32 R4, RZ, RZ, UR28 ;  /* 0x0000001cff047e24 */ /* 0x000fe2000f8e00ff */
[----:B------:R-:W-:Y:S01]  /*e010*/  UIADD3 UR20, UR29, UR20, URZ ;  /* 0x000000141d147290 */ /* 0x000fe2000fffe03f */
[----:B------:R-:W-:Y:S01]  /*e020*/  IMAD R7, R7, UR22, R14 ;  /* 0x0000001607077c24 */ /* 0x000fe2000f8e020e */
[----:B------:R-:W-:Y:S02]  /*e030*/  UIADD3 UR19, UR17, UR19, URZ ;  /* 0x0000001311137290 */ /* 0x000fe4000fffe03f */
[----:B------:R-:W-:Y:S02]  /*e040*/  UIADD3 UR26, UR15, UR26, URZ ;  /* 0x0000001a0f1a7290 */ /* 0x000fe4000fffe03f */
[----:B-1----:R-:W-:Y:S01]  /*e050*/  IMAD.U32 R8, RZ, RZ, UR20 ;  /* 0x00000014ff087e24 */ /* 0x002fe2000f8e00ff */
[----:B------:R-:W-:-:S02]  /*e060*/  SHF.R.S32.HI R6, RZ, 0x1f, R7 ;  /* 0x0000001fff067819 */ /* 0x000fc40000011407 */
[----:B--2---:R-:W-:-:S13]  /*e070*/  @P0 R2UR UR4, R12 ;  /* 0x000000000c0402ca */ /* 0x004fda00000e0000 */
[----:B------:R-:W-:Y:S02]  /*e080*/  UIADD3 UR14, UP0, UP3, UR16, UR14, UR4 ;  /* 0x0000000e100e7290 */ /* 0x000fe4000fb1e004 */
[----:B------:R-:W-:-:S04]  /*e090*/  USHF.R.S32.HI UR17, URZ, 0x1f, UR4 ;  /* 0x0000001f3f117899 */ /* 0x000fc80008011404 */
[----:B------:R-:W-:Y:S01]  /*e0a0*/  UIADD3.X UR16, UR19, UR26, UR17, UP0, UP3 ;  /* 0x0000001a13107290 */ /* 0x000fe200087e6411 */
[----:B------:R-:W-:Y:S01]  /*e0b0*/  IADD3 R4, P2, P3, R5, UR14, R4 ;  /* 0x0000000e05047c10 */ /* 0x000fe2000fb5e004 */
[----:B------:R-:W-:Y:S01]  /*e0c0*/  ULDC.64 UR14, c[0x0][UR25+0x210] ;  /* 0x00008400190e7abb */ /* 0x000fe20008000a00 */
[----:B------:R-:W-:Y:S01]  /*e0d0*/  SHF.R.S32.HI R5, RZ, 0x1f, R5 ;  /* 0x0000001fff057819 */ /* 0x000fe20000011405 */
[----:B------:R-:W-:Y:S01]  /*e0e0*/  IMAD R9, R7, UR15, RZ ;  /* 0x0000000f07097c24 */ /* 0x000fe2000f8e02ff */
[----:B------:R-:W-:Y:S01]  /*e0f0*/  ULDC.64 UR18, c[0x0][0xba8] ;  /* 0x0002ea0000127ab9 */ /* 0x000fe20000000a00 */
[----:B------:R-:W-:Y:S01]  /*e100*/  @!UP2 ULDC UR18, c[0x0][0xb50] ;  /* 0x0002d4000012aab9 */ /* 0x000fe20000000800 */
[----:B------:R-:W-:Y:S01]  /*e110*/  IADD3.X R5, R5, UR16, R8, P2, P3 ;  /* 0x0000001005057c10 */ /* 0x000fe200097e6408 */
[----:B------:R-:W-:Y:S01]  /*e120*/  IMAD R9, R6, UR14, R9 ;  /* 0x0000000e06097c24 */ /* 0x000fe2000f8e0209 */
[----:B------:R-:W-:Y:S01]  /*e130*/  @!UP2 ULDC UR19, c[0x0][0xb54] ;  /* 0x0002d5000013aab9 */ /* 0x000fe20000000800 */
[----:B------:R-:W-:Y:S01]  /*e140*/  IMAD.WIDE.U32 R4, R7, UR14, R4 ;  /* 0x0000000e07047c25 */ /* 0x000fe2000f8e0004 */
[----:B------:R-:W-:Y:S01]  /*e150*/  ULDC UR14, c[0x0][0xa88] ;  /* 0x0002a200000e7ab9 */ /* 0x000fe20000000800 */
[----:B---3--:R-:W-:-:S02]  /*e160*/  @P4 R2UR UR14, R3 ;  /* 0x00000000030e42ca */ /* 0x008fc400000e0000 */
[----:B------:R-:W-:Y:S01]  /*e170*/  IMAD.IADD R5, R5, 0x1, R9 ;  /* 0x0000000105057824 */ /* 0x000fe200078e0209 */
[----:B------:R-:W-:-:S04]  /*e180*/  LEA R9, P2, R4, UR18, 0x2 ;  /* 0x0000001204097c11 */ /* 0x000fc8000f8410ff */
[----:B------:R-:W-:Y:S01]  /*e190*/  LEA.HI.X R10, R4, UR19, R5, 0x2, P2 ;  /* 0x00000013040a7c11 */ /* 0x000fe200090f1405 */
[----:B------:R-:W-:Y:S08]  /*e1a0*/  @P4 BRA `(.L_x_1280) ;  /* 0x00000000002c4947 */ /* 0x000ff00003800000 */
[----:B------:R-:W-:Y:S05]  /*e1b0*/  @!P0 BRA `(.L_x_1280) ;  /* 0x0000000000288947 */ /* 0x000fea0003800000 */
[----:B------:R-:W-:Y:S01]  /*e1c0*/  IMAD.U32 R4, RZ, RZ, UR12 ;  /* 0x0000000cff047e24 */ /* 0x000fe2000f8e00ff */
[----:B------:R-:W-:Y:S01]  /*e1d0*/  ULDC.64 UR14, c[0x0][0x208] ;  /* 0x00008200000e7ab9 */ /* 0x000fe20000000a00 */
[----:B------:R-:W-:Y:S02]  /*e1e0*/  IMAD.U32 R6, RZ, RZ, UR12 ;  /* 0x0000000cff067e24 */ /* 0x000fe4000f8e00ff */
[----:B------:R-:W-:Y:S02]  /*e1f0*/  IMAD.U32 R5, RZ, RZ, UR13 ;  /* 0x0000000dff057e24 */ /* 0x000fe4000f8e00ff */
[----:B------:R-:W-:-:S03]  /*e200*/  IMAD.U32 R7, RZ, RZ, UR13 ;  /* 0x0000000dff077e24 */ /* 0x000fc6000f8e00ff */
[----:B------:R-:W2:Y:S04]  /*e210*/  LDG.E R4, desc[UR14][R4.64] ;  /* 0x0000000e04047981 */ /* 0x000ea8000c1e1900 */
[----:B------:R-:W3:Y:S01]  /*e220*/  LDG.E R6, desc[UR14][R6.64+0x4] ;  /* 0x0000040e06067981 */ /* 0x000ee2000c1e1900 */
[----:B--2---:R-:W-:Y:S02]  /*e230*/  R2UR UR12, R4 ;  /* 0x00000000040c72ca */ /* 0x004fe400000e0000 */
[----:B---3--:R-:W-:-:S13]  /*e240*/  R2UR UR14, R6 ;  /* 0x00000000060e72ca */ /* 0x008fda00000e0000 */
[----:B------:R-:W-:-:S12]  /*e250*/  UIADD3 UR14, -UR12, UR14, URZ ;  /* 0x0000000e0c0e7290 */ /* 0x000fd8000fffe13f */
.L_x_1280:
[----:B------:R-:W2:Y:S01]  /*e260*/  LDL R3, [R1+0x5c] ;  /* 0x00005c0001037983 */ /* 0x000ea20000100800 */
[----:B------:R-:W-:Y:S01]  /*e270*/  UIMAD UR12, UR14, UR22, URZ ;  /* 0x000000160e0c72a4 */ /* 0x000fe2000f8e023f */
[----:B------:R-:W-:Y:S01]  /*e280*/  LOP3.LUT P0, RZ, R233, 0x3, RZ, 0xc0, !PT ;  /* 0x00000003e9ff7812 */ /* 0x000fe2000780c0ff */
[----:B------:R-:W-:Y:S01]  /*e290*/  ULDC.64 UR18, c[0x0][0x208] ;  /* 0x0000820000127ab9 */ /* 0x000fe20000000a00 */
[----:B------:R-:W-:Y:S04]  /*e2a0*/  SHFL.IDX PT, R4, R9, RZ, 0x1c1f ;  /* 0x001c1fff09047589 */ /* 0x000fe800000e0000 */
[----:B------:R-:W0:Y:S04]  /*e2b0*/  SHFL.IDX PT, R5, R10, RZ, 0x1c1f ;  /* 0x001c1fff0a057589 */ /* 0x000e2800000e0000 */
[----:B------:R-:W-:Y:S04]  /*e2c0*/  SHFL.IDX PT, R6, R9, 0x1, 0x1c1f ;  /* 0x003c1f0009067f89 */ /* 0x000fe800000e0000 */
[----:B------:R-:W1:Y:S01]  /*e2d0*/  SHFL.IDX PT, R7, R10, 0x1, 0x1c1f ;  /* 0x003c1f000a077f89 */ /* 0x000e6200000e0000 */
[----:B--2---:R-:W-:-:S04]  /*e2e0*/  VIADD R11, R3, UR61 ;  /* 0x0000003d030b7c36 */ /* 0x004fc80008000000 */
        /* <DEDUP_REMOVED lines=116> */
[----:B0-----:R-:W-:Y:S01]  /*ea30*/  IMAD R2, R17, 0x20, R78 ;  /* 0x0000002011027824 */ /* 0x001fe200078e024e */
[----:B------:R-:W-:Y:S01]  /*ea40*/  UIMAD.WIDE.U32 UR10, UR4, UR14, URZ ;  /* 0x0000000e040a72a5 */ /* 0x000fe2000f8e003f */
[----:B------:R-:W-:Y:S01]  /*ea50*/  @!PT LDS RZ, [RZ] ;  /* 0x00000000fffff984 */ /* 0x000fe20000000800 */
[----:B------:R-:W-:Y:S01]  /*ea60*/  @!PT LDS RZ, [RZ] ;  /* 0x00000000fffff984 */ /* 0x000fe20000000800 */
[----:B------:R-:W-:Y:S01]  /*ea70*/  @!PT LDS RZ, [RZ] ;  /* 0x00000000fffff984 */ /* 0x000fe20000000800 */
[----:B------:R-:W-:Y:S01]  /*ea80*/  @!PT LDS RZ, [RZ] ;  /* 0x00000000fffff984 */ /* 0x000fe20000000800 */
[----:B------:R0:W-:Y:S06]  /*ea90*/  MEMBAR.ALL.CTA ;  /* 0x0000000000007992 */ /* 0x0001ec0000008000 */
[----:B0-----:R-:W0:Y:S01]  /*eaa0*/  FENCE.VIEW.ASYNC.S ;  /* 0x00000000000073c6 */ /* 0x001e220000000000 */
[----:B------:R-:W-:-:S03]  /*eab0*/  UIMAD UR13, UR4, UR15, UR13 ;  /* 0x0000000f040d72a4 */ /* 0x000fc6000f8e020d */
[----:B------:R-:W-:Y:S01]  /*eac0*/  ULDC.64 UR14, c[0x0][0xae8] ;  /* 0x0002ba00000e7ab9 */ /* 0x000fe20000000a00 */
[----:B------:R-:W-:Y:S02]  /*ead0*/  UIADD3 UR11, UR11, UR13, URZ ;  /* 0x0000000d0b0b7290 */ /* 0x000fe4000fffe03f */
[----:B------:R-:W-:Y:S02]  /*eae0*/  USHF.R.S32.HI UR4, URZ, 0x1f, UR9 ;  /* 0x0000001f3f047899 */ /* 0x000fe40008011409 */
[----:B------:R-:W-:Y:S01]  /*eaf0*/  UIMAD.WIDE.U32 UR10, UR16, UR14, UR10 ;  /* 0x0000000e100a72a5 */ /* 0x000fe2000f8e000a */
[----:B------:R-:W-:Y:S01]  /*eb00*/  VIADD R72, R2, UR61 ;  /* 0x0000003d02487c36 */ /* 0x000fe20008000000 */
        /* <DEDUP_REMOVED lines=25> */
[----:B------:R-:W-:Y:S02]  /*eca0*/  VIADD R78, R78, UR61 ;  /* 0x0000003d4e4e7c36 */ /* 0x000fe40008000000 */
[----:B------:R-:W-:-:S02]  /*ecb0*/  IMAD R17, R73, UR11, R18 ;  /* 0x0000000b49117c24 */ /* 0x000fc4000f8e0212 */
[----:B------:R-:W-:Y:S01]  /*ecc0*/  IMAD.WIDE.U32 R2, R73, UR10, R2 ;  /* 0x0000000a49027c25 */ /* 0x000fe2000f8e0002 */
[----:B------:R-:W-:-:S03]  /*ecd0*/  ULDC.64 UR10, c[0x0][0xa80] ;  /* 0x0002a000000a7ab9 */ /* 0x000fc60000000a00 */
[----:B------:R-:W-:Y:S02]  /*ece0*/  VIADD R18, R78, 0x20 ;  /* 0x000000204e127836 */ /* 0x000fe40000000000 */
[----:B------:R-:W-:Y:S01]  /*ecf0*/  IMAD.IADD R3, R3, 0x1, R17 ;  /* 0x0000000103037824 */ /* 0x000fe200078e0211 */
[----:B------:R-:W-:Y:S01]  /*ed00*/  LEA R17, P2, R2, UR10, 0x1 ;  /* 0x0000000a02117c11 */ /* 0x000fe2000f8408ff */
[----:B------:R-:W-:Y:S01]  /*ed10*/  UIADD3 UR8, UR8, 0x30820, URZ ;  /* 0x0003082008087890 */ /* 0x000fe2000fffe03f */
        /* <DEDUP_REMOVED lines=36> */
.L_x_1283:
[----:B------:R-:W-:Y:S05]  /*ef60*/  BSYNC B1 ;  /* 0x0000000000017941 */ /* 0x000fea0003800000 */
.L_x_1282:
[----:B0----5:R0:W3:Y:S01]  /*ef70*/  SHFL.IDX PT, R25, R18, 0x1, 0x181f ;  /* 0x00381f0012197f89 */ /* 0x0210e200000e0000 */
[----:B------:R-:W-:Y:S03]  /*ef80*/  BSSY B1, `(.L_x_1284) ;  /* 0x0000015000017945 */ /* 0x000fe60003800000 */
[----:B------:R0:W4:Y:S01]  /*ef90*/  SHFL.IDX PT, R7, R17, 0x1, 0x181f ;  /* 0x00381f0011077f89 */ /* 0x00012200000e0000 */
        /* <DEDUP_REMOVED lines=19> */
.L_x_1285:
[----:B------:R-:W-:Y:S05]  /*f0d0*/  BSYNC B1 ;  /* 0x0000000000017941 */ /* 0x000fea0003800000 */
.L_x_1284:
        /* <DEDUP_REMOVED lines=22> */
.L_x_1287:
[----:B------:R-:W-:Y:S05]  /*f240*/  BSYNC B1 ;  /* 0x0000000000017941 */ /* 0x000fea0003800000 */
.L_x_1286:
[----:B0-----:R-:W-:Y:S01]  /*f250*/  VIADD R2, R78, 0x60 ;  /* 0x000000604e027836 */ /* 0x001fe20000000000 */
[----:B------:R0:W0:Y:S04]  /*f260*/  SHFL.IDX PT, R9, R18, 0x3, 0x181f ;  /* 0x00781f0012097f89 */ /* 0x00002800000e0000 */
[----:B------:R-:W-:Y:S01]  /*f270*/  ISETP.GE.AND P0, PT, R2, UR12, PT ;  /* 0x0000000c02007c0c */ /* 0x000fe2000bf06270 */
[----:B---3--:R-:W3:-:S12]  /*f280*/  SHFL.IDX PT, R17, R17, 0x3, 0x181f ;  /* 0x00781f0011117f89 */ /* 0x008ed800000e0000 */
[----:B------:R-:W-:Y:S05]  /*f290*/  @P0 BRA `(.L_x_1288) ;  /* 0x0000002800000947 */ /* 0x000fea0003800000 */
[----:B------:R-:W-:Y:S01]  /*f2a0*/  ULDC UR4, c[0x0][0xac8] ;  /* 0x0002b20000047ab9 */ /* 0x000fe20000000800 */
[----:B------:R-:W-:Y:S01]  /*f2b0*/  ULDC.64 UR8, c[0x0][0x208] ;  /* 0x0000820000087ab9 */ /* 0x000fe20000000a00 */
[----:B------:R-:W-:Y:S02]  /*f2c0*/  ISETP.GE.AND P3, PT, R0, UR4, PT ;  /* 0x0000000400007c0c */ /* 0x000fe4000bf66270 */
[----:B------:R-:W-:Y:S02]  /*f2d0*/  ISETP.GE.AND P4, PT, R80, UR4, PT ;  /* 0x0000000450007c0c */ /* 0x000fe4000bf86270 */
[----:B------:R-:W-:-:S09]  /*f2e0*/  ISETP.GE.AND P5, PT, R82, UR4, PT ;  /* 0x0000000452007c0c */ /* 0x000fd2000bfa6270 */
[-C--:B---3--:R-:W-:Y:S02]  /*f2f0*/  @!P3 LEA R2, P0, R0, R17.reuse, 0x1 ;  /* 0x000000110002b211 */ /* 0x088fe400078008ff */
[----:B------:R-:W-:Y:S02]  /*f300*/  @!P4 LEA R4, P1, R80, R17, 0x1 ;  /* 0x000000115004c211 */ /* 0x000fe400078208ff */
[----:B0-----:R-:W-:Y:S02]  /*f310*/  @!P3 LEA.HI.X R3, R0, R9, R86, 0x1, P0 ;  /* 0x000000090003b211 */ /* 0x001fe400000f0c56 */
        /* <DEDUP_REMOVED lines=13> */
.L_x_1281:
        /* <DEDUP_REMOVED lines=9> */
[----:B------:R-:W-:Y:S01]  /*f480*/  BSSY B1, `(.L_x_1289) ;  /* 0x00000cc000017945 */ /* 0x000fe20003800000 */
[----:B------:R-:W-:Y:S01]  /*f490*/  UIADD3 UR11, UR11, UR13, URZ ;  /* 0x0000000d0b0b7290 */ /* 0x000fe2000fffe03f */
[----:B------:R-:W-:Y:S01]  /*f4a0*/  SHF.R.S32.HI R152, RZ, 0x1f, R207 ;  /* 0x0000001fff987819 */ /* 0x000fe200000114cf */
[----:B------:R-:W-:Y:S01]  /*f4b0*/  ULDC.64 UR14, c[0x0][0xb38] ;  /* 0x0002ce00000e7ab9 */ /* 0x000fe20000000a00 */
[----:B------:R-:W-:Y:S01]  /*f4c0*/  ULDC.64 UR16, c[0x0][0xb40] ;  /* 0x0002d00000107ab9 */ /* 0x000fe20000000a00 */
[----:B------:R-:W-:Y:S01]  /*f4d0*/  UIMAD.WIDE.U32 UR10, UR19, UR14, UR10 ;  /* 0x0000000e130a72a5 */ /* 0x000fe2000f8e000a */
[----:B------:R-:W-:Y:S01]  /*f4e0*/  SHF.R.S32.HI R153, RZ, 0x1f, R208 ;  /* 0x0000001fff997819 */ /* 0x000fe200000114d0 */
[----:B------:R-:W-:Y:S01]  /*f4f0*/  UIMAD UR4, UR4, UR16, URZ ;  /* 0x00000010040472a4 */ /* 0x000fe2000f8e023f */
[----:B------:R-:W-:Y:S01]  /*f500*/  SHF.R.S32.HI R154, RZ, 0x1f, R209 ;  /* 0x0000001fff9a7819 */ /* 0x000fe200000114d1 */
        /* <DEDUP_REMOVED lines=46> */
[----:B------:R-:W-:-:S02]  /*f7f0*/  LEA R0, P1, R2, UR10, 0x2 ;  /* 0x0000000a02007c11 */ /* 0x000fc4000f8210ff */
[----:B------:R-:W-:Y:S02]  /*f800*/  SHF.R.S32.HI R169, RZ, 0x1f, R224 ;  /* 0x0000001fffa97819 */ /* 0x000fe400000114e0 */
[----:B------:R-:W-:Y:S01]  /*f810*/  LEA.HI.X R9, R2, UR11, R9, 0x2, P1 ;  /* 0x0000000b02097c11 */ /* 0x000fe200088f1409 */
[----:B------:R0:W1:Y:S01]  /*f820*/  SHFL.IDX PT, R10, R0, RZ, 0x1c1f ;  /* 0x001c1fff000a7589 */ /* 0x00006200000e0000 */
[----:B------:R-:W-:Y:S02]  /*f830*/  SHF.R.S32.HI R170, RZ, 0x1f, R225 ;  /* 0x0000001fffaa7819 */ /* 0x000fe400000114e1 */
[----:B------:R-:W-:Y:S01]  /*f840*/  SHF.R.S32.HI R171, RZ, 0x1f, R226 ;  /* 0x0000001fffab7819 */ /* 0x000fe200000114e2 */
[----:B------:R0:W2:Y:S01]  /*f850*/  SHFL.IDX PT, R11, R9, RZ, 0x1c1f ;  /* 0x001c1fff090b7589 */ /* 0x0000a200000e0000 */
[----:B------:R-:W-:Y:S02]  /*f860*/  SHF.R.S32.HI R172, RZ, 0x1f, R227 ;  /* 0x0000001fffac7819 */ /* 0x000fe400000114e3 */
[----:B------:R-:W-:-:S02]  /*f870*/  SHF.R.S32.HI R173, RZ, 0x1f, R228 ;  /* 0x0000001fffad7819 */ /* 0x000fc400000114e4 */
[----:B------:R-:W-:Y:S02]  /*f880*/  SHF.R.S32.HI R174, RZ, 0x1f, R229 ;  /* 0x0000001fffae7819 */ /* 0x000fe400000114e5 */
[----:B------:R-:W-:Y:S01]  /*f890*/  SHF.R.S32.HI R175, RZ, 0x1f, R16 ;  /* 0x0000001fffaf7819 */ /* 0x000fe20000011410 */
[----:B0-----:R-:W-:Y:S06]  /*f8a0*/  @P0 BRA `(.L_x_1290) ;  /* 0x0000000800240947 */ /* 0x001fec0003800000 */
[----:B------:R-:W-:Y:S01]  /*f8b0*/  ULDC UR4, c[0x0][0xac8] ;  /* 0x0002b20000047ab9 */ /* 0x000fe20000000800 */
[----:B------:R-:W-:Y:S01]  /*f8c0*/  ULDC.64 UR8, c[0x0][0x208] ;  /* 0x0000820000087ab9 */ /* 0x000fe20000000a00 */
[C---:B------:R-:W-:Y:S01]  /*f8d0*/  ISETP.GE.AND P5, PT, R16.reuse, UR4, PT ;  /* 0x0000000410007c0c */ /* 0x040fe2000bfa6270 */
[----:B------:R-:W-:Y:S01]  /*f8e0*/  VIADD R17, R16, 0xe8 ;  /* 0x000000e810117836 */ /* 0x000fe20000000000 */
[----:B------:R-:W-:Y:S02]  /*f8f0*/  ISETP.GE.AND P4, PT, R229, UR4, PT ;  /* 0x00000004e5007c0c */ /* 0x000fe4000bf86270 */
[----:B------:R-:W-:Y:S02]  /*f900*/  ISETP.GE.AND P3, PT, R228, UR4, PT ;  /* 0x00000004e4007c0c */ /* 0x000fe4000bf66270 */
[----:B------:R-:W-:-:S07]  /*f910*/  ISETP.GE.AND P0, PT, R227, UR4, PT ;  /* 0x00000004e3007c0c */ /* 0x000fce000bf06270 */
[CC--:B-1----:R-:W-:Y:S02]  /*f920*/  @!P5 LEA R2, P1, R16.reuse, R10.reuse, 0x2 ;  /* 0x0000000a1002d211 */ /* 0x0c2fe400078210ff */
[CC--:B------:R-:W-:Y:S02]  /*f930*/  @!P4 LEA R4, P2, R229.reuse, R10.reuse, 0x2 ;  /* 0x0000000ae504c211 */ /* 0x0c0fe400078410ff */
[-C--:B--2---:R-:W-:Y:S02]  /*f940*/  @!P5 LEA.HI.X R3, R16, R11.reuse, R175, 0x2, P1 ;  /* 0x0000000b1003d211 */ /* 0x084fe400008f14af */
[----:B------:R-:W-:Y:S02]  /*f950*/  ISETP.GE.AND P1, PT, R226, UR4, PT ;  /* 0x00000004e2007c0c */ /* 0x000fe4000bf26270 */
[----:B------:R-:W-:Y:S01]  /*f960*/  @!P3 LEA R6, P6, R228, R10, 0x2 ;  /* 0x0000000ae406b211 */ /* 0x000fe200078c10ff */
[----:B------:R0:W-:Y:S01]  /*f970*/  @!P5 ST.E.64 desc[UR8][R2.64], R24 ;  /* 0x000000180200d985 */ /* 0x0001e2000c101b08 */
[----:B------:R-:W-:-:S02]  /*f980*/  @!P4 LEA.HI.X R5, R229, R11, R174, 0x2, P2 ;  /* 0x0000000be505c211 */ /* 0x000fc400010f14ae */
[----:B------:R-:W-:Y:S02]  /*f990*/  ISETP.GE.AND P2, PT, R225, UR4, PT ;  /* 0x00000004e1007c0c */ /* 0x000fe4000bf46270 */
[----:B------:R-:W-:Y:S01]  /*f9a0*/  @!P3 LEA.HI.X R7, R228, R11, R173, 0x2, P6 ;  /* 0x0000000be407b211 */ /* 0x000fe200030f14ad */
[----:B------:R1:W-:Y:S01]  /*f9b0*/  @!P4 ST.E.64 desc[UR8][R4.64], R28 ;  /* 0x0000001c0400c985 */ /* 0x0003e2000c101b08 */
[----:B------:R-:W-:-:S03]  /*f9c0*/  ISETP.GE.AND P4, PT, R223, UR4, PT ;  /* 0x00000004df007c0c */ /* 0x000fc6000bf86270 */
[----:B------:R2:W-:Y:S01]  /*f9d0*/  @!P3 ST.E.64 desc[UR8][R6.64], R32 ;  /* 0x000000200600b985 */ /* 0x0005e2000c101b08 */
[----:B------:R-:W-:Y:S02]  /*f9e0*/  ISETP.GE.AND P3, PT, R224, UR4, PT ;  /* 0x00000004e0007c0c */ /* 0x000fe4000bf66270 */
[----:B0-----:R-:W-:-:S04]  /*f9f0*/  @!P0 LEA R2, P6, R227, R10, 0x2 ;  /* 0x0000000ae3028211 */ /* 0x001fc800078c10ff */
[----:B------:R-:W-:Y:S02]  /*fa00*/  @!P0 LEA.HI.X R3, R227, R11, R172, 0x2, P6 ;  /* 0x0000000be3038211 */ /* 0x000fe400030f14ac */
[----:B-1----:R-:W-:-:S03]  /*fa10*/  @!P1 LEA R4, P5, R226, R10, 0x2 ;  /* 0x0000000ae2049211 */ /* 0x002fc600078a10ff */
[----:B------:R0:W-:Y:S01]  /*fa20*/  @!P0 ST.E.64 desc[UR8][R2.64], R36 ;  /* 0x0000002402008985 */ /* 0x0001e2000c101b08 */
[-C--:B------:R-:W-:Y:S02]  /*fa30*/  @!P1 LEA.HI.X R5, R226, R11.reuse, R171, 0x2, P5 ;  /* 0x0000000be2059211 */ /* 0x080fe400028f14ab */
[----:B------:R-:W-:Y:S02]  /*fa40*/  ISETP.GE.AND P5, PT, R222, UR4, PT ;  /* 0x00000004de007c0c */ /* 0x000fe4000bfa6270 */
[----:B--2---:R-:W-:Y:S01]  /*fa50*/  @!P2 LEA R6, P6, R225, R10, 0x2 ;  /* 0x0000000ae106a211 */ /* 0x004fe200078c10ff */
[----:B------:R1:W-:Y:S01]  /*fa60*/  @!P1 ST.E.64 desc[UR8][R4.64], R40 ;  /* 0x0000002804009985 */ /* 0x0003e2000c101b08 */
[----:B------:R-:W-:Y:S02]  /*fa70*/  ISETP.GE.AND P0, PT, R221, UR4, PT ;  /* 0x00000004dd007c0c */ /* 0x000fe4000bf06270 */
[----:B------:R-:W-:Y:S02]  /*fa80*/  @!P2 LEA.HI.X R7, R225, R11, R170, 0x2, P6 ;  /* 0x0000000be107a211 */ /* 0x000fe400030f14aa */
[----:B------:R-:W-:-:S02]  /*fa90*/  ISETP.GE.AND P1, PT, R220, UR4, PT ;  /* 0x00000004dc007c0c */ /* 0x000fc4000bf26270 */
[CC--:B0-----:R-:W-:Y:S01]  /*faa0*/  @!P3 LEA R2, P6, R224.reuse, R10.reuse, 0x2 ;  /* 0x0000000ae002b211 */ /* 0x0c1fe200078c10ff */
[----:B------:R0:W-:Y:S03]  /*fab0*/  @!P2 ST.E.64 desc[UR8][R6.64], R44 ;  /* 0x0000002c0600a985 */ /* 0x0001e6000c101b08 */
[----:B------:R-:W-:Y:S02]  /*fac0*/  @!P3 LEA.HI.X R3, R224, R11, R169, 0x2, P6 ;  /* 0x0000000be003b211 */ /* 0x000fe400030f14a9 */
[----:B-1----:R-:W-:-:S03]  /*fad0*/  @!P4 LEA R4, P2, R223, R10, 0x2 ;  /* 0x0000000adf04c211 */ /* 0x002fc600078410ff */
[----:B------:R1:W-:Y:S01]  /*fae0*/  @!P3 ST.E.64 desc[UR8][R2.64], R48 ;  /* 0x000000300200b985 */ /* 0x0003e2000c101b08 */
[----:B------:R-:W-:Y:S02]  /*faf0*/  @!P4 LEA.HI.X R5, R223, R11, R168, 0x2, P2 ;  /* 0x0000000bdf05c211 */ /* 0x000fe400010f14a8 */
[----:B------:R-:W-:Y:S02]  /*fb00*/  ISETP.GE.AND P2, PT, R219, UR4, PT ;  /* 0x00000004db007c0c */ /* 0x000fe4000bf46270 */
[----:B------:R-:W-:Y:S01]  /*fb10*/  ISETP.GE.AND P3, PT, R218, UR4, PT ;  /* 0x00000004da007c0c */ /* 0x000fe2000bf66270 */
[----:B------:R2:W-:Y:S01]  /*fb20*/  @!P4 ST.E.64 desc[UR8][R4.64], R52 ;  /* 0x000000340400c985 */ /* 0x0005e2000c101b08 */
[----:B0-----:R-:W-:-:S04]  /*fb30*/  @!P5 LEA R6, P6, R222, R10, 0x2 ;  /* 0x0000000ade06d211 */ /* 0x001fc800078c10ff */
[----:B------:R-:W-:Y:S02]  /*fb40*/  @!P5 LEA.HI.X R7, R222, R11, R167, 0x2, P6 ;  /* 0x0000000bde07d211 */ /* 0x000fe400030f14a7 */
[----:B-1----:R-:W-:-:S03]  /*fb50*/  @!P0 LEA R2, P4, R221, R10, 0x2 ;  /* 0x0000000add028211 */ /* 0x002fc600078810ff */
[----:B------:R0:W-:Y:S01]  /*fb60*/  @!P5 ST.E.64 desc[UR8][R6.64], R56 ;  /* 0x000000380600d985 */ /* 0x0001e2000c101b08 */
[-C--:B------:R-:W-:Y:S02]  /*fb70*/  @!P0 LEA.HI.X R3, R221, R11.reuse, R166, 0x2, P4 ;  /* 0x0000000bdd038211 */ /* 0x080fe400020f14a6 */
[C---:B--2---:R-:W-:Y:S02]  /*fb80*/  @!P1 LEA R4, P5, R220.reuse, R10, 0x2 ;  /* 0x0000000adc049211 */ /* 0x044fe400078a10ff */
[----:B------:R-:W-:Y:S01]  /*fb90*/  ISETP.GE.AND P4, PT, R217, UR4, PT ;  /* 0x00000004d9007c0c */ /* 0x000fe2000bf86270 */
[----:B------:R1:W-:Y:S01]  /*fba0*/  @!P0 ST.E.64 desc[UR8][R2.64], R60 ;  /* 0x0000003c02008985 */ /* 0x0003e2000c101b08 */
[----:B------:R-:W-:Y:S02]  /*fbb0*/  @!P1 LEA.HI.X R5, R220, R11, R165, 0x2, P5 ;  /* 0x0000000bdc059211 */ /* 0x000fe400028f14a5 */
[----:B------:R-:W-:-:S03]  /*fbc0*/  ISETP.GE.AND P5, PT, R216, UR4, PT ;  /* 0x00000004d8007c0c */ /* 0x000fc6000bfa6270 */
[----:B------:R2:W-:Y:S01]  /*fbd0*/  @!P1 ST.E.64 desc[UR8][R4.64], R64 ;  /* 0x0000004004009985 */ /* 0x0005e2000c101b08 */
[CC--:B0-----:R-:W-:Y:S02]  /*fbe0*/  @!P2 LEA R6, P6, R219.reuse, R10.reuse, 0x2 ;  /* 0x0000000adb06a211 */ /* 0x0c1fe400078c10ff */
[----:B------:R-:W-:Y:S02]  /*fbf0*/  ISETP.GE.AND P1, PT, R214, UR4, PT ;  /* 0x00000004d6007c0c */ /* 0x000fe4000bf26270 */
[----:B------:R-:W-:Y:S02]  /*fc00*/  @!P2 LEA.HI.X R7, R219, R11, R164, 0x2, P6 ;  /* 0x0000000bdb07a211 */ /* 0x000fe400030f14a4 */
[----:B-1----:R-:W-:-:S03]  /*fc10*/  @!P3 LEA R2, P6, R218, R10, 0x2 ;  /* 0x0000000ada02b211 */ /* 0x002fc600078c10ff */
        /* <DEDUP_REMOVED lines=8> */
[----:B------:R0:W-:Y:S01]  /*fca0*/  @!P4 ST.E.64 desc[UR8][R4.64], R76 ;  /* 0x0000004c0400c985 */ /* 0x0001e2000c101b08 */
[----:B------:R-:W-:Y:S02]  /*fcb0*/  ISETP.GE.AND P4, PT, R211, UR4, PT ;  /* 0x00000004d3007c0c */ /* 0x000fe4000bf86270 */
[----:B------:R-:W-:Y:S02]  /*fcc0*/  @!P5 LEA.HI.X R7, R216, R11, R161, 0x2, P6 ;  /* 0x0000000bd807d211 */ /* 0x000fe400030f14a1 */
[----:B-1----:R-:W-:-:S03]  /*fcd0*/  @!P2 LEA R2, P6, R215, R10, 0x2 ;  /* 0x0000000ad702a211 */ /* 0x002fc600078c10ff */
        /* <DEDUP_REMOVED lines=8> */
[C---:B-1----:R-:W-:Y:S01]  /*fd60*/  @!P0 LEA R6, P6, R213.reuse, R10, 0x2 ;  /* 0x0000000ad5068211 */ /* 0x042fe200078c10ff */
[----:B------:R1:W-:Y:S03]  /*fd70*/  @!P1 ST.E.64 desc[UR8][R4.64], R88 ;  /* 0x0000005804009985 */ /* 0x0003e6000c101b08 */
[----:B------:R-:W-:-:S02]  /*fd80*/  @!P0 LEA.HI.X R7, R213, R11, R158, 0x2, P6 ;  /* 0x0000000bd5078211 */ /* 0x000fc400030f149e */
[----:B0-----:R-:W-:-:S03]  /*fd90*/  @!P5 LEA R2, P1, R212, R10, 0x2 ;  /* 0x0000000ad402d211 */ /* 0x001fc600078210ff */
[----:B------:R0:W-:Y:S01]  /*fda0*/  @!P0 ST.E.64 desc[UR8][R6.64], R92 ;  /* 0x0000005c06008985 */ /* 0x0001e2000c101b08 */
[-C--:B------:R-:W-:Y:S02]  /*fdb0*/  @!P5 LEA.HI.X R3, R212, R11.reuse, R157, 0x2, P1 ;  /* 0x0000000bd403d211 */ /* 0x080fe400008f149d */
[----:B------:R-:W-:Y:S02]  /*fdc0*/  ISETP.GE.AND P1, PT, R208, UR4, PT ;  /* 0x00000004d0007c0c */ /* 0x000fe4000bf26270 */
[C---:B-1----:R-:W-:Y:S01]  /*fdd0*/  @!P4 LEA R4, P0, R211.reuse, R10, 0x2 ;  /* 0x0000000ad304c211 */ /* 0x042fe200078010ff */
[----:B------:R1:W-:Y:S03]  /*fde0*/  @!P5 ST.E.64 desc[UR8][R2.64], R96 ;  /* 0x000000600200d985 */ /* 0x0003e6000c101b08 */
[----:B------:R-:W-:Y:S02]  /*fdf0*/  @!P4 LEA.HI.X R5, R211, R11, R156, 0x2, P0 ;  /* 0x0000000bd305c211 */ /* 0x000fe400000f149c */
[----:B------:R-:W-:-:S02]  /*fe00*/  ISETP.GE.AND P0, PT, R207, UR4, PT ;  /* 0x00000004cf007c0c */ /* 0x000fc4000bf06270 */
[CC--:B0-----:R-:W-:Y:S01]  /*fe10*/  @!P3 LEA R6, P6, R210.reuse, R10.reuse, 0x2 ;  /* 0x0000000ad206b211 */ /* 0x0c1fe200078c10ff */
[----:B------:R-:W-:Y:S01]  /*fe20*/  @!P4 ST.E.64 desc[UR8][R4.64], R100 ;  /* 0x000000640400c985 */ /* 0x000fe2000c101b08 */
[----:B------:R-:W-:Y:S02]  /*fe30*/  ISETP.GE.AND P4, PT, R205, UR4, PT ;  /* 0x00000004cd007c0c */ /* 0x000fe4000bf86270 */
[----:B------:R-:W-:Y:S02]  /*fe40*/  @!P3 LEA.HI.X R7, R210, R11, R155, 0x2, P6 ;  /* 0x0000000bd207b211 */ /* 0x000fe400030f149b */
[-C--:B------:R-:W-:Y:S02]  /*fe50*/  @!P2 LEA R12, P6, R209, R10.reuse, 0x2 ;  /* 0x0000000ad10ca211 */ /* 0x080fe400078c10ff */
[----:B------:R-:W-:Y:S01]  /*fe60*/  @!P1 LEA R14, P5, R208, R10, 0x2 ;  /* 0x0000000ad00e9211 */ /* 0x000fe200078a10ff */
[----:B------:R-:W-:Y:S01]  /*fe70*/  @!P3 ST.E.64 desc[UR8][R6.64], R104 ;  /* 0x000000680600b985 */ /* 0x000fe2000c101b08 */
[----:B------:R-:W-:-:S02]  /*fe80*/  ISETP.GE.AND P3, PT, R206, UR4, PT ;  /* 0x00000004ce007c0c */ /* 0x000fc4000bf66270 */
[-C--:B------:R-:W-:Y:S02]  /*fe90*/  @!P2 LEA.HI.X R13, R209, R11.reuse, R154, 0x2, P6 ;  /* 0x0000000bd10da211 */ /* 0x080fe400030f149a */
[-C--:B------:R-:W-:Y:S02]  /*fea0*/  @!P1 LEA.HI.X R15, R208, R11.reuse, R153, 0x2, P5 ;  /* 0x0000000bd00f9211 */ /* 0x080fe400028f1499 */
[-C--:B------:R-:W-:Y:S01]  /*feb0*/  @!P0 LEA R20, P6, R207, R10.reuse, 0x2 ;  /* 0x0000000acf148211 */ /* 0x080fe200078c10ff */
[----:B------:R-:W-:Y:S01]  /*fec0*/  @!P2 ST.E.64 desc[UR8][R12.64], R108 ;  /* 0x0000006c0c00a985 */ /* 0x000fe2000c101b08 */
[----:B------:R-:W-:Y:S02]  /*fed0*/  @!P4 LEA R24, P5, R205, R10, 0x2 ;  /* 0x0000000acd18c211 */ /* 0x000fe400078a10ff */
[----:B------:R-:W-:Y:S01]  /*fee0*/  @!P0 LEA.HI.X R21, R207, R11, R152, 0x2, P6 ;  /* 0x0000000bcf158211 */ /* 0x000fe200030f1498 */
[----:B------:R0:W-:Y:S01]  /*fef0*/  @!P1 ST.E.64 desc[UR8][R14.64], R112 ;  /* 0x000000700e009985 */ /* 0x0001e2000c101b08 */
[----:B------:R-:W-:-:S02]  /*ff00*/  ISETP.GE.AND P2, PT, R204, UR4, PT ;  /* 0x00000004cc007c0c */ /* 0x000fc4000bf46270 */
[CC--:B------:R-:W-:Y:S01]  /*ff10*/  @!P3 LEA R22, P1, R206.reuse, R10.reuse, 0x2 ;  /* 0x0000000ace16b211 */ /* 0x0c0fe200078210ff */
[----:B------:R2:W-:Y:S01]  /*ff20*/  @!P0 ST.E.64 desc[UR8][R20.64], R116 ;  /* 0x0000007414008985 */ /* 0x0005e2000c101b08 */
[-C--:B------:R-:W-:Y:S02]  /*ff30*/  @!P4 LEA.HI.X R25, R205, R11.reuse, R236, 0x2, P5 ;  /* 0x0000000bcd19c211 */ /* 0x080fe400028f14ec */
[----:B------:R-:W-:Y:S02]  /*ff40*/  @!P3 LEA.HI.X R23, R206, R11, R237, 0x2, P1 ;  /* 0x0000000bce17b211 */ /* 0x000fe400008f14ed */
[----:B------:R-:W-:Y:S02]  /*ff50*/  ISETP.GE.AND P1, PT, R203, UR4, PT ;  /* 0x00000004cb007c0c */ /* 0x000fe4000bf26270 */
[----:B------:R-:W-:Y:S01]  /*ff60*/  ISETP.GE.AND P0, PT, R200, UR4, PT ;  /* 0x00000004c8007c0c */ /* 0x000fe2000bf06270 */
[----:B------:R3:W-:Y:S01]  /*ff70*/  @!P3 ST.E.64 desc[UR8][R22.64], R120 ;  /* 0x000000781600b985 */ /* 0x0007e2000c101b08 */
[----:B-1----:R-:W-:Y:S01]  /*ff80*/  SHF.R.S32.HI R3, RZ, 0x1f, R200 ;  /* 0x0000001fff037819 */ /* 0x002fe200000114c8 */
[----:B0-----:R-:W-:Y:S01]  /*ff90*/  VIADD R15, R16, 0xf0 ;  /* 0x000000f0100f7836 */ /* 0x001fe20000000000 */
[----:B------:R-:W-:Y:S01]  /*ffa0*/  @!P2 LEA R6, P5, R204, R10, 0x2 ;  /* 0x0000000acc06a211 */ /* 0x000fe200078a10ff */
[----:B------:R3:W-:Y:S01]  /*ffb0*/  @!P4 ST.E.64 desc[UR8][R24.64], R124 ;  /* 0x0000007c1800c985 */ /* 0x0007e2000c101b08 */
[----:B------:R-:W-:Y:S01]  /*ffc0*/  ISETP.GE.AND P4, PT, R17, UR4, PT ;  /* 0x0000000411007c0c */ /* 0x000fe2000bf86270 */
[----:B--2---:R-:W-:Y:S01]  /*ffd0*/  VIADD R20, R16, 0xf8 ;  /* 0x000000f810147836 */ /* 0x004fe20000000000 */
[----:B------:R-:W-:-:S02]  /*ffe0*/  ISETP.GE.AND P3, PT, R15, UR4, PT ;  /* 0x000000040f007c0c */ /* 0x000fc4000bf66270 */
[-C--:B------:R-:W-:Y:S02]  /*fff0*/  @!P2 LEA.HI.X R7, R204, R11.reuse, R235, 0x2, P5 ;  /* 0x0000000bcc07a211 */ /* 0x080fe400028f14eb */
[CC--:B------:R-:W-:Y:S02]  /*10000*/  @!P1 LEA R4, P6, R203.reuse, R10.reuse, 0x2 ;  /* 0x0000000acb049211 */ /* 0x0c0fe400078c10ff */
[----:B------:R-:W-:Y:S01]  /*10010*/  @!P0 LEA R2, P5, R200, R10, 0x2 ;  /* 0x0000000ac8028211 */ /* 0x000fe200078a10ff */
[----:B------:R3:W-:Y:S01]  /*10020*/  @!P2 ST.E.64 desc[UR8][R6.64], R128 ;  /* 0x000000800600a985 */ /* 0x0007e2000c101b08 */
        /* <DEDUP_REMOVED lines=8> */
[-C--:B------:R-:W-:Y:S02]  /*100b0*/  @!P4 LEA.HI.X R13, R17, R11.reuse, R14, 0x2, P5 ;  /* 0x0000000b110dc211 */ /* 0x080fe400028f140e */
[C---:B------:R-:W-:Y:S02]  /*100c0*/  @!P3 LEA R14, P5, R15.reuse, R10, 0x2 ;  /* 0x0000000a0f0eb211 */ /* 0x040fe400078a10ff */
[----:B------:R-:W-:Y:S01]  /*100d0*/  SHF.R.S32.HI R17, RZ, 0x1f, R20 ;  /* 0x0000001fff117819 */ /* 0x000fe20000011414 */
[----:B------:R3:W-:Y:S01]  /*100e0*/  @!P4 ST.E.64 desc[UR8][R12.64], R140 ;  /* 0x0000008c0c00c985 */ /* 0x0007e2000c101b08 */
[----:B------:R-:W-:-:S02]  /*100f0*/  @!P3 LEA.HI.X R15, R15, R11, R18, 0x2, P5 ;  /* 0x0000000b0f0fb211 */ /* 0x000fc400028f1412 */
[----:B------:R-:W-:-:S03]  /*10100*/  @!P6 LEA R10, P5, R20, R10, 0x2 ;  /* 0x0000000a140ae211 */ /* 0x000fc600078a10ff */
[----:B------:R3:W-:Y:S01]  /*10110*/  @!P3 ST.E.64 desc[UR8][R14.64], R144 ;  /* 0x000000900e00b985 */ /* 0x0007e2000c101b08 */
[----:B------:R-:W-:-:S05]  /*10120*/  @!P6 LEA.HI.X R11, R20, R11, R17, 0x2, P5 ;  /* 0x0000000b140be211 */ /* 0x000fca00028f1411 */
[----:B------:R3:W-:Y:S04]  /*10130*/  @!P6 ST.E.64 desc[UR8][R10.64], R148 ;  /* 0x000000940a00e985 */ /* 0x0007e8000c101b08 */
.L_x_1290:
[----:B------:R-:W-:Y:S05]  /*10140*/  BSYNC B1 ;  /* 0x0000000000017941 */ /* 0x000fea0003800000 */
.L_x_1289:
[----:B------:R-:W-:Y:S01]  /*10150*/  ISETP.GE.AND P0, PT, R8, UR12, PT ;  /* 0x0000000c08007c0c */ /* 0x000fe2000bf06270 */
[----:B---3--:R0:W3:Y:S04]  /*10160*/  SHFL.IDX PT, R15, R9, 0x1, 0x1c1f ;  /* 0x003c1f00090f7f89 */ /* 0x0080e800000e0000 */
[----:B------:R0:W4:Y:S08]  /*10170*/  SHFL.IDX PT, R17, R0, 0x1, 0x1c1f ;  /* 0x003c1f0000117f89 */ /* 0x00013000000e0000 */
[----:B0-----:R-:W-:Y:S05]  /*10180*/  @P0 BRA `(.L_x_1288) ;  /* 0x0000001800440947 */ /* 0x001fea0003800000 */
[----:B------:R-:W-:Y:S01]  /*10190*/  ULDC UR4, c[0x0][0xac8] ;  /* 0x0002b20000047ab9 */ /* 0x000fe20000000800 */
[----:B------:R-:W-:Y:S01]  /*101a0*/  ULDC.64 UR8, c[0x0][0x208] ;  /* 0x0000820000087ab9 */ /* 0x000fe20000000a00 */
[C---:B------:R-:W-:Y:S01]  /*101b0*/  ISETP.GE.AND P4, PT, R16.reuse, UR4, PT ;  /* 0x0000000410007c0c */ /* 0x040fe2000bf86270 */
[C---:B------:R-:W-:Y:S01]  /*101c0*/  VIADD R0, R16.reuse, 0xf0 ;  /* 0x000000f010007836 */ /* 0x040fe20000000000 */
[----:B------:R-:W-:Y:S01]  /*101d0*/  ISETP.GE.AND P5, PT, R229, UR4, PT ;  /* 0x00000004e5007c0c */ /* 0x000fe2000bfa6270 */
[----:B------:R-:W-:Y:S01]  /*101e0*/  VIADD R14, R16, 0xe8 ;  /* 0x000000e8100e7836 */ /* 0x000fe20000000000 */
[----:B------:R-:W-:Y:S02]  /*101f0*/  ISETP.GE.AND P2, PT, R228, UR4, PT ;  /* 0x00000004e4007c0c */ /* 0x000fe4000bf46270 */
[----:B------:R-:W-:-:S07]  /*10200*/  ISETP.GE.AND P1, PT, R227, UR4, PT ;  /* 0x00000004e3007c0c */ /* 0x000fce000bf26270 */
[CC--:B----4-:R-:W-:Y:S02]  /*10210*/  @!P4 LEA R2, P0, R16.reuse, R17.reuse, 0x2 ;  /* 0x000000111002c211 */ /* 0x0d0fe400078010ff */
[C---:B------:R-:W-:Y:S02]  /*10220*/  @!P5 LEA R4, P3, R229.reuse, R17, 0x2 ;  /* 0x00000011e504d211 */ /* 0x040fe400078610ff */
[-C--:B---3--:R-:W-:Y:S02]  /*10230*/  @!P4 LEA.HI.X R3, R16, R15.reuse, R175, 0x2, P0 ;  /* 0x0000000f1003c211 */ /* 0x088fe400000f14af */
[----:B------:R-:W-:Y:S02]  /*10240*/  ISETP.GE.AND P0, PT, R226, UR4, PT ;  /* 0x00000004e2007c0c */ /* 0x000fe4000bf06270 */
[----:B------:R-:W-:Y:S01]  /*10250*/  @!P5 LEA.HI.X R5, R229, R15, R174, 0x2, P3 ;  /* 0x0000000fe505d211 */ /* 0x000fe200018f14ae */
[----:B------:R0:W-:Y:S01]  /*10260*/  @!P4 ST.E.64 desc[UR8][R2.64], R26 ;  /* 0x0000001a0200c985 */ /* 0x0001e2000c101b08 */
[----:B------:R-:W-:-:S02]  /*10270*/  @!P2 LEA R6, P6, R228, R17, 0x2 ;  /* 0x00000011e406a211 */ /* 0x000fc400078c10ff */
[----:B------:R-:W-:Y:S01]  /*10280*/  ISETP.GE.AND P3, PT, R225, UR4, PT ;  /* 0x00000004e1007c0c */ /* 0x000fe2000bf66270 */
[----:B------:R3:W-:Y:S01]  /*10290*/  @!P5 ST.E.64 desc[UR8][R4.64], R30 ;  /* 0x0000001e0400d985 */ /* 0x0007e2000c101b08 */
[C---:B------:R-:W-:Y:S02]  /*102a0*/  @!P1 LEA R8, P5, R227.reuse, R17, 0x2 ;  /* 0x00000011e3089211 */ /* 0x040fe400078a10ff */
[----:B------:R-:W-:Y:S02]  /*102b0*/  @!P2 LEA.HI.X R7, R228, R15, R173, 0x2, P6 ;  /* 0x0000000fe407a211 */ /* 0x000fe400030f14ad */
[----:B------:R-:W-:Y:S02]  /*102c0*/  ISETP.GE.AND P4, PT, R224, UR4, PT ;  /* 0x00000004e0007c0c */ /* 0x000fe4000bf86270 */
[----:B-1----:R-:W-:Y:S01]  /*102d0*/  @!P0 LEA R10, P6, R226, R17, 0x2 ;  /* 0x00000011e20a8211 */ /* 0x002fe200078c10ff */
[----:B------:R1:W-:Y:S01]  /*102e0*/  @!P2 ST.E.64 desc[UR8][R6.64], R34 ;  /* 0x000000220600a985 */ /* 0x0003e2000c101b08 */
[----:B------:R-:W-:-:S02]  /*102f0*/  @!P1 LEA.HI.X R9, R227, R15, R172, 0x2, P5 ;  /* 0x0000000fe3099211 */ /* 0x000fc400028f14ac */
[----:B------:R-:W-:Y:S02]  /*10300*/  ISETP.GE.AND P5, PT, R223, UR4, PT ;  /* 0x00000004df007c0c */ /* 0x000fe4000bfa6270 */
[----:B--2---:R-:W-:Y:S01]  /*10310*/  @!P0 LEA.HI.X R11, R226, R15, R171, 0x2, P6 ;  /* 0x0000000fe20b8211 */ /* 0x004fe200030f14ab */
[----:B------:R2:W-:Y:S01]  /*10320*/  @!P1 ST.E.64 desc[UR8][R8.64], R38 ;  /* 0x0000002608009985 */ /* 0x0005e2000c101b08 */
[-C--:B0-----:R-:W-:Y:S02]  /*10330*/  @!P3 LEA R2, P6, R225, R17.reuse, 0x2 ;  /* 0x00000011e102b211 */ /* 0x081fe400078c10ff */
[----:B------:R-:W-:Y:S01]  /*10340*/  ISETP.GE.AND P1, PT, R221, UR4, PT ;  /* 0x00000004dd007c0c */ /* 0x000fe2000bf26270 */
[----:B------:R0:W-:Y:S01]  /*10350*/  @!P0 ST.E.64 desc[UR8][R10.64], R42 ;  /* 0x0000002a0a008985 */ /* 0x0001e2000c101b08 */
[----:B------:R-:W-:Y:S02]  /*10360*/  ISETP.GE.AND P0, PT, R222, UR4, PT ;  /* 0x00000004de007c0c */ /* 0x000fe4000bf06270 */
[----:B---3--:R-:W-:-:S02]  /*10370*/  @!P4 LEA R4, P2, R224, R17, 0x2 ;  /* 0x00000011e004c211 */ /* 0x008fc400078410ff */
[----:B------:R-:W-:Y:S02]  /*10380*/  @!P3 LEA.HI.X R3, R225, R15, R170, 0x2, P6 ;  /* 0x0000000fe103b211 */ /* 0x000fe400030f14aa */
[C---:B------:R-:W-:Y:S02]  /*10390*/  @!P5 LEA R12, P6, R223.reuse, R17, 0x2 ;  /* 0x00000011df0cd211 */ /* 0x040fe400078c10ff */
[-C--:B------:R-:W-:Y:S01]  /*103a0*/  @!P4 LEA.HI.X R5, R224, R15.reuse, R169, 0x2, P2 ;  /* 0x0000000fe005c211 */ /* 0x080fe200010f14a9 */
[----:B------:R3:W-:Y:S01]  /*103b0*/  @!P3 ST.E.64 desc[UR8][R2.64], R46 ;  /* 0x0000002e0200b985 */ /* 0x0007e2000c101b08 */
[----:B------:R-:W-:Y:S02]  /*103c0*/  ISETP.GE.AND P2, PT, R220, UR4, PT ;  /* 0x00000004dc007c0c */ /* 0x000fe4000bf46270 */
[----:B------:R-:W-:Y:S01]  /*103d0*/  @!P5 LEA.HI.X R13, R223, R15, R168, 0x2, P6 ;  /* 0x0000000fdf0dd211 */ /* 0x000fe200030f14a8 */
[----:B------:R4:W-:Y:S01]  /*103e0*/  @!P4 ST.E.64 desc[UR8][R4.64], R50 ;  /* 0x000000320400c985 */ /* 0x0009e2000c101b08 */
[----:B-1----:R-:W-:-:S02]  /*103f0*/  @!P0 LEA R6, P4, R222, R17, 0x2 ;  /* 0x00000011de068211 */ /* 0x002fc400078810ff */
[----:B------:R-:W-:Y:S01]  /*10400*/  ISETP.GE.AND P3, PT, R219, UR4, PT ;  /* 0x00000004db007c0c */ /* 0x000fe2000bf66270 */
[----:B------:R1:W-:Y:S01]  /*10410*/  @!P5 ST.E.64 desc[UR8][R12.64], R54 ;  /* 0x000000360c00d985 */ /* 0x0003e2000c101b08 */
[C---:B--2---:R-:W-:Y:S02]  /*10420*/  @!P1 LEA R8, P5, R221.reuse, R17, 0x2 ;  /* 0x00000011dd089211 */ /* 0x044fe400078a10ff */
[-C--:B------:R-:W-:Y:S02]  /*10430*/  @!P0 LEA.HI.X R7, R222, R15.reuse, R167, 0x2, P4 ;  /* 0x0000000fde078211 */ /* 0x080fe400020f14a7 */
[----:B------:R-:W-:Y:S02]  /*10440*/  ISETP.GE.AND P4, PT, R218, UR4, PT ;  /* 0x00000004da007c0c */ /* 0x000fe4000bf86270 */
[----:B------:R-:W-:Y:S01]  /*10450*/  @!P1 LEA.HI.X R9, R221, R15, R166, 0x2, P5 ;  /* 0x0000000fdd099211 */ /* 0x000fe200028f14a6 */
[----:B------:R-:W-:Y:S01]  /*10460*/  @!P0 ST.E.64 desc[UR8][R6.64], R58 ;  /* 0x0000003a06008985 */ /* 0x000fe2000c101b08 */
[----:B------:R-:W-:-:S02]  /*10470*/  ISETP.GE.AND P5, PT, R217, UR4, PT ;  /* 0x00000004d9007c0c */ /* 0x000fc4000bfa6270 */
[C---:B0-----:R-:W-:Y:S01]  /*10480*/  @!P2 LEA R10, P6, R220.reuse, R17, 0x2 ;  /* 0x00000011dc0aa211 */ /* 0x041fe200078c10ff */
[----:B------:R0:W-:Y:S01]  /*10490*/  @!P1 ST.E.64 desc[UR8][R8.64], R62 ;  /* 0x0000003e08009985 */ /* 0x0001e2000c101b08 */
[----:B------:R-:W-:Y:S02]  /*104a0*/  ISETP.GE.AND P1, PT, R215, UR4, PT ;  /* 0x00000004d7007c0c */ /* 0x000fe4000bf26270 */
[----:B------:R-:W-:Y:S02]  /*104b0*/  @!P2 LEA.HI.X R11, R220, R15, R165, 0x2, P6 ;  /* 0x0000000fdc0ba211 */ /* 0x000fe400030f14a5 */
[-C--:B---3--:R-:W-:Y:S02]  /*104c0*/  @!P3 LEA R2, P6, R219, R17.reuse, 0x2 ;  /* 0x00000011db02b211 */ /* 0x088fe400078c10ff */
[----:B----4-:R-:W-:Y:S01]  /*104d0*/  @!P4 LEA R4, P0, R218, R17, 0x2 ;  /* 0x00000011da04c211 */ /* 0x010fe200078010ff */
[----:B------:R2:W-:Y:S01]  /*104e0*/  @!P2 ST.E.64 desc[UR8][R10.64], R66 ;  /* 0x000000420a00a985 */ /* 0x0005e2000c101b08 */
[----:B------:R-:W-:-:S02]  /*104f0*/  ISETP.GE.AND P2, PT, R216, UR4, PT ;  /* 0x00000004d8007c0c */ /* 0x000fc4000bf46270 */
[----:B------:R-:W-:Y:S02]  /*10500*/  @!P3 LEA.HI.X R3, R219, R15, R164, 0x2, P6 ;  /* 0x0000000fdb03b211 */ /* 0x000fe400030f14a4 */
[C---:B-1----:R-:W-:Y:S02]  /*10510*/  @!P5 LEA R12, P6, R217.reuse, R17, 0x2 ;  /* 0x00000011d90cd211 */ /* 0x042fe400078c10ff */
[-C--:B------:R-:W-:Y:S01]  /*10520*/  @!P4 LEA.HI.X R5, R218, R15.reuse, R163, 0x2, P0 ;  /* 0x0000000fda05c211 */ /* 0x080fe200000f14a3 */
[----:B------:R1:W-:Y:S01]  /*10530*/  @!P3 ST.E.64 desc[UR8][R2.64], R70 ;  /* 0x000000460200b985 */ /* 0x0003e2000c101b08 */
[----:B------:R-:W-:Y:S02]  /*10540*/  ISETP.GE.AND P0, PT, R214, UR4, PT ;  /* 0x00000004d6007c0c */ /* 0x000fe4000bf06270 */
[----:B------:R-:W-:Y:S01]  /*10550*/  @!P5 LEA.HI.X R13, R217, R15, R162, 0x2, P6 ;  /* 0x0000000fd90dd211 */ /* 0x000fe200030f14a2 */
[----:B------:R3:W-:Y:S01]  /*10560*/  @!P4 ST.E.64 desc[UR8][R4.64], R74 ;  /* 0x0000004a0400c985 */ /* 0x0007e2000c101b08 */
[----:B0-----:R-:W-:-:S02]  /*10570*/  @!P1 LEA R8, P3, R215, R17, 0x2 ;  /* 0x00000011d7089211 */ /* 0x001fc400078610ff */
[----:B------:R-:W-:Y:S01]  /*10580*/  @!P2 LEA R6, P6, R216, R17, 0x2 ;  /* 0x00000011d806a211 */ /* 0x000fe200078c10ff */
[----:B------:R0:W-:Y:S01]  /*10590*/  @!P5 ST.E.64 desc[UR8][R12.64], R78 ;  /* 0x0000004e0c00d985 */ /* 0x0001e2000c101b08 */
[----:B------:R-:W-:Y:S02]  /*105a0*/  ISETP.GE.AND P5, PT, R213, UR4, PT ;  /* 0x00000004d5007c0c */ /* 0x000fe4000bfa6270 */
[----:B------:R-:W-:Y:S02]  /*105b0*/  ISETP.GE.AND P4, PT, R212, UR4, PT ;  /* 0x00000004d4007c0c */ /* 0x000fe4000bf86270 */
[----:B------:R-:W-:Y:S02]  /*105c0*/  @!P2 LEA.HI.X R7, R216, R15, R161, 0x2, P6 ;  /* 0x0000000fd807a211 */ /* 0x000fe400030f14a1 */
[----:B--2---:R-:W-:Y:S02]  /*105d0*/  @!P0 LEA R10, P6, R214, R17, 0x2 ;  /* 0x00000011d60a8211 */ /* 0x004fe400078c10ff */
[----:B------:R-:W-:Y:S01]  /*105e0*/  @!P1 LEA.HI.X R9, R215, R15, R160, 0x2, P3 ;  /* 0x0000000fd7099211 */ /* 0x000fe200018f14a0 */
[----:B------:R2:W-:Y:S01]  /*105f0*/  @!P2 ST.E.64 desc[UR8][R6.64], R82 ;  /* 0x000000520600a985 */ /* 0x0005e2000c101b08 */
[----:B------:R-:W-:-:S02]  /*10600*/  ISETP.GE.AND P3, PT, R211, UR4, PT ;  /* 0x00000004d3007c0c */ /* 0x000fc4000bf66270 */
[----:B------:R-:W-:Y:S01]  /*10610*/  @!P0 LEA.HI.X R11, R214, R15, R159, 0x2, P6 ;  /* 0x0000000fd60b8211 */ /* 0x000fe200030f149f */
[----:B------:R4:W-:Y:S01]  /*10620*/  @!P1 ST.E.64 desc[UR8][R8.64], R86 ;  /* 0x0000005608009985 */ /* 0x0009e2000c101b08 */
[CC--:B-1----:R-:W-:Y:S02]  /*10630*/  @!P5 LEA R2, P2, R213.reuse, R17.reuse, 0x2 ;  /* 0x00000011d502d211 */ /* 0x0c2fe400078410ff */
[----:B---3--:R-:W-:Y:S01]  /*10640*/  @!P4 LEA R4, P1, R212, R17, 0x2 ;  /* 0x00000011d404c211 */ /* 0x008fe200078210ff */
[----:B------:R1:W-:Y:S01]  /*10650*/  @!P0 ST.E.64 desc[UR8][R10.64], R90 ;  /* 0x0000005a0a008985 */ /* 0x0003e2000c101b08 */
[----:B------:R-:W-:Y:S02]  /*10660*/  ISETP.GE.AND P0, PT, R210, UR4, PT ;  /* 0x00000004d2007c0c */ /* 0x000fe4000bf06270 */
[----:B------:R-:W-:Y:S02]  /*10670*/  @!P5 LEA.HI.X R3, R213, R15, R158, 0x2, P2 ;  /* 0x0000000fd503d211 */ /* 0x000fe400010f149e */
[----:B------:R-:W-:-:S02]  /*10680*/  ISETP.GE.AND P2, PT, R209, UR4, PT ;  /* 0x00000004d1007c0c */ /* 0x000fc4000bf46270 */
[----:B------:R-:W-:Y:S01]  /*10690*/  @!P4 LEA.HI.X R5, R212, R15, R157, 0x2, P1 ;  /* 0x0000000fd405c211 */ /* 0x000fe200008f149d */
[----:B------:R3:W-:Y:S01]  /*106a0*/  @!P5 ST.E.64 desc[UR8][R2.64], R94 ;  /* 0x0000005e0200d985 */ /* 0x0007e2000c101b08 */
[C---:B0-----:R-:W-:Y:S02]  /*106b0*/  @!P3 LEA R12, P6, R211.reuse, R17, 0x2 ;  /* 0x00000011d30cb211 */ /* 0x041fe400078c10ff */
[----:B------:R-:W-:Y:S01]  /*106c0*/  ISETP.GE.AND P1, PT, R208, UR4, PT ;  /* 0x00000004d0007c0c */ /* 0x000fe2000bf26270 */
[----:B------:R-:W-:Y:S01]  /*106d0*/  @!P4 ST.E.64 desc[UR8][R4.64], R98 ;  /* 0x000000620400c985 */ /* 0x000fe2000c101b08 */
[----:B------:R-:W-:Y:S02]  /*106e0*/  @!P3 LEA.HI.X R13, R211, R15, R156, 0x2, P6 ;  /* 0x0000000fd30db211 */ /* 0x000fe400030f149c */
[----:B------:R-:W-:Y:S02]  /*106f0*/  ISETP.GE.AND P4, PT, R207, UR4, PT ;  /* 0x00000004cf007c0c */ /* 0x000fe4000bf86270 */
[-C--:B--2---:R-:W-:Y:S01]  /*10700*/  @!P0 LEA R6, P6, R210, R17.reuse, 0x2 ;  /* 0x00000011d2068211 */ /* 0x084fe200078c10ff */
[----:B------:R0:W-:Y:S01]  /*10710*/  @!P3 ST.E.64 desc[UR8][R12.64], R102 ;  /* 0x000000660c00b985 */ /* 0x0001e2000c101b08 */
[----:B----4-:R-:W-:-:S02]  /*10720*/  @!P2 LEA R8, P3, R209, R17, 0x2 ;  /* 0x00000011d108a211 */ /* 0x010fc400078610ff */
[-C--:B------:R-:W-:Y:S02]  /*10730*/  @!P0 LEA.HI.X R7, R210, R15.reuse, R155, 0x2, P6 ;  /* 0x0000000fd2078211 */ /* 0x080fe400030f149b */
[----:B------:R-:W-:Y:S02]  /*10740*/  @!P2 LEA.HI.X R9, R209, R15, R154, 0x2, P3 ;  /* 0x0000000fd109a211 */ /* 0x000fe400018f149a */
[----:B------:R-:W-:Y:S01]  /*10750*/  ISETP.GE.AND P3, PT, R205, UR4, PT ;  /* 0x00000004cd007c0c */ /* 0x000fe2000bf66270 */
[----:B------:R2:W-:Y:S01]  /*10760*/  @!P0 ST.E.64 desc[UR8][R6.64], R106 ;  /* 0x0000006a06008985 */ /* 0x0005e2000c101b08 */
[-C--:B-1----:R-:W-:Y:S02]  /*10770*/  @!P1 LEA R10, P6, R208, R17.reuse, 0x2 ;  /* 0x00000011d00a9211 */ /* 0x082fe400078c10ff */
[----:B------:R-:W-:Y:S01]  /*10780*/  ISETP.GE.AND P5, PT, R206, UR4, PT ;  /* 0x00000004ce007c0c */ /* 0x000fe2000bfa6270 */
[----:B------:R1:W-:Y:S01]  /*10790*/  @!P2 ST.E.64 desc[UR8][R8.64], R110 ;  /* 0x0000006e0800a985 */ /* 0x0003e2000c101b08 */
[----:B---3--:R-:W-:-:S02]  /*107a0*/  @!P4 LEA R2, P0, R207, R17, 0x2 ;  /* 0x00000011cf02c211 */ /* 0x008fc400078010ff */
[-C--:B------:R-:W-:Y:S02]  /*107b0*/  @!P1 LEA.HI.X R11, R208, R15.reuse, R153, 0x2, P6 ;  /* 0x0000000fd00b9211 */ /* 0x080fe400030f1499 */
[----:B------:R-:W-:Y:S02]  /*107c0*/  @!P4 LEA.HI.X R3, R207, R15, R152, 0x2, P0 ;  /* 0x0000000fcf03c211 */ /* 0x000fe400000f1498 */
[----:B------:R-:W-:Y:S01]  /*107d0*/  ISETP.GE.AND P0, PT, R204, UR4, PT ;  /* 0x00000004cc007c0c */ /* 0x000fe2000bf06270 */
[----:B------:R-:W-:Y:S01]  /*107e0*/  @!P1 ST.E.64 desc[UR8][R10.64], R114 ;  /* 0x000000720a009985 */ /* 0x000fe2000c101b08 */
[----:B0-----:R-:W-:Y:S02]  /*107f0*/  @!P3 LEA R12, P2, R205, R17, 0x2 ;  /* 0x00000011cd0cb211 */ /* 0x001fe400078410ff */
[----:B------:R-:W-:Y:S01]  /*10800*/  ISETP.GE.AND P1, PT, R14, UR4, PT ;  /* 0x000000040e007c0c */ /* 0x000fe2000bf26270 */
[----:B------:R0:W-:Y:S01]  /*10810*/  @!P4 ST.E.64 desc[UR8][R2.64], R118 ;  /* 0x000000760200c985 */ /* 0x0001e2000c101b08 */
[----:B------:R-:W-:-:S02]  /*10820*/  ISETP.GE.AND P4, PT, R203, UR4, PT ;  /* 0x00000004cb007c0c */ /* 0x000fc4000bf86270 */
[----:B------:R-:W-:Y:S02]  /*10830*/  @!P5 LEA R4, P6, R206, R17, 0x2 ;  /* 0x00000011ce04d211 */ /* 0x000fe400078c10ff */
[-C--:B------:R-:W-:Y:S02]  /*10840*/  @!P3 LEA.HI.X R13, R205, R15.reuse, R236, 0x2, P2 ;  /* 0x0000000fcd0db211 */ /* 0x080fe400010f14ec */
[----:B------:R-:W-:Y:S02]  /*10850*/  ISETP.GE.AND P2, PT, R0, UR4, PT ;  /* 0x0000000400007c0c */ /* 0x000fe4000bf46270 */
[----:B------:R-:W-:Y:S02]  /*10860*/  @!P5 LEA.HI.X R5, R206, R15, R237, 0x2, P6 ;  /* 0x0000000fce05d211 */ /* 0x000fe400030f14ed */
[C---:B--2---:R-:W-:Y:S02]  /*10870*/  @!P0 LEA R6, P6, R204.reuse, R17, 0x2 ;  /* 0x00000011cc068211 */ /* 0x044fe400078c10ff */
[----:B-1----:R-:W-:Y:S01]  /*10880*/  SHF.R.S32.HI R9, RZ, 0x1f, R14 ;  /* 0x0000001fff097819 */ /* 0x002fe2000001140e */
[----:B------:R1:W-:Y:S01]  /*10890*/  @!P5 ST.E.64 desc[UR8][R4.64], R122 ;  /* 0x0000007a0400d985 */ /* 0x0003e2000c101b08 */
[----:B------:R-:W-:-:S02]  /*108a0*/  @!P0 LEA.HI.X R7, R204, R15, R235, 0x2, P6 ;  /* 0x0000000fcc078211 */ /* 0x000fc400030f14eb */
[C---:B0-----:R-:W-:Y:S01]  /*108b0*/  @!P4 LEA R2, P6, R203.reuse, R17, 0x2 ;  /* 0x00000011cb02c211 */ /* 0x041fe200078c10ff */
[----:B------:R0:W-:Y:S01]  /*108c0*/  @!P3 ST.E.64 desc[UR8][R12.64], R126 ;  /* 0x0000007e0c00b985 */ /* 0x0001e2000c101b08 */
[----:B------:R-:W-:Y:S02]  /*108d0*/  ISETP.GE.AND P5, PT, R200, UR4, PT ;  /* 0x00000004c8007c0c */ /* 0x000fe4000bfa6270 */
[----:B------:R-:W-:Y:S01]  /*108e0*/  @!P4 LEA.HI.X R3, R203, R15, R234, 0x2, P6 ;  /* 0x0000000fcb03c211 */ /* 0x000fe200030f14ea */
[----:B------:R0:W-:Y:S01]  /*108f0*/  @!P0 ST.E.64 desc[UR8][R6.64], R130 ;  /* 0x0000008206008985 */ /* 0x0001e2000c101b08 */
[-C--:B------:R-:W-:Y:S02]  /*10900*/  @!P2 LEA R10, P6, R0, R17.reuse, 0x2 ;  /* 0x00000011000aa211 */ /* 0x080fe400078c10ff */
[----:B------:R-:W-:Y:S01]  /*10910*/  @!P1 LEA R8, P3, R14, R17, 0x2 ;  /* 0x000000110e089211 */ /* 0x000fe200078610ff */
[----:B------:R0:W-:Y:S01]  /*10920*/  @!P4 ST.E.64 desc[UR8][R2.64], R134 ;  /* 0x000000860200c985 */ /* 0x0001e2000c101b08 */
[----:B-1----:R-:W-:-:S02]  /*10930*/  SHF.R.S32.HI R5, RZ, 0x1f, R0 ;  /* 0x0000001fff057819 */ /* 0x002fc40000011400 */
[-C--:B------:R-:W-:Y:S02]  /*10940*/  @!P1 LEA.HI.X R9, R14, R15.reuse, R9, 0x2, P3 ;  /* 0x0000000f0e099211 */ /* 0x080fe400018f1409 */
[----:B------:R-:W-:Y:S01]  /*10950*/  @!P2 LEA.HI.X R11, R0, R15, R5, 0x2, P6 ;  /* 0x0000000f000ba211 */ /* 0x000fe200030f1405 */
[----:B------:R-:W-:Y:S01]  /*10960*/  VIADD R0, R16, 0xf8 ;  /* 0x000000f810007836 */ /* 0x000fe20000000000 */
[----:B------:R-:W-:Y:S02]  /*10970*/  SHF.R.S32.HI R14, RZ, 0x1f, R200 ;  /* 0x0000001fff0e7819 */ /* 0x000fe400000114c8 */
[----:B------:R-:W-:Y:S02]  /*10980*/  @!P5 LEA R4, P3, R200, R17, 0x2 ;  /* 0x00000011c804d211 */ /* 0x000fe400078610ff */
[----:B------:R-:W-:Y:S02]  /*10990*/  ISETP.GE.AND P0, PT, R0, UR4, PT ;  /* 0x0000000400007c0c */ /* 0x000fe4000bf06270 */
[----:B------:R-:W-:-:S05]  /*109a0*/  @!P5 LEA.HI.X R5, R200, R15, R14, 0x2, P3 ;  /* 0x0000000fc805d211 */ /* 0x000fca00018f140e */
[----:B------:R0:W-:Y:S04]  /*109b0*/  @!P5 ST.E.64 desc[UR8][R4.64], R138 ;  /* 0x0000008a0400d985 */ /* 0x0001e8000c101b08 */
[----:B------:R0:W-:Y:S04]  /*109c0*/  @!P1 ST.E.64 desc[UR8][R8.64], R142 ;  /* 0x0000008e08009985 */ /* 0x0001e8000c101b08 */
[----:B------:R0:W-:Y:S01]  /*109d0*/  @!P2 ST.E.64 desc[UR8][R10.64], R146 ;  /* 0x000000920a00a985 */ /* 0x0001e2000c101b08 */
[----:B------:R-:W-:Y:S05]  /*109e0*/  @P0 BRA `(.L_x_1288) ;  /* 0x00000010002c0947 */ /* 0x000fea0003800000 */
[----:B0-----:R-:W-:Y:S01]  /*109f0*/  LEA R2, P0, R0, R17, 0x2 ;  /* 0x0000001100027211 */ /* 0x001fe200078010ff */
[----:B------:R-:W-:Y:S01]  /*10a00*/  ULDC.64 UR8, c[0x0][0x208] ;  /* 0x0000820000087ab9 */ /* 0x000fe20000000a00 */
[----:B------:R-:W-:-:S04]  /*10a10*/  SHF.R.S32.HI R3, RZ, 0x1f, R0 ;  /* 0x0000001fff037819 */ /* 0x000fc80000011400 */
[----:B------:R-:W-:-:S05]  /*10a20*/  LEA.HI.X R3, R0, R15, R3, 0x2, P0 ;  /* 0x0000000f00037211 */ /* 0x000fca00000f1403 */
[----:B------:R0:W-:Y:S01]  /*10a30*/  ST.E.64 desc[UR8][R2.64], R150 ;  /* 0x0000009602007985 */ /* 0x0001e2000c101b08 */
[----:B------:R-:W-:Y:S05]  /*10a40*/  BRA `(.L_x_1288) ;  /* 0x0000001000147947 */ /* 0x000fea0003800000 */
.L_x_1279:
[----:B------:R-:W-:Y:S01]  /*10a50*/  ULDC.64 UR8, c[0x0][0xc00] ;  /* 0x0003000000087ab9 */ /* 0x000fe20000000a00 */
[----:B------:R-:W-:Y:S01]  /*10a60*/  R2UR UR4, R231 ;  /* 0x00000000e70472ca */ /* 0x000fe200000e0000 */
[----:B------:R-:W-:Y:S01]  /*10a70*/  UISETP.NE.U32.AND UP0, UPT, UR8, URZ, UPT ;  /* 0x0000003f0800728c */ /* 0x000fe2000bf05070 */
[----:B------:R-:W-:Y:S01]  /*10a80*/  R2UR UR10, R23 ;  /* 0x00000000170a72ca */ /* 0x000fe200000e0000 */
[----:B------:R-:W-:Y:S02]  /*10a90*/  ULDC.64 UR12, c[0x0][0x208] ;  /* 0x00008200000c7ab9 */ /* 0x000fe40000000a00 */
[----:B------:R-:W-:-:S03]  /*10aa0*/  UISETP.NE.AND.EX UP0, UPT, UR9, URZ, UPT, UP0 ;  /* 0x0000003f0900728c */ /* 0x000fc6000bf05300 */
[----:B------:R-:W-:-:S03]  /*10ab0*/  ULDC.64 UR8, c[0x0][0xc00] ;  /* 0x0003000000087ab9 */ /* 0x000fc60000000a00 */
[----:B------:R-:W-:Y:S02]  /*10ac0*/  PLOP3.LUT P1, PT, PT, PT, UP0, 0x80, 0x0 ;  /* 0x000000000000781c */ /* 0x000fe40003f2f008 */
[----:B------:R-:W-:-:S06]  /*10ad0*/  UIMAD.WIDE UR8, UR4, 0x4, UR8 ;  /* 0x00000004040878a5 */ /* 0x000fcc000f8e0208 */
[----:B------:R-:W-:Y:S02]  /*10ae0*/  IMAD.U32 R2, RZ, RZ, UR8 ;  /* 0x00000008ff027e24 */ /* 0x000fe4000f8e00ff */
[----:B------:R-:W-:Y:S01]  /*10af0*/  IMAD.U32 R3, RZ, RZ, UR9 ;  /* 0x00000009ff037e24 */ /* 0x000fe2000f8e00ff */
[----:B------:R-:W0:Y:S01]  /*10b00*/  S2R R6, SR_TID.X ;  /* 0x0000000000067919 */ /* 0x000e220000002100 */
[----:B------:R-:W-:-:S03]  /*10b10*/  ULDC.64 UR8, c[0x0][0xc08] ;  /* 0x0003020000087ab9 */ /* 0x000fc60000000a00 */
[----:B------:R-:W2:Y:S01]  /*10b20*/  @P1 LDG.E R7, desc[UR12][R2.64] ;  /* 0x0000000c02071981 */ /* 0x000ea2000c1e1900 */
[----:B------:R-:W-:-:S04]  /*10b30*/  UISETP.NE.U32.AND UP1, UPT, UR8, URZ, UPT ;  /* 0x0000003f0800728c */ /* 0x000fc8000bf25070 */
[----:B------:R-:W-:-:S06]  /*10b40*/  UISETP.NE.AND.EX UP1, UPT, UR9, URZ, UPT, UP1 ;  /* 0x0000003f0900728c */ /* 0x000fcc000bf25310 */
[----:B------:R-:W-:-:S05]  /*10b50*/  PLOP3.LUT P2, PT, PT, PT, UP1, 0x80, 0x0 ;  /* 0x000000000000781c */ /* 0x000fca0003f4f018 */
[----:B------:R-:W-:Y:S02]  /*10b60*/  @UP1 ULDC.64 UR8, c[0x0][0xc08] ;  /* 0x0003020000081ab9 */ /* 0x000fe40000000a00 */
[----:B------:R-:W-:Y:S02]  /*10b70*/  @UP1 UIMAD.WIDE UR8, UR4, 0x4, UR8 ;  /* 0x00000004040818a5 */ /* 0x000fe4000f8e0208 */
[----:B------:R-:W-:Y:S01]  /*10b80*/  UISETP.NE.AND UP1, UPT, UR10, URZ, UPT ;  /* 0x0000003f0a00728c */ /* 0x000fe2000bf25270 */
[----:B------:R-:W-:Y:S02]  /*10b90*/  ULDC UR4, c[0x0][0xa88] ;  /* 0x0002a20000047ab9 */ /* 0x000fe40000000800 */
[----:B------:R-:W-:Y:S02]  /*10ba0*/  IMAD.U32 R0, RZ, RZ, UR4 ;  /* 0x00000004ff007e24 */ /* 0x000fe4000f8e00ff */
[----:B------:R-:W-:Y:S02]  /*10bb0*/  IMAD.U32 R4, RZ, RZ, UR8 ;  /* 0x00000008ff047e24 */ /* 0x000fe4000f8e00ff */
[----:B------:R-:W-:Y:S01]  /*10bc0*/  IMAD.U32 R5, RZ, RZ, UR9 ;  /* 0x00000009ff057e24 */ /* 0x000fe2000f8e00ff */
[----:B------:R-:W-:Y:S01]  /*10bd0*/  UMOV UR4, URZ ;  /* 0x0000003f00047c82 */ /* 0x000fe20008000000 */
[----:B0-----:R-:W-:-:S02]  /*10be0*/  VIADD R6, R6, 0xffffff80 ;  /* 0xffffff8006067836 */ /* 0x001fc40000000000 */
[----:B------:R-:W-:Y:S01]  /*10bf0*/  @!UP1 ULDC UR10, c[0x0][0xad4] ;  /* 0x0002b500000a9ab9 */ /* 0x000fe20000000800 */
[----:B------:R0:W5:Y:S01]  /*10c00*/  @P2 LDG.E R0, desc[UR12][R4.64] ;  /* 0x0000000c04002981 */ /* 0x000162000c1e1900 */
[----:B------:R-:W-:Y:S01]  /*10c10*/  IMAD.U32 R23, RZ, RZ, UR10 ;  /* 0x0000000aff177e24 */ /* 0x000fe2000f8e00ff */
[----:B------:R-:W-:Y:S02]  /*10c20*/  ISETP.GT.AND P0, PT, R6, 0x7f, PT ;  /* 0x0000007f0600780c */ /* 0x000fe40003f04270 */
[----:B--2---:R-:W-:Y:S01]  /*10c30*/  @P1 R2UR UR4, R7 ;  /* 0x00000000070412ca */ /* 0x004fe200000e0000 */
[----:B0-----:R-:W-:-:S14]  /*10c40*/  @P2 BRA `(.L_x_1291) ;  /* 0x0000000000142947 */ /* 0x001fdc0003800000 */
[----:B------:R-:W-:Y:S05]  /*10c50*/  @!P1 BRA `(.L_x_1291) ;  /* 0x0000000000109947 */ /* 0x000fea0003800000 */
[----:B------:R-:W-:Y:S02]  /*10c60*/  ULDC.64 UR8, c[0x0][0x208] ;  /* 0x0000820000087ab9 */ /* 0x000fe40000000a00 */
[----:B------:R-:W2:Y:S04]  /*10c70*/  LDG.E R5, desc[UR8][R2.64] ;  /* 0x0000000802057981 */ /* 0x000ea8000c1e1900 */
[----:B-----5:R-:W2:Y:S02]  /*10c80*/  LDG.E R0, desc[UR8][R2.64+0x4] ;  /* 0x0000040802007981 */ /* 0x020ea4000c1e1900 */
[----:B--2---:R-:W-:-:S07]  /*10c90*/  IMAD.IADD R0, R0, 0x1, -R5 ;  /* 0x0000000100007824 */ /* 0x004fce00078e0a05 */
.L_x_1291:
[----:B------:R-:W-:Y:S01]  /*10ca0*/  R2UR UR8, R231 ;  /* 0x00000000e70872ca */ /* 0x000fe200000e0000 */
[----:B------:R-:W-:Y:S01]  /*10cb0*/  USHF.R.S32.HI UR21, URZ, 0x1f, UR4 ;  /* 0x0000001f3f157899 */ /* 0x000fe20008011404 */
[----:B------:R-:W-:Y:S11]  /*10cc0*/  BSSY B1, `(.L_x_1292) ;  /* 0x000003e000017945 */ /* 0x000ff60003800000 */
[----:B------:R-:W-:-:S02]  /*10cd0*/  USHF.R.S32.HI UR13, URZ, 0x1f, UR8 ;  /* 0x0000001f3f0d7899 */ /* 0x000fc40008011408 */
[----:B------:R-:W-:Y:S02]  /*10ce0*/  USEL UR12, UR8, URZ, !UP0 ;  /* 0x0000003f080c7287 */ /* 0x000fe4000c000000 */
[----:B------:R-:W-:Y:S01]  /*10cf0*/  USEL UR13, UR13, URZ, !UP0 ;  /* 0x0000003f0d0d7287 */ /* 0x000fe2000c000000 */
[----:B------:R-:W-:Y:S11]  /*10d00*/  @P0 BRA `(.L_x_1293) ;  /* 0x0000000000e40947 */ /* 0x000ff60003800000 */
[----:B------:R-:W0:Y:S01]  /*10d10*/  S2R R4, SR_TID.X ;  /* 0x0000000000047919 */ /* 0x000e220000002100 */
[----:B------:R-:W1:Y:S01]  /*10d20*/  LDC R9, c[0x0][0xbe8] ;  /* 0x0002fa00ff097b82 */ /* 0x000e620000000800 */
[----:B------:R-:W-:Y:S02]  /*10d30*/  IMAD.U32 R3, RZ, RZ, UR61 ;  /* 0x0000003dff037e24 */ /* 0x000fe4000f8e00ff */
[----:B-1---5:R-:W-:-:S03]  /*10d40*/  IMAD R2, R0, R9, RZ ;  /* 0x0000000900027224 */ /* 0x022fc600078e02ff */
[----:B0-----:R-:W-:-:S04]  /*10d50*/  IADD3 R4, R3, -0x80, R4 ;  /* 0xffffff8003047810 */ /* 0x001fc80007ffe004 */
        /* <DEDUP_REMOVED lines=17> */
[----:B------:R-:W-:Y:S02]  /*10e70*/  UIMAD.WIDE.U32 UR10, UR8, UR20, URZ ;  /* 0x00000014080a72a5 */ /* 0x000fe4000f8e003f */
[----:B------:R-:W-:Y:S01]  /*10e80*/  UIMAD UR20, UR9, UR20, URZ ;  /* 0x00000014091472a4 */ /* 0x000fe2000f8e023f */
        /* <DEDUP_REMOVED lines=14> */
[----:B------:R-:W-:Y:S01]  /*10f70*/  IADD3 R2, P0, P1, R5, UR10, R2 ;  /* 0x0000000a05027c10 */ /* 0x000fe2000f91e002 */
[----:B------:R-:W-:Y:S01]  /*10f80*/  IMAD R7, R9, R7, R4 ;  /* 0x0000000709077224 */ /* 0x000fe200078e0204 */
[----:B------:R-:W-:Y:S01]  /*10f90*/  SHF.R.S32.HI R5, RZ, 0x1f, R5 ;  /* 0x0000001fff057819 */ /* 0x000fe20000011405 */
[----:B------:R-:W-:Y:S01]  /*10fa0*/  UIADD3.X UR10, UR15, UR20, UR21, UP1, UP2 ;  /* 0x000000140f0a7290 */ /* 0x000fe20008fe4415 */
[----:B------:R-:W-:Y:S01]  /*10fb0*/  IMAD.U32 R8, RZ, RZ, UR16 ;  /* 0x00000010ff087e24 */ /* 0x000fe2000f8e00ff */
        /* <DEDUP_REMOVED lines=14> */
.L_x_1293:
[----:B------:R-:W-:Y:S05]  /*110a0*/  BSYNC B1 ;  /* 0x0000000000017941 */ /* 0x000fea0003800000 */
.L_x_1292:
[----:B------:R-:W-:-:S13]  /*110b0*/  R2UR UR8, R23 ;  /* 0x00000000170872ca */ /* 0x000fda00000e0000 */
[----:B------:R-:W-:-:S06]  /*110c0*/  UISETP.GT.AND UP0, UPT, UR8, 0x1, UPT ;  /* 0x000000010800788c */ /* 0x000fcc000bf04270 */
[----:B------:R-:W-:-:S13]  /*110d0*/  PLOP3.LUT P0, PT, PT, PT, UP0, 0x80, 0x0 ;  /* 0x000000000000781c */ /* 0x000fda0003f0f008 */
[----:B------:R-:W-:Y:S05]  /*110e0*/  @P0 BRA `(.L_x_1288) ;  /* 0x00000008006c0947 */ /* 0x000fea0003800000 */
[----:B------:R-:W1:Y:S01]  /*110f0*/  LDC R11, c[0x0][0xbe8] ;  /* 0x0002fa00ff0b7b82 */ /* 0x000e620000000800 */
[----:B0-----:R-:W-:Y:S01]  /*11100*/  SHF.R.S32.HI R3, RZ, 0x1f, R6 ;  /* 0x0000001fff037819 */ /* 0x001fe20000011406 */
[----:B------:R-:W-:Y:S01]  /*11110*/  ULDC.64 UR10, c[0x0][0xaa0] ;  /* 0x0002a800000a7ab9 */ /* 0x000fe20000000a00 */
[----:B------:R-:W-:Y:S01]  /*11120*/  R2UR UR14, R202 ;  /* 0x00000000ca0e72ca */ /* 0x000fe200000e0000 */
[----:B------:R-:W-:Y:S01]  /*11130*/  UIMAD.WIDE.U32 UR8, UR4, UR10, URZ ;  /* 0x0000000a040872a5 */ /* 0x000fe2000f8e003f */
[----:B------:R-:W-:Y:S01]  /*11140*/  LEA.HI R2, R3, R6, RZ, 0x3 ;  /* 0x0000000603027211 */ /* 0x000fe200078f18ff */
[----:B------:R-:W-:Y:S01]  /*11150*/  UIMAD UR10, UR21, UR10, URZ ;  /* 0x0000000a150a72a4 */ /* 0x000fe2000f8e023f */
[----:B------:R-:W-:Y:S02]  /*11160*/  BSSY B1, `(.L_x_1294) ;  /* 0x000004e000017945 */ /* 0x000fe40003800000 */
[----:B------:R-:W-:Y:S01]  /*11170*/  LOP3.LUT R5, R2, 0xfffffff8, RZ, 0xc0, !PT ;  /* 0xfffffff802057812 */ /* 0x000fe200078ec0ff */
[----:B------:R-:W-:Y:S01]  /*11180*/  UIMAD UR10, UR4, UR11, UR10 ;  /* 0x0000000b040a72a4 */ /* 0x000fe2000f8e020a */
[----:B------:R-:W-:-:S03]  /*11190*/  SHF.R.S32.HI R13, RZ, 0x3, R2 ;  /* 0x00000003ff0d7819 */ /* 0x000fc60000011402 */
[----:B------:R-:W-:Y:S01]  /*111a0*/  IMAD.IADD R8, R6, 0x1, -R5 ;  /* 0x0000000106087824 */ /* 0x000fe200078e0a05 */
[----:B------:R-:W-:-:S03]  /*111b0*/  UIADD3 UR9, UR9, UR10, URZ ;  /* 0x0000000a09097290 */ /* 0x000fc6000fffe03f */
[----:B------:R-:W-:Y:S01]  /*111c0*/  IMAD R2, R8, 0x20, R13 ;  /* 0x0000002008027824 */ /* 0x000fe200078e020d */
[----:B------:R-:W-:Y:S02]  /*111d0*/  ULDC.64 UR10, c[0x0][0xae8] ;  /* 0x0002ba00000a7ab9 */ /* 0x000fe40000000a00 */
[----:B------:R-:W-:Y:S01]  /*111e0*/  UIMAD.WIDE.U32 UR8, UR14, UR10, UR8 ;  /* 0x0000000a0e0872a5 */ /* 0x000fe2000f8e0008 */
[----:B------:R-:W-:Y:S01]  /*111f0*/  VIADD R6, R2, UR61 ;  /* 0x0000003d02067c36 */ /* 0x000fe20008000000 */
[----:B-1----:R-:W-:Y:S02]  /*11200*/  ISETP.NE.AND P0, PT, R11, 0x1, PT ;  /* 0x000000010b00780c */ /* 0x002fe40003f05270 */
[----:B------:R-:W-:Y:S01]  /*11210*/  UIMAD UR9, UR14, UR11, UR9 ;  /* 0x0000000b0e0972a4 */ /* 0x000fe2000f8e0209 */
[----:B------:R-:W-:Y:S02]  /*11220*/  IMAD.MOV.U32 R5, RZ, RZ, R6 ;  /* 0x000000ffff057224 */ /* 0x000fe400078e0006 */
[----:B------:R-:W-:-:S02]  /*11230*/  ULDC.64 UR10, c[0x0][0xaf0] ;  /* 0x0002bc00000a7ab9 */ /* 0x000fc40000000a00 */
[----:B------:R-:W-:-:S04]  /*11240*/  UIMAD UR13, UR13, UR10, URZ ;  /* 0x0000000a0d0d72a4 */ /* 0x000fc8000f8e023f */
[----:B------:R-:W-:Y:S02]  /*11250*/  UIMAD UR4, UR12, UR11, UR13 ;  /* 0x0000000b0c0472a4 */ /* 0x000fe4000f8e020d */
[----:B------:R-:W-:Y:S01]  /*11260*/  UIMAD.WIDE.U32 UR12, UR12, UR10, UR8 ;  /* 0x0000000a0c0c72a5 */ /* 0x000fe2000f8e0008 */
[----:B------:R-:W0:Y:S02]  /*11270*/  @P0 LDC R3, c[0x0][0xbec] ;  /* 0x0002fb00ff030b82 */ /* 0x000e240000000800 */
[----:B------:R-:W-:Y:S01]  /*11280*/  ULDC.64 UR8, c[0x0][0xae0] ;  /* 0x0002b80000087ab9 */ /* 0x000fe20000000a00 */
[----:B------:R-:W-:-:S05]  /*11290*/  UIADD3 UR4, UR13, UR4, URZ ;  /* 0x000000040d047290 */ /* 0x000fca000fffe03f */
[----:B------:R-:W1:Y:S01]  /*112a0*/  @P0 LDC R7, c[0x0][0xbf0] ;  /* 0x0002fc00ff070b82 */ /* 0x000e620000000800 */
[----:B0-----:R-:W-:-:S04]  /*112b0*/  @P0 IMAD.HI.U32 R2, R6, R3, RZ ;  /* 0x0000000306020227 */ /* 0x001fc800078e00ff */
[----:B------:R-:W-:Y:S02]  /*112c0*/  IMAD.U32 R3, RZ, RZ, UR13 ;  /* 0x0000000dff037e24 */ /* 0x000fe4000f8e00ff */
[----:B------:R-:W-:Y:S01]  /*112d0*/  IMAD.U32 R3, RZ, RZ, UR4 ;  /* 0x00000004ff037e24 */ /* 0x000fe2000f8e00ff */
[----:B-1----:R-:W-:Y:S01]  /*112e0*/  @P0 SHF.R.U32.HI R5, RZ, R7, R2 ;  /* 0x00000007ff050219 */ /* 0x002fe20000011602 */
[----:B------:R-:W-:-:S03]  /*112f0*/  IMAD.U32 R2, RZ, RZ, UR12 ;  /* 0x0000000cff027e24 */ /* 0x000fc6000f8e00ff */
[--C-:B------:R-:W-:Y:S01]  /*11300*/  SHF.R.S32.HI R4, RZ, 0x1f, R5.reuse ;  /* 0x0000001fff047819 */ /* 0x100fe20000011405 */
[----:B------:R-:W-:Y:S02]  /*11310*/  IMAD.MOV R7, RZ, RZ, -R5 ;  /* 0x000000ffff077224 */ /* 0x000fe400078e0a05 */
[----:B------:R-:W-:-:S04]  /*11320*/  IMAD.WIDE.U32 R2, R5, UR8, R2 ;  /* 0x0000000805027c25 */ /* 0x000fc8000f8e0002 */
[----:B------:R-:W-:Y:S02]  /*11330*/  IMAD R7, R11, R7, R6 ;  /* 0x000000070b077224 */ /* 0x000fe400078e0206 */
[----:B------:R-:W-:Y:S02]  /*11340*/  IMAD R4, R4, UR8, RZ ;  /* 0x0000000804047c24 */ /* 0x000fe4000f8e02ff */
[----:B------:R-:W-:Y:S02]  /*11350*/  VIADD R6, R13, UR61 ;  /* 0x0000003d0d067c36 */ /* 0x000fe40008000000 */
[----:B------:R-:W-:Y:S01]  /*11360*/  IMAD R9, R5, UR9, R4 ;  /* 0x0000000905097c24 */ /* 0x000fe2000f8e0204 */
[----:B------:R-:W-:Y:S01]  /*11370*/  SHF.R.S32.HI R4, RZ, 0x1f, R7 ;  /* 0x0000001fff047819 */ /* 0x000fe20000011407 */
[----:B------:R-:W-:Y:S01]  /*11380*/  ULDC.64 UR8, c[0x0][0xad8] ;  /* 0x0002b60000087ab9 */ /* 0x000fe20000000a00 */
[----:B-----5:R-:W-:Y:S02]  /*11390*/  IMAD R11, R0, R11, RZ ;  /* 0x0000000b000b7224 */ /* 0x020fe400078e02ff */
[----:B------:R-:W-:-:S02]  /*113a0*/  IMAD.IADD R3, R3, 0x1, R9 ;  /* 0x0000000103037824 */ /* 0x000fc400078e0209 */
[----:B------:R-:W-:Y:S02]  /*113b0*/  IMAD R4, R4, UR8, RZ ;  /* 0x0000000804047c24 */ /* 0x000fe4000f8e02ff */
[----:B------:R-:W-:-:S04]  /*113c0*/  IMAD.WIDE.U32 R2, R7, UR8, R2 ;  /* 0x0000000807027c25 */ /* 0x000fc8000f8e0002 */
[----:B------:R-:W-:Y:S01]  /*113d0*/  IMAD R5, R7, UR9, R4 ;  /* 0x0000000907057c24 */ /* 0x000fe2000f8e0204 */
[----:B------:R-:W-:Y:S01]  /*113e0*/  ULDC.64 UR8, c[0x0][0xa80] ;  /* 0x0002a00000087ab9 */ /* 0x000fe20000000a00 */
[----:B------:R-:W-:Y:S02]  /*113f0*/  VIADD R4, R6, 0x40 ;  /* 0x0000004006047836 */ /* 0x000fe40000000000 */
[----:B------:R-:W-:Y:S01]  /*11400*/  IMAD.IADD R3, R3, 0x1, R5 ;  /* 0x0000000103037824 */ /* 0x000fe200078e0205 */
[----:B------:R-:W-:Y:S01]  /*11410*/  LEA R5, P2, R2, UR8, 0x1 ;  /* 0x0000000802057c11 */ /* 0x000fe2000f8408ff */
[----:B------:R-:W-:Y:S01]  /*11420*/  VIADD R0, R6, 0x20 ;  /* 0x0000002006007836 */ /* 0x000fe20000000000 */
[-C--:B------:R-:W-:Y:S01]  /*11430*/  ISETP.GE.AND P0, PT, R4, R11.reuse, PT ;  /* 0x0000000b0400720c */ /* 0x080fe20003f06270 */
[----:B------:R-:W-:Y:S01]  /*11440*/  IMAD.SHL.U32 R7, R8, 0x8, RZ ;  /* 0x0000000808077824 */ /* 0x000fe200078e00ff */
[----:B------:R-:W-:Y:S02]  /*11450*/  LEA.HI.X R4, R2, UR9, R3, 0x1, P2 ;  /* 0x0000000902047c11 */ /* 0x000fe400090f0c03 */
[-C--:B------:R-:W-:Y:S01]  /*11460*/  ISETP.GE.AND P2, PT, R6, R11.reuse, PT ;  /* 0x0000000b0600720c */ /* 0x080fe20003f46270 */
[C---:B------:R-:W-:Y:S01]  /*11470*/  VIADD R9, R7.reuse, 0x80 ;  /* 0x0000008007097836 */ /* 0x040fe20000000000 */
[----:B------:R-:W-:Y:S01]  /*11480*/  ISETP.GE.AND P1, PT, R0, R11, PT ;  /* 0x0000000b0000720c */ /* 0x000fe20003f26270 */
[C---:B------:R-:W-:Y:S01]  /*11490*/  VIADD R13, R7.reuse, 0xc0 ;  /* 0x000000c0070d7836 */ /* 0x040fe20000000000 */
[----:B------:R0:W1:Y:S01]  /*114a0*/  SHFL.IDX PT, R2, R5, RZ, 0x181f ;  /* 0x00181fff05027589 */ /* 0x00006200000e0000 */
[----:B------:R-:W-:Y:S01]  /*114b0*/  VIADD R15, R7, 0x40 ;  /* 0x00000040070f7836 */ /* 0x000fe20000000000 */
[----:B------:R-:W-:-:S02]  /*114c0*/  SHF.R.S32.HI R10, RZ, 0x1f, R7 ;  /* 0x0000001fff0a7819 */ /* 0x000fc40000011407 */
[----:B------:R0:W2:Y:S01]  /*114d0*/  SHFL.IDX PT, R0, R4, RZ, 0x181f ;  /* 0x00181fff04007589 */ /* 0x0000a200000e0000 */
[----:B------:R-:W-:Y:S02]  /*114e0*/  SHF.R.S32.HI R8, RZ, 0x1f, R9 ;  /* 0x0000001fff087819 */ /* 0x000fe40000011409 */
[----:B------:R-:W-:Y:S02]  /*114f0*/  SHF.R.S32.HI R12, RZ, 0x1f, R13 ;  /* 0x0000001fff0c7819 */ /* 0x000fe4000001140d */
        /* <DEDUP_REMOVED lines=20> */
.L_x_1295:
[----:B------:R-:W-:Y:S05]  /*11640*/  BSYNC B1 ;  /* 0x0000000000017941 */ /* 0x000fea0003800000 */
.L_x_1294:
        /* <DEDUP_REMOVED lines=22> */
.L_x_1297:
[----:B------:R-:W-:Y:S05]  /*117b0*/  BSYNC B1 ;  /* 0x0000000000017941 */ /* 0x000fea0003800000 */
.L_x_1296:
        /* <DEDUP_REMOVED lines=22> */
.L_x_1299:
[----:B------:R-:W-:Y:S05]  /*11920*/  BSYNC B1 ;  /* 0x0000000000017941 */ /* 0x000fea0003800000 */
.L_x_1298:
[----:B0-----:R-:W-:Y:S01]  /*11930*/  VIADD R0, R6, 0x60 ;  /* 0x0000006006007836 */ /* 0x001fe20000000000 */
[----:B--2-4-:R-:W2:Y:S04]  /*11940*/  SHFL.IDX PT, R4, R4, 0x3, 0x181f ;  /* 0x00781f0004047f89 */ /* 0x014ea800000e0000 */
[----:B------:R-:W-:Y:S01]  /*11950*/  ISETP.GE.AND P0, PT, R0, R11, PT ;  /* 0x0000000b0000720c */ /* 0x000fe20003f06270 */
[----:B-1-3--:R1:W3:-:S12]  /*11960*/  SHFL.IDX PT, R2, R5, 0x3, 0x181f ;  /* 0x00781f0005027f89 */ /* 0x00a2d800000e0000 */
[----:B-1----:R-:W-:Y:S05]  /*11970*/  @P0 BRA `(.L_x_1288) ;  /* 0x0000000000480947 */ /* 0x002fea0003800000 */
[----:B------:R-:W-:Y:S01]  /*11980*/  ULDC UR4, c[0x0][0xac8] ;  /* 0x0002b20000047ab9 */ /* 0x000fe20000000800 */
[----:B------:R-:W-:Y:S01]  /*11990*/  ULDC.64 UR8, c[0x0][0x208] ;  /* 0x0000820000087ab9 */ /* 0x000fe20000000a00 */
[----:B------:R-:W-:Y:S02]  /*119a0*/  ISETP.GE.AND P3, PT, R7, UR4, PT ;  /* 0x0000000407007c0c */ /* 0x000fe4000bf66270 */
[----:B------:R-:W-:Y:S02]  /*119b0*/  ISETP.GE.AND P2, PT, R15, UR4, PT ;  /* 0x000000040f007c0c */ /* 0x000fe4000bf46270 */
[----:B------:R-:W-:Y:S02]  /*119c0*/  ISETP.GE.AND P1, PT, R9, UR4, PT ;  /* 0x0000000409007c0c */ /* 0x000fe4000bf26270 */
[----:B------:R-:W-:-:S07]  /*119d0*/  ISETP.GE.AND P0, PT, R13, UR4, PT ;  /* 0x000000040d007c0c */ /* 0x000fce000bf06270 */
[----:B---3--:R-:W-:-:S04]  /*119e0*/  @!P3 LEA R6, P4, R7, R2, 0x1 ;  /* 0x000000020706b211 */ /* 0x008fc800078808ff */
[----:B--2---:R-:W-:Y:S02]  /*119f0*/  @!P3 LEA.HI.X R7, R7, R4, R10, 0x1, P4 ;  /* 0x000000040707b211 */ /* 0x004fe400020f0c0a */
        /* <DEDUP_REMOVED lines=10> */
.L_x_1288:
[----:B------:R-:W-:Y:S05]  /*11aa0*/  BSYNC B0 ;  /* 0x0000000000007941 */ /* 0x000fea0003800000 */
.L_x_1278:
[----:B------:R-:W-:Y:S02]  /*11ab0*/  ULDC UR4, c[0x0][0xc3c] ;  /* 0x00030f0000047ab9 */ /* 0x000fe40000000800 */
[----:B------:R-:W-:-:S06]  /*11ac0*/  UISETP.GE.AND UP0, UPT, UR6, UR4, UPT ;  /* 0x000000040600728c */ /* 0x000fcc000bf06270 */
[----:B------:R-:W-:-:S13]  /*11ad0*/  PLOP3.LUT P0, PT, PT, PT, UP0, 0x80, 0x0 ;  /* 0x000000000000781c */ /* 0x000fda0003f0f008 */
[----:B------:R-:W-:Y:S05]  /*11ae0*/  @!P0 BRA `(.L_x_1300) ;  /* 0xfffffef4009c8947 */ /* 0x000fea000383ffff */
[----:B------:R-:W-:Y:S05]  /*11af0*/  EXIT ;  /* 0x000000000000794d */ /* 0x000fea0003800000 */
.L_x_1195:
[----:B------:R-:W-:-:S08]  /*11b00*/  NOP ;  /* 0x0000000000007918 */ /* 0x000fd00000000000 */
[----:B0-----:R-:W0:-:S00]  /*11b10*/  USETMAXREG.DEALLOC.CTAPOOL 0x18 ;  /* 0x00000018000079c8 */ /* 0x001e0000080e0500 */
        /* <DEDUP_REMOVED lines=18> */
.L_x_1301:
[----:B------:R-:W-:Y:S01]  /*11c40*/  LOP3.LUT R0, R6, 0x1f, RZ, 0xc0, !PT ;  /* 0x0000001f06007812 */ /* 0x000fe200078ec0ff */
[----:B------:R-:W-:Y:S01]  /*11c50*/  ULDC UR4, c[0x0][0xc3c] ;  /* 0x00030f0000047ab9 */ /* 0x000fe20000000800 */
[----:B------:R-:W-:Y:S01]  /*11c60*/  ULDC.64 UR6, c[0x0][0x208] ;  /* 0x0000820000067ab9 */ /* 0x000fe20000000a00 */
[----:B------:R-:W-:Y:S01]  /*11c70*/  IMAD.MOV.U32 R8, RZ, RZ, RZ ;  /* 0x000000ffff087224 */ /* 0x000fe200078e00ff */
[----:B------:R-:W-:Y:S01]  /*11c80*/  ISETP.NE.AND P0, PT, R0, 0x1f, PT ;  /* 0x0000001f0000780c */ /* 0x000fe20003f05270 */
[----:B------:R-:W-:-:S03]  /*11c90*/  ULDC UR5, c[0x0][0xc38] ;  /* 0x00030e0000057ab9 */ /* 0x000fc60000000800 */
        /* <DEDUP_REMOVED lines=38> */
.L_x_1305:
        /* <DEDUP_REMOVED lines=39> */
[----:B------:R-:W-:-:S07]  /*12170*/  IMAD.MOV.U32 R5, RZ, RZ, R2 ;  /* 0x000000ffff057224 */ /* 0x000fce00078e0002 */
.L_x_1303:
[----:B------:R-:W-:Y:S02]  /*12180*/  IMAD.IADD R10, R9, 0x1, -R4 ;  /* 0x00000001090a7824 */ /* 0x000fe400078e0a04 */
[----:B------:R-:W-:Y:S02]  /*12190*/  IMAD.MOV.U32 R3, RZ, RZ, RZ ;  /* 0x000000ffff037224 */ /* 0x000fe400078e00ff */
[----:B------:R-:W-:-:S05]  /*121a0*/  IMAD R2, R5, UR5, R10 ;  /* 0x0000000505027c24 */ /* 0x000fca000f8e020a */
[----:B------:R-:W-:-:S13]  /*121b0*/  ISETP.GT.AND P0, PT, R2, UR6, PT ;  /* 0x0000000602007c0c */ /* 0x000fda000bf04270 */
[----:B------:R-:W-:-:S04]  /*121c0*/  VOTE.ANY R2, PT, !P0 ;  /* 0x0000000000027806 */ /* 0x000fc800040e0100 */
[----:B------:R-:W0:Y:S01]  /*121d0*/  POPC R9, R2 ;  /* 0x0000000200097309 */ /* 0x000e220000000000 */
[----:B------:R-:W-:Y:S01]  /*121e0*/  ISETP.NE.AND P0, PT, R2, RZ, PT ;  /* 0x000000ff0200720c */ /* 0x000fe20003f05270 */
[----:B0-----:R0:W1:Y:S04]  /*121f0*/  SHFL.IDX PT, R8, R8, R9, 0x1f ;  /* 0x00001f0908087589 */ /* 0x00106800000e0000 */
[----:B------:R0:W2:Y:S08]  /*12200*/  SHFL.IDX PT, R4, R7, R9, 0x1f ;  /* 0x00001f0907047589 */ /* 0x0000b000000e0000 */
[----:B------:R-:W-:Y:S05]  /*12210*/  @!P0 BRA `(.L_x_1306) ;  /* 0x0000000000088947 */ /* 0x000fea0003800000 */
[----:B------:R-:W-:-:S05]  /*12220*/  VIADD R2, R9, 0xffffffff ;  /* 0xffffffff09027836 */ /* 0x000fca0000000000 */
[----:B------:R3:W4:Y:S02]  /*12230*/  SHFL.IDX PT, R3, R5, R2, 0x1f ;  /* 0x00001f0205037589 */ /* 0x00072400000e0000 */
.L_x_1306:
[----:B----4-:R-:W-:Y:S01]  /*12240*/  IMAD R3, R3, UR5, R10 ;  /* 0x0000000503037c24 */ /* 0x010fe2000f8e020a */
[----:B-1----:R-:W-:Y:S01]  /*12250*/  ISETP.NE.AND P0, PT, R8, 0x1, PT ;  /* 0x000000010800780c */ /* 0x002fe20003f05270 */
[----:B------:R-:W-:-:S03]  /*12260*/  VIADD R14, R9, UR4 ;  /* 0x00000004090e7c36 */ /* 0x000fc60008000000 */
[----:B------:R1:W-:Y:S01]  /*12270*/  STL [R1], R3 ;  /* 0x0000000301007387 */ /* 0x0003e20000100800 */
[----:B---3--:R-:W-:-:S03]  /*12280*/  IADD3 R5, -R3, UR6, RZ ;  /* 0x0000000603057c10 */ /* 0x008fc6000fffe1ff */
[----:B------:R1:W-:Y:S05]  /*12290*/  STL [R1+0xc], R14 ;  /* 0x00000c0e01007387 */ /* 0x0003ea0000100800 */
[----:B------:R-:W-:Y:S05]  /*122a0*/  @!P0 BRA `(.L_x_1307) ;  /* 0x0000000000e08947 */ /* 0x000fea0003800000 */
[----:B0-2---:R-:W-:Y:S02]  /*122b0*/  IABS R7, R4 ;  /* 0x0000000400077213 */ /* 0x005fe40000000000 */
[----:B------:R-:W-:Y:S02]  /*122c0*/  IABS R9, R8 ;  /* 0x0000000800097213 */ /* 0x000fe40000000000 */
[----:B------:R-:W0:Y:S01]  /*122d0*/  I2F.RP R10, R7 ;  /* 0x00000007000a7306 */ /* 0x000e220000209400 */
[----:B------:R-:W-:-:S07]  /*122e0*/  IABS R12, R5 ;  /* 0x00000005000c7213 */ /* 0x000fce0000000000 */
[----:B------:R-:W-:Y:S08]  /*122f0*/  I2F.RP R13, R9 ;  /* 0x00000009000d7306 */ /* 0x000ff00000209400 */
[----:B0-----:R-:W1:Y:S02]  /*12300*/  MUFU.RCP R10, R10 ;  /* 0x0000000a000a7308 */ /* 0x001e640000001000 */
[----:B-1----:R-:W-:-:S06]  /*12310*/  VIADD R3, R10, 0xffffffe ;  /* 0x0ffffffe0a037836 */ /* 0x002fcc0000000000 */
[----:B------:R-:W0:Y:S02]  /*12320*/  F2I.FTZ.U32.TRUNC.NTZ R3, R3 ;  /* 0x0000000300037305 */ /* 0x000e24000021f000 */
[----:B0-----:R-:W-:-:S04]  /*12330*/  IMAD.MOV R2, RZ, RZ, -R3 ;  /* 0x000000ffff027224 */ /* 0x001fc800078e0a03 */
[----:B------:R-:W-:Y:S02]  /*12340*/  IMAD R11, R2, R7, RZ ;  /* 0x00000007020b7224 */ /* 0x000fe400078e02ff */
[----:B------:R-:W-:-:S04]  /*12350*/  IMAD.MOV.U32 R2, RZ, RZ, RZ ;  /* 0x000000ffff027224 */ /* 0x000fc800078e00ff */
[----:B------:R-:W-:Y:S01]  /*12360*/  IMAD.HI.U32 R11, R3, R11, R2 ;  /* 0x0000000b030b7227 */ /* 0x000fe200078e0002 */
[----:B------:R-:W-:Y:S01]  /*12370*/  IABS R3, R4 ;  /* 0x0000000400037213 */ /* 0x000fe20000000000 */
[----:B------:R-:W0:Y:S04]  /*12380*/  MUFU.RCP R2, R13 ;  /* 0x0000000d00027308 */ /* 0x000e280000001000 */
[----:B------:R-:W-:Y:S02]  /*12390*/  IMAD.MOV R3, RZ, RZ, -R3 ;  /* 0x000000ffff037224 */ /* 0x000fe400078e0a03 */
[----:B------:R-:W-:-:S04]  /*123a0*/  IMAD.HI.U32 R10, R11, R12, RZ ;  /* 0x0000000c0b0a7227 */ /* 0x000fc800078e00ff */
[----:B------:R-:W-:-:S05]  /*123b0*/  IMAD R12, R10, R3, R12 ;  /* 0x000000030a0c7224 */ /* 0x000fca00078e020c */
[----:B------:R-:W-:Y:S01]  /*123c0*/  ISETP.GT.U32.AND P1, PT, R7, R12, PT ;  /* 0x0000000c0700720c */ /* 0x000fe20003f24070 */
[----:B0-----:R-:W-:-:S06]  /*123d0*/  VIADD R3, R2, 0xffffffe ;  /* 0x0ffffffe02037836 */ /* 0x001fcc0000000000 */
[----:B------:R-:W0:Y:S06]  /*123e0*/  F2I.FTZ.U32.TRUNC.NTZ R3, R3 ;  /* 0x0000000300037305 */ /* 0x000e2c000021f000 */
[----:B------:R-:W-:Y:S02]  /*123f0*/  @!P1 IMAD.IADD R12, R12, 0x1, -R7 ;  /* 0x000000010c0c9824 */ /* 0x000fe400078e0a07 */
[----:B------:R-:W-:Y:S01]  /*12400*/  @!P1 VIADD R10, R10, 0x1 ;  /* 0x000000010a0a9836 */ /* 0x000fe20000000000 */
[----:B------:R-:W-:Y:S02]  /*12410*/  ISETP.NE.AND P1, PT, R4, RZ, PT ;  /* 0x000000ff0400720c */ /* 0x000fe40003f25270 */
[----:B------:R-:W-:Y:S01]  /*12420*/  ISETP.GE.U32.AND P0, PT, R12, R7, PT ;  /* 0x000000070c00720c */ /* 0x000fe20003f06070 */
[----:B0-----:R-:W-:-:S04]  /*12430*/  IMAD.MOV R2, RZ, RZ, -R3 ;  /* 0x000000ffff027224 */ /* 0x001fc800078e0a03 */
[----:B------:R-:W-:Y:S02]  /*12440*/  IMAD R7, R2, R9, RZ ;  /* 0x0000000902077224 */ /* 0x000fe400078e02ff */
[----:B------:R-:W-:-:S06]  /*12450*/  IMAD.MOV.U32 R2, RZ, RZ, RZ ;  /* 0x000000ffff027224 */ /* 0x000fcc00078e00ff */
[----:B------:R-:W-:Y:S02]  /*12460*/  @P0 VIADD R10, R10, 0x1 ;  /* 0x000000010a0a0836 */ /* 0x000fe40000000000 */
[----:B------:R-:W-:Y:S01]  /*12470*/  IMAD.HI.U32 R7, R3, R7, R2 ;  /* 0x0000000703077227 */ /* 0x000fe200078e0002 */
[----:B------:R-:W-:Y:S02]  /*12480*/  LOP3.LUT R2, R5, R4, RZ, 0x3c, !PT ;  /* 0x0000000405027212 */ /* 0x000fe400078e3cff */
[----:B------:R-:W-:Y:S02]  /*12490*/  IABS R3, R8 ;  /* 0x0000000800037213 */ /* 0x000fe40000000000 */
[----:B------:R-:W-:-:S03]  /*124a0*/  ISETP.GE.AND P2, PT, R2, RZ, PT ;  /* 0x000000ff0200720c */ /* 0x000fc60003f46270 */
[----:B------:R-:W-:-:S10]  /*124b0*/  IMAD.MOV R3, RZ, RZ, -R3 ;  /* 0x000000ffff037224 */ /* 0x000fd400078e0a03 */
[----:B------:R-:W-:Y:S01]  /*124c0*/  @!P2 IMAD.MOV R10, RZ, RZ, -R10 ;  /* 0x000000ffff0aa224 */ /* 0x000fe200078e0a0a */
[----:B------:R-:W-:-:S04]  /*124d0*/  @!P1 LOP3.LUT R10, RZ, R4, RZ, 0x33, !PT ;  /* 0x00000004ff0a9212 */ /* 0x000fc800078e33ff */
        /* <DEDUP_REMOVED lines=8> */
[----:B------:R-:W-:-:S04]  /*12560*/  LOP3.LUT R2, R10, R8, RZ, 0x3c, !PT ;  /* 0x000000080a027212 */ /* 0x000fc800078e3cff */
[----:B------:R-:W-:Y:S01]  /*12570*/  ISETP.GE.AND P2, PT, R2, RZ, PT ;  /* 0x000000ff0200720c */ /* 0x000fe20003f46270 */
[----:B------:R-:W-:-:S04]  /*12580*/  IMAD.MOV R2, RZ, RZ, -R10 ;  /* 0x000000ffff027224 */ /* 0x000fc800078e0a0a */
[----:B------:R-:W-:Y:S02]  /*12590*/  IMAD R2, R4, R2, R5 ;  /* 0x0000000204027224 */ /* 0x000fe400078e0205 */
        /* <DEDUP_REMOVED lines=8> */
[----:B------:R-:W-:Y:S05]  /*12620*/  BRA `(.L_x_1308) ;  /* 0x0000000000f87947 */ /* 0x000fea0003800000 */
.L_x_1307:
[----:B-1----:R-:W1:Y:S01]  /*12630*/  LDC.64 R2, c[0x0][0xc90] ;  /* 0x00032400ff027b82 */ /* 0x002e620000000a00 */
[----:B------:R-:W-:Y:S01]  /*12640*/  ULDC.64 UR6, c[0x0][0x208] ;  /* 0x0000820000067ab9 */ /* 0x000fe20000000a00 */
[----:B-1----:R-:W-:-:S05]  /*12650*/  IMAD.WIDE R2, R14, 0x4, R2 ;  /* 0x000000040e027825 */ /* 0x002fca00078e0202 */
[----:B0-----:R0:W2:Y:S02]  /*12660*/  LDG.E R7, desc[UR6][R2.64] ;  /* 0x0000000602077981 */ /* 0x0010a4000c1e1900 */
[----:B0-----:R-:W-:Y:S02]  /*12670*/  IMAD.MOV.U32 R2, RZ, RZ, RZ ;  /* 0x000000ffff027224 */ /* 0x001fe400078e00ff */
[----:B--2---:R-:W-:-:S05]  /*12680*/  IMAD R8, R4, R7, RZ ;  /* 0x0000000704087224 */ /* 0x004fca00078e02ff */
[----:B------:R-:W-:-:S04]  /*12690*/  IABS R9, R8 ;  /* 0x0000000800097213 */ /* 0x000fc80000000000 */
[----:B------:R-:W0:Y:S08]  /*126a0*/  I2F.RP R10, R9 ;  /* 0x00000009000a7306 */ /* 0x000e300000209400 */
[----:B0-----:R-:W0:Y:S02]  /*126b0*/  MUFU.RCP R10, R10 ;  /* 0x0000000a000a7308 */ /* 0x001e240000001000 */
[----:B0-----:R-:W-:-:S06]  /*126c0*/  VIADD R11, R10, 0xffffffe ;  /* 0x0ffffffe0a0b7836 */ /* 0x001fcc0000000000 */
[----:B------:R-:W0:Y:S02]  /*126d0*/  F2I.FTZ.U32.TRUNC.NTZ R3, R11 ;  /* 0x0000000b00037305 */ /* 0x000e24000021f000 */
[----:B0-----:R-:W-:-:S04]  /*126e0*/  IMAD.MOV R12, RZ, RZ, -R3 ;  /* 0x000000ffff0c7224 */ /* 0x001fc800078e0a03 */
[----:B------:R-:W-:-:S04]  /*126f0*/  IMAD R13, R12, R9, RZ ;  /* 0x000000090c0d7224 */ /* 0x000fc800078e02ff */
[----:B------:R-:W-:Y:S01]  /*12700*/  IMAD.HI.U32 R2, R3, R13, R2 ;  /* 0x0000000d03027227 */ /* 0x000fe200078e0002 */
[----:B------:R-:W-:Y:S02]  /*12710*/  IABS R13, R5 ;  /* 0x00000005000d7213 */ /* 0x000fe40000000000 */
[----:B------:R-:W-:-:S03]  /*12720*/  IABS R3, R8 ;  /* 0x0000000800037213 */ /* 0x000fc60000000000 */
[----:B------:R-:W-:-:S04]  /*12730*/  IMAD.HI.U32 R2, R2, R13, RZ ;  /* 0x0000000d02027227 */ /* 0x000fc800078e00ff */
[----:B------:R-:W-:-:S04]  /*12740*/  IMAD.MOV R3, RZ, RZ, -R3 ;  /* 0x000000ffff037224 */ /* 0x000fc800078e0a03 */
        /* <DEDUP_REMOVED lines=11> */
[----:B------:R-:W-:Y:S02]  /*12800*/  IMAD R9, R7, R2, RZ ;  /* 0x0000000207097224 */ /* 0x000fe400078e02ff */
[----:B------:R-:W-:Y:S02]  /*12810*/  IMAD.MOV R2, RZ, RZ, -R2 ;  /* 0x000000ffff027224 */ /* 0x000fe400078e0a02 */
[----:B------:R-:W-:Y:S02]  /*12820*/  IMAD.MOV R10, RZ, RZ, -R9 ;  /* 0x000000ffff0a7224 */ /* 0x000fe400078e0a09 */
[----:B------:R-:W-:Y:S02]  /*12830*/  IMAD R8, R8, R2, R5 ;  /* 0x0000000208087224 */ /* 0x000fe400078e0205 */
[----:B------:R-:W-:Y:S01]  /*12840*/  IMAD.MOV.U32 R2, RZ, RZ, RZ ;  /* 0x000000ffff027224 */ /* 0x000fe200078e00ff */
[----:B------:R-:W-:Y:S02]  /*12850*/  VIADDMNMX R7, R10, UR5, R7, PT ;  /* 0x000000050a077c46 */ /* 0x000fe4000b800107 */
[----:B------:R-:W-:-:S02]  /*12860*/  IADD3 R9, R9, 0x1000000, R8 ;  /* 0x0100000009097810 */ /* 0x000fc40007ffe008 */
[----:B------:R-:W-:-:S04]  /*12870*/  IABS R10, R7 ;  /* 0x00000007000a7213 */ /* 0x000fc80000000000 */
[----:B------:R-:W0:Y:S08]  /*12880*/  I2F.RP R11, R10 ;  /* 0x0000000a000b7306 */ /* 0x000e300000209400 */
[----:B0-----:R-:W0:Y:S02]  /*12890*/  MUFU.RCP R11, R11 ;  /* 0x0000000b000b7308 */ /* 0x001e240000001000 */
[----:B0-----:R-:W-:Y:S01]  /*128a0*/  VIADD R3, R11, 0xffffffe ;  /* 0x0ffffffe0b037836 */ /* 0x001fe20000000000 */
[----:B------:R-:W-:-:S05]  /*128b0*/  IABS R11, R7 ;  /* 0x00000007000b7213 */ /* 0x000fca0000000000 */
[----:B------:R-:W0:Y:S02]  /*128c0*/  F2I.FTZ.U32.TRUNC.NTZ R3, R3 ;  /* 0x0000000300037305 */ /* 0x000e24000021f000 */
[----:B0-----:R-:W-:-:S04]  /*128d0*/  IMAD.MOV R5, RZ, RZ, -R3 ;  /* 0x000000ffff057224 */ /* 0x001fc800078e0a03 */
[----:B------:R-:W-:-:S04]  /*128e0*/  IMAD R5, R5, R10, RZ ;  /* 0x0000000a05057224 */ /* 0x000fc800078e02ff */
[----:B------:R-:W-:Y:S01]  /*128f0*/  IMAD.HI.U32 R2, R3, R5, R2 ;  /* 0x0000000503027227 */ /* 0x000fe200078e0002 */
[----:B------:R-:W-:-:S03]  /*12900*/  IABS R5, R8 ;  /* 0x0000000800057213 */ /* 0x000fc60000000000 */
[----:B------:R-:W-:Y:S02]  /*12910*/  IMAD.MOV R3, RZ, RZ, -R11 ;  /* 0x000000ffff037224 */ /* 0x000fe400078e0a0b */
        /* <DEDUP_REMOVED lines=8> */
[----:B------:R-:W-:-:S07]  /*129a0*/  ISETP.GE.AND P2, PT, R3, RZ, PT ;  /* 0x000000ff0300720c */ /* 0x000fce0003f46270 */
[----:B------:R-:W-:-:S06]  /*129b0*/  @P0 VIADD R2, R2, 0x1 ;  /* 0x0000000102020836 */ /* 0x000fcc0000000000 */
[----:B------:R-:W-:Y:S01]  /*129c0*/  @!P2 IMAD.MOV R2, RZ, RZ, -R2 ;  /* 0x000000ffff02a224 */ /* 0x000fe200078e0a02 */
[----:B------:R-:W-:Y:S01]  /*129d0*/  @!P1 LOP3.LUT R2, RZ, R7, RZ, 0x33, !PT ;  /* 0x00000007ff029212 */ /* 0x000fe200078e33ff */
[----:B------:R-:W-:-:S04]  /*129e0*/  IMAD.MOV R7, RZ, RZ, -R7 ;  /* 0x000000ffff077224 */ /* 0x000fc800078e0a07 */
[----:B------:R-:W-:-:S05]  /*129f0*/  IMAD R3, R2, R7, R9 ;  /* 0x0000000702037224 */ /* 0x000fca00078e0209 */
[----:B------:R1:W-:Y:S02]  /*12a00*/  STL [R1+0x8], R3 ;  /* 0x0000080301007387 */ /* 0x0003e40000100800 */
.L_x_1308:
[----:B01----:R-:W-:-:S05]  /*12a10*/  LOP3.LUT R3, RZ, R2, RZ, 0x33, !PT ;  /* 0x00000002ff037212 */ /* 0x003fca00078e33ff */
[----:B------:R-:W-:-:S05]  /*12a20*/  IMAD.IADD R2, R4, 0x1, R3 ;  /* 0x0000000104027824 */ /* 0x000fca00078e0203 */
[----:B------:R1:W-:Y:S01]  /*12a30*/  STL [R1+0x4], R2 ;  /* 0x0000040201007387 */ /* 0x0003e20000100800 */
[----:B------:R-:W-:Y:S05]  /*12a40*/  BRA `(.L_x_1309) ;  /* 0x0000000000107947 */ /* 0x000fea0003800000 */
.L_x_1304:
[----:B------:R-:W-:Y:S01]  /*12a50*/  IMAD.U32 R2, RZ, RZ, UR6 ;  /* 0x00000006ff027e24 */ /* 0x000fe2000f8e00ff */
[----:B------:R0:W-:Y:S04]  /*12a60*/  STL [R1+0x4], RZ ;  /* 0x000004ff01007387 */ /* 0x0001e80000100800 */
[----:B------:R0:W-:Y:S04]  /*12a70*/  STL [R1+0x8], RZ ;  /* 0x000008ff01007387 */ /* 0x0001e80000100800 */
[----:B------:R0:W-:Y:S02]  /*12a80*/  STL [R1], R2 ;  /* 0x0000000201007387 */ /* 0x0001e40000100800 */
.L_x_1309:
[----:B------:R-:W2:Y:S04]  /*12a90*/  LDL R8, [R1] ;  /* 0x0000000001087983 */ /* 0x000ea80000100800 */
[----:B------:R-:W2:Y:S04]  /*12aa0*/  LDL R9, [R1+0x4] ;  /* 0x0000040001097983 */ /* 0x000ea80000100800 */
[----:B------:R-:W2:Y:S04]  /*12ab0*/  LDL R10, [R1+0x8] ;  /* 0x00000800010a7983 */ /* 0x000ea80000100800 */
[----:B------:R-:W2:Y:S01]  /*12ac0*/  LDL R11, [R1+0xc] ;  /* 0x00000c00010b7983 */ /* 0x000ea20000100800 */
[----:B------:R-:W-:-:S13]  /*12ad0*/  ISETP.NE.AND P0, PT, R0, RZ, PT ;  /* 0x000000ff0000720c */ /* 0x000fda0003f05270 */
[----:B------:R-:W3:Y:S01]  /*12ae0*/  @!P0 S2R R3, SR_CgaCtaId ;  /* 0x0000000000038919 */ /* 0x000ee20000008800 */
[----:B------:R-:W-:-:S04]  /*12af0*/  @!P0 MOV R0, 0x400 ;  /* 0x0000040000008802 */ /* 0x000fc80000000f00 */
[----:B---3--:R-:W-:-:S05]  /*12b00*/  @!P0 LEA R0, R3, R0, 0x18 ;  /* 0x0000000003008211 */ /* 0x008fca00078ec0ff */
[----:B--2---:R2:W-:Y:S01]  /*12b10*/  @!P0 STS.128 [R0+0x308d0], R8 ;  /* 0x0308d00800008388 */ /* 0x0045e20000000c00 */
[----:B------:R-:W-:Y:S06]  /*12b20*/  BAR.ARV 0x5, 0x180 ;  /* 0x0146000000007b1d */ /* 0x000fec0000002000 */
.L_x_1302:
[----:B--2---:R-:W2:Y:S01]  /*12b30*/  LDL R0, [R1+0xc] ;  /* 0x00000c0001007983 */ /* 0x004ea20000100800 */
[----:B------:R-:W-:Y:S01]  /*12b40*/  ULDC UR4, c[0x0][0xc3c] ;  /* 0x00030f0000047ab9 */ /* 0x000fe20000000800 */
[----:B------:R-:W-:Y:S01]  /*12b50*/  IMAD.MOV.U32 R19, RZ, RZ, RZ ;  /* 0x000000ffff137224 */ /* 0x000fe200078e00ff */
[----:B--2---:R-:W-:Y:S01]  /*12b60*/  ISETP.GE.AND P0, PT, R0, UR4, PT ;  /* 0x0000000400007c0c */ /* 0x004fe2000bf06270 */
[----:B------:R-:W-:-:S05]  /*12b70*/  IMAD.MOV.U32 R0, RZ, RZ, 0x1 ;  /* 0x00000001ff007424 */ /* 0x000fca00078e00ff */
[----:B------:R2:W-:Y:S04]  /*12b80*/  STL [R1+0x10], R0 ;  /* 0x0000100001007387 */ /* 0x0005e80000100800 */
[----:B------:R2:W-:Y:S03]  /*12b90*/  STL [R1+0x50], RZ ;  /* 0x000050ff01007387 */ /* 0x0005e60000100800 */
[----:B------:R-:W-:Y:S05]  /*12ba0*/  @P0 BRA `(.L_x_1310) ;  /* 0x0000006c00240947 */ /* 0x000fea0003800000 */
[----:B------:R-:W4:Y:S01]  /*12bb0*/  S2UR UR5, SR_CgaCtaId ;  /* 0x00000000000579c3 */ /* 0x000f220000008800 */
[C---:B--2---:R-:W-:Y:S01]  /*12bc0*/  IMAD.SHL.U32 R0, R6.reuse, 0x8, RZ ;  /* 0x0000000806007824 */ /* 0x044fe200078e00ff */
[----:B------:R-:W-:Y:S01]  /*12bd0*/  LOP3.LUT R4, R6, 0x7f, RZ, 0xc0, !PT ;  /* 0x0000007f06047812 */ /* 0x000fe200078ec0ff */
[----:B------:R-:W-:Y:S01]  /*12be0*/  UMOV UR4, 0x400 ;  /* 0x0000040000047882 */ /* 0x000fe20000000000 */
[----:B------:R-:W-:Y:S01]  /*12bf0*/  BSSY B8, `(.L_x_1310) ;  /* 0x00006c4000087945 */ /* 0x000fe20003800000 */
[----:B------:R-:W-:Y:S01]  /*12c00*/  IMAD.MOV.U32 R19, RZ, RZ, RZ ;  /* 0x000000ffff137224 */ /* 0x000fe200078e00ff */
[----:B------:R-:W-:Y:S01]  /*12c10*/  LOP3.LUT R3, R0, 0x1f8, RZ, 0xc0, !PT ;  /* 0x000001f800037812 */ /* 0x000fe200078ec0ff */
[----:B01----:R-:W-:Y:S01]  /*12c20*/  IMAD.SHL.U32 R2, R4, 0x8, RZ ;  /* 0x0000000804027824 */ /* 0x003fe200078e00ff */
        /* <DEDUP_REMOVED lines=9> */
[----:B----4-:R-:W-:-:S06]  /*12cc0*/  ULEA UR4, UR5, UR4, 0x18 ;  /* 0x0000000405047291 */ /* 0x010fcc000f8ec03f */
[----:B------:R-:W-:-:S04]  /*12cd0*/  IMAD.U32 R18, RZ, RZ, UR4 ;  /* 0x00000004ff127e24 */ /* 0x000fc8000f8e00ff */
[----:B------:R-:W-:-:S05]  /*12ce0*/  IMAD R3, R3, 0x2, R18 ;  /* 0x0000000203037824 */ /* 0x000fca00078e0212 */
[----:B------:R0:W-:Y:S04]  /*12cf0*/  STL [R1+0x20], R3 ;  /* 0x0000200301007387 */ /* 0x0001e80000100800 */
[----:B------:R-:W-:Y:S04]  /*12d00*/  STL [R1+0x50], RZ ;  /* 0x000050ff01007387 */ /* 0x000fe80000100800 */
[----:B------:R1:W-:Y:S01]  /*12d10*/  STL [R1+0x10], R2 ;  /* 0x0000100201007387 */ /* 0x0003e20000100800 */
[C---:B0-----:R-:W-:Y:S02]  /*12d20*/  LOP3.LUT R3, R0.reuse, 0x40, RZ, 0xfc, !PT ;  /* 0x0000004000037812 */ /* 0x041fe400078efcff */
[----:B-1----:R-:W-:-:S02]  /*12d30*/  LOP3.LUT R2, R0, 0x80, RZ, 0xfc, !PT ;  /* 0x0000008000027812 */ /* 0x002fc400078efcff */
[----:B------:R-:W-:-:S07]  /*12d40*/  LOP3.LUT R0, R0, 0xc0, RZ, 0xfc, !PT ;  /* 0x000000c000007812 */ /* 0x000fce00078efcff */
.L_x_1433:
[----:B---3--:R-:W2:Y:S01]  /*12d50*/  LDL R9, [R1+0xc] ;  /* 0x00000c0001097983 */ /* 0x008ea20000100800 */
[----:B------:R-:W-:Y:S05]  /*12d60*/  YIELD ;  /* 0x0000000000007946 */ /* 0x000fea0003800000 */
[----:B------:R-:W-:Y:S01]  /*12d70*/  ULDC.64 UR4, c[0x0][0xa28] ;  /* 0x00028a0000047ab9 */ /* 0x000fe20000000a00 */
[----:B------:R-:W-:Y:S01]  /*12d80*/  IMAD.MOV.U32 R0, RZ, RZ, RZ ;  /* 0x000000ffff007224 */ /* 0x000fe200078e00ff */
[----:B------:R-:W-:Y:S01]  /*12d90*/  ISETP.NE.U32.AND P0, PT, RZ, UR4, PT ;  /* 0x00000004ff007c0c */ /* 0x000fe2000bf05070 */
[----:B01----:R-:W0:Y:S01]  /*12da0*/  LDC.64 R4, c[0x0][0xa00] ;  /* 0x00028000ff047b82 */ /* 0x003e220000000a00 */
[----:B------:R-:W-:Y:S01]  /*12db0*/  ULDC.64 UR8, c[0x0][0x208] ;  /* 0x0000820000087ab9 */ /* 0x000fe20000000a00 */
[----:B------:R-:W-:Y:S01]  /*12dc0*/  IMAD.MOV.U32 R10, RZ, RZ, RZ ;  /* 0x000000ffff0a7224 */ /* 0x000fe200078e00ff */
[----:B------:R-:W-:Y:S01]  /*12dd0*/  ISETP.NE.AND.EX P0, PT, RZ, UR5, PT, P0 ;  /* 0x00000005ff007c0c */ /* 0x000fe2000bf05300 */
[----:B------:R-:W-:Y:S01]  /*12de0*/  ULDC.64 UR4, c[0x0][0xa18] ;  /* 0x0002860000047ab9 */ /* 0x000fe20000000a00 */
[----:B------:R-:W-:-:S11]  /*12df0*/  ULDC.64 UR6, c[0x0][0xa08] ;  /* 0x0002820000067ab9 */ /* 0x000fd60000000a00 */
[----:B------:R-:W2:Y:S02]  /*12e00*/  @P0 LDC.64 R2, c[0x0][0xa28] ;  /* 0x00028a00ff020b82 */ /* 0x000ea40000000a00 */
[----:B--2---:R-:W-:-:S05]  /*12e10*/  @P0 IMAD.WIDE R2, R9, 0x4, R2 ;  /* 0x0000000409020825 */ /* 0x004fca00078e0202 */
[----:B------:R1:W5:Y:S01]  /*12e20*/  @P0 LDG.E R0, desc[UR8][R2.64] ;  /* 0x0000000802000981 */ /* 0x000362000c1e1900 */
[----:B------:R-:W-:Y:S01]  /*12e30*/  ISETP.NE.U32.AND P0, PT, RZ, UR4, PT ;  /* 0x00000004ff007c0c */ /* 0x000fe2000bf05070 */
[----:B0-----:R-:W-:Y:S01]  /*12e40*/  IMAD.WIDE R4, R9, 0x4, R4 ;  /* 0x0000000409047825 */ /* 0x001fe200078e0204 */
[----:B------:R-:W-:Y:S02]  /*12e50*/  ISETP.NE.U32.AND P1, PT, RZ, UR6, PT ;  /* 0x00000006ff007c0c */ /* 0x000fe4000bf25070 */
[----:B------:R-:W-:Y:S01]  /*12e60*/  ISETP.NE.AND.EX P2, PT, RZ, UR5, PT, P0 ;  /* 0x00000005ff007c0c */ /* 0x000fe2000bf45300 */
[----:B------:R-:W-:Y:S01]  /*12e70*/  ULDC.64 UR4, c[0x0][0xa00] ;  /* 0x0002800000047ab9 */ /* 0x000fe20000000a00 */
[----:B------:R-:W-:Y:S01]  /*12e80*/  ISETP.NE.AND.EX P1, PT, RZ, UR7, PT, P1 ;  /* 0x00000007ff007c0c */ /* 0x000fe2000bf25310 */
[----:B------:R-:W-:Y:S01]  /*12e90*/  IMAD.MOV.U32 R8, RZ, RZ, RZ ;  /* 0x000000ffff087224 */ /* 0x000fe200078e00ff */
[----:B------:R-:W-:Y:S01]  /*12ea0*/  ISETP.NE.U32.AND P0, PT, RZ, UR4, PT ;  /* 0x00000004ff007c0c */ /* 0x000fe2000bf05070 */
[----:B-1----:R-:W0:Y:S03]  /*12eb0*/  LDC.64 R2, c[0x0][0xa08] ;  /* 0x00028200ff027b82 */ /* 0x002e260000000a00 */
[----:B------:R-:W-:-:S05]  /*12ec0*/  ISETP.NE.AND.EX P0, PT, RZ, UR5, PT, P0 ;  /* 0x00000005ff007c0c */ /* 0x000fca000bf05300 */
[----:B------:R-:W1:Y:S08]  /*12ed0*/  @P2 LDC.64 R6, c[0x0][0xa18] ;  /* 0x00028600ff062b82 */ /* 0x000e700000000a00 */
[----:B------:R-:W2:Y:S01]  /*12ee0*/  @P0 LDG.E R10, desc[UR8][R4.64] ;  /* 0x00000008040a0981 */ /* 0x000ea2000c1e1900 */
[----:B------:R-:W-:Y:S01]  /*12ef0*/  ULDC UR4, c[0x0][0x288] ;  /* 0x0000a20000047ab9 */ /* 0x000fe20000000800 */
[----:B0-----:R-:W-:-:S05]  /*12f00*/  IMAD.WIDE R2, R9, 0x4, R2 ;  /* 0x0000000409027825 */ /* 0x001fca00078e0202 */
[----:B------:R-:W5:Y:S01]  /*12f10*/  @P1 LDG.E R8, desc[UR8][R2.64] ;  /* 0x0000000802081981 */ /* 0x000f62000c1e1900 */
[----:B-1----:R-:W-:-:S03]  /*12f20*/  @P2 IMAD.WIDE R6, R9, 0x4, R6 ;  /* 0x0000000409062825 */ /* 0x002fc600078e0206 */
[----:B--2---:R0:W-:Y:S02]  /*12f30*/  STL [R1+0x30], R10 ;  /* 0x0000300a01007387 */ /* 0x0041e40000100800 */
[----:B0-----:R-:W-:Y:S01]  /*12f40*/  IMAD.U32 R10, RZ, RZ, UR4 ;  /* 0x00000004ff0a7e24 */ /* 0x001fe2000f8e00ff */
[----:B------:R-:W-:-:S05]  /*12f50*/  ULDC.64 UR4, c[0x0][0x418] ;  /* 0x0001060000047ab9 */ /* 0x000fca0000000a00 */
        /* <DEDUP_REMOVED lines=12> */
[----:B------:R-:W0:Y:S04]  /*13020*/  LDG.E R7, desc[UR4][R4.64] ;  /* 0x0000000404077981 */ /* 0x000e28000c1e1900 */
[----:B------:R-:W0:Y:S02]  /*13030*/  LDG.E R4, desc[UR4][R4.64+0x4] ;  /* 0x0000040404047981 */ /* 0x000e24000c1e1900 */
[----:B0-----:R-:W-:-:S05]  /*13040*/  IMAD.IADD R10, R4, 0x1, -R7 ;  /* 0x00000001040a7824 */ /* 0x001fca00078e0a07 */
[----:B------:R1:W-:Y:S02]  /*13050*/  STL [R1+0x2c], R10 ;  /* 0x00002c0a01007387 */ /* 0x0003e40000100800 */
.L_x_1311:
[----:B------:R-:W2:Y:S01]  /*13060*/  LDL.LU R5, [R1+0x8] ;  /* 0x0000080001057983 */ /* 0x000ea20000300800 */
[----:B------:R-:W-:Y:S02]  /*13070*/  ULDC.64 UR4, c[0x0][0xa20] ;  /* 0x0002880000047ab9 */ /* 0x000fe40000000a00 */
[----:B------:R-:W-:-:S04]  /*13080*/  ISETP.NE.U32.AND P0, PT, RZ, UR4, PT ;  /* 0x00000004ff007c0c */ /* 0x000fc8000bf05070 */
[----:B------:R-:W-:Y:S02]  /*13090*/  ISETP.NE.AND.EX P0, PT, RZ, UR5, PT, P0 ;  /* 0x00000005ff007c0c */ /* 0x000fe4000bf05300 */
[C---:B--2---:R-:W-:Y:S02]  /*130a0*/  LOP3.LUT R7, R5.reuse, 0xff000000, RZ, 0xc0, !PT ;  /* 0xff00000005077812 */ /* 0x044fe400078ec0ff */
[C---:B------:R-:W-:Y:S02]  /*130b0*/  LOP3.LUT R4, R5.reuse, 0xff0000, RZ, 0xc0, !PT ;  /* 0x00ff000005047812 */ /* 0x040fe400078ec0ff */
[----:B------:R-:W-:Y:S02]  /*130c0*/  SHF.R.U32.HI R7, RZ, 0x8, R7 ;  /* 0x00000008ff077819 */ /* 0x000fe40000011607 */
[----:B------:R-:W-:Y:S02]  /*130d0*/  LOP3.LUT R16, R5, 0xffff, RZ, 0xc0, !PT ;  /* 0x0000ffff05107812 */ /* 0x000fe400078ec0ff */
[----:B------:R-:W-:Y:S01]  /*130e0*/  LEA.HI R7, R4, R7, RZ, 0x10 ;  /* 0x0000000704077211 */ /* 0x000fe200078f80ff */
[----:B-----5:R-:W-:-:S05]  /*130f0*/  IMAD.IADD R4, R8, 0x1, R0 ;  /* 0x0000000108047824 */ /* 0x020fca00078e0200 */
[----:B------:R2:W-:Y:S01]  /*13100*/  STL [R1+0x14], R4 ;  /* 0x0000140401007387 */ /* 0x0005e20000100800 */
[----:B------:R-:W-:Y:S05]  /*13110*/  @!P0 BRA `(.L_x_1312) ;  /* 0x0000000000148947 */ /* 0x000fea0003800000 */
[----:B------:R-:W3:Y:S01]  /*13120*/  LDC.64 R2, c[0x0][0xa20] ;  /* 0x00028800ff027b82 */ /* 0x000ee20000000a00 */
[----:B------:R-:W-:Y:S01]  /*13130*/  ULDC.64 UR4, c[0x0][0x208] ;  /* 0x0000820000047ab9 */ /* 0x000fe20000000a00 */
[----:B---3--:R-:W-:-:S05]  /*13140*/  IMAD.WIDE R2, R9, 0x4, R2 ;  /* 0x0000000409027825 */ /* 0x008fca00078e0202 */
[----:B------:R3:W5:Y:S01]  /*13150*/  LDG.E R6, desc[UR4][R2.64] ;  /* 0x0000000402067981 */ /* 0x000762000c1e1900 */
[----:B------:R-:W-:Y:S05]  /*13160*/  BRA `(.L_x_1313) ;  /* 0x0000000000147947 */ /* 0x000fea0003800000 */
.L_x_1312:
[----:B------:R-:W-:Y:S05]  /*13170*/  @!P1 BRA `(.L_x_1313) ;  /* 0x0000000000109947 */ /* 0x000fea0003800000 */
[----:B------:R-:W-:Y:S02]  /*13180*/  ULDC.64 UR4, c[0x0][0x208] ;  /* 0x0000820000047ab9 */ /* 0x000fe40000000a00 */
[----:B------:R-:W3:Y:S04]  /*13190*/  LDG.E R6, desc[UR4][R2.64] ;  /* 0x0000000402067981 */ /* 0x000ee8000c1e1900 */
[----:B------:R-:W3:Y:S02]  /*131a0*/  LDG.E R2, desc[UR4][R2.64+0x4] ;  /* 0x0000040402027981 */ /* 0x000ee4000c1e1900 */
[----:B---3--:R-:W-:-:S07]  /*131b0*/  IMAD.IADD R6, R2, 0x1, -R6 ;  /* 0x0000000102067824 */ /* 0x008fce00078e0a06 */
.L_x_1313:
[----:B--2---:R-:W2:Y:S01]  /*131c0*/  LDL.LU R4, [R1+0x4] ;  /* 0x0000040001047983 */ /* 0x004ea20000300800 */
[----:B---3--:R-:W3:Y:S01]  /*131d0*/  LDC R2, c[0x0][0x448] ;  /* 0x00011200ff027b82 */ /* 0x008ee20000000800 */
[----:B-----5:R-:W-:Y:S01]  /*131e0*/  IMAD.IADD R0, R6, 0x1, -R0 ;  /* 0x0000000106007824 */ /* 0x020fe200078e0a00 */
[----:B---3--:R-:W-:-:S13]  /*131f0*/  ISETP.NE.AND P1, PT, R2, 0x1, PT ;  /* 0x000000010200780c */ /* 0x008fda0003f25270 */
[----:B------:R-:W3:Y:S08]  /*13200*/  @P1 LDC R3, c[0x0][0x44c] ;  /* 0x00011300ff031b82 */ /* 0x000ef00000000800 */
[----:B------:R-:W4:Y:S01]  /*13210*/  @P1 LDC R2, c[0x0][0x450] ;  /* 0x00011400ff021b82 */ /* 0x000f220000000800 */
[----:B--2---:R-:W-:-:S04]  /*13220*/  IMAD.SHL.U32 R11, R4, 0x80, RZ ;  /* 0x00000080040b7824 */ /* 0x004fc800078e00ff */
[----:B------:R-:W-:Y:S01]  /*13230*/  VIADD R4, R11, 0x7f ;  /* 0x0000007f0b047836 */ /* 0x000fe20000000000 */
[----:B------:R2:W-:Y:S03]  /*13240*/  STL [R1+0x28], R11 ;  /* 0x0000280b01007387 */ /* 0x0005e60000100800 */
[----:B---3--:R-:W-:-:S04]  /*13250*/  @P1 IMAD.HI.U32 R3, R4, R3, RZ ;  /* 0x0000000304031227 */ /* 0x008fc800078e00ff */
[----:B------:R-:W-:Y:S01]  /*13260*/  IMAD.MOV.U32 R6, RZ, RZ, R4 ;  /* 0x000000ffff067224 */ /* 0x000fe200078e0004 */
[----:B----4-:R-:W-:Y:S01]  /*13270*/  @P1 SHF.R.U32.HI R6, RZ, R2, R3 ;  /* 0x00000002ff061219 */ /* 0x010fe20000011603 */
[----:B------:R-:W-:-:S05]  /*13280*/  VIADD R4, R0, 0x3f ;  /* 0x0000003f00047836 */ /* 0x000fca0000000000 */
[----:B------:R-:W-:-:S04]  /*13290*/  SHF.R.S32.HI R2, RZ, 0x1f, R4 ;  /* 0x0000001fff027819 */ /* 0x000fc80000011404 */
[----:B------:R-:W-:Y:S02]  /*132a0*/  LEA.HI R4, R2, R4, RZ, 0x6 ;  /* 0x0000000402047211 */ /* 0x000fe400078f30ff */
[----:B------:R-:W-:Y:S02]  /*132b0*/  IADD3 R2, R0, 0x1, -R10 ;  /* 0x0000000100027810 */ /* 0x000fe40007ffe80a */
[----:B------:R-:W-:-:S03]  /*132c0*/  SHF.R.S32.HI R9, RZ, 0x6, R4 ;  /* 0x00000006ff097819 */ /* 0x000fc60000011404 */
[----:B------:R-:W-:Y:S02]  /*132d0*/  IMAD.IADD R6, R2, 0x1, R6 ;  /* 0x0000000102067824 */ /* 0x000fe400078e0206 */
[----:B------:R-:W3:Y:S01]  /*132e0*/  LDC.64 R2, c[0x0][0x9e0] ;  /* 0x00027800ff027b82 */ /* 0x000ee20000000a00 */
[----:B------:R2:W-:Y:S01]  /*132f0*/  STL [R1+0x58], R9 ;  /* 0x0000580901007387 */ /* 0x0005e20000100800 */
[----:B---3--:R-:W-:Y:S01]  /*13300*/  ISETP.GE.AND P2, PT, R3, 0x1, PT ;  /* 0x000000010300780c */ /* 0x008fe20003f46270 */
[----:B------:R-:W-:-:S12]  /*13310*/  IMAD.IADD R2, R6, 0x1, R2 ;  /* 0x0000000106027824 */ /* 0x000fd800078e0202 */
[----:B--2---:R-:W-:Y:S05]  /*13320*/  @!P2 BRA `(.L_x_1314) ;  /* 0x000000000048a947 */ /* 0x004fea0003800000 */
[C---:B------:R-:W-:Y:S01]  /*13330*/  ISETP.GT.AND P0, PT, R6.reuse, RZ, PT ;  /* 0x000000ff0600720c */ /* 0x040fe20003f04270 */
[----:B------:R-:W-:Y:S01]  /*13340*/  BSSY B0, `(.L_x_1315) ;  /* 0x000000e000007945 */ /* 0x000fe20003800000 */
[----:B------:R-:W-:-:S11]  /*13350*/  VIADD R8, R6, 0xffffffff ;  /* 0xffffffff06087836 */ /* 0x000fd60000000000 */
[----:B------:R-:W-:Y:S05]  /*13360*/  @P0 BRA `(.L_x_1316) ;  /* 0x00000000001c0947 */ /* 0x000fea0003800000 */
[----:B------:R-:W-:Y:S01]  /*13370*/  ISETP.NE.AND P0, PT, R3, 0x1, PT ;  /* 0x000000010300780c */ /* 0x000fe20003f05270 */
[----:B------:R-:W-:-:S12]  /*13380*/  IMAD.MOV R6, RZ, RZ, -R6 ;  /* 0x000000ffff067224 */ /* 0x000fd800078e0a06 */
[----:B------:R-:W2:Y:S02]  /*13390*/  @P0 LDC.64 R4, c[0x0][0x9e8] ;  /* 0x00027a00ff040b82 */ /* 0x000ea40000000a00 */
[----:B--2---:R-:W-:-:S05]  /*133a0*/  @P0 IMAD.HI.U32 R4, R6, R4, RZ ;  /* 0x0000000406040227 */ /* 0x004fca00078e00ff */
[----:B------:R-:W-:-:S04]  /*133b0*/  @P0 SHF.R.U32.HI R6, RZ, R5, R4 ;  /* 0x00000005ff060219 */ /* 0x000fc80000011604 */
[----:B------:R-:W-:Y:S01]  /*133c0*/  LOP3.LUT R8, RZ, R6, RZ, 0x33, !PT ;  /* 0x00000006ff087212 */ /* 0x000fe200078e33ff */
[----:B------:R-:W-:Y:S06]  /*133d0*/  BRA `(.L_x_1317) ;  /* 0x0000000000107947 */ /* 0x000fec0003800000 */
.L_x_1316:
[----:B------:R-:W-:-:S13]  /*133e0*/  ISETP.NE.AND P0, PT, R3, 0x1, PT ;  /* 0x000000010300780c */ /* 0x000fda0003f05270 */
[----:B------:R-:W2:Y:S02]  /*133f0*/  @P0 LDC.64 R4, c[0x0][0x9e8] ;  /* 0x00027a00ff040b82 */ /* 0x000ea40000000a00 */
[----:B--2---:R-:W-:-:S05]  /*13400*/  @P0 IMAD.HI.U32 R4, R8, R4, RZ ;  /* 0x0000000408040227 */ /* 0x004fca00078e00ff */
[----:B------:R-:W-:-:S07]  /*13410*/  @P0 SHF.R.U32.HI R8, RZ, R5, R4 ;  /* 0x00000005ff080219 */ /* 0x000fce0000011604 */
.L_x_1317:
[----:B------:R-:W-:Y:S05]  /*13420*/  BSYNC B0 ;  /* 0x0000000000007941 */ /* 0x000fea0003800000 */
.L_x_1315:
[----:B------:R-:W-:-:S05]  /*13430*/  IMAD R8, R8, R3, R3 ;  /* 0x0000000308087224 */ /* 0x000fca00078e0203 */
[----:B------:R-:W-:-:S07]  /*13440*/  VIMNMX R2, R2, R8, PT ;  /* 0x0000000802027248 */ /* 0x000fce0003fe0100 */
.L_x_1314:
[----:B------:R-:W2:Y:S01]  /*13450*/  @P1 LDC R4, c[0x0][0x44c] ;  /* 0x00011300ff041b82 */ /* 0x000ea20000000800 */
[----:B------:R-:W-:Y:S01]  /*13460*/  IMAD.MOV.U32 R5, RZ, RZ, R11 ;  /* 0x000000ffff057224 */ /* 0x000fe200078e000b */
[----:B------:R-:W-:Y:S01]  /*13470*/  ULDC UR4, c[0x0][0x9dc] ;  /* 0x0002770000047ab9 */ /* 0x000fe20000000800 */
[----:B------:R-:W-:-:S05]  /*13480*/  VIADD R2, R2, 0x3f ;  /* 0x0000003f02027836 */ /* 0x000fca0000000000 */
[----:B------:R-:W3:Y:S01]  /*13490*/  @P1 LDC R6, c[0x0][0x450] ;  /* 0x00011400ff061b82 */ /* 0x000ee20000000800 */
[----:B--2---:R-:W-:-:S05]  /*134a0*/  @P1 IMAD.HI.U32 R4, R11, R4, RZ ;  /* 0x000000040b041227 */ /* 0x004fca00078e00ff */
[----:B---3--:R-:W-:-:S04]  /*134b0*/  @P1 SHF.R.U32.HI R5, RZ, R6, R4 ;  /* 0x00000006ff051219 */ /* 0x008fc80000011604 */
[----:B------:R-:W-:Y:S02]  /*134c0*/  IADD3 R6, R5, R0, -R10 ;  /* 0x0000000005067210 */ /* 0x000fe40007ffe80a */
[----:B------:R-:W-:-:S04]  /*134d0*/  SHF.R.S32.HI R0, RZ, 0x1f, R2 ;  /* 0x0000001fff007819 */ /* 0x000fc80000011402 */
[----:B------:R-:W-:Y:S01]  /*134e0*/  LEA.HI R0, R0, R2, RZ, 0x6 ;  /* 0x0000000200007211 */ /* 0x000fe200078f30ff */
[----:B------:R-:W-:-:S03]  /*134f0*/  VIADD R2, R6, -UR4 ;  /* 0x8000000406027c36 */ /* 0x000fc60008000000 */
[----:B------:R-:W-:-:S04]  /*13500*/  SHF.R.S32.HI R4, RZ, 0x6, R0 ;  /* 0x00000006ff047819 */ /* 0x000fc80000011400 */
[----:B------:R-:W-:Y:S01]  /*13510*/  VIMNMX R0, R9, R4, PT ;  /* 0x0000000409007248 */ /* 0x000fe20003fe0100 */
[----:B------:R2:W-:Y:S01]  /*13520*/  STL [R1+0x54], R4 ;  /* 0x0000540401007387 */ /* 0x0005e20000100800 */
[----:B------:R-:W-:Y:S05]  /*13530*/  @!P2 BRA `(.L_x_1318) ;  /* 0x000000000044a947 */ /* 0x000fea0003800000 */
[----:B------:R-:W-:Y:S01]  /*13540*/  ISETP.GT.AND P0, PT, R6, -0x1, PT ;  /* 0xffffffff0600780c */ /* 0x000fe20003f04270 */
[----:B------:R-:W-:-:S12]  /*13550*/  BSSY B0, `(.L_x_1319) ;  /* 0x000000d000007945 */ /* 0x000fd80003800000 */
[----:B------:R-:W-:Y:S05]  /*13560*/  @P0 BRA `(.L_x_1320) ;  /* 0x00000000001c0947 */ /* 0x000fea0003800000 */
[----:B------:R-:W-:Y:S02]  /*13570*/  ISETP.NE.AND P0, PT, R3, 0x1, PT ;  /* 0x000000010300780c */ /* 0x000fe40003f05270 */
[----:B------:R-:W-:-:S11]  /*13580*/  LOP3.LUT R6, RZ, R6, RZ, 0x33, !PT ;  /* 0x00000006ff067212 */ /* 0x000fd600078e33ff */
[----:B--2---:R-:W2:Y:S02]  /*13590*/  @P0 LDC.64 R4, c[0x0][0x9e8] ;  /* 0x00027a00ff040b82 */ /* 0x004ea40000000a00 */
[----:B--2---:R-:W-:-:S05]  /*135a0*/  @P0 IMAD.HI.U32 R4, R6, R4, RZ ;  /* 0x0000000406040227 */ /* 0x004fca00078e00ff */
[----:B------:R-:W-:-:S04]  /*135b0*/  @P0 SHF.R.U32.HI R6, RZ, R5, R4 ;  /* 0x00000005ff060219 */ /* 0x000fc80000011604 */
[----:B------:R-:W-:Y:S01]  /*135c0*/  LOP3.LUT R6, RZ, R6, RZ, 0x33, !PT ;  /* 0x00000006ff067212 */ /* 0x000fe200078e33ff */
[----:B------:R-:W-:Y:S06]  /*135d0*/  BRA `(.L_x_1321) ;  /* 0x0000000000107947 */ /* 0x000fec0003800000 */
.L_x_1320:
[----:B------:R-:W-:-:S13]  /*135e0*/  ISETP.NE.AND P0, PT, R3, 0x1, PT ;  /* 0x000000010300780c */ /* 0x000fda0003f05270 */
[----:B--2---:R-:W2:Y:S02]  /*135f0*/  @P0 LDC.64 R4, c[0x0][0x9e8] ;  /* 0x00027a00ff040b82 */ /* 0x004ea40000000a00 */
[----:B--2---:R-:W-:-:S05]  /*13600*/  @P0 IMAD.HI.U32 R4, R6, R4, RZ ;  /* 0x0000000406040227 */ /* 0x004fca00078e00ff */
[----:B------:R-:W-:-:S07]  /*13610*/  @P0 SHF.R.U32.HI R6, RZ, R5, R4 ;  /* 0x00000005ff060219 */ /* 0x000fce0000011604 */
.L_x_1321:
[----:B------:R-:W-:Y:S05]  /*13620*/  BSYNC B0 ;  /* 0x0000000000007941 */ /* 0x000fea0003800000 */
.L_x_1319:
[----:B------:R-:W-:-:S05]  /*13630*/  IMAD R3, R6, R3, RZ ;  /* 0x0000000306037224 */ /* 0x000fca00078e02ff */
[----:B------:R-:W-:-:S07]  /*13640*/  VIMNMX R2, R2, R3, !PT ;  /* 0x0000000302027248 */ /* 0x000fce0007fe0100 */
.L_x_1318:
[----:B------:R-:W-:Y:S01]  /*13650*/  SHF.R.S32.HI R3, RZ, 0x1f, R2 ;  /* 0x0000001fff037819 */ /* 0x000fe20000011402 */
[----:B------:R-:W-:Y:S01]  /*13660*/  IMAD.MOV.U32 R5, RZ, RZ, RZ ;  /* 0x000000ffff057224 */ /* 0x000fe200078e00ff */
[----:B--2---:R-:W-:Y:S01]  /*13670*/  SHF.R.U32.HI R4, RZ, 0x10, R7 ;  /* 0x00000010ff047819 */ /* 0x004fe20000011607 */
[----:B------:R-:W-:Y:S01]  /*13680*/  BSSY B0, `(.L_x_1322) ;  /* 0x0000029000007945 */ /* 0x000fe20003800000 */
[----:B------:R-:W-:Y:S01]  /*13690*/  LEA.HI R3, R3, R2, RZ, 0x6 ;  /* 0x0000000203037211 */ /* 0x000fe200078f30ff */
[----:B01----:R-:W-:Y:S01]  /*136a0*/  IMAD.MOV.U32 R10, RZ, RZ, R5 ;  /* 0x000000ffff0a7224 */ /* 0x003fe200078e0005 */
[----:B------:R-:W-:Y:S02]  /*136b0*/  ISETP.NE.AND P0, PT, R4, RZ, PT ;  /* 0x000000ff0400720c */ /* 0x000fe40003f05270 */
[----:B------:R-:W-:Y:S02]  /*136c0*/  SHF.R.S32.HI R3, RZ, 0x6, R3 ;  /* 0x00000006ff037819 */ /* 0x000fe40000011403 */
[----:B------:R-:W-:-:S02]  /*136d0*/  LOP3.LUT R8, R7, 0xff, RZ, 0xc0, !PT ;  /* 0x000000ff07087812 */ /* 0x000fc400078ec0ff */
[----:B------:R-:W-:-:S04]  /*136e0*/  VIMNMX R9, RZ, R3, !PT ;  /* 0x00000003ff097248 */ /* 0x000fc80007fe0100 */
[----:B------:R-:W-:Y:S01]  /*136f0*/  ISETP.GT.AND P1, PT, R0, R9, PT ;  /* 0x000000090000720c */ /* 0x000fe20003f24270 */
[----:B------:R0:W-:Y:S02]  /*13700*/  STL [R1+0x34], R9 ;  /* 0x0000340901007387 */ /* 0x0001e40000100800 */
[----:B------:R-:W1:Y:S02]  /*13710*/  @!P0 LDC R4, c[0x0][0x9f0] ;  /* 0x00027c00ff048b82 */ /* 0x000e640000000800 */
[----:B------:R0:W-:Y:S04]  /*13720*/  STL [R1+0x38], R5 ;  /* 0x0000380501007387 */ /* 0x0001e80000100800 */
[----:B------:R0:W-:Y:S04]  /*13730*/  STL [R1+0x40], R8 ;  /* 0x0000400801007387 */ /* 0x0001e80000100800 */
[----:B------:R-:W-:Y:S05]  /*13740*/  @!P1 BRA `(.L_x_1323) ;  /* 0x0000000000709947 */ /* 0x000fea0003800000 */
[-C--:B01----:R-:W-:Y:S02]  /*13750*/  IABS R5, R4.reuse ;  /* 0x0000000400057213 */ /* 0x083fe40000000000 */
[----:B------:R-:W-:Y:S02]  /*13760*/  IABS R7, R4 ;  /* 0x0000000400077213 */ /* 0x000fe40000000000 */
[----:B------:R-:W0:Y:S03]  /*13770*/  I2F.RP R2, R5 ;  /* 0x0000000500027306 */ /* 0x000e260000209400 */
[----:B------:R-:W-:-:S05]  /*13780*/  IMAD.MOV R7, RZ, RZ, -R7 ;  /* 0x000000ffff077224 */ /* 0x000fca00078e0a07 */
[----:B0-----:R-:W0:Y:S02]  /*13790*/  MUFU.RCP R2, R2 ;  /* 0x0000000200027308 */ /* 0x001e240000001000 */
[----:B0-----:R-:W-:-:S06]  /*137a0*/  VIADD R2, R2, 0xffffffe ;  /* 0x0ffffffe02027836 */ /* 0x001fcc0000000000 */
[----:B------:R-:W0:Y:S02]  /*137b0*/  F2I.FTZ.U32.TRUNC.NTZ R3, R2 ;  /* 0x0000000200037305 */ /* 0x000e24000021f000 */
[----:B0-----:R-:W-:-:S04]  /*137c0*/  IMAD.MOV R2, RZ, RZ, -R3 ;  /* 0x000000ffff027224 */ /* 0x001fc800078e0a03 */
[----:B------:R-:W-:Y:S02]  /*137d0*/  IMAD R6, R2, R5, RZ ;  /* 0x0000000502067224 */ /* 0x000fe400078e02ff */
[----:B------:R-:W-:-:S04]  /*137e0*/  IMAD.MOV.U32 R2, RZ, RZ, RZ ;  /* 0x000000ffff027224 */ /* 0x000fc800078e00ff */
[----:B------:R-:W-:Y:S01]  /*137f0*/  IMAD.HI.U32 R6, R3, R6, R2 ;  /* 0x0000000603067227 */ /* 0x000fe200078e0002 */
[----:B------:R-:W-:-:S05]  /*13800*/  IADD3 R3, R4, -0x1, R0 ;  /* 0xffffffff04037810 */ /* 0x000fca0007ffe000 */
[----:B------:R-:W-:-:S05]  /*13810*/  IMAD.IADD R3, R3, 0x1, -R9 ;  /* 0x0000000103037824 */ /* 0x000fca00078e0a09 */
[----:B------:R-:W-:Y:S02]  /*13820*/  IABS R2, R3 ;  /* 0x0000000300027213 */ /* 0x000fe40000000000 */
[----:B------:R-:W-:-:S03]  /*13830*/  LOP3.LUT R3, R3, R4, RZ, 0x3c, !PT ;  /* 0x0000000403037212 */ /* 0x000fc600078e3cff */
        /* <DEDUP_REMOVED lines=13> */
.L_x_1323:
[----:B------:R-:W-:Y:S05]  /*13910*/  BSYNC B0 ;  /* 0x0000000000007941 */ /* 0x000fea0003800000 */
.L_x_1322:
[----:B------:R-:W-:Y:S01]  /*13920*/  IMAD.MOV.U32 R3, RZ, RZ, R10 ;  /* 0x000000ffff037224 */ /* 0x000fe200078e000a */
[----:B------:R-:W-:Y:S03]  /*13930*/  BSSY B7, `(.L_x_1324) ;  /* 0x00004ce000077945 */ /* 0x000fe60003800000 */
[----:B------:R-:W-:-:S05]  /*13940*/  IMAD R2, R8, R3, R9 ;  /* 0x0000000308027224 */ /* 0x000fca00078e0209 */
[----:B------:R-:W-:Y:S01]  /*13950*/  VIADDMNMX R0, R2, R3, R0, PT ;  /* 0x0000000302007246 */ /* 0x000fe20003800100 */
[----:B------:R3:W-:Y:S03]  /*13960*/  STL [R1+0x24], R2 ;  /* 0x0000240201007387 */ /* 0x0007e60000100800 */
[----:B------:R-:W-:Y:S01]  /*13970*/  ISETP.GT.AND P0, PT, R0, R2, PT ;  /* 0x000000020000720c */ /* 0x000fe20003f04270 */
[----:B------:R3:W-:-:S12]  /*13980*/  STL [R1+0x3c], R0 ;  /* 0x00003c0001007387 */ /* 0x0007d80000100800 */
[----:B---3--:R-:W-:Y:S05]  /*13990*/  @P0 BRA `(.L_x_1325) ;  /* 0x00000000004c0947 */ /* 0x008fea0003800000 */
[----:B------:R-:W3:Y:S02]  /*139a0*/  S2R R2, SR_TID.X ;  /* 0x0000000000027919 */ /* 0x000ee40000002100 */
[----:B---3--:R-:W-:-:S04]  /*139b0*/  LOP3.LUT R2, R2, 0x7f, RZ, 0xc0, !PT ;  /* 0x0000007f02027812 */ /* 0x008fc800078ec0ff */
[----:B------:R-:W-:-:S13]  /*139c0*/  ISETP.NE.AND P0, PT, R2, RZ, PT ;  /* 0x000000ff0200720c */ /* 0x000fda0003f05270 */
[----:B------:R-:W-:Y:S05]  /*139d0*/  @P0 BRA `(.L_x_1326) ;  /* 0x0000004c000c0947 */ /* 0x000fea0003800000 */
[----:B------:R-:W3:Y:S01]  /*139e0*/  S2R R3, SR_LANEID ;  /* 0x0000000000037919 */ /* 0x000ee20000000000 */
[----:B------:R-:W-:Y:S01]  /*139f0*/  VOTEU.ANY UR4, UPT, PT ;  /* 0x0000000000047886 */ /* 0x000fe200038e0100 */
[----:B------:R-:W-:Y:S01]  /*13a00*/  ULDC.64 UR6, c[0x0][0x208] ;  /* 0x0000820000067ab9 */ /* 0x000fe20000000a00 */
[----:B------:R-:W3:Y:S08]  /*13a10*/  FLO.U32 R0, UR4 ;  /* 0x0000000400007d00 */ /* 0x000ef000080e0000 */
[----:B0-----:R-:W0:Y:S01]  /*13a20*/  POPC R5, UR4 ;  /* 0x0000000400057d09 */ /* 0x001e220008000000 */
[----:B---3--:R-:W-:-:S02]  /*13a30*/  ISETP.EQ.U32.AND P0, PT, R0, R3, PT ;  /* 0x000000030000720c */ /* 0x008fc40003f02070 */
[----:B------:R-:W0:Y:S11]  /*13a40*/  LDC.64 R2, c[0x0][0xc60] ;  /* 0x00031800ff027b82 */ /* 0x000e360000000a00 */
[----:B0-----:R-:W3:Y:S01]  /*13a50*/  @P0 ATOMG.E.ADD.STRONG.GPU PT, R3, desc[UR6][R2.64], R5 ;  /* 0x00000005020309a8 */ /* 0x001ee200081ee1c6 */
[----:B-1----:R-:W0:Y:S02]  /*13a60*/  S2R R4, SR_LTMASK ;  /* 0x0000000000047919 */ /* 0x002e240000003900 */
[----:B0-----:R-:W-:-:S04]  /*13a70*/  LOP3.LUT R4, R4, UR4, RZ, 0xc0, !PT ;  /* 0x0000000404047c12 */ /* 0x001fc8000f8ec0ff */
[----:B------:R-:W0:Y:S01]  /*13a80*/  POPC R7, R4 ;  /* 0x0000000400077309 */ /* 0x000e220000000000 */
[----:B---3--:R-:W0:Y:S02]  /*13a90*/  SHFL.IDX PT, R0, R3, R0, 0x1f ;  /* 0x00001f0003007589 */ /* 0x008e2400000e0000 */
[----:B0-----:R-:W-:-:S05]  /*13aa0*/  IADD3 R0, R0, UR38, R7 ;  /* 0x0000002600007c10 */ /* 0x001fca000fffe007 */
[----:B------:R3:W-:Y:S01]  /*13ab0*/  STL [R1], R0 ;  /* 0x0000000001007387 */ /* 0x0007e20000100800 */
[----:B------:R-:W-:Y:S05]  /*13ac0*/  BRA `(.L_x_1326) ;  /* 0x0000004800d07947 */ /* 0x000fea0003800000 */
.L_x_1325:
        /* <DEDUP_REMOVED lines=8> */
[----:B-1----:R-:W-:Y:S02]  /*13b50*/  IMAD.U32 R4, RZ, RZ, UR6 ;  /* 0x00000006ff047e24 */ /* 0x002fe4000f8e00ff */
[----:B------:R-:W1:Y:S01]  /*13b60*/  LDC.64 R2, c[0x4][R2] ;  /* 0x0100000002027b82 */ /* 0x000e620000000a00 */
[----:B0-----:R-:W-:Y:S02]  /*13b70*/  IMAD.U32 R5, RZ, RZ, UR7 ;  /* 0x00000007ff057e24 */ /* 0x001fe4000f8e00ff */
[----:B------:R-:W-:Y:S02]  /*13b80*/  IMAD.U32 R6, RZ, RZ, UR8 ;  /* 0x00000008ff067e24 */ /* 0x000fe4000f8e00ff */
[----:B------:R-:W-:-:S02]  /*13b90*/  IMAD.U32 R7, RZ, RZ, UR9 ;  /* 0x00000009ff077e24 */ /* 0x000fc4000f8e00ff */
[----:B--2---:R-:W-:Y:S02]  /*13ba0*/  IMAD.U32 R10, RZ, RZ, UR4 ;  /* 0x00000004ff0a7e24 */ /* 0x004fe4000f8e00ff */
[----:B------:R-:W-:Y:S02]  /*13bb0*/  IMAD.U32 R11, RZ, RZ, UR5 ;  /* 0x00000005ff0b7e24 */ /* 0x000fe4000f8e00ff */
[----:B------:R-:W-:Y:S02]  /*13bc0*/  IMAD.MOV.U32 R8, RZ, RZ, 0x70 ;  /* 0x00000070ff087424 */ /* 0x000fe400078e00ff */
[----:B------:R-:W-:Y:S02]  /*13bd0*/  IMAD.MOV.U32 R12, RZ, RZ, 0x1 ;  /* 0x00000001ff0c7424 */ /* 0x000fe400078e00ff */
[----:B------:R-:W-:-:S07]  /*13be0*/  IMAD.MOV.U32 R13, RZ, RZ, RZ ;  /* 0x000000ffff0d7224 */ /* 0x000fce00078e00ff */
[----:B------:R-:W-:-:S07]  /*13bf0*/  LEPC R20, `(.L_x_1328) ;  /* 0x000000001014794e */ /* 0x000fce0000000000 */
[----:B-1----:R-:W-:Y:S05]  /*13c00*/  CALL.ABS.NOINC R2 ;  /* 0x0000000002007343 */ /* 0x002fea0003c00000 */
.L_x_1328:
[----:B------:R-:W-:Y:S05]  /*13c10*/  BSYNC B6 ;  /* 0x0000000000067941 */ /* 0x000fea0003800000 */
.L_x_1327:
        /* <DEDUP_REMOVED lines=9> */
[----:B-1----:R-:W-:Y:S02]  /*13cb0*/  IMAD.U32 R4, RZ, RZ, UR6 ;  /* 0x00000006ff047e24 */ /* 0x002fe4000f8e00ff */
[----:B0-----:R-:W-:Y:S02]  /*13cc0*/  IMAD.U32 R5, RZ, RZ, UR7 ;  /* 0x00000007ff057e24 */ /* 0x001fe4000f8e00ff */
[----:B------:R-:W-:Y:S02]  /*13cd0*/  IMAD.U32 R6, RZ, RZ, UR8 ;  /* 0x00000008ff067e24 */ /* 0x000fe4000f8e00ff */
[----:B------:R-:W-:-:S02]  /*13ce0*/  IMAD.U32 R7, RZ, RZ, UR9 ;  /* 0x00000009ff077e24 */ /* 0x000fc4000f8e00ff */
[----:B--2---:R-:W-:Y:S02]  /*13cf0*/  IMAD.U32 R10, RZ, RZ, UR4 ;  /* 0x00000004ff0a7e24 */ /* 0x004fe4000f8e00ff */
[----:B------:R-:W-:Y:S02]  /*13d00*/  IMAD.U32 R11, RZ, RZ, UR5 ;  /* 0x00000005ff0b7e24 */ /* 0x000fe4000f8e00ff */
[----:B------:R-:W-:Y:S02]  /*13d10*/  IMAD.MOV.U32 R8, RZ, RZ, 0x70 ;  /* 0x00000070ff087424 */ /* 0x000fe400078e00ff */
[----:B------:R-:W-:Y:S02]  /*13d20*/  IMAD.MOV.U32 R12, RZ, RZ, 0x1 ;  /* 0x00000001ff0c7424 */ /* 0x000fe400078e00ff */
[----:B---3--:R-:W-:-:S07]  /*13d30*/  IMAD.MOV.U32 R13, RZ, RZ, RZ ;  /* 0x000000ffff0d7224 */ /* 0x008fce00078e00ff */
[----:B------:R-:W-:-:S07]  /*13d40*/  LEPC R20, `(.L_x_1331) ;  /* 0x000000001014794e */ /* 0x000fce0000000000 */
[----:B----4-:R-:W-:Y:S05]  /*13d50*/  CALL.ABS.NOINC R2 ;  /* 0x0000000002007343 */ /* 0x010fea0003c00000 */
.L_x_1331:
[----:B------:R0:W1:Y:S01]  /*13d60*/  LDC.64 R2, c[0x4][R17] ;  /* 0x0100000011027b82 */ /* 0x0000620000000a00 */
[----:B------:R-:W-:Y:S01]  /*13d70*/  ULDC.64 UR6, c[0x4][0xa8] ;  /* 0x01002a0000067ab9 */ /* 0x000fe20000000a00 */
[----:B------:R-:W-:Y:S01]  /*13d80*/  ULDC.64 UR8, c[0x4][0xb0] ;  /* 0x01002c0000087ab9 */ /* 0x000fe20000000a00 */
[----:B------:R-:W-:Y:S01]  /*13d90*/  ULDC.64 UR4, c[0x4][0x40] ;  /* 0x0100100000047ab9 */ /* 0x000fe20000000a00 */
        /* <DEDUP_REMOVED lines=11> */
.L_x_1330:
[----:B------:R-:W-:Y:S05]  /*13e50*/  BSYNC B6 ;  /* 0x0000000000067941 */ /* 0x000fea0003800000 */
.L_x_1329:
[----:B------:R-:W3:Y:S01]  /*13e60*/  LDL R0, [R1+0xc] ;  /* 0x00000c0001007983 */ /* 0x000ee20000100800 */
[----:B------:R-:W-:Y:S02]  /*13e70*/  ULDC.64 UR4, c[0x0][0x9f8] ;  /* 0x00027e0000047ab9 */ /* 0x000fe40000000a00 */
[----:B------:R-:W-:Y:S01]  /*13e80*/  ISETP.NE.U32.AND P0, PT, RZ, UR4, PT ;  /* 0x00000004ff007c0c */ /* 0x000fe2000bf05070 */
[----:B------:R-:W4:Y:S01]  /*13e90*/  LDL R17, [R1+0x3c] ;  /* 0x00003c0001117983 */ /* 0x000f220000100800 */
[----:B------:R-:W-:Y:S02]  /*13ea0*/  ULDC.64 UR6, c[0x0][0x208] ;  /* 0x0000820000067ab9 */ /* 0x000fe40000000a00 */
[----:B------:R-:W-:Y:S01]  /*13eb0*/  ISETP.NE.AND.EX P0, PT, RZ, UR5, PT, P0 ;  /* 0x00000005ff007c0c */ /* 0x000fe2000bf05300 */
[----:B------:R-:W-:-:S12]  /*13ec0*/  ULDC.64 UR4, c[0x0][0xa08] ;  /* 0x0002820000047ab9 */ /* 0x000fd80000000a00 */
[----:B------:R-:W5:Y:S01]  /*13ed0*/  @P0 LDC.64 R2, c[0x0][0x9f8] ;  /* 0x00027e00ff020b82 */ /* 0x000f620000000a00 */
[----:B---3--:R-:W-:Y:S02]  /*13ee0*/  IMAD.MOV.U32 R7, RZ, RZ, R0 ;  /* 0x000000ffff077224 */ /* 0x008fe400078e0000 */
[----:B-----5:R-:W-:-:S05]  /*13ef0*/  @P0 IMAD.WIDE R2, R0, 0x4, R2 ;  /* 0x0000000400020825 */ /* 0x020fca00078e0202 */
[----:B------:R3:W0:Y:S01]  /*13f00*/  @P0 LDG.E R7, desc[UR6][R2.64] ;  /* 0x0000000602070981 */ /* 0x000622000c1e1900 */
[----:B----4-:R-:W-:Y:S01]  /*13f10*/  VIADD R0, R17, 0xffffffff ;  /* 0xffffffff11007836 */ /* 0x010fe20000000000 */
[----:B---3--:R-:W3:Y:S02]  /*13f20*/  LDC.64 R2, c[0x0][0x418] ;  /* 0x00010600ff027b82 */ /* 0x008ee40000000a00 */
[----:B---3--:R-:W-:Y:S01]  /*13f30*/  LOP3.LUT P0, RZ, R2, UR4, RZ, 0xfc, !PT ;  /* 0x0000000402ff7c12 */ /* 0x008fe2000f80fcff */
[----:B------:R-:W-:-:S03]  /*13f40*/  UMOV UR4, 0xffffffff ;  /* 0xffffffff00047882 */ /* 0x000fc60000000000 */
[----:B------:R-:W-:Y:S02]  /*13f50*/  LOP3.LUT P0, RZ, R3, UR5, RZ, 0xfc, P0 ;  /* 0x0000000503ff7c12 */ /* 0x000fe4000800fcff */
[----:B0-----:R-:W-:Y:S01]  /*13f60*/  SHF.R.S32.HI R8, RZ, 0x1f, R7 ;  /* 0x0000001fff087819 */ /* 0x001fe20000011407 */
[----:B------:R0:W-:Y:S01]  /*13f70*/  STL [R1+0x8], R7 ;  /* 0x0000080701007387 */ /* 0x0001e20000100800 */
[----:B------:R-:W-:-:S03]  /*13f80*/  SEL R17, R7, RZ, !P0 ;  /* 0x000000ff07117207 */ /* 0x000fc60004000000 */
[----:B------:R0:W-:Y:S01]  /*13f90*/  STL [R1+0x1c], R8 ;  /* 0x00001c0801007387 */ /* 0x0001e20000100800 */
[----:B------:R-:W-:Y:S05]  /*13fa0*/  BRA.DIV UR4, `(.L_x_1332) ;  /* 0x0000005e04ec7947 */ /* 0x000fea000b800000 */
[----:B-1----:R-:W1:Y:S02]  /*13fb0*/  S2R R4, SR_TID.X ;  /* 0x0000000000047919 */ /* 0x002e640000002100 */
[----:B-1----:R-:W-:-:S04]  /*13fc0*/  SHF.R.U32.HI R4, RZ, 0x5, R4 ;  /* 0x00000005ff047819 */ /* 0x002fc80000011604 */
[----:B------:R-:W-:-:S05]  /*13fd0*/  LOP3.LUT R4, R4, 0x3, RZ, 0xc0, !PT ;  /* 0x0000000304047812 */ /* 0x000fca00078ec0ff */
[----:B------:R1:W3:Y:S02]  /*13fe0*/  SHFL.IDX PT, R14, R4, RZ, 0x1f ;  /* 0x00001fff040e7589 */ /* 0x0002e400000e0000 */
.L_x_1449:
[----:B-1----:R-:W4:Y:S01]  /*13ff0*/  LDL.LU R4, [R1+0x18] ;  /* 0x0000180001047983 */ /* 0x002f220000300800 */
[----:B------:R-:W-:Y:S02]  /*14000*/  PLOP3.LUT P1, PT, PT, PT, PT, 0x8, 0x0 ;  /* 0x000000000000781c */ /* 0x000fe40003f2e170 */
[----:B---3--:R-:W-:Y:S01]  /*14010*/  ISETP.NE.AND P0, PT, R14, RZ, PT ;  /* 0x000000ff0e00720c */ /* 0x008fe20003f05270 */
[----:B------:R1:W-:Y:S01]  /*14020*/  STL [R1+0x4], R0 ;  /* 0x0000040001007387 */ /* 0x0003e20000100800 */
[----:B----4-:R-:W-:-:S09]  /*14030*/  LOP3.LUT R4, R4, 0xfffffffe, RZ, 0xc0, !PT ;  /* 0xfffffffe04047812 */ /* 0x010fd200078ec0ff */
[----:B------:R-:W-:-:S05]  /*14040*/  @P1 LOP3.LUT R4, R4, 0x1, RZ, 0xfc, !PT ;  /* 0x0000000104041812 */ /* 0x000fca00078efcff */
[----:B------:R1:W-:Y:S01]  /*14050*/  STL [R1+0x18], R4 ;  /* 0x0000180401007387 */ /* 0x0003e20000100800 */
[----:B------:R-:W-:Y:S05]  /*14060*/  @P0 BRA `(.L_x_1333) ;  /* 0x00000004004c0947 */ /* 0x000fea0003800000 */
[----:B------:R-:W-:-:S03]  /*14070*/  UMOV UR4, 0xffffffff ;  /* 0xffffffff00047882 */ /* 0x000fc60000000000 */
[----:B------:R-:W-:Y:S05]  /*14080*/  BRA.DIV UR4, `(.L_x_1334) ;  /* 0x0000005e04e87947 */ /* 0x000fea000b800000 */
[----:B------:R-:W-:-:S13]  /*14090*/  ELECT P6, URZ, PT ;  /* 0x00000000003f782f */ /* 0x000fda00038c0000 */
.L_x_1452:
[----:B------:R-:W-:Y:S05]  /*140a0*/  @!P6 BRA `(.L_x_1333) ;  /* 0x00000004003ce947 */ /* 0x000fea0003800000 */
[----:B------:R-:W-:-:S04]  /*140b0*/  ISETP.NE.U32.AND P0, PT, R2, RZ, PT ;  /* 0x000000ff0200720c */ /* 0x000fc80003f05070 */
[----:B------:R-:W-:-:S13]  /*140c0*/  ISETP.NE.AND.EX P0, PT, R3, RZ, PT, P0 ;  /* 0x000000ff0300720c */ /* 0x000fda0003f05300 */
[----:B------:R-:W-:Y:S05]  /*140d0*/  @!P0 BRA `(.L_x_1335) ;  /* 0x0000000000548947 */ /* 0x000fea0003800000 */
[----:B------:R-:W3:Y:S01]  /*140e0*/  LDC R6, c[0x0][0x43c] ;  /* 0x00010f00ff067b82 */ /* 0x000ee20000000800 */
[----:B------:R-:W-:Y:S01]  /*140f0*/  IMAD.MOV.U32 R9, RZ, RZ, R0 ;  /* 0x000000ffff097224 */ /* 0x000fe200078e0000 */
[----:B------:R-:W-:Y:S01]  /*14100*/  ULDC.64 UR4, c[0x0][0x428] ;  /* 0x00010a0000047ab9 */ /* 0x000fe20000000a00 */
[----:B------:R-:W-:Y:S02]  /*14110*/  ULDC.64 UR6, c[0x0][0x208] ;  /* 0x0000820000067ab9 */ /* 0x000fe40000000a00 */
[----:B-1----:R-:W-:Y:S01]  /*14120*/  IMAD.MOV.U32 R0, RZ, RZ, R9 ;  /* 0x000000ffff007224 */ /* 0x002fe200078e0009 */
[----:B---3--:R-:W-:-:S13]  /*14130*/  ISETP.NE.AND P0, PT, R6, 0x1, PT ;  /* 0x000000010600780c */ /* 0x008fda0003f05270 */
        /* <DEDUP_REMOVED lines=15> */
.L_x_1335:
[----:B---3--:R-:W3:Y:S01]  /*14230*/  LDL R2, [R1+0x10] ;  /* 0x0000100001027983 */ /* 0x008ee20000100800 */
[----:B-1----:R-:W-:Y:S01]  /*14240*/  IMAD R0, R19, 0x8, R18 ;  /* 0x0000000813007824 */ /* 0x002fe200078e0212 */
[----:B---3--:R-:W-:-:S04]  /*14250*/  SHF.L.U32 R2, R2, 0x1f, RZ ;  /* 0x0000001f02027819 */ /* 0x008fc800000006ff */
[----:B------:R-:W1:Y:S02]  /*14260*/  SYNCS.PHASECHK.TRANS64.TRYWAIT P0, [R0+URZ+0x30840], R2 ;  /* 0x03084002000075a7 */ /* 0x000e64000800017f */
[----:B-1----:R-:W-:Y:S05]  /*14270*/  @!P0 BRA `(.L_x_1336) ;  /* 0x0000005c008c8947 */ /* 0x002fea0003800000 */
.L_x_1453:
[----:B------:R-:W3:Y:S02]  /*14280*/  S2R R3, SR_TID.X ;  /* 0x0000000000037919 */ /* 0x000ee40000002100 */
[----:B---3--:R-:W-:-:S04]  /*14290*/  LOP3.LUT R3, R3, 0x7f, RZ, 0xc0, !PT ;  /* 0x0000007f03037812 */ /* 0x008fc800078ec0ff */
[----:B------:R-:W-:-:S13]  /*142a0*/  ISETP.NE.AND P0, PT, R3, RZ, PT ;  /* 0x000000ff0300720c */ /* 0x000fda0003f05270 */
        /* <DEDUP_REMOVED lines=8> */
.L_x_1337:
[----:B-1----:R-:W3:Y:S04]  /*14330*/  LDL R2, [R1+0x14] ;  /* 0x0000140001027983 */ /* 0x002ee80000100800 */
[----:B------:R-:W4:Y:S01]  /*14340*/  LDL R3, [R1+0x4] ;  /* 0x0000040001037983 */ /* 0x000f220000100800 */
[----:B------:R-:W-:Y:S01]  /*14350*/  R2UR UR9, R0 ;  /* 0x00000000000972ca */ /* 0x000fe200000e0000 */
[----:B------:R-:W-:-:S05]  /*14360*/  IMAD R0, R19, 0x8000, R18 ;  /* 0x0000800013007824 */ /* 0x000fca00078e0212 */
[----:B------:R-:W-:Y:S01]  /*14370*/  R2UR UR14, R0 ;  /* 0x00000000000e72ca */ /* 0x000fe200000e0000 */
[----:B------:R-:W-:Y:S01]  /*14380*/  UIADD3 UR4, UP0, UR36, 0x370, URZ ;  /* 0x0000037024047890 */ /* 0x000fe2000ff1e03f */
[----:B---3--:R-:W-:Y:S02]  /*14390*/  R2UR UR5, R2 ;  /* 0x00000000020572ca */ /* 0x008fe400000e0000 */
[----:B------:R-:W3:Y:S01]  /*143a0*/  LDL.LU R2, [R1+0x18] ;  /* 0x0000180001027983 */ /* 0x000ee20000300800 */
[----:B----4-:R-:W-:Y:S02]  /*143b0*/  R2UR UR11, R3 ;  /* 0x00000000030b72ca */ /* 0x010fe400000e0000 */
[----:B------:R-:W-:Y:S02]  /*143c0*/  R2UR UR12, R16 ;  /* 0x00000000100c72ca */ /* 0x000fe400000e0000 */
[----:B-----5:R-:W-:Y:S01]  /*143d0*/  R2UR UR13, R17 ;  /* 0x00000000110d72ca */ /* 0x020fe200000e0000 */
[----:B------:R-:W-:Y:S01]  /*143e0*/  UIADD3 UR9, UR9, 0x30830, URZ ;  /* 0x0003083009097890 */ /* 0x000fe2000fffe03f */
[----:B------:R-:W-:-:S02]  /*143f0*/  PLOP3.LUT P0, PT, PT, PT, PT, 0x80, 0x0 ;  /* 0x000000000000781c */ /* 0x000fc40003f0f070 */
[----:B------:R-:W-:Y:S02]  /*14400*/  UIADD3 UR8, UR14, 0x20400, URZ ;  /* 0x000204000e087890 */ /* 0x000fe4000fffe03f */
[----:B------:R-:W-:-:S03]  /*14410*/  UIADD3 UR15, UR14, 0x22400, URZ ;  /* 0x000224000e0f7890 */ /* 0x000fc6000fffe03f */
[----:B------:R-:W-:Y:S02]  /*14420*/  ULEA UR11, UR11, UR5, 0x6 ;  /* 0x000000050b0b7291 */ /* 0x000fe4000f8e303f */
[----:B------:R-:W-:Y:S02]  /*14430*/  UIADD3.X UR5, URZ, UR37, URZ, UP0, !UPT ;  /* 0x000000253f057290 */ /* 0x000fe400087fe43f */
[----:B------:R-:W-:Y:S01]  /*14440*/  UIADD3 UR17, UR14, 0x24400, URZ ;  /* 0x000244000e117890 */ /* 0x000fe2000fffe03f */
[----:B------:R-:W-:Y:S01]  /*14450*/  UMOV UR10, URZ ;  /* 0x0000003f000a7c82 */ /* 0x000fe20008000000 */
[----:B------:R-:W-:Y:S01]  /*14460*/  UMOV UR6, 0x0 ;  /* 0x0000000000067882 */ /* 0x000fe20000000000 */
[----:B------:R-:W-:Y:S01]  /*14470*/  UMOV UR7, 0x14f00000 ;  /* 0x14f0000000077882 */ /* 0x000fe20000000000 */
[----:B------:R-:W-:Y:S01]  /*14480*/  UMOV UR16, 0x40 ;  /* 0x0000004000107882 */ /* 0x000fe20000000000 */
[----:B------:R-:W-:Y:S02]  /*14490*/  UIADD3 UR18, UR14, 0x26400, URZ ;  /* 0x000264000e127890 */ /* 0x000fe4000fffe03f */
[----:B------:R1:W-:Y:S01]  /*144a0*/  UTMALDG.4D [UR8], [UR4], desc[UR6] ;  /* 0x00000608040075b4 */ /* 0x0003e20008019000 */
[----:B------:R-:W-:Y:S01]  /*144b0*/  UMOV UR14, 0x80 ;  /* 0x00000080000e7882 */ /* 0x000fe20000000000 */
[----:B-1----:R-:W-:Y:S01]  /*144c0*/  UMOV UR8, UR15 ;  /* 0x0000000f00087c82 */ /* 0x002fe20008000000 */
[----:B------:R-:W-:-:S02]  /*144d0*/  UMOV UR10, UR16 ;  /* 0x00000010000a7c82 */ /* 0x000fc40008000000 */
[----:B------:R1:W-:Y:S02]  /*144e0*/  UTMALDG.4D [UR8], [UR4], desc[UR6] ;  /* 0x00000608040075b4 */ /* 0x0003e40008019000 */
[----:B-1----:R-:W-:Y:S01]  /*144f0*/  UMOV UR8, UR17 ;  /* 0x0000001100087c82 */ /* 0x002fe20008000000 */
[----:B------:R-:W-:Y:S01]  /*14500*/  UMOV UR10, UR14 ;  /* 0x0000000e000a7c82 */ /* 0x000fe20008000000 */
[----:B------:R-:W-:Y:S01]  /*14510*/  UMOV UR14, 0xc0 ;  /* 0x000000c0000e7882 */ /* 0x000fe20000000000 */
[----:B------:R1:W-:Y:S02]  /*14520*/  UTMALDG.4D [UR8], [UR4], desc[UR6] ;  /* 0x00000608040075b4 */ /* 0x0003e40008019000 */
[----:B-1----:R-:W-:Y:S01]  /*14530*/  UMOV UR8, UR18 ;  /* 0x0000001200087c82 */ /* 0x002fe20008000000 */
[----:B------:R-:W-:Y:S02]  /*14540*/  UMOV UR10, UR14 ;  /* 0x0000000e000a7c82 */ /* 0x000fe40008000000 */
[----:B------:R4:W-:Y:S01]  /*14550*/  UTMALDG.4D [UR8], [UR4], desc[UR6] ;  /* 0x00000608040075b4 */ /* 0x0009e20008019000 */
[----:B---3--:R-:W-:-:S04]  /*14560*/  LOP3.LUT R2, R2, 0xfffffffe, RZ, 0xc0, !PT ;  /* 0xfffffffe02027812 */ /* 0x008fc800078ec0ff */
[----:B------:R-:W-:-:S05]  /*14570*/  @P0 LOP3.LUT R2, R2, 0x1, RZ, 0xfc, !PT ;  /* 0x0000000102020812 */ /* 0x000fca00078efcff */
[----:B------:R4:W-:Y:S01]  /*14580*/  STL [R1+0x18], R2 ;  /* 0x0000180201007387 */ /* 0x0009e20000100800 */
[----:B------:R-:W-:Y:S01]  /*14590*/  NOP ;  /* 0x0000000000007918 */ /* 0x000fe20000000000 */
.L_x_1333:
[----:B------:R-:W1:Y:S01]  /*145a0*/  LDL.LU R3, [R1+0x30] ;  /* 0x0000300001037983 */ /* 0x000e620000300800 */
[----:B------:R-:W-:Y:S05]  /*145b0*/  WARPSYNC.ALL ;  /* 0x0000000000007948 */ /* 0x000fea0003800000 */
[----:B----4-:R-:W-:Y:S01]  /*145c0*/  ULDC.64 UR4, c[0x0][0x298] ;  /* 0x0000a60000047ab9 */ /* 0x010fe20000000a00 */
[----:B------:R-:W-:Y:S01]  /*145d0*/  BSSY B6, `(.L_x_1338) ;  /* 0x000001c000067945 */ /* 0x000fe20003800000 */
[----:B------:R-:W-:Y:S01]  /*145e0*/  BAR.SYNC.DEFER_BLOCKING 0x8, 0x180 ;  /* 0x0206000000007b1d */ /* 0x000fe20000010000 */
[----:B-1----:R-:W-:Y:S01]  /*145f0*/  SHF.R.S32.HI R0, RZ, 0x1f, R3 ;  /* 0x0000001fff007819 */ /* 0x002fe20000011403 */
[----:B------:R-:W-:-:S04]  /*14600*/  IMAD.WIDE.U32 R4, R3, UR4, RZ ;  /* 0x0000000403047c25 */ /* 0x000fc8000f8e00ff */
[----:B------:R-:W-:Y:S01]  /*14610*/  IMAD R2, R0, UR4, RZ ;  /* 0x0000000400027c24 */ /* 0x000fe2000f8e02ff */
[----:B------:R1:W-:Y:S01]  /*14620*/  STL.64 [R1+0x48], R4 ;  /* 0x0000480401007387 */ /* 0x0003e20000100a00 */
[----:B------:R-:W-:Y:S02]  /*14630*/  VIADD R0, R18, 0x10400 ;  /* 0x0001040012007836 */ /* 0x000fe40000000000 */
[----:B------:R-:W-:-:S03]  /*14640*/  IMAD R2, R3, UR5, R2 ;  /* 0x0000000503027c24 */ /* 0x000fc6000f8e0202 */
[----:B------:R-:W-:Y:S01]  /*14650*/  LOP3.LUT P0, RZ, R0, 0x3ff, RZ, 0xc0, !PT ;  /* 0x000003ff00ff7812 */ /* 0x000fe2000780c0ff */
[----:B------:R-:W-:-:S05]  /*14660*/  IMAD.IADD R0, R5, 0x1, R2 ;  /* 0x0000000105007824 */ /* 0x000fca00078e0202 */
[----:B------:R1:W-:Y:S07]  /*14670*/  STL [R1+0x30], R0 ;  /* 0x0000300001007387 */ /* 0x0003ee0000100800 */
[----:B------:R-:W-:Y:S05]  /*14680*/  @!P0 BRA `(.L_x_1339) ;  /* 0x0000000000408947 */ /* 0x000fea0003800000 */
[----:B------:R-:W-:Y:S01]  /*14690*/  MOV R2, 0x0 ;  /* 0x0000000000027802 */ /* 0x000fe20000000f00 */
[----:B------:R-:W-:Y:S01]  /*146a0*/  ULDC.64 UR6, c[0x4][0xa8] ;  /* 0x01002a0000067ab9 */ /* 0x000fe20000000a00 */
[----:B------:R-:W-:Y:S01]  /*146b0*/  ULDC.64 UR8, c[0x4][0xb0] ;  /* 0x01002c0000087ab9 */ /* 0x000fe20000000a00 */
[----:B------:R-:W-:Y:S01]  /*146c0*/  ULDC.64 UR4, c[0x4][0x20] ;  /* 0x0100080000047ab9 */ /* 0x000fe20000000a00 */
[----:B-1----:R-:W-:Y:S02]  /*146d0*/  IMAD.U32 R4, RZ, RZ, UR6 ;  /* 0x00000006ff047e24 */ /* 0x002fe4000f8e00ff */
[----:B------:R-:W1:Y:S01]  /*146e0*/  LDC.64 R2, c[0x4][R2] ;  /* 0x0100000002027b82 */ /* 0x000e620000000a00 */
[----:B------:R-:W-:Y:S02]  /*146f0*/  IMAD.U32 R5, RZ, RZ, UR7 ;  /* 0x00000007ff057e24 */ /* 0x000fe4000f8e00ff */
[----:B------:R-:W-:Y:S02]  /*14700*/  IMAD.U32 R6, RZ, RZ, UR8 ;  /* 0x00000008ff067e24 */ /* 0x000fe4000f8e00ff */
[----:B0-----:R-:W-:-:S02]  /*14710*/  IMAD.U32 R7, RZ, RZ, UR9 ;  /* 0x00000009ff077e24 */ /* 0x001fc4000f8e00ff */
[----:B--2---:R-:W-:Y:S02]  /*14720*/  IMAD.U32 R10, RZ, RZ, UR4 ;  /* 0x00000004ff0a7e24 */ /* 0x004fe4000f8e00ff */
[----:B------:R-:W-:Y:S02]  /*14730*/  IMAD.U32 R11, RZ, RZ, UR5 ;  /* 0x00000005ff0b7e24 */ /* 0x000fe4000f8e00ff */
[----:B------:R-:W-:Y:S02]  /*14740*/  IMAD.MOV.U32 R8, RZ, RZ, 0x70 ;  /* 0x00000070ff087424 */ /* 0x000fe400078e00ff */
[----:B------:R-:W-:Y:S02]  /*14750*/  IMAD.MOV.U32 R12, RZ, RZ, 0x1 ;  /* 0x00000001ff0c7424 */ /* 0x000fe400078e00ff */
[----:B------:R-:W-:-:S07]  /*14760*/  IMAD.MOV.U32 R13, RZ, RZ, RZ ;  /* 0x000000ffff0d7224 */ /* 0x000fce00078e00ff */
[----:B------:R-:W-:-:S07]  /*14770*/  LEPC R20, `(.L_x_1339) ;  /* 0x000000001014794e */ /* 0x000fce0000000000 */
[----:B-1----:R-:W-:Y:S05]  /*14780*/  CALL.ABS.NOINC R2 ;  /* 0x0000000002007343 */ /* 0x002fea0003c00000 */
.L_x_1339:
[----:B------:R-:W-:Y:S05]  /*14790*/  BSYNC B6 ;  /* 0x0000000000067941 */ /* 0x000fea0003800000 */
.L_x_1338:
[----:B-1----:R-:W3:Y:S01]  /*147a0*/  LDL.LU R0, [R1+0x30] ;  /* 0x0000300001007983 */ /* 0x002ee20000300800 */
[----:B------:R-:W-:Y:S01]  /*147b0*/  ULDC.64 UR6, c[0x0][0xa00] ;  /* 0x0002800000067ab9 */ /* 0x000fe20000000a00 */
[----:B0-----:R-:W0:Y:S01]  /*147c0*/  LDC R7, c[0x0][0x448] ;  /* 0x00011200ff077b82 */ /* 0x001e220000000800 */
[----:B------:R-:W-:Y:S01]  /*147d0*/  ULDC.64 UR4, c[0x0][0x2d8] ;  /* 0x0000b60000047ab9 */ /* 0x000fe20000000a00 */
[----:B------:R-:W3:Y:S04]  /*147e0*/  LDL.LU.64 R2, [R1+0x48] ;  /* 0x0000480001027983 */ /* 0x000ee80000300a00 */
[----:B------:R-:W4:Y:S04]  /*147f0*/  LDL R5, [R1+0xc] ;  /* 0x00000c0001057983 */ /* 0x000f280000100800 */
[----:B------:R-:W2:Y:S01]  /*14800*/  LDL R8, [R1+0x28] ;  /* 0x0000280001087983 */ /* 0x000ea20000100800 */
[----:B------:R-:W-:-:S04]  /*14810*/  ISETP.NE.U32.AND P0, PT, RZ, UR6, PT ;  /* 0x00000006ff007c0c */ /* 0x000fc8000bf05070 */
[----:B------:R-:W-:Y:S01]  /*14820*/  ISETP.NE.AND.EX P0, PT, RZ, UR7, PT, P0 ;  /* 0x00000007ff007c0c */ /* 0x000fe2000bf05300 */
[----:B------:R-:W1:Y:S02]  /*14830*/  S2R R9, SR_TID.X ;  /* 0x0000000000097919 */ /* 0x000e640000002100 */
[----:B-1----:R-:W-:Y:S02]  /*14840*/  IMAD.SHL.U32 R9, R9, 0x10, RZ ;  /* 0x0000001009097824 */ /* 0x002fe400078e00ff */
[----:B---3--:R-:W-:Y:S01]  /*14850*/  IMAD.MOV.U32 R3, RZ, RZ, R0 ;  /* 0x000000ffff037224 */ /* 0x008fe200078e0000 */
[----:B----4-:R-:W-:-:S04]  /*14860*/  SHF.R.S32.HI R0, RZ, 0x1f, R5 ;  /* 0x0000001fff007819 */ /* 0x010fc80000011405 */
[----:B------:R-:W-:Y:S02]  /*14870*/  SEL R4, R0, RZ, !P0 ;  /* 0x000000ff00047207 */ /* 0x000fe40004000000 */
[----:B------:R-:W-:Y:S02]  /*14880*/  SEL R0, R5, RZ, !P0 ;  /* 0x000000ff05007207 */ /* 0x000fe40004000000 */
[----:B------:R-:W1:Y:S01]  /*14890*/  S2R R5, SR_TID.X ;  /* 0x0000000000057919 */ /* 0x000e620000002100 */
[----:B0-----:R-:W-:Y:S01]  /*148a0*/  ISETP.NE.AND P0, PT, R7, 0x1, PT ;  /* 0x000000010700780c */ /* 0x001fe20003f05270 */
[----:B------:R-:W-:-:S04]  /*148b0*/  IMAD.WIDE.U32 R2, R16, UR4, R2 ;  /* 0x0000000410027c25 */ /* 0x000fc8000f8e0002 */
[----:B------:R-:W-:Y:S01]  /*148c0*/  IMAD R3, R16, UR5, R3 ;  /* 0x0000000510037c24 */ /* 0x000fe2000f8e0203 */
[----:B------:R-:W-:-:S07]  /*148d0*/  ULDC.64 UR4, c[0x0][0x2e0] ;  /* 0x0000b80000047ab9 */ /* 0x000fce0000000a00 */
[----:B------:R-:W0:Y:S01]  /*148e0*/  @P0 LDC R6, c[0x0][0x450] ;  /* 0x00011400ff060b82 */ /* 0x000e220000000800 */
[----:B-1----:R-:W-:-:S04]  /*148f0*/  LOP3.LUT R5, R5, 0x7f, RZ, 0xc0, !PT ;  /* 0x0000007f05057812 */ /* 0x002fc800078ec0ff */
[----:B------:R-:W-:-:S04]  /*14900*/  SHF.R.U32.HI R5, RZ, 0x3, R5 ;  /* 0x00000003ff057819 */ /* 0x000fc80000011605 */
[----:B------:R-:W-:Y:S02]  /*14910*/  LOP3.LUT R9, R5, 0x70, R9, 0xf8, !PT ;  /* 0x0000007005097812 */ /* 0x000fe400078ef809 */
[----:B------:R-:W1:Y:S01]  /*14920*/  @P0 LDC R5, c[0x0][0x44c] ;  /* 0x00011300ff050b82 */ /* 0x000e620000000800 */
[----:B------:R-:W-:Y:S02]  /*14930*/  IMAD R4, R4, UR4, RZ ;  /* 0x0000000404047c24 */ /* 0x000fe4000f8e02ff */
[----:B------:R-:W-:-:S04]  /*14940*/  IMAD.WIDE.U32 R2, R0, UR4, R2 ;  /* 0x0000000400027c25 */ /* 0x000fc8000f8e0002 */
[----:B------:R-:W-:Y:S01]  /*14950*/  IMAD R0, R0, UR5, R4 ;  /* 0x0000000500007c24 */ /* 0x000fe2000f8e0204 */
[----:B------:R-:W-:Y:S01]  /*14960*/  ULDC.64 UR4, c[0x0][0x2d0] ;  /* 0x0000b40000047ab9 */ /* 0x000fe20000000a00 */
[----:B--2---:R-:W-:Y:S02]  /*14970*/  IMAD.IADD R4, R9, 0x1, R8 ;  /* 0x0000000109047824 */ /* 0x004fe400078e0208 */
[----:B------:R-:W2:Y:S01]  /*14980*/  S2R R9, SR_TID.X ;  /* 0x0000000000097919 */ /* 0x000ea20000002100 */
[----:B------:R-:W-:Y:S02]  /*14990*/  IMAD.IADD R3, R3, 0x1, R0 ;  /* 0x0000000103037824 */ /* 0x000fe400078e0200 */
[----:B------:R-:W-:Y:S02]  /*149a0*/  IMAD.MOV.U32 R0, RZ, RZ, R4 ;  /* 0x000000ffff007224 */ /* 0x000fe400078e0004 */
[----:B-1----:R-:W-:-:S05]  /*149b0*/  @P0 IMAD.HI.U32 R5, R4, R5, RZ ;  /* 0x0000000504050227 */ /* 0x002fca00078e00ff */
[----:B0-----:R-:W-:-:S05]  /*149c0*/  @P0 SHF.R.U32.HI R0, RZ, R6, R5 ;  /* 0x00000006ff000219 */ /* 0x001fca0000011605 */
[----:B------:R-:W-:-:S04]  /*149d0*/  IMAD.MOV R5, RZ, RZ, -R0 ;  /* 0x000000ffff057224 */ /* 0x000fc800078e0a00 */
[----:B------:R-:W-:Y:S01]  /*149e0*/  IMAD R4, R7, R5, R4 ;  /* 0x0000000507047224 */ /* 0x000fe200078e0204 */
[----:B------:R-:W-:Y:S01]  /*149f0*/  SHF.R.S32.HI R5, RZ, 0x1f, R0 ;  /* 0x0000001fff057819 */ /* 0x000fe20000011400 */
[----:B------:R-:W-:-:S04]  /*14a00*/  IMAD.WIDE.U32 R2, R0, UR4, R2 ;  /* 0x0000000400027c25 */ /* 0x000fc8000f8e0002 */
[----:B------:R-:W-:-:S04]  /*14a10*/  IMAD R5, R5, UR4, RZ ;  /* 0x0000000405057c24 */ /* 0x000fc8000f8e02ff */
[----:B------:R-:W-:Y:S01]  /*14a20*/  IMAD R0, R0, UR5, R5 ;  /* 0x0000000500007c24 */ /* 0x000fe2000f8e0205 */
[----:B------:R-:W-:-:S03]  /*14a30*/  ULDC.64 UR4, c[0x0][0x2c8] ;  /* 0x0000b20000047ab9 */ /* 0x000fc60000000a00 */
[----:B------:R-:W-:Y:S01]  /*14a40*/  IMAD.IADD R3, R3, 0x1, R0 ;  /* 0x0000000103037824 */ /* 0x000fe200078e0200 */
[----:B------:R-:W-:Y:S01]  /*14a50*/  SHF.R.S32.HI R0, RZ, 0x1f, R4 ;  /* 0x0000001fff007819 */ /* 0x000fe20000011404 */
[----:B--2---:R-:W-:-:S04]  /*14a60*/  IMAD.SHL.U32 R9, R9, 0x8, RZ ;  /* 0x0000000809097824 */ /* 0x004fc800078e00ff */
[----:B------:R-:W-:Y:S01]  /*14a70*/  IMAD R0, R0, UR4, RZ ;  /* 0x0000000400007c24 */ /* 0x000fe2000f8e02ff */
[----:B------:R-:W-:Y:S01]  /*14a80*/  LOP3.LUT R9, R9, 0x38, RZ, 0xc0, !PT ;  /* 0x0000003809097812 */ /* 0x000fe200078ec0ff */
[----:B------:R-:W-:-:S04]  /*14a90*/  IMAD.WIDE.U32 R2, R4, UR4, R2 ;  /* 0x0000000404027c25 */ /* 0x000fc8000f8e0002 */
[----:B------:R-:W-:Y:S01]  /*14aa0*/  IMAD R4, R4, UR5, R0 ;  /* 0x0000000504047c24 */ /* 0x000fe2000f8e0200 */
[C---:B------:R-:W-:Y:S01]  /*14ab0*/  LOP3.LUT R12, R9.reuse, 0x40, RZ, 0xfc, !PT ;  /* 0x00000040090c7812 */ /* 0x040fe200078efcff */
[----:B------:R-:W-:Y:S01]  /*14ac0*/  ULDC.64 UR4, c[0x0][0x280] ;  /* 0x0000a00000047ab9 */ /* 0x000fe20000000a00 */
[----:B------:R-:W-:Y:S01]  /*14ad0*/  LOP3.LUT R11, R9, 0x80, RZ, 0xfc, !PT ;  /* 0x00000080090b7812 */ /* 0x000fe200078efcff */
[----:B------:R-:W-:Y:S01]  /*14ae0*/  IMAD.IADD R3, R3, 0x1, R4 ;  /* 0x0000000103037824 */ /* 0x000fe200078e0204 */
[----:B------:R-:W-:Y:S02]  /*14af0*/  LOP3.LUT R9, R9, 0xc0, RZ, 0xfc, !PT ;  /* 0x000000c009097812 */ /* 0x000fe400078efcff */
[----:B------:R-:W-:Y:S01]  /*14b00*/  LEA R4, P0, R2, UR4, 0x1 ;  /* 0x0000000402047c11 */ /* 0x000fe2000f8008ff */
[----:B------:R-:W-:Y:S02]  /*14b10*/  ULDC UR4, c[0x0][0x2b8] ;  /* 0x0000ae0000047ab9 */ /* 0x000fe40000000800 */
[----:B------:R-:W-:-:S02]  /*14b20*/  ISETP.GE.AND P3, PT, R9, UR4, PT ;  /* 0x0000000409007c0c */ /* 0x000fc4000bf66270 */
[----:B------:R0:W5:Y:S01]  /*14b30*/  LDL R9, [R1+0x20] ;  /* 0x0000200001097983 */ /* 0x0001620000100800 */
[----:B------:R-:W1:Y:S01]  /*14b40*/  S2R R10, SR_TID.X ;  /* 0x00000000000a7919 */ /* 0x000e620000002100 */
[----:B------:R-:W-:Y:S02]  /*14b50*/  LEA.HI.X R3, R2, UR5, R3, 0x1, P0 ;  /* 0x0000000502037c11 */ /* 0x000fe400080f0c03 */
[----:B------:R-:W-:Y:S02]  /*14b60*/  ISETP.GE.AND P1, PT, R12, UR4, PT ;  /* 0x000000040c007c0c */ /* 0x000fe4000bf26270 */
[----:B------:R-:W-:Y:S01]  /*14b70*/  ISETP.GE.AND P2, PT, R11, UR4, PT ;  /* 0x000000040b007c0c */ /* 0x000fe2000bf46270 */
[----:B-1----:R-:W-:-:S05]  /*14b80*/  IMAD.SHL.U32 R10, R10, 0x8, RZ ;  /* 0x000000080a0a7824 */ /* 0x002fca00078e00ff */
[----:B------:R-:W-:-:S04]  /*14b90*/  LOP3.LUT R10, R10, 0x38, RZ, 0xc0, !PT ;  /* 0x000000380a0a7812 */ /* 0x000fc800078ec0ff */
[----:B------:R-:W-:Y:S01]  /*14ba0*/  ISETP.GE.AND P0, PT, R10, UR4, PT ;  /* 0x000000040a007c0c */ /* 0x000fe2000bf06270 */
[----:B------:R-:W-:-:S03]  /*14bb0*/  UMOV UR4, 0xffffffff ;  /* 0xffffffff00047882 */ /* 0x000fc60000000000 */
[----:B0-----:R-:W-:Y:S09]  /*14bc0*/  BRA.DIV UR4, `(.L_x_1340) ;  /* 0x00000056044c7947 */ /* 0x001ff2000b800000 */
[----:B------:R-:W2:Y:S04]  /*14bd0*/  LDL.LU R6, [R1+0x2c] ;  /* 0x00002c0001067983 */ /* 0x000ea80000300800 */
[----:B------:R-:W3:Y:S01]  /*14be0*/  LDL.LU R11, [R1+0x28] ;  /* 0x00002800010b7983 */ /* 0x000ee20000300800 */
[----:B------:R-:W0:Y:S02]  /*14bf0*/  S2R R8, SR_TID.X ;  /* 0x0000000000087919 */ /* 0x000e240000002100 */
[----:B0-----:R-:W-:-:S04]  /*14c00*/  LOP3.LUT R8, R8, 0x7f, RZ, 0xc0, !PT ;  /* 0x0000007f08087812 */ /* 0x001fc800078ec0ff */
[----:B------:R-:W-:Y:S01]  /*14c10*/  SHF.R.U32.HI R8, RZ, 0x3, R8 ;  /* 0x00000003ff087819 */ /* 0x000fe20000011608 */
[----:B------:R-:W-:Y:S01]  /*14c20*/  ULDC.64 UR4, c[0x0][0x208] ;  /* 0x0000820000047ab9 */ /* 0x000fe20000000a00 */
[----:B--2---:R-:W-:Y:S02]  /*14c30*/  IMAD R2, R6, R7, RZ ;  /* 0x0000000706027224 */ /* 0x004fe400078e02ff */
[----:B------:R-:W0:Y:S01]  /*14c40*/  SHFL.IDX PT, R7, R4, RZ, 0x181f ;  /* 0x00181fff04077589 */ /* 0x000e2200000e0000 */
[----:B---3--:R-:W-:-:S03]  /*14c50*/  IMAD.IADD R0, R8, 0x1, R11 ;  /* 0x0000000108007824 */ /* 0x008fc600078e020b */
[----:B------:R-:W1:Y:S02]  /*14c60*/  SHFL.IDX PT, R6, R3, RZ, 0x181f ;  /* 0x00181fff03067589 */ /* 0x000e6400000e0000 */
[----:B------:R-:W-:-:S13]  /*14c70*/  ISETP.GE.AND P5, PT, R0, R2, PT ;  /* 0x000000020000720c */ /* 0x000fda0003fa6270 */
[----:B0-----:R-:W-:-:S05]  /*14c80*/  @!P5 LEA R7, P4, R10, R7, 0x1 ;  /* 0x000000070a07d211 */ /* 0x001fca00078808ff */
[----:B-1----:R-:W-:-:S05]  /*14c90*/  @!P5 IMAD.X R6, RZ, RZ, R6, P4 ;  /* 0x000000ffff06d224 */ /* 0x002fca00020e0606 */
[----:B------:R-:W-:-:S04]  /*14ca0*/  @!P5 LOP3.LUT R7, R7, R6, RZ, 0x3c, !PT ;  /* 0x000000060707d212 */ /* 0x000fc800078e3cff */
[----:B------:R-:W-:-:S04]  /*14cb0*/  @!P5 LOP3.LUT R6, R7, R6, RZ, 0x3c, !PT ;  /* 0x000000060706d212 */ /* 0x000fc800078e3cff */
[----:B------:R-:W-:Y:S01]  /*14cc0*/  @!P5 LOP3.LUT R7, R7, R6, RZ, 0x3c, !PT ;  /* 0x000000060707d212 */ /* 0x000fe200078e3cff */
[----:B------:R-:W-:-:S04]  /*14cd0*/  VIADD R5, R0, 0x10 ;  /* 0x0000001000057836 */ /* 0x000fc80000000000 */
        /* <DEDUP_REMOVED lines=78> */
.L_x_1470:
        /* <DEDUP_REMOVED lines=14> */
.L_x_1342:
[----:B------:R-:W-:Y:S05]  /*152a0*/  BSYNC B0 ;  /* 0x0000000000007941 */ /* 0x000fea0003800000 */
.L_x_1341:
[----:B------:R-:W-:Y:S01]  /*152b0*/  NOP ;  /* 0x0000000000007918 */ /* 0x000fe20000000000 */
[----:B------:R-:W-:Y:S01]  /*152c0*/  PLOP3.LUT P0, PT, PT, PT, PT, 0x80, 0x0 ;  /* 0x000000000000781c */ /* 0x000fe20003f0f070 */
[----:B0-----:R-:W-:-:S12]  /*152d0*/  VIADD R6, R18, 0x30800 ;  /* 0x0003080012067836 */ /* 0x001fd80000000000 */
.L_x_1343:
        /* <DEDUP_REMOVED lines=18> */
.L_x_1471:
[----:B------:R-:W-:Y:S05]  /*15400*/  BSYNC B0 ;  /* 0x0000000000007941 */ /* 0x000fea0003800000 */
.L_x_1344:
[----:B------:R-:W0:Y:S04]  /*15410*/  LDL R2, [R1+0x3c] ;  /* 0x00003c0001027983 */ /* 0x000e280000100800 */
[----:B------:R-:W3:Y:S01]  /*15420*/  LDL R4, [R1+0x24] ;  /* 0x0000240001047983 */ /* 0x000ee20000100800 */
[----:B------:R-:W-:Y:S01]  /*15430*/  BSSY B0, `(.L_x_1346) ;  /* 0x00002a8000007945 */ /* 0x000fe20003800000 */
[----:B0-----:R-:W-:-:S05]  /*15440*/  VIADD R0, R2, 0xfffffffe ;  /* 0xfffffffe02007836 */ /* 0x001fca0000000000 */
[----:B---3--:R-:W-:-:S13]  /*15450*/  ISETP.GE.AND P0, PT, R0, R4, PT ;  /* 0x000000040000720c */ /* 0x008fda0003f06270 */
[----:B------:R-:W-:Y:S05]  /*15460*/  @!P0 BRA `(.L_x_1347) ;  /* 0x0000002800908947 */ /* 0x000fea0003800000 */
[----:B------:R-:W3:Y:S04]  /*15470*/  LDL.LU R2, [R1+0x40] ;  /* 0x0000400001027983 */ /* 0x000ee80000300800 */
[----:B------:R-:W4:Y:S04]  /*15480*/  LDL.LU R8, [R1+0x38] ;  /* 0x0000380001087983 */ /* 0x000f280000300800 */
[----:B--2---:R-:W2:Y:S04]  /*15490*/  LDL.LU R3, [R1+0x54] ;  /* 0x0000540001037983 */ /* 0x004ea80000300800 */
[----:B------:R-:W5:Y:S04]  /*154a0*/  LDL.LU R7, [R1+0x34] ;  /* 0x0000340001077983 */ /* 0x000f680000300800 */
[----:B-1----:R-:W5:Y:S01]  /*154b0*/  LDL.LU R5, [R1+0x58] ;  /* 0x0000580001057983 */ /* 0x002f620000300800 */
[----:B------:R-:W-:Y:S01]  /*154c0*/  LOP3.LUT R11, RZ, R4, RZ, 0x33, !PT ;  /* 0x00000004ff0b7212 */ /* 0x000fe200078e33ff */
[----:B------:R-:W-:Y:S01]  /*154d0*/  BSSY B2, `(.L_x_1348) ;  /* 0x00000e9000027945 */ /* 0x000fe20003800000 */
[----:B---3--:R-:W-:-:S04]  /*154e0*/  VIADD R2, R2, 0x1 ;  /* 0x0000000102027836 */ /* 0x008fc80000000000 */
[----:B----4-:R-:W-:Y:S01]  /*154f0*/  IMAD R2, R2, R8, RZ ;  /* 0x0000000802027224 */ /* 0x010fe200078e02ff */
[----:B--2---:R-:W-:-:S04]  /*15500*/  LOP3.LUT R3, RZ, R3, RZ, 0x33, !PT ;  /* 0x00000003ff037212 */ /* 0x004fc800078e33ff */
[----:B------:R-:W-:-:S04]  /*15510*/  LOP3.LUT R2, RZ, R2, RZ, 0x33, !PT ;  /* 0x00000002ff027212 */ /* 0x000fc800078e33ff */
[----:B-----5:R-:W-:Y:S02]  /*15520*/  VIADDMNMX R2, R2, -R7, R3, !PT ;  /* 0x8000000702027246 */ /* 0x020fe40007800103 */
[----:B------:R-:W-:-:S04]  /*15530*/  LOP3.LUT R8, RZ, R5, RZ, 0x33, !PT ;  /* 0x00000005ff087212 */ /* 0x000fc800078e33ff */
[----:B------:R-:W-:-:S04]  /*15540*/  VIMNMX R8, R2, R8, !PT ;  /* 0x0000000802087248 */ /* 0x000fc80007fe0100 */
[----:B------:R-:W-:Y:S02]  /*15550*/  VIADDMNMX R11, R8, 0x2, R11, !PT ;  /* 0x00000002080b7846 */ /* 0x000fe4000780010b */
[----:B------:R-:W-:-:S05]  /*15560*/  LOP3.LUT R2, RZ, R8, RZ, 0x33, !PT ;  /* 0x00000008ff027212 */ /* 0x000fca00078e33ff */
        /* <DEDUP_REMOVED lines=39> */
.L_x_1352:
[----:B------:R-:W-:Y:S01]  /*157e0*/  IMAD R3, R9, 0x8, R18 ;  /* 0x0000000809037824 */ /* 0x000fe200078e0212 */
[----:B------:R-:W-:Y:S01]  /*157f0*/  SHF.L.U32 R2, R10, 0x1f, RZ ;  /* 0x0000001f0a027819 */ /* 0x000fe200000006ff */
[----:B------:R-:W-:Y:S03]  /*15800*/  BSSY B3, `(.L_x_1353) ;  /* 0x0000003000037945 */ /* 0x000fe60003800000 */
[----:B------:R-:W1:Y:S02]  /*15810*/  SYNCS.PHASECHK.TRANS64.TRYWAIT P0, [R3+URZ+0x30840], R2 ;  /* 0x03084002030075a7 */ /* 0x000e64000800017f */
[----:B-1----:R-:W-:Y:S05]  /*15820*/  @!P0 BRA `(.L_x_1354) ;  /* 0x0000005400548947 */ /* 0x002fea0003800000 */
.L_x_1472:
[----:B------:R-:W-:Y:S05]  /*15830*/  BSYNC B3 ;  /* 0x0000000000037941 */ /* 0x000fea0003800000 */
.L_x_1353:
        /* <DEDUP_REMOVED lines=12> */
.L_x_1356:
[----:B------:R-:W-:Y:S05]  /*15900*/  BSYNC B3 ;  /* 0x0000000000037941 */ /* 0x000fea0003800000 */
.L_x_1355:
        /* <DEDUP_REMOVED lines=12> */
.L_x_1357:
        /* <DEDUP_REMOVED lines=16> */
.L_x_1358:
        /* <DEDUP_REMOVED lines=16> */
.L_x_1359:
        /* <DEDUP_REMOVED lines=16> */
.L_x_1360:
        /* <DEDUP_REMOVED lines=16> */
.L_x_1473:
[----:B------:R-:W-:Y:S05]  /*15dd0*/  BSYNC B3 ;  /* 0x0000000000037941 */ /* 0x000fea0003800000 */
.L_x_1361:
        /* <DEDUP_REMOVED lines=12> */
.L_x_1364:
[----:B------:R-:W-:Y:S05]  /*15ea0*/  BSYNC B3 ;  /* 0x0000000000037941 */ /* 0x000fea0003800000 */
.L_x_1363:
        /* <DEDUP_REMOVED lines=13> */
.L_x_1365:
        /* <DEDUP_REMOVED lines=15> */
.L_x_1366:
        /* <DEDUP_REMOVED lines=15> */
.L_x_1367:
        /* <DEDUP_REMOVED lines=15> */
.L_x_1368:
        /* <DEDUP_REMOVED lines=12> */
.L_x_1351:
[----:B------:R-:W-:Y:S05]  /*16310*/  BSYNC B1 ;  /* 0x0000000000017941 */ /* 0x000fea0003800000 */
.L_x_1350:
[----:B0-----:R-:W2:Y:S01]  /*16320*/  LDL.LU R0, [R1+0x3c] ;  /* 0x00003c0001007983 */ /* 0x001ea20000300800 */
[----:B------:R-:W-:-:S03]  /*16330*/  IMAD.MOV.U32 R19, RZ, RZ, R9 ;  /* 0x000000ffff137224 */ /* 0x000fc600078e0009 */
[----:B------:R0:W-:Y:S02]  /*16340*/  STL [R1+0x10], R10 ;  /* 0x0000100a01007387 */ /* 0x0001e40000100800 */
[----:B0-2---:R-:W-:-:S07]  /*16350*/  VIADD R0, R0, 0xfffffffd ;  /* 0xfffffffd00007836 */ /* 0x005fce0000000000 */
.L_x_1349:
[----:B------:R-:W-:Y:S05]  /*16360*/  BSYNC B2 ;  /* 0x0000000000027941 */ /* 0x000fea0003800000 */
.L_x_1348:
[----:B------:R-:W-:-:S05]  /*16370*/  VIADD R11, R11, 0xfffffffe ;  /* 0xfffffffe0b0b7836 */ /* 0x000fca0000000000 */
[----:B------:R-:W-:-:S13]  /*16380*/  ISETP.NE.AND P0, PT, R11, R8, PT ;  /* 0x000000080b00720c */ /* 0x000fda0003f05270 */
[----:B------:R-:W-:Y:S05]  /*16390*/  @!P0 BRA `(.L_x_1347) ;  /* 0x0000001800c48947 */ /* 0x000fea0003800000 */
[----:B------:R-:W-:-:S07]  /*163a0*/  IMAD.MOV.U32 R9, RZ, RZ, R17 ;  /* 0x000000ffff097224 */ /* 0x000fce00078e0011 */
.L_x_1407:
        /* <DEDUP_REMOVED lines=36> */
.L_x_1371:
[----:B------:R-:W-:Y:S01]  /*165f0*/  IMAD R3, R4, 0x8, R18 ;  /* 0x0000000804037824 */ /* 0x000fe200078e0212 */
[----:B------:R-:W-:Y:S01]  /*16600*/  SHF.L.U32 R2, R5, 0x1f, RZ ;  /* 0x0000001f05027819 */ /* 0x000fe200000006ff */
[----:B------:R-:W-:Y:S03]  /*16610*/  BSSY B2, `(.L_x_1372) ;  /* 0x0000003000027945 */ /* 0x000fe60003800000 */
[----:B------:R-:W1:Y:S02]  /*16620*/  SYNCS.PHASECHK.TRANS64.TRYWAIT P0, [R3+URZ+0x30840], R2 ;  /* 0x03084002030075a7 */ /* 0x000e64000800017f */
[----:B-1----:R-:W-:Y:S05]  /*16630*/  @!P0 BRA `(.L_x_1373) ;  /* 0x0000004400f88947 */ /* 0x002fea0003800000 */
.L_x_1474:
[----:B------:R-:W-:Y:S05]  /*16640*/  BSYNC B2 ;  /* 0x0000000000027941 */ /* 0x000fea0003800000 */
.L_x_1372:
        /* <DEDUP_REMOVED lines=12> */
.L_x_1375:
[----:B------:R-:W-:Y:S05]  /*16710*/  BSYNC B2 ;  /* 0x0000000000027941 */ /* 0x000fea0003800000 */
.L_x_1374:
        /* <DEDUP_REMOVED lines=12> */
.L_x_1376:
        /* <DEDUP_REMOVED lines=16> */
.L_x_1377:
        /* <DEDUP_REMOVED lines=16> */
.L_x_1378:
        /* <DEDUP_REMOVED lines=16> */
.L_x_1379:
        /* <DEDUP_REMOVED lines=16> */
.L_x_1475:
[----:B------:R-:W-:Y:S05]  /*16be0*/  BSYNC B2 ;  /* 0x0000000000027941 */ /* 0x000fea0003800000 */
.L_x_1380:
        /* <DEDUP_REMOVED lines=11> */
.L_x_1383:
[----:B------:R-:W-:Y:S05]  /*16ca0*/  BSYNC B2 ;  /* 0x0000000000027941 */ /* 0x000fea0003800000 */
.L_x_1382:
        /* <DEDUP_REMOVED lines=12> */
.L_x_1384:
        /* <DEDUP_REMOVED lines=15> */
.L_x_1385:
        /* <DEDUP_REMOVED lines=15> */
.L_x_1386:
        /* <DEDUP_REMOVED lines=15> */
.L_x_1387:
        /* <DEDUP_REMOVED lines=12> */
.L_x_1370:
[----:B------:R-:W-:Y:S05]  /*17100*/  BSYNC B1 ;  /* 0x0000000000017941 */ /* 0x000fea0003800000 */
.L_x_1369:
[----:B------:R-:W2:Y:S01]  /*17110*/  LDL R2, [R1+0x18] ;  /* 0x0000180001027983 */ /* 0x000ea20000100800 */
[----:B------:R-:W-:Y:S01]  /*17120*/  VIADD R19, R4, 0x1 ;  /* 0x0000000104137836 */ /* 0x000fe20000000000 */
[----:B------:R-:W-:Y:S01]  /*17130*/  BSSY B1, `(.L_x_1388) ;  /* 0x00000d3000017945 */ /* 0x000fe20003800000 */
[----:B0-----:R-:W-:-:S03]  /*17140*/  VIADD R7, R0, 0xffffffff ;  /* 0xffffffff00077836 */ /* 0x001fc60000000000 */
        /* <DEDUP_REMOVED lines=32> */
.L_x_1390:
[----:B------:R-:W-:Y:S01]  /*17350*/  IMAD R2, R19, 0x8, R18 ;  /* 0x0000000813027824 */ /* 0x000fe200078e0212 */
[----:B------:R-:W-:Y:S01]  /*17360*/  SHF.L.U32 R3, R12, 0x1f, RZ ;  /* 0x0000001f0c037819 */ /* 0x000fe200000006ff */
[----:B------:R-:W-:Y:S03]  /*17370*/  BSSY B2, `(.L_x_1391) ;  /* 0x0000003000027945 */ /* 0x000fe60003800000 */
[----:B------:R-:W2:Y:S02]  /*17380*/  SYNCS.PHASECHK.TRANS64.TRYWAIT P0, [R2+URZ+0x30840], R3 ;  /* 0x03084003020075a7 */ /* 0x000ea4000800017f */
[----:B--2---:R-:W-:Y:S05]  /*17390*/  @!P0 BRA `(.L_x_1392) ;  /* 0x0000003800c88947 */ /* 0x004fea0003800000 */
.L_x_1476:
[----:B------:R-:W-:Y:S05]  /*173a0*/  BSYNC B2 ;  /* 0x0000000000027941 */ /* 0x000fea0003800000 */
.L_x_1391:
        /* <DEDUP_REMOVED lines=12> */
.L_x_1394:
[----:B------:R-:W-:Y:S05]  /*17470*/  BSYNC B2 ;  /* 0x0000000000027941 */ /* 0x000fea0003800000 */
.L_x_1393:
        /* <DEDUP_REMOVED lines=13> */
.L_x_1395:
        /* <DEDUP_REMOVED lines=16> */
.L_x_1396:
        /* <DEDUP_REMOVED lines=16> */
.L_x_1397:
        /* <DEDUP_REMOVED lines=16> */
.L_x_1398:
        /* <DEDUP_REMOVED lines=15> */
.L_x_1477:
[----:B------:R-:W-:Y:S05]  /*17940*/  BSYNC B2 ;  /* 0x0000000000027941 */ /* 0x000fea0003800000 */
.L_x_1399:
        /* <DEDUP_REMOVED lines=11> */
.L_x_1402:
[----:B------:R-:W-:Y:S05]  /*17a00*/  BSYNC B2 ;  /* 0x0000000000027941 */ /* 0x000fea0003800000 */
.L_x_1401:
        /* <DEDUP_REMOVED lines=12> */
.L_x_1403:
        /* <DEDUP_REMOVED lines=15> */
.L_x_1404:
        /* <DEDUP_REMOVED lines=15> */
.L_x_1405:
        /* <DEDUP_REMOVED lines=15> */
.L_x_1406:
        /* <DEDUP_REMOVED lines=12> */
.L_x_1389:
[----:B------:R-:W-:Y:S05]  /*17e60*/  BSYNC B1 ;  /* 0x0000000000017941 */ /* 0x000fea0003800000 */
.L_x_1388:
[----:B------:R-:W2:Y:S01]  /*17e70*/  LDL R2, [R1+0x24] ;  /* 0x0000240001027983 */ /* 0x000ea20000100800 */
[----:B------:R-:W-:Y:S01]  /*17e80*/  VIADD R0, R0, 0xfffffffe ;  /* 0xfffffffe00007836 */ /* 0x000fe20000000000 */
[----:B--2---:R-:W-:-:S13]  /*17e90*/  ISETP.GT.AND P0, PT, R7, R2, PT ;  /* 0x000000020700720c */ /* 0x004fda0003f04270 */
[----:B------:R-:W-:Y:S05]  /*17ea0*/  @P0 BRA `(.L_x_1407) ;  /* 0xffffffe400400947 */ /* 0x000fea000383ffff */
.L_x_1347:
[----:B------:R-:W-:Y:S05]  /*17eb0*/  BSYNC B0 ;  /* 0x0000000000007941 */ /* 0x000fea0003800000 */
.L_x_1346:
[----:B--2---:R-:W2:Y:S01]  /*17ec0*/  S2R R3, SR_TID.X ;  /* 0x0000000000037919 */ /* 0x004ea20000002100 */
        /* <DEDUP_REMOVED lines=18> */
.L_x_1409:
[----:B------:R-:W-:Y:S05]  /*17ff0*/  BSYNC B0 ;  /* 0x0000000000007941 */ /* 0x000fea0003800000 */
.L_x_1408:
        /* <DEDUP_REMOVED lines=11> */
.L_x_1478:
[----:B------:R-:W-:Y:S05]  /*180b0*/  BSYNC B1 ;  /* 0x0000000000017941 */ /* 0x000fea0003800000 */
.L_x_1412:
        /* <DEDUP_REMOVED lines=9> */
.L_x_1415:
[----:B------:R-:W-:Y:S05]  /*18150*/  BSYNC B1 ;  /* 0x0000000000017941 */ /* 0x000fea0003800000 */
.L_x_1414:
        /* <DEDUP_REMOVED lines=12> */
.L_x_1416:
        /* <DEDUP_REMOVED lines=15> */
.L_x_1417:
        /* <DEDUP_REMOVED lines=15> */
.L_x_1418:
        /* <DEDUP_REMOVED lines=15> */
.L_x_1419:
        /* <DEDUP_REMOVED lines=10> */
.L_x_1411:
[----:B------:R-:W-:Y:S05]  /*18590*/  BSYNC B0 ;  /* 0x0000000000007941 */ /* 0x000fea0003800000 */
.L_x_1410:
[----:B------:R-:W2:Y:S01]  /*185a0*/  LDL.LU R4, [R1+0x10] ;  /* 0x0000100001047983 */ /* 0x000ea20000300800 */
[----:B------:R-:W-:-:S05]  /*185b0*/  VIADD R19, R19, 0x1 ;  /* 0x0000000113137836 */ /* 0x000fca0000000000 */
[----:B------:R-:W-:-:S04]  /*185c0*/  ISETP.NE.AND P0, PT, R19, 0x2, PT ;  /* 0x000000021300780c */ /* 0x000fc80003f05270 */
[----:B------:R-:W-:Y:S02]  /*185d0*/  SEL R0, RZ, 0x1, P0 ;  /* 0x00000001ff007807 */ /* 0x000fe40000000000 */
[----:B------:R-:W-:Y:S02]  /*185e0*/  SEL R19, R19, RZ, P0 ;  /* 0x000000ff13137207 */ /* 0x000fe40000000000 */
[----:B--2---:R-:W-:-:S05]  /*185f0*/  LOP3.LUT R4, R4, R0, RZ, 0x3c, !PT ;  /* 0x0000000004047212 */ /* 0x004fca00078e3cff */
[----:B------:R2:W-:Y:S02]  /*18600*/  STL [R1+0x10], R4 ;  /* 0x0000100401007387 */ /* 0x0005e40000100800 */
.L_x_1326:
[----:B------:R-:W-:Y:S05]  /*18610*/  BSYNC B7 ;  /* 0x0000000000077941 */ /* 0x000fea0003800000 */
.L_x_1324:
[----:B---3--:R-:W3:Y:S02]  /*18620*/  LDL R0, [R1+0x18] ;  /* 0x0000180001007983 */ /* 0x008ee40000100800 */
[----:B---3--:R-:W-:-:S13]  /*18630*/  LOP3.LUT P0, RZ, R0, 0x2, RZ, 0xc0, !PT ;  /* 0x0000000200ff7812 */ /* 0x008fda000780c0ff */
[----:B------:R-:W-:Y:S05]  /*18640*/  @!P0 BRA `(.L_x_1420) ;  /* 0x00000000002c8947 */ /* 0x000fea0003800000 */
[----:B------:R-:W-:Y:S05]  /*18650*/  WARPSYNC.ALL ;  /* 0x0000000000007948 */ /* 0x000fea0003800000 */
[----:B------:R-:W3:Y:S08]  /*18660*/  S2UR UR5, SR_CgaCtaId ;  /* 0x00000000000579c3 */ /* 0x000ef00000008800 */
[----:B------:R-:W-:Y:S06]  /*18670*/  BAR.SYNC.DEFER_BLOCKING 0x5, 0x180 ;  /* 0x0146000000007b1d */ /* 0x000fec0000010000 */
[----:B------:R-:W-:-:S02]  /*18680*/  UMOV UR4, 0x400 ;  /* 0x0000040000047882 */ /* 0x000fc40000000000 */
[----:B---3--:R-:W-:-:S06]  /*18690*/  ULEA UR4, UR5, UR4, 0x18 ;  /* 0x0000000405047291 */ /* 0x008fcc000f8ec03f */
[----:B------:R-:W-:-:S05]  /*186a0*/  IMAD.U32 R18, RZ, RZ, UR4 ;  /* 0x00000004ff127e24 */ /* 0x000fca000f8e00ff */
[----:B012---:R-:W0:Y:S04]  /*186b0*/  LDS.128 R4, [R18+0x308d0] ;  /* 0x0308d00012047984 */ /* 0x007e280000000c00 */
[----:B0-----:R1:W-:Y:S04]  /*186c0*/  STL.64 [R1], R4 ;  /* 0x0000000401007387 */ /* 0x0013e80000100a00 */
[----:B------:R1:W-:Y:S01]  /*186d0*/  STL.64 [R1+0x8], R6 ;  /* 0x0000080601007387 */ /* 0x0003e20000100a00 */
[----:B------:R-:W-:Y:S06]  /*186e0*/  BAR.ARV 0x4, 0x180 ;  /* 0x0106000000007b1d */ /* 0x000fec0000002000 */
[----:B------:R-:W-:Y:S05]  /*186f0*/  BRA `(.L_x_1421) ;  /* 0x00000010003c7947 */ /* 0x000fea0003800000 */
.L_x_1420:
[----:B------:R-:W3:Y:S01]  /*18700*/  S2R R16, SR_TID.X ;  /* 0x0000000000107919 */ /* 0x000ee20000002100 */
[----:B------:R-:W-:Y:S01]  /*18710*/  UMOV UR4, 0xffffffff ;  /* 0xffffffff00047882 */ /* 0x000fe20000000000 */
[----:B---3--:R-:W-:-:S04]  /*18720*/  LOP3.LUT R16, R16, 0x1f, RZ, 0xc0, !PT ;  /* 0x0000001f10107812 */ /* 0x008fc800078ec0ff */
[----:B------:R-:W-:Y:S01]  /*18730*/  ISETP.NE.AND P0, PT, R16, 0x1f, PT ;  /* 0x0000001f1000780c */ /* 0x000fe20003f05270 */
[----:B------:R-:W-:-:S12]  /*18740*/  BRA.DIV UR4, `(.L_x_1422) ;  /* 0x0000002a04187947 */ /* 0x000fd8000b800000 */
[----:B------:R-:W0:Y:S01]  /*18750*/  LDL.LU R3, [R1] ;  /* 0x0000000001037983 */ /* 0x000e220000300800 */
[----:B------:R-:W-:-:S03]  /*18760*/  ULDC UR4, c[0x0][0xc3c] ;  /* 0x00030f0000047ab9 */ /* 0x000fc60000000800 */
[----:B-12---:R-:W2:Y:S01]  /*18770*/  LDL R4, [R1+0xc] ;  /* 0x00000c0001047983 */ /* 0x006ea20000100800 */
[----:B------:R-:W-:Y:S01]  /*18780*/  ULDC.64 UR6, c[0x0][0x208] ;  /* 0x0000820000067ab9 */ /* 0x000fe20000000a00 */
[----:B0-----:R-:W-:Y:S02]  /*18790*/  IMAD.MOV.U32 R8, RZ, RZ, R3 ;  /* 0x000000ffff087224 */ /* 0x001fe400078e0003 */
[----:B--2---:R-:W-:-:S05]  /*187a0*/  IMAD.IADD R0, R4, 0x1, R16 ;  /* 0x0000000104007824 */ /* 0x004fca00078e0210 */
        /* <DEDUP_REMOVED lines=8> */
[C---:B------:R-:W-:Y:S02]  /*18830*/  ISETP.GE.U32.AND P2, PT, R16.reuse, 0x2, PT ;  /* 0x000000021000780c */ /* 0x040fe40003f46070 */
[C---:B------:R-:W-:Y:S01]  /*18840*/  ISETP.GE.U32.AND P3, PT, R16.reuse, 0x4, PT ;  /* 0x000000041000780c */ /* 0x040fe20003f66070 */
[----:B------:R-:W-:Y:S01]  /*18850*/  SHFL.IDX PT, R0, R8, RZ, 0x1f ;  /* 0x00001fff08007589 */ /* 0x000fe200000e0000 */
[C---:B------:R-:W-:Y:S02]  /*18860*/  ISETP.GE.U32.AND P4, PT, R16.reuse, 0x8, PT ;  /* 0x000000081000780c */ /* 0x040fe40003f86070 */
[----:B------:R-:W-:Y:S01]  /*18870*/  ISETP.GE.U32.AND P5, PT, R16, 0x10, PT ;  /* 0x000000101000780c */ /* 0x000fe20003fa6070 */
[----:B------:R-:W-:Y:S01]  /*18880*/  SHFL.IDX PT, R9, R8, 0x1, 0x1f ;  /* 0x00201f0008097f89 */ /* 0x000fe200000e0000 */
[----:B--2---:R-:W-:Y:S01]  /*18890*/  @!P1 IMAD.MOV.U32 R5, RZ, RZ, R6 ;  /* 0x000000ffff059224 */ /* 0x004fe200078e0006 */
[----:B------:R-:W-:-:S02]  /*188a0*/  CS2R R6, SRZ ;  /* 0x0000000000067805 */ /* 0x000fc4000001ff00 */
[----:B---3--:R-:W-:Y:S01]  /*188b0*/  @!P1 IMAD.MOV.U32 R7, RZ, RZ, R2 ;  /* 0x000000ffff079224 */ /* 0x008fe200078e0002 */
[----:B------:R-:W-:-:S03]  /*188c0*/  ISETP.NE.AND P1, PT, R16, RZ, PT ;  /* 0x000000ff1000720c */ /* 0x000fc60003f25270 */
[----:B------:R-:W-:-:S05]  /*188d0*/  IMAD R2, R7, R5, RZ ;  /* 0x0000000507027224 */ /* 0x000fca00078e02ff */
        /* <DEDUP_REMOVED lines=15> */
[----:B------:R0:W1:Y:S02]  /*189d0*/  SHFL.IDX PT, R10, R2, 0x1f, 0x1f ;  /* 0x03e01f00020a7f89 */ /* 0x00006400000e0000 */
.L_x_1488:
[----:B------:R-:W-:Y:S02]  /*189e0*/  ULDC UR4, c[0x0][0xc38] ;  /* 0x00030e0000047ab9 */ /* 0x000fe40000000800 */
[----:B------:R-:W-:-:S04]  /*189f0*/  IMAD.U32 R8, RZ, RZ, UR4 ;  /* 0x00000004ff087e24 */ /* 0x000fc8000f8e00ff */
[----:B-1----:R-:W-:-:S04]  /*18a00*/  IMAD R10, R10, R8, RZ ;  /* 0x000000080a0a7224 */ /* 0x002fc800078e02ff */
[----:B------:R-:W-:-:S05]  /*18a10*/  IMAD.IADD R4, R9, 0x1, R10 ;  /* 0x0000000109047824 */ /* 0x000fca00078e020a */
[----:B------:R-:W-:-:S13]  /*18a20*/  ISETP.GT.AND P6, PT, R4, R0, PT ;  /* 0x000000000400720c */ /* 0x000fda0003fc4270 */
[----:B------:R-:W-:Y:S05]  /*18a30*/  @P6 BRA `(.L_x_1423) ;  /* 0x0000000000b06947 */ /* 0x000fea0003800000 */
.L_x_1426:
[----:B------:R-:W2:Y:S01]  /*18a40*/  LDL.LU R3, [R1+0xc] ;  /* 0x00000c0001037983 */ /* 0x000ea20000300800 */
[----:B0-----:R-:W0:Y:S01]  /*18a50*/  LDC R2, c[0x0][0xc3c] ;  /* 0x00030f00ff027b82 */ /* 0x001e220000000800 */
[----:B--2---:R-:W-:-:S05]  /*18a60*/  VIADD R3, R3, 0x1f ;  /* 0x0000001f03037836 */ /* 0x004fca0000000000 */
[----:B0-----:R-:W-:-:S13]  /*18a70*/  ISETP.GE.AND P6, PT, R3, R2, PT ;  /* 0x000000020300720c */ /* 0x001fda0003fc6270 */
[----:B------:R-:W-:Y:S05]  /*18a80*/  @P6 BRA `(.L_x_1424) ;  /* 0x0000000800f06947 */ /* 0x000fea0003800000 */
[----:B------:R-:W0:Y:S01]  /*18a90*/  S2R R5, SR_TID.X ;  /* 0x0000000000057919 */ /* 0x000e220000002100 */
[----:B------:R-:W-:Y:S01]  /*18aa0*/  ULDC.64 UR4, c[0x0][0x208] ;  /* 0x0000820000047ab9 */ /* 0x000fe20000000a00 */
[----:B------:R1:W-:Y:S01]  /*18ab0*/  STL [R1+0xc], R3 ;  /* 0x00000c0301007387 */ /* 0x0003e20000100800 */
[----:B0-----:R-:W-:-:S05]  /*18ac0*/  LOP3.LUT R5, R5, 0x1f, RZ, 0xc0, !PT ;  /* 0x0000001f05057812 */ /* 0x001fca00078ec0ff */
[----:B------:R-:W-:Y:S02]  /*18ad0*/  IMAD.IADD R7, R3, 0x1, R5 ;  /* 0x0000000103077824 */ /* 0x000fe400078e0205 */
[----:B------:R-:W-:-:S03]  /*18ae0*/  IMAD.MOV.U32 R5, RZ, RZ, RZ ;  /* 0x000000ffff057224 */ /* 0x000fc600078e00ff */
[----:B------:R-:W-:-:S13]  /*18af0*/  ISETP.GE.OR P6, PT, R7, R2, !P0 ;  /* 0x000000020700720c */ /* 0x000fda00047c6670 */
[----:B-1----:R-:W0:Y:S02]  /*18b00*/  @!P6 LDC.64 R2, c[0x0][0xc80] ;  /* 0x00032000ff02eb82 */ /* 0x002e240000000a00 */
[----:B0-----:R-:W-:-:S05]  /*18b10*/  @!P6 IMAD.WIDE R2, R7, 0x4, R2 ;  /* 0x000000040702e825 */ /* 0x001fca00078e0202 */
[----:B------:R0:W2:Y:S02]  /*18b20*/  @!P6 LDG.E R5, desc[UR4][R2.64] ;  /* 0x000000040205e981 */ /* 0x0000a4000c1e1900 */
[----:B0-----:R-:W0:Y:S02]  /*18b30*/  @!P6 LDC.64 R2, c[0x0][0xc78] ;  /* 0x00031e00ff02eb82 */ /* 0x001e240000000a00 */
[----:B0-----:R-:W-:-:S04]  /*18b40*/  @!P6 IMAD.WIDE R2, R7, 0x4, R2 ;  /* 0x000000040702e825 */ /* 0x001fc800078e0202 */
[----:B------:R-:W-:-:S06]  /*18b50*/  IMAD.MOV.U32 R7, RZ, RZ, RZ ;  /* 0x000000ffff077224 */ /* 0x000fcc00078e00ff */
[----:B------:R-:W2:Y:S01]  /*18b60*/  @!P6 LDG.E R7, desc[UR4][R2.64] ;  /* 0x000000040207e981 */ /* 0x000ea2000c1e1900 */
[----:B------:R-:W-:Y:S01]  /*18b70*/  UMOV UR4, 0xffffffff ;  /* 0xffffffff00047882 */ /* 0x000fe20000000000 */
[----:B--2---:R-:W-:Y:S02]  /*18b80*/  IMAD R2, R7, R5, RZ ;  /* 0x0000000507027224 */ /* 0x004fe400078e02ff */
[----:B------:R-:W-:Y:S05]  /*18b90*/  BRA.DIV UR4, `(.L_x_1425) ;  /* 0x0000002a04647947 */ /* 0x000fea000b800000 */
        /* <DEDUP_REMOVED lines=16> */
.L_x_1496:
[----:B------:R-:W-:Y:S02]  /*18ca0*/  ULDC UR4, c[0x0][0xc38] ;  /* 0x00030e0000047ab9 */ /* 0x000fe40000000800 */
[----:B------:R-:W-:-:S04]  /*18cb0*/  IMAD.U32 R8, RZ, RZ, UR4 ;  /* 0x00000004ff087e24 */ /* 0x000fc8000f8e00ff */
[----:B-1----:R-:W-:-:S04]  /*18cc0*/  IMAD R10, R10, R8, RZ ;  /* 0x000000080a0a7224 */ /* 0x002fc800078e02ff */
[----:B------:R-:W-:-:S05]  /*18cd0*/  IMAD.IADD R4, R10, 0x1, R4 ;  /* 0x000000010a047824 */ /* 0x000fca00078e0204 */
[----:B------:R-:W-:-:S13]  /*18ce0*/  ISETP.GT.AND P6, PT, R4, R0, PT ;  /* 0x000000000400720c */ /* 0x000fda0003fc4270 */
[----:B------:R-:W-:Y:S05]  /*18cf0*/  @!P6 BRA `(.L_x_1426) ;  /* 0xfffffffc0050e947 */ /* 0x000fea000383ffff */
.L_x_1423:
[----:B------:R-:W-:Y:S01]  /*18d00*/  IMAD.IADD R10, R4, 0x1, -R10 ;  /* 0x00000001040a7824 */ /* 0x000fe200078e0a0a */
[----:B------:R-:W-:-:S03]  /*18d10*/  UMOV UR4, 0xffffffff ;  /* 0xffffffff00047882 */ /* 0x000fc60000000000 */
[----:B------:R-:W-:-:S05]  /*18d20*/  IMAD R3, R2, R8, R10 ;  /* 0x0000000802037224 */ /* 0x000fca00078e020a */
[----:B------:R-:W-:Y:S01]  /*18d30*/  ISETP.GT.AND P6, PT, R3, R0, PT ;  /* 0x000000000300720c */ /* 0x000fe20003fc4270 */
[----:B------:R-:W-:-:S12]  /*18d40*/  BRA.DIV UR4, `(.L_x_1427) ;  /* 0x0000002a04d07947 */ /* 0x000fd8000b800000 */
[----:B------:R-:W2:Y:S01]  /*18d50*/  LDL.LU R11, [R1+0xc] ;  /* 0x00000c00010b7983 */ /* 0x000ea20000300800 */
[----:B------:R-:W-:-:S04]  /*18d60*/  VOTE.ANY R3, PT, !P6 ;  /* 0x0000000000037806 */ /* 0x000fc800070e0100 */
[----:B------:R-:W1:Y:S02]  /*18d70*/  POPC R9, R3 ;  /* 0x0000000300097309 */ /* 0x000e640000000000 */
[----:B-1----:R2:W1:Y:S04]  /*18d80*/  SHFL.IDX PT, R4, R5, R9, 0x1f ;  /* 0x00001f0905047589 */ /* 0x00246800000e0000 */
[----:B------:R3:W4:Y:S01]  /*18d90*/  SHFL.IDX PT, R7, R7, R9, 0x1f ;  /* 0x00001f0907077589 */ /* 0x00072200000e0000 */
[----:B--2---:R-:W-:-:S05]  /*18da0*/  IMAD.IADD R5, R9, 0x1, R11 ;  /* 0x0000000109057824 */ /* 0x004fca00078e020b */
[----:B-1--4-:R3:W-:Y:S02]  /*18db0*/  STL [R1+0xc], R5 ;  /* 0x00000c0501007387 */ /* 0x0127e40000100800 */
.L_x_1501:
[----:B------:R-:W-:-:S13]  /*18dc0*/  ISETP.NE.AND P0, PT, R3, RZ, PT ;  /* 0x000000ff0300720c */ /* 0x000fda0003f05270 */
[----:B------:R-:W-:Y:S05]  /*18dd0*/  @!P0 BRA `(.L_x_1428) ;  /* 0x0000000000148947 */ /* 0x000fea0003800000 */
[----:B------:R-:W-:Y:S01]  /*18de0*/  UMOV UR4, 0xffffffff ;  /* 0xffffffff00047882 */ /* 0x000fe20000000000 */
[----:B---3--:R-:W-:Y:S02]  /*18df0*/  VIADD R9, R9, 0xffffffff ;  /* 0xffffffff09097836 */ /* 0x008fe40000000000 */
[----:B------:R-:W-:Y:S05]  /*18e00*/  BRA.DIV UR4, `(.L_x_1429) ;  /* 0x0000002e04087947 */ /* 0x000fea000b800000 */
[----:B0-----:R0:W2:Y:S02]  /*18e10*/  SHFL.IDX PT, R2, R2, R9, 0x1f ;  /* 0x00001f0902027589 */ /* 0x0010a400000e0000 */
.L_x_1504:
[----:B--2---:R-:W-:-:S07]  /*18e20*/  IMAD.MOV.U32 R6, RZ, RZ, R2 ;  /* 0x000000ffff067224 */ /* 0x004fce00078e0002 */
.L_x_1428:
[----:B0-----:R-:W-:Y:S01]  /*18e30*/  IMAD R2, R6, R8, R10 ;  /* 0x0000000806027224 */ /* 0x001fe200078e020a */
[----:B------:R-:W-:-:S03]  /*18e40*/  ISETP.NE.AND P0, PT, R7, 0x1, PT ;  /* 0x000000010700780c */ /* 0x000fc60003f05270 */
[----:B------:R-:W-:Y:S01]  /*18e50*/  IMAD.IADD R0, R0, 0x1, -R2 ;  /* 0x0000000100007824 */ /* 0x000fe200078e0a02 */
[----:B------:R0:W-:Y:S09]  /*18e60*/  STL [R1], R2 ;  /* 0x0000000201007387 */ /* 0x0001f20000100800 */
[----:B------:R-:W-:Y:S05]  /*18e70*/  @!P0 BRA `(.L_x_1430) ;  /* 0x0000000000e48947 */ /* 0x000fea0003800000 */
[----:B-1-3--:R-:W-:-:S04]  /*18e80*/  IABS R5, R4 ;  /* 0x0000000400057213 */ /* 0x00afc80000000000 */
[----:B0-----:R-:W0:Y:S08]  /*18e90*/  I2F.RP R2, R5 ;  /* 0x0000000500027306 */ /* 0x001e300000209400 */
[----:B0-----:R-:W0:Y:S02]  /*18ea0*/  MUFU.RCP R2, R2 ;  /* 0x0000000200027308 */ /* 0x001e240000001000 */
[----:B0-----:R-:W-:-:S06]  /*18eb0*/  VIADD R2, R2, 0xffffffe ;  /* 0x0ffffffe02027836 */ /* 0x001fcc0000000000 */
[----:B------:R-:W0:Y:S02]  /*18ec0*/  F2I.FTZ.U32.TRUNC.NTZ R3, R2 ;  /* 0x0000000200037305 */ /* 0x000e24000021f000 */
[----:B0-----:R-:W-:-:S04]  /*18ed0*/  IMAD.MOV R2, RZ, RZ, -R3 ;  /* 0x000000ffff027224 */ /* 0x001fc800078e0a03 */
[----:B------:R-:W-:Y:S02]  /*18ee0*/  IMAD R8, R2, R5, RZ ;  /* 0x0000000502087224 */ /* 0x000fe400078e02ff */
[----:B------:R-:W-:-:S04]  /*18ef0*/  IMAD.MOV.U32 R2, RZ, RZ, RZ ;  /* 0x000000ffff027224 */ /* 0x000fc800078e00ff */
[----:B------:R-:W-:Y:S01]  /*18f00*/  IMAD.HI.U32 R8, R3, R8, R2 ;  /* 0x0000000803087227 */ /* 0x000fe200078e0002 */
[----:B------:R-:W-:Y:S02]  /*18f10*/  IABS R2, R0 ;  /* 0x0000000000027213 */ /* 0x000fe40000000000 */
[----:B------:R-:W-:-:S03]  /*18f20*/  IABS R3, R4 ;  /* 0x0000000400037213 */ /* 0x000fc60000000000 */
[----:B------:R-:W-:-:S04]  /*18f30*/  IMAD.HI.U32 R8, R8, R2, RZ ;  /* 0x0000000208087227 */ /* 0x000fc800078e00ff */
[----:B------:R-:W-:-:S04]  /*18f40*/  IMAD.MOV R3, RZ, RZ, -R3 ;  /* 0x000000ffff037224 */ /* 0x000fc800078e0a03 */
[----:B------:R-:W-:-:S05]  /*18f50*/  IMAD R2, R8, R3, R2 ;  /* 0x0000000308027224 */ /* 0x000fca00078e0202 */
[----:B------:R-:W-:-:S13]  /*18f60*/  ISETP.GT.U32.AND P1, PT, R5, R2, PT ;  /* 0x000000020500720c */ /* 0x000fda0003f24070 */
[----:B------:R-:W-:Y:S02]  /*18f70*/  @!P1 IMAD.IADD R2, R2, 0x1, -R5 ;  /* 0x0000000102029824 */ /* 0x000fe400078e0a05 */
[----:B------:R-:W-:Y:S01]  /*18f80*/  @!P1 VIADD R8, R8, 0x1 ;  /* 0x0000000108089836 */ /* 0x000fe20000000000 */
[----:B------:R-:W-:Y:S02]  /*18f90*/  ISETP.NE.AND P1, PT, R4, RZ, PT ;  /* 0x000000ff0400720c */ /* 0x000fe40003f25270 */
[----:B------:R-:W-:Y:S02]  /*18fa0*/  ISETP.GE.U32.AND P0, PT, R2, R5, PT ;  /* 0x000000050200720c */ /* 0x000fe40003f06070 */
[----:B------:R-:W-:-:S04]  /*18fb0*/  IABS R5, R7 ;  /* 0x0000000700057213 */ /* 0x000fc80000000000 */
[----:B------:R-:W0:Y:S07]  /*18fc0*/  I2F.RP R2, R5 ;  /* 0x0000000500027306 */ /* 0x000e2e0000209400 */
[----:B------:R-:W-:Y:S01]  /*18fd0*/  @P0 VIADD R8, R8, 0x1 ;  /* 0x0000000108080836 */ /* 0x000fe20000000000 */
[----:B0-----:R-:W0:Y:S02]  /*18fe0*/  MUFU.RCP R2, R2 ;  /* 0x0000000200027308 */ /* 0x001e240000001000 */
[----:B0-----:R-:W-:-:S06]  /*18ff0*/  VIADD R2, R2, 0xffffffe ;  /* 0x0ffffffe02027836 */ /* 0x001fcc0000000000 */
[----:B------:R-:W0:Y:S02]  /*19000*/  F2I.FTZ.U32.TRUNC.NTZ R3, R2 ;  /* 0x0000000200037305 */ /* 0x000e24000021f000 */
[----:B0-----:R-:W-:-:S04]  /*19010*/  IMAD.MOV R2, RZ, RZ, -R3 ;  /* 0x000000ffff027224 */ /* 0x001fc800078e0a03 */
[----:B------:R-:W-:Y:S02]  /*19020*/  IMAD R6, R2, R5, RZ ;  /* 0x0000000502067224 */ /* 0x000fe400078e02ff */
[----:B------:R-:W-:-:S04]  /*19030*/  IMAD.MOV.U32 R2, RZ, RZ, RZ ;  /* 0x000000ffff027224 */ /* 0x000fc800078e00ff */
[----:B------:R-:W-:Y:S01]  /*19040*/  IMAD.HI.U32 R6, R3, R6, R2 ;  /* 0x0000000603067227 */ /* 0x000fe200078e0002 */
[----:B------:R-:W-:-:S03]  /*19050*/  LOP3.LUT R2, R0, R4, RZ, 0x3c, !PT ;  /* 0x0000000400027212 */ /* 0x000fc600078e3cff */
[----:B------:R-:W-:Y:S01]  /*19060*/  IMAD.MOV.U32 R3, RZ, RZ, R8 ;  /* 0x000000ffff037224 */ /* 0x000fe200078e0008 */
[----:B------:R-:W-:Y:S02]  /*19070*/  ISETP.GE.AND P2, PT, R2, RZ, PT ;  /* 0x000000ff0200720c */ /* 0x000fe40003f46270 */
[----:B------:R-:W-:-:S05]  /*19080*/  IABS R8, R7 ;  /* 0x0000000700087213 */ /* 0x000fca0000000000 */
[----:B------:R-:W-:-:S06]  /*19090*/  IMAD.MOV R8, RZ, RZ, -R8 ;  /* 0x000000ffff087224 */ /* 0x000fcc00078e0a08 */
        /* <DEDUP_REMOVED lines=9> */
[----:B------:R-:W-:Y:S01]  /*19130*/  ISETP.GE.U32.AND P0, PT, R2, R5, PT ;  /* 0x000000050200720c */ /* 0x000fe20003f06070 */
[----:B------:R-:W-:-:S04]  /*19140*/  IMAD.MOV R2, RZ, RZ, -R3 ;  /* 0x000000ffff027224 */ /* 0x000fc800078e0a03 */
[----:B------:R-:W-:Y:S01]  /*19150*/  IMAD R0, R4, R2, R0 ;  /* 0x0000000204007224 */ /* 0x000fe200078e0200 */
[----:B------:R-:W-:-:S04]  /*19160*/  LOP3.LUT R2, R3, R7, RZ, 0x3c, !PT ;  /* 0x0000000703027212 */ /* 0x000fc800078e3cff */
[----:B------:R-:W-:-:S03]  /*19170*/  ISETP.GE.AND P2, PT, R2, RZ, PT ;  /* 0x000000ff0200720c */ /* 0x000fc60003f46270 */
[----:B------:R-:W-:-:S10]  /*19180*/  @P0 VIADD R6, R6, 0x1 ;  /* 0x0000000106060836 */ /* 0x000fd40000000000 */
        /* <DEDUP_REMOVED lines=8> */
.L_x_1430:
[----:B-1-3--:R-:W2:Y:S01]  /*19210*/  LDL R5, [R1+0xc] ;  /* 0x00000c0001057983 */ /* 0x00aea20000100800 */
[----:B0-----:R-:W2:Y:S01]  /*19220*/  LDC.64 R2, c[0x0][0xc90] ;  /* 0x00032400ff027b82 */ /* 0x001ea20000000a00 */
[----:B------:R-:W-:Y:S01]  /*19230*/  ULDC.64 UR4, c[0x0][0x208] ;  /* 0x0000820000047ab9 */ /* 0x000fe20000000a00 */
[----:B--2---:R-:W-:-:S05]  /*19240*/  IMAD.WIDE R2, R5, 0x4, R2 ;  /* 0x0000000405027825 */ /* 0x004fca00078e0202 */
[----:B------:R-:W2:Y:S02]  /*19250*/  LDG.E R6, desc[UR4][R2.64] ;  /* 0x0000000402067981 */ /* 0x000ea4000c1e1900 */
[----:B--2---:R-:W-:-:S05]  /*19260*/  IMAD R5, R4, R6, RZ ;  /* 0x0000000604057224 */ /* 0x004fca00078e02ff */
[----:B------:R-:W-:-:S04]  /*19270*/  IABS R7, R5 ;  /* 0x0000000500077213 */ /* 0x000fc80000000000 */
[----:B------:R-:W0:Y:S08]  /*19280*/  I2F.RP R2, R7 ;  /* 0x0000000700027306 */ /* 0x000e300000209400 */
        /* <DEDUP_REMOVED lines=21> */
[----:B------:R-:W-:-:S05]  /*193e0*/  @!P1 LOP3.LUT R2, RZ, R5, RZ, 0x33, !PT ;  /* 0x00000005ff029212 */ /* 0x000fca00078e33ff */
[----:B------:R-:W-:Y:S02]  /*193f0*/  IMAD R7, R6, R2, RZ ;  /* 0x0000000206077224 */ /* 0x000fe400078e02ff */
[----:B------:R-:W-:Y:S02]  /*19400*/  IMAD.MOV R2, RZ, RZ, -R2 ;  /* 0x000000ffff027224 */ /* 0x000fe400078e0a02 */
[----:B------:R-:W-:Y:S02]  /*19410*/  IMAD.MOV R3, RZ, RZ, -R7 ;  /* 0x000000ffff037224 */ /* 0x000fe400078e0a07 */
[----:B------:R-:W-:-:S03]  /*19420*/  IMAD R0, R5, R2, R0 ;  /* 0x0000000205007224 */ /* 0x000fc600078e0200 */
[----:B------:R-:W-:-:S04]  /*19430*/  VIADDMNMX R6, R3, R8, R6, PT ;  /* 0x0000000803067246 */ /* 0x000fc80003800106 */
        /* <DEDUP_REMOVED lines=19> */
[----:B------:R-:W-:Y:S02]  /*19570*/  LOP3.LUT R3, R0, R6, RZ, 0x3c, !PT ;  /* 0x0000000600037212 */ /* 0x000fe400078e3cff */
[----:B------:R-:W-:Y:S02]  /*19580*/  IADD3 R0, R7, 0x1000000, R0 ;  /* 0x0100000007007810 */ /* 0x000fe40007ffe000 */
[----:B------:R-:W-:-:S07]  /*19590*/  ISETP.GE.AND P2, PT, R3, RZ, PT ;  /* 0x000000ff0300720c */ /* 0x000fce0003f46270 */
[----:B------:R-:W-:-:S06]  /*195a0*/  @P0 VIADD R2, R2, 0x1 ;  /* 0x0000000102020836 */ /* 0x000fcc0000000000 */
[----:B------:R-:W-:Y:S01]  /*195b0*/  @!P2 IMAD.MOV R2, RZ, RZ, -R2 ;  /* 0x000000ffff02a224 */ /* 0x000fe200078e0a02 */
[----:B------:R-:W-:Y:S01]  /*195c0*/  @!P1 LOP3.LUT R2, RZ, R6, RZ, 0x33, !PT ;  /* 0x00000006ff029212 */ /* 0x000fe200078e33ff */
[----:B------:R-:W-:-:S04]  /*195d0*/  IMAD.MOV R6, RZ, RZ, -R6 ;  /* 0x000000ffff067224 */ /* 0x000fc800078e0a06 */
[----:B------:R-:W-:Y:S02]  /*195e0*/  IMAD R3, R2, R6, R0 ;  /* 0x0000000602037224 */ /* 0x000fe400078e0200 */
[----:B------:R-:W-:-:S03]  /*195f0*/  IMAD.MOV.U32 R0, RZ, RZ, R2 ;  /* 0x000000ffff007224 */ /* 0x000fc600078e0002 */
[----:B------:R1:W-:Y:S04]  /*19600*/  STL [R1+0x8], R3 ;  /* 0x0000080301007387 */ /* 0x0003e80000100800 */
.L_x_1431:
[----:B-1----:R-:W-:-:S05]  /*19610*/  LOP3.LUT R3, RZ, R0, RZ, 0x33, !PT ;  /* 0x00000000ff037212 */ /* 0x002fca00078e33ff */
[----:B------:R-:W-:-:S05]  /*19620*/  IMAD.IADD R0, R4, 0x1, R3 ;  /* 0x0000000104007824 */ /* 0x000fca00078e0203 */
[----:B------:R2:W-:Y:S01]  /*19630*/  STL [R1+0x4], R0 ;  /* 0x0000040001007387 */ /* 0x0005e20000100800 */
[----:B------:R-:W-:Y:S05]  /*19640*/  BRA `(.L_x_1432) ;  /* 0x0000000000287947 */ /* 0x000fea0003800000 */
.L_x_1424:
[----:B------:R-:W-:Y:S01]  /*19650*/  UMOV UR4, URZ ;  /* 0x0000003f00047c82 */ /* 0x000fe20008000000 */
[----:B------:R-:W-:Y:S01]  /*19660*/  ULDC UR6, c[0x0][0xc3c] ;  /* 0x00030f0000067ab9 */ /* 0x000fe20000000800 */
[----:B------:R-:W-:Y:S01]  /*19670*/  UMOV UR5, URZ ;  /* 0x0000003f00057c82 */ /* 0x000fe20008000000 */
[----:B------:R0:W-:Y:S01]  /*19680*/  STL [R1], R0 ;  /* 0x0000000001007387 */ /* 0x0001e20000100800 */
[----:B------:R-:W-:Y:S02]  /*19690*/  IMAD.U32 R3, RZ, RZ, UR4 ;  /* 0x00000004ff037e24 */ /* 0x000fe4000f8e00ff */
[----:B------:R-:W-:-:S03]  /*196a0*/  IMAD.U32 R2, RZ, RZ, UR5 ;  /* 0x00000005ff027e24 */ /* 0x000fc6000f8e00ff */
[----:B------:R1:W-:Y:S01]  /*196b0*/  STL [R1+0x4], R3 ;  /* 0x0000040301007387 */ /* 0x0003e20000100800 */
[----:B0-----:R-:W-:-:S05]  /*196c0*/  IMAD.U32 R0, RZ, RZ, UR6 ;  /* 0x00000006ff007e24 */ /* 0x001fca000f8e00ff */
[----:B------:R1:W-:Y:S04]  /*196d0*/  STL [R1+0xc], R0 ;  /* 0x00000c0001007387 */ /* 0x0003e80000100800 */
[----:B------:R1:W-:Y:S02]  /*196e0*/  STL [R1+0x8], R2 ;  /* 0x0000080201007387 */ /* 0x0003e40000100800 */
.L_x_1432:
[----:B01----:R-:W3:Y:S04]  /*196f0*/  LDL R2, [R1+0xc] ;  /* 0x00000c0001027983 */ /* 0x003ee80000100800 */
[----:B------:R-:W4:Y:S04]  /*19700*/  LDL R3, [R1+0x8] ;  /* 0x0000080001037983 */ /* 0x000f280000100800 */
[----:B------:R-:W5:Y:S04]  /*19710*/  LDL R5, [R1+0x4] ;  /* 0x0000040001057983 */ /* 0x000f680000100800 */
[----:B------:R-:W5:Y:S01]  /*19720*/  LDL R4, [R1] ;  /* 0x0000000001047983 */ /* 0x000f620000100800 */
[----:B--2---:R-:W0:Y:S01]  /*19730*/  S2R R0, SR_TID.X ;  /* 0x0000000000007919 */ /* 0x004e220000002100 */
[----:B------:R-:W-:Y:S05]  /*19740*/  WARPSYNC.ALL ;  /* 0x0000000000007948 */ /* 0x000fea0003800000 */
[----:B0-----:R-:W-:Y:S01]  /*19750*/  LOP3.LUT R0, R0, 0x1f, RZ, 0xc0, !PT ;  /* 0x0000001f00007812 */ /* 0x001fe200078ec0ff */
[----:B------:R-:W-:Y:S03]  /*19760*/  BAR.SYNC.DEFER_BLOCKING 0x4, 0x180 ;  /* 0x0106000000007b1d */ /* 0x000fe60000010000 */
[----:B------:R-:W-:-:S13]  /*19770*/  ISETP.NE.AND P0, PT, R0, RZ, PT ;  /* 0x000000ff0000720c */ /* 0x000fda0003f05270 */
[----:B------:R-:W0:Y:S01]  /*19780*/  @!P0 S2R R0, SR_CgaCtaId ;  /* 0x0000000000008919 */ /* 0x000e220000008800 */
[----:B---3--:R-:W-:Y:S01]  /*19790*/  IMAD.MOV.U32 R7, RZ, RZ, R2 ;  /* 0x000000ffff077224 */ /* 0x008fe200078e0002 */
[----:B------:R-:W-:Y:S01]  /*197a0*/  @!P0 MOV R2, 0x400 ;  /* 0x0000040000028802 */ /* 0x000fe20000000f00 */
[----:B----4-:R-:W-:-:S03]  /*197b0*/  IMAD.MOV.U32 R6, RZ, RZ, R3 ;  /* 0x000000ffff067224 */ /* 0x010fc600078e0003 */
[----:B0-----:R-:W-:-:S05]  /*197c0*/  @!P0 LEA R18, R0, R2, 0x18 ;  /* 0x0000000200128211 */ /* 0x001fca00078ec0ff */
[----:B-----5:R0:W-:Y:S01]  /*197d0*/  @!P0 STS.128 [R18+0x308d0], R4 ;  /* 0x0308d00412008388 */ /* 0x0201e20000000c00 */
[----:B------:R-:W-:Y:S06]  /*197e0*/  BAR.ARV 0x5, 0x180 ;  /* 0x0146000000007b1d */ /* 0x000fec0000002000 */
.L_x_1421:
[----:B------:R-:W2:Y:S01]  /*197f0*/  LDL R0, [R1+0xc] ;  /* 0x00000c0001007983 */ /* 0x000ea20000100800 */
[----:B------:R-:W-:Y:S02]  /*19800*/  ULDC UR4, c[0x0][0xc3c] ;  /* 0x00030f0000047ab9 */ /* 0x000fe40000000800 */
[----:B--2---:R-:W-:-:S13]  /*19810*/  ISETP.GE.AND P0, PT, R0, UR4, PT ;  /* 0x0000000400007c0c */ /* 0x004fda000bf06270 */
[----:B------:R-:W-:Y:S05]  /*19820*/  @!P0 BRA `(.L_x_1433) ;  /* 0xffffff9400488947 */ /* 0x000fea000383ffff */
[----:B------:R-:W-:Y:S05]  /*19830*/  BSYNC B8 ;  /* 0x0000000000087941 */ /* 0x000fea0003800000 */
.L_x_1310:
[----:B--2---:R-:W2:Y:S01]  /*19840*/  LDL.LU R0, [R1+0x50] ;  /* 0x0000500001007983 */ /* 0x004ea20000300800 */
[----:B------:R-:W-:Y:S01]  /*19850*/  BSSY B0, `(.L_x_1434) ;  /* 0x000000b000007945 */ /* 0x000fe20003800000 */
[----:B01----:R-:W0:Y:S01]  /*19860*/  S2R R5, SR_CgaCtaId ;  /* 0x0000000000057919 */ /* 0x003e220000008800 */
[----:B--2---:R-:W-:-:S05]  /*19870*/  VIADD R0, R0, 0x1 ;  /* 0x0000000100007836 */ /* 0x004fca0000000000 */
        /* <DEDUP_REMOVED lines=8> */
.L_x_1505:
[----:B------:R-:W-:Y:S05]  /*19900*/  BSYNC B0 ;  /* 0x0000000000007941 */ /* 0x000fea0003800000 */
.L_x_1434:
[----:B------:R-:W-:-:S03]  /*19910*/  UMOV UR4, 0xffffffff ;  /* 0xffffffff00047882 */ /* 0x000fc60000000000 */
[----:B------:R-:W-:Y:S05]  /*19920*/  BRA.DIV UR4, `(.L_x_1436) ;  /* 0x0000002204807947 */ /* 0x000fea000b800000 */
[----:B------:R-:W1:Y:S02]  /*19930*/  S2R R2, SR_TID.X ;  /* 0x0000000000027919 */ /* 0x000e640000002100 */
[----:B-1----:R-:W-:-:S04]  /*19940*/  SHF.R.U32.HI R2, RZ, 0x5, R2 ;  /* 0x00000005ff027819 */ /* 0x002fc80000011602 */
[----:B------:R-:W-:-:S05]  /*19950*/  LOP3.LUT R2, R2, 0x3, RZ, 0xc0, !PT ;  /* 0x0000000302027812 */ /* 0x000fca00078ec0ff */
[----:B------:R1:W2:Y:S02]  /*19960*/  SHFL.IDX PT, R14, R2, RZ, 0x1f ;  /* 0x00001fff020e7589 */ /* 0x0002a400000e0000 */
.L_x_1508:
[----:B--2---:R-:W-:Y:S01]  /*19970*/  ISETP.NE.AND P0, PT, R14, RZ, PT ;  /* 0x000000ff0e00720c */ /* 0x004fe20003f05270 */
[----:B------:R-:W-:-:S12]  /*19980*/  BSSY B0, `(.L_x_1437) ;  /* 0x0000027000007945 */ /* 0x000fd80003800000 */
[----:B------:R-:W-:Y:S05]  /*19990*/  @P0 BRA `(.L_x_1438) ;  /* 0x0000000000940947 */ /* 0x000fea0003800000 */
[----:B------:R-:W-:-:S03]  /*199a0*/  UMOV UR4, 0xffffffff ;  /* 0xffffffff00047882 */ /* 0x000fc60000000000 */
[----:B------:R-:W-:Y:S05]  /*199b0*/  BRA.DIV UR4, `(.L_x_1439) ;  /* 0x0000002204907947 */ /* 0x000fea000b800000 */
[----:B------:R-:W-:-:S13]  /*199c0*/  ELECT P6, URZ, PT ;  /* 0x00000000003f782f */ /* 0x000fda00038c0000 */
.L_x_1511:
        /* <DEDUP_REMOVED lines=8> */
.L_x_1440:
        /* <DEDUP_REMOVED lines=13> */
.L_x_1512:
[----:B------:R-:W1:Y:S02]  /*19b20*/  SYNCS.PHASECHK.TRANS64.TRYWAIT P0, [R7+URZ], R2 ;  /* 0x00000002070075a7 */ /* 0x000e64000800017f */
[----:B-1----:R-:W-:Y:S05]  /*19b30*/  @!P0 BRA `(.L_x_1442) ;  /* 0x0000002000648947 */ /* 0x002fea0003800000 */
.L_x_1513:
[----:B------:R-:W-:Y:S05]  /*19b40*/  @!P2 BRA `(.L_x_1443) ;  /* 0x000000000004a947 */ /* 0x000fea0003800000 */
[----:B------:R-:W-:Y:S01]  /*19b50*/  BPT.TRAP 0x1 ;  /* 0x000000040000795c */ /* 0x000fe20000300000 */
.L_x_1443:
[----:B------:R-:W-:-:S04]  /*19b60*/  VIADD R0, R0, 0x30860 ;  /* 0x0003086000007836 */ /* 0x000fc80000000000 */
[----:B------:R-:W-:-:S04]  /*19b70*/  IMAD R4, R19, 0x8, R0 ;  /* 0x0000000813047824 */ /* 0x000fc800078e0200 */
[----:B------:R-:W2:Y:S02]  /*19b80*/  SYNCS.PHASECHK.TRANS64.TRYWAIT P0, [R4+URZ], R5 ;  /* 0x00000005040075a7 */ /* 0x000ea4000800017f */
[----:B--2---:R-:W-:Y:S05]  /*19b90*/  @!P0 BRA `(.L_x_1444) ;  /* 0x0000002000608947 */ /* 0x004fea0003800000 */
.L_x_1514:
[----:B------:R-:W-:-:S07]  /*19ba0*/  IMAD R3, R3, 0x8, R0 ;  /* 0x0000000803037824 */ /* 0x000fce00078e0200 */
.L_x_1445:
[----:B----4-:R4:W0:Y:S02]  /*19bb0*/  SYNCS.PHASECHK.TRANS64.TRYWAIT P0, [R3+URZ], R2 ;  /* 0x00000002030075a7 */ /* 0x010824000800017f */
[----:B0-----:R-:W-:Y:S05]  /*19bc0*/  @!P0 NANOSLEEP.SYNCS 0x989680 ;  /* 0x009896800000895d */ /* 0x001fea0003900000 */
[----:B------:R-:W0:Y:S02]  /*19bd0*/  @!P0 SYNCS.PHASECHK.TRANS64 P0, [R3+URZ], R2 ;  /* 0x00000002030085a7 */ /* 0x000e24000800007f */
[----:B0-----:R-:W-:Y:S05]  /*19be0*/  @!P0 BRA `(.L_x_1445) ;  /* 0xfffffffc00f08947 */ /* 0x001fea000383ffff */
.L_x_1438:
[----:B------:R-:W-:Y:S05]  /*19bf0*/  BSYNC B0 ;  /* 0x0000000000007941 */ /* 0x000fea0003800000 */
.L_x_1437:
[----:B------:R-:W-:Y:S05]  /*19c00*/  EXIT ;  /* 0x000000000000794d */ /* 0x000fea0003800000 */
.L_x_1209:
[----:B0-----:R-:W-:-:S04]  /*19c10*/  IMAD.U32 R3, RZ, RZ, UR37 ;  /* 0x00000025ff037e24 */ /* 0x001fc8000f8e00ff */
[----:B------:R0:W1:Y:S03]  /*19c20*/  SYNCS.PHASECHK.TRANS64.TRYWAIT P1, [R3+URZ+0x30800], R0 ;  /* 0x03080000030075a7 */ /* 0x000066000802017f */
[----:B-1----:R-:W-:Y:S05]  /*19c30*/  @!P1 NANOSLEEP.SYNCS 0x989680 ;  /* 0x009896800000995d */ /* 0x002fea0003900000 */
[----:B------:R-:W1:Y:S02]  /*19c40*/  @!P1 SYNCS.PHASECHK.TRANS64 P1, [R3+URZ+0x30800], R0 ;  /* 0x03080000030095a7 */ /* 0x000e64000802007f */
[----:B-1----:R-:W-:Y:S05]  /*19c50*/  @!P1 BRA `(.L_x_1209) ;  /* 0xfffffffc00ec9947 */ /* 0x002fea000383ffff */
[----:B------:R-:W-:Y:S05]  /*19c60*/  BRA `(.L_x_1446) ;  /* 0xfffffe8800447947 */ /* 0x000fea000383ffff */
.L_x_1213:
[----:B-1----:R1:W2:Y:S02]  /*19c70*/  SYNCS.PHASECHK.TRANS64.TRYWAIT P2, [R3+URZ+0x30830], R0 ;  /* 0x03083000030075a7 */ /* 0x0022a4000804017f */
[----:B--2---:R-:W-:Y:S05]  /*19c80*/  @!P2 NANOSLEEP.SYNCS 0x989680 ;  /* 0x009896800000a95d */ /* 0x004fea0003900000 */
[----:B------:R-:W2:Y:S02]  /*19c90*/  @!P2 SYNCS.PHASECHK.TRANS64 P2, [R3+URZ+0x30830], R0 ;  /* 0x030830000300a5a7 */ /* 0x000ea4000804007f */
[----:B--2---:R-:W-:Y:S05]  /*19ca0*/  @!P2 BRA `(.L_x_1213) ;  /* 0xfffffffc00f0a947 */ /* 0x004fea000383ffff */
[----:B------:R-:W-:Y:S05]  /*19cb0*/  BRA `(.L_x_1212) ;  /* 0xfffffe88006c7947 */ /* 0x000fea000383ffff */
.L_x_1229:
[----:B-1----:R-:W-:-:S04]  /*19cc0*/  IMAD.U32 R152, RZ, RZ, UR6 ;  /* 0x00000006ff987e24 */ /* 0x002fc8000f8e00ff */
[----:B------:R1:W2:Y:S03]  /*19cd0*/  SYNCS.PHASECHK.TRANS64.TRYWAIT P2, [R152+URZ+0x30830], R21 ;  /* 0x03083015980075a7 */ /* 0x0002a6000804017f */
[----:B--2---:R-:W-:Y:S05]  /*19ce0*/  @!P2 NANOSLEEP.SYNCS 0x989680 ;  /* 0x009896800000a95d */ /* 0x004fea0003900000 */
[----:B------:R-:W2:Y:S02]  /*19cf0*/  @!P2 SYNCS.PHASECHK.TRANS64 P2, [R152+URZ+0x30830], R21 ;  /* 0x030830159800a5a7 */ /* 0x000ea4000804007f */
[----:B--2---:R-:W-:Y:S05]  /*19d00*/  @!P2 BRA `(.L_x_1229) ;  /* 0xfffffffc00eca947 */ /* 0x004fea000383ffff */
[----:B------:R-:W-:Y:S05]  /*19d10*/  BRA `(.L_x_1228) ;  /* 0xfffffeb000407947 */ /* 0x000fea000383ffff */
.L_x_1233:
[----:B--2---:R-:W-:-:S04]  /*19d20*/  IMAD.U32 R2, RZ, RZ, UR10 ;  /* 0x0000000aff027e24 */ /* 0x004fc8000f8e00ff */
[----:B------:R2:W3:Y:S03]  /*19d30*/  SYNCS.PHASECHK.TRANS64.TRYWAIT P2, [R2+URZ+0x30850], R0 ;  /* 0x03085000020075a7 */ /* 0x0004e6000804017f */
[----:B---3--:R-:W-:Y:S05]  /*19d40*/  @!P2 NANOSLEEP.SYNCS 0x989680 ;  /* 0x009896800000a95d */ /* 0x008fea0003900000 */
[----:B------:R-:W3:Y:S02]  /*19d50*/  @!P2 SYNCS.PHASECHK.TRANS64 P2, [R2+URZ+0x30850], R0 ;  /* 0x030850000200a5a7 */ /* 0x000ee4000804007f */
[----:B---3--:R-:W-:Y:S05]  /*19d60*/  @!P2 BRA `(.L_x_1233) ;  /* 0xfffffffc00eca947 */ /* 0x008fea000383ffff */
[----:B------:R-:W-:Y:S05]  /*19d70*/  BRA `(.L_x_1232) ;  /* 0xfffffebc00c47947 */ /* 0x000fea000383ffff */
.L_x_1250:
[----:B-1----:R-:W-:-:S04]  /*19d80*/  IMAD.U32 R4, RZ, RZ, UR5 ;  /* 0x00000005ff047e24 */ /* 0x002fc8000f8e00ff */
[----:B------:R1:W2:Y:S03]  /*19d90*/  SYNCS.PHASECHK.TRANS64.TRYWAIT P2, [R4+URZ+0x30830], R3 ;  /* 0x03083003040075a7 */ /* 0x0002a6000804017f */
[----:B--2---:R-:W-:Y:S05]  /*19da0*/  @!P2 NANOSLEEP.SYNCS 0x989680 ;  /* 0x009896800000a95d */ /* 0x004fea0003900000 */
[----:B------:R-:W2:Y:S02]  /*19db0*/  @!P2 SYNCS.PHASECHK.TRANS64 P2, [R4+URZ+0x30830], R3 ;  /* 0x030830030400a5a7 */ /* 0x000ea4000804007f */
[----:B--2---:R-:W-:Y:S05]  /*19dc0*/  @!P2 BRA `(.L_x_1250) ;  /* 0xfffffffc00eca947 */ /* 0x004fea000383ffff */
[----:B------:R-:W-:Y:S05]  /*19dd0*/  BRA `(.L_x_1249) ;  /* 0xfffffed800b07947 */ /* 0x000fea000383ffff */
.L_x_1254:
[----:B---3--:R-:W-:-:S04]  /*19de0*/  IMAD.U32 R2, RZ, RZ, UR14 ;  /* 0x0000000eff027e24 */ /* 0x008fc8000f8e00ff */
[----:B------:R3:W4:Y:S03]  /*19df0*/  SYNCS.PHASECHK.TRANS64.TRYWAIT P2, [R2+URZ+0x30850], R0 ;  /* 0x03085000020075a7 */ /* 0x000726000804017f */
[----:B----4-:R-:W-:Y:S05]  /*19e00*/  @!P2 NANOSLEEP.SYNCS 0x989680 ;  /* 0x009896800000a95d */ /* 0x010fea0003900000 */
[----:B------:R-:W4:Y:S02]  /*19e10*/  @!P2 SYNCS.PHASECHK.TRANS64 P2, [R2+URZ+0x30850], R0 ;  /* 0x030850000200a5a7 */ /* 0x000f24000804007f */
[----:B----4-:R-:W-:Y:S05]  /*19e20*/  @!P2 BRA `(.L_x_1254) ;  /* 0xfffffffc00eca947 */ /* 0x010fea000383ffff */
[----:B------:R-:W-:Y:S05]  /*19e30*/  BRA `(.L_x_1253) ;  /* 0xfffffee800347947 */ /* 0x000fea000383ffff */
.L_x_1260:
[----:B-1----:R-:W-:-:S04]  /*19e40*/  IMAD.U32 R4, RZ, RZ, UR5 ;  /* 0x00000005ff047e24 */ /* 0x002fc8000f8e00ff */
[----:B------:R1:W2:Y:S03]  /*19e50*/  SYNCS.PHASECHK.TRANS64.TRYWAIT P2, [R4+URZ+0x30830], R3 ;  /* 0x03083003040075a7 */ /* 0x0002a6000804017f */
[----:B--2---:R-:W-:Y:S05]  /*19e60*/  @!P2 NANOSLEEP.SYNCS 0x989680 ;  /* 0x009896800000a95d */ /* 0x004fea0003900000 */
[----:B------:R-:W2:Y:S02]  /*19e70*/  @!P2 SYNCS.PHASECHK.TRANS64 P2, [R4+URZ+0x30830], R3 ;  /* 0x030830030400a5a7 */ /* 0x000ea4000804007f */
[----:B--2---:R-:W-:Y:S05]  /*19e80*/  @!P2 BRA `(.L_x_1260) ;  /* 0xfffffffc00eca947 */ /* 0x004fea000383ffff */
[----:B------:R-:W-:Y:S05]  /*19e90*/  BRA `(.L_x_1259) ;  /* 0xfffffef400b47947 */ /* 0x000fea000383ffff */
.L_x_1264:
[----:B---3--:R-:W-:-:S04]  /*19ea0*/  IMAD.U32 R2, RZ, RZ, UR14 ;  /* 0x0000000eff027e24 */ /* 0x008fc8000f8e00ff */
[----:B------:R3:W4:Y:S03]  /*19eb0*/  SYNCS.PHASECHK.TRANS64.TRYWAIT P2, [R2+URZ+0x30850], R0 ;  /* 0x03085000020075a7 */ /* 0x000726000804017f */
[----:B----4-:R-:W-:Y:S05]  /*19ec0*/  @!P2 NANOSLEEP.SYNCS 0x989680 ;  /* 0x009896800000a95d */ /* 0x010fea0003900000 */
[----:B------:R-:W4:Y:S02]  /*19ed0*/  @!P2 SYNCS.PHASECHK.TRANS64 P2, [R2+URZ+0x30850], R0 ;  /* 0x030850000200a5a7 */ /* 0x000f24000804007f */
[----:B----4-:R-:W-:Y:S05]  /*19ee0*/  @!P2 BRA `(.L_x_1264) ;  /* 0xfffffffc00eca947 */ /* 0x010fea000383ffff */
[----:B------:R-:W-:Y:S05]  /*19ef0*/  BRA `(.L_x_1263) ;  /* 0xffffff0400387947 */ /* 0x000fea000383ffff */
.L_x_1277:
[----:B-1----:R-:W-:-:S04]  /*19f00*/  IMAD.U32 R7, RZ, RZ, UR8 ;  /* 0x00000008ff077e24 */ /* 0x002fc8000f8e00ff */
[----:B------:R1:W2:Y:S03]  /*19f10*/  SYNCS.PHASECHK.TRANS64.TRYWAIT P0, [R7+URZ+0x30850], R0 ;  /* 0x03085000070075a7 */ /* 0x0002a6000800017f */
[----:B--2---:R-:W-:Y:S05]  /*19f20*/  @!P0 NANOSLEEP.SYNCS 0x989680 ;  /* 0x009896800000895d */ /* 0x004fea0003900000 */
[----:B------:R-:W2:Y:S02]  /*19f30*/  @!P0 SYNCS.PHASECHK.TRANS64 P0, [R7+URZ+0x30850], R0 ;  /* 0x03085000070085a7 */ /* 0x000ea4000800007f */
[----:B--2---:R-:W-:Y:S05]  /*19f40*/  @!P0 BRA `(.L_x_1277) ;  /* 0xfffffffc00ec8947 */ /* 0x004fea000383ffff */
[----:B------:R-:W-:Y:S05]  /*19f50*/  BRA `(.L_x_1276) ;  /* 0xffffff2400387947 */ /* 0x000fea000383ffff */
.L_x_1332:
[----:B-1----:R-:W1:Y:S01]  /*19f60*/  S2R R4, SR_TID.X ;  /* 0x0000000000047919 */ /* 0x002e620000002100 */
[----:B------:R-:W-:Y:S01]  /*19f70*/  BSSY B0, `(.L_x_1447) ;  /* 0x000000a000007945 */ /* 0x000fe20003800000 */
[----:B------:R-:W-:Y:S02]  /*19f80*/  IMAD.MOV.U32 R12, RZ, RZ, RZ ;  /* 0x000000ffff0c7224 */ /* 0x000fe400078e00ff */
[----:B------:R-:W-:Y:S02]  /*19f90*/  IMAD.MOV.U32 R11, RZ, RZ, 0x1f ;  /* 0x0000001fff0b7424 */ /* 0x000fe400078e00ff */
[----:B------:R-:W-:Y:S01]  /*19fa0*/  IMAD.MOV.U32 R15, RZ, RZ, -0x1 ;  /* 0xffffffffff0f7424 */ /* 0x000fe200078e00ff */
[----:B-1----:R-:W-:-:S04]  /*19fb0*/  SHF.R.U32.HI R4, RZ, 0x5, R4 ;  /* 0x00000005ff047819 */ /* 0x002fc80000011604 */
[----:B------:R-:W-:-:S05]  /*19fc0*/  LOP3.LUT R4, R4, 0x3, RZ, 0xc0, !PT ;  /* 0x0000000304047812 */ /* 0x000fca00078ec0ff */
[----:B------:R-:W-:-:S07]  /*19fd0*/  IMAD.MOV.U32 R13, RZ, RZ, R4 ;  /* 0x000000ffff0d7224 */ /* 0x000fce00078e0004 */
[----:B0-2---:R-:W-:Y:S05]  /*19fe0*/  WARPSYNC.COLLECTIVE R15, `(.L_x_1448) ;  /* 0x000000000f087348 */ /* 0x005fea0003c00000 */
[----:B------:R1:W3:Y:S02]  /*19ff0*/  SHFL.IDX P6, R14, R13, R12, R11 ;  /* 0x0000000c0d0e7389 */ /* 0x0002e400000c000b */
[----:B0123--:R-:W-:Y:S01]  /*1a000*/  ENDCOLLECTIVE ;  /* 0x000000000000791b */ /* 0x00ffe20003800000 */
.L_x_1448:
[----:B------:R-:W-:Y:S05]  /*1a010*/  BSYNC B0 ;  /* 0x0000000000007941 */ /* 0x000fea0003800000 */
.L_x_1447:
[----:B------:R-:W-:Y:S05]  /*1a020*/  BRA `(.L_x_1449) ;  /* 0xffffff9c00f07947 */ /* 0x000fea000383ffff */
.L_x_1334:
[----:B------:R-:W-:Y:S01]  /*1a030*/  BSSY B0, `(.L_x_1450) ;  /* 0x0000006000007945 */ /* 0x000fe20003800000 */
[----:B------:R-:W-:-:S07]  /*1a040*/  IMAD.MOV.U32 R15, RZ, RZ, -0x1 ;  /* 0xffffffffff0f7424 */ /* 0x000fce00078e00ff */
[----:B012---:R-:W-:Y:S05]  /*1a050*/  WARPSYNC.COLLECTIVE R15, `(.L_x_1451) ;  /* 0x000000000f0c7348 */ /* 0x007fea0003c00000 */
[----:B------:R-:W-:Y:S02]  /*1a060*/  ELECT P6, UR62, PT ;  /* 0x00000000003e782f */ /* 0x000fe400038c0000 */
[----:B------:R-:W-:Y:S01]  /*1a070*/  MOV R14, UR62 ;  /* 0x0000003e000e7c02 */ /* 0x000fe20008000f00 */
[----:B012---:R-:W-:Y:S10]  /*1a080*/  ENDCOLLECTIVE ;  /* 0x000000000000791b */ /* 0x007ff40003800000 */
.L_x_1451:
[----:B------:R-:W-:Y:S05]  /*1a090*/  BSYNC B0 ;  /* 0x0000000000007941 */ /* 0x000fea0003800000 */
.L_x_1450:
[----:B------:R-:W-:Y:S05]  /*1a0a0*/  BRA `(.L_x_1452) ;  /* 0xffffff9c00fc7947 */ /* 0x000fea000383ffff */
.L_x_1336:
[----:B-1----:R1:W3:Y:S02]  /*1a0b0*/  SYNCS.PHASECHK.TRANS64.TRYWAIT P0, [R0+URZ+0x30840], R2 ;  /* 0x03084002000075a7 */ /* 0x0022e4000800017f */
[----:B---3--:R-:W-:Y:S05]  /*1a0c0*/  @!P0 NANOSLEEP.SYNCS 0x989680 ;  /* 0x009896800000895d */ /* 0x008fea0003900000 */
[----:B------:R-:W3:Y:S02]  /*1a0d0*/  @!P0 SYNCS.PHASECHK.TRANS64 P0, [R0+URZ+0x30840], R2 ;  /* 0x03084002000085a7 */ /* 0x000ee4000800007f */
[----:B---3--:R-:W-:Y:S05]  /*1a0e0*/  @!P0 BRA `(.L_x_1336) ;  /* 0xfffffffc00f08947 */ /* 0x008fea000383ffff */
[----:B------:R-:W-:Y:S05]  /*1a0f0*/  BRA `(.L_x_1453) ;  /* 0xffffffa000607947 */ /* 0x000fea000383ffff */
.L_x_1340:
        /* <DEDUP_REMOVED lines=15> */
.L_x_1454:
[----:B------:R-:W-:Y:S02]  /*1a1f0*/  IMAD.MOV.U32 R13, RZ, RZ, R4 ;  /* 0x000000ffff0d7224 */ /* 0x000fe400078e0004 */
[----:B------:R-:W-:-:S07]  /*1a200*/  IMAD.MOV.U32 R6, RZ, RZ, R14 ;  /* 0x000000ffff067224 */ /* 0x000fce00078e000e */
[----:B------:R-:W-:Y:S05]  /*1a210*/  WARPSYNC.COLLECTIVE R15, `(.L_x_1455) ;  /* 0x000000000f087348 */ /* 0x000fea0003c00000 */
[----:B------:R0:W1:Y:S02]  /*1a220*/  SHFL.IDX P6, R14, R13, R12, R11 ;  /* 0x0000000c0d0e7389 */ /* 0x00006400000c000b */
[----:B01----:R-:W-:Y:S01]  /*1a230*/  ENDCOLLECTIVE ;  /* 0x000000000000791b */ /* 0x003fe20003800000 */
.L_x_1455:
        /* <DEDUP_REMOVED lines=20> */
.L_x_1456:
[----:B------:R-:W-:Y:S02]  /*1a380*/  IMAD.MOV.U32 R13, RZ, RZ, R4 ;  /* 0x000000ffff0d7224 */ /* 0x000fe400078e0004 */
[----:B------:R-:W-:-:S07]  /*1a390*/  IMAD.MOV.U32 R6, RZ, RZ, R14 ;  /* 0x000000ffff067224 */ /* 0x000fce00078e000e */
[----:B------:R-:W-:Y:S05]  /*1a3a0*/  WARPSYNC.COLLECTIVE R15, `(.L_x_1457) ;  /* 0x000000000f087348 */ /* 0x000fea0003c00000 */
[----:B------:R0:W1:Y:S02]  /*1a3b0*/  SHFL.IDX P6, R14, R13, R12, R11 ;  /* 0x0000000c0d0e7389 */ /* 0x00006400000c000b */
[----:B01----:R-:W-:Y:S01]  /*1a3c0*/  ENDCOLLECTIVE ;  /* 0x000000000000791b */ /* 0x003fe20003800000 */
.L_x_1457:
        /* <DEDUP_REMOVED lines=20> */
.L_x_1458:
[----:B------:R-:W-:Y:S02]  /*1a510*/  IMAD.MOV.U32 R13, RZ, RZ, R4 ;  /* 0x000000ffff0d7224 */ /* 0x000fe400078e0004 */
[----:B------:R-:W-:-:S07]  /*1a520*/  IMAD.MOV.U32 R6, RZ, RZ, R14 ;  /* 0x000000ffff067224 */ /* 0x000fce00078e000e */
[----:B------:R-:W-:Y:S05]  /*1a530*/  WARPSYNC.COLLECTIVE R15, `(.L_x_1459) ;  /* 0x000000000f087348 */ /* 0x000fea0003c00000 */
[----:B------:R0:W1:Y:S02]  /*1a540*/  SHFL.IDX P6, R14, R13, R12, R11 ;  /* 0x0000000c0d0e7389 */ /* 0x00006400000c000b */
[----:B01----:R-:W-:Y:S01]  /*1a550*/  ENDCOLLECTIVE ;  /* 0x000000000000791b */ /* 0x003fe20003800000 */
.L_x_1459:
        /* <DEDUP_REMOVED lines=20> */
.L_x_1460:
[----:B------:R-:W-:Y:S02]  /*1a6a0*/  IMAD.MOV.U32 R13, RZ, RZ, R4 ;  /* 0x000000ffff0d7224 */ /* 0x000fe400078e0004 */
[----:B------:R-:W-:-:S07]  /*1a6b0*/  IMAD.MOV.U32 R6, RZ, RZ, R14 ;  /* 0x000000ffff067224 */ /* 0x000fce00078e000e */
[----:B------:R-:W-:Y:S05]  /*1a6c0*/  WARPSYNC.COLLECTIVE R15, `(.L_x_1461) ;  /* 0x000000000f087348 */ /* 0x000fea0003c00000 */
[----:B------:R0:W1:Y:S02]  /*1a6d0*/  SHFL.IDX P6, R14, R13, R12, R11 ;  /* 0x0000000c0d0e7389 */ /* 0x00006400000c000b */
[----:B01----:R-:W-:Y:S01]  /*1a6e0*/  ENDCOLLECTIVE ;  /* 0x000000000000791b */ /* 0x003fe20003800000 */
.L_x_1461:
        /* <DEDUP_REMOVED lines=20> */
.L_x_1462:
[----:B------:R-:W-:Y:S02]  /*1a830*/  IMAD.MOV.U32 R13, RZ, RZ, R4 ;  /* 0x000000ffff0d7224 */ /* 0x000fe400078e0004 */
[----:B------:R-:W-:-:S07]  /*1a840*/  IMAD.MOV.U32 R6, RZ, RZ, R14 ;  /* 0x000000ffff067224 */ /* 0x000fce00078e000e */
[----:B------:R-:W-:Y:S05]  /*1a850*/  WARPSYNC.COLLECTIVE R15, `(.L_x_1463) ;  /* 0x000000000f087348 */ /* 0x000fea0003c00000 */
[----:B------:R0:W1:Y:S02]  /*1a860*/  SHFL.IDX P6, R14, R13, R12, R11 ;  /* 0x0000000c0d0e7389 */ /* 0x00006400000c000b */
[----:B01----:R-:W-:Y:S01]  /*1a870*/  ENDCOLLECTIVE ;  /* 0x000000000000791b */ /* 0x003fe20003800000 */
.L_x_1463:
        /* <DEDUP_REMOVED lines=20> */
.L_x_1464:
[----:B------:R-:W-:Y:S02]  /*1a9c0*/  IMAD.MOV.U32 R13, RZ, RZ, R4 ;  /* 0x000000ffff0d7224 */ /* 0x000fe400078e0004 */
[----:B------:R-:W-:-:S07]  /*1a9d0*/  IMAD.MOV.U32 R6, RZ, RZ, R14 ;  /* 0x000000ffff067224 */ /* 0x000fce00078e000e */
[----:B------:R-:W-:Y:S05]  /*1a9e0*/  WARPSYNC.COLLECTIVE R15, `(.L_x_1465) ;  /* 0x000000000f087348 */ /* 0x000fea0003c00000 */
[----:B------:R0:W1:Y:S02]  /*1a9f0*/  SHFL.IDX P6, R14, R13, R12, R11 ;  /* 0x0000000c0d0e7389 */ /* 0x00006400000c000b */
[----:B01----:R-:W-:Y:S01]  /*1aa00*/  ENDCOLLECTIVE ;  /* 0x000000000000791b */ /* 0x003fe20003800000 */
.L_x_1465:
        /* <DEDUP_REMOVED lines=18> */
.L_x_1466:
[----:B------:R-:W-:-:S05]  /*1ab30*/  VIADD R7, R0, 0x60 ;  /* 0x0000006000077836 */ /* 0x000fca0000000000 */
[----:B------:R-:W-:Y:S01]  /*1ab40*/  ISETP.GE.AND P5, PT, R7, R2, PT ;  /* 0x000000020700720c */ /* 0x000fe20003fa6270 */
[----:B------:R-:W-:Y:S02]  /*1ab50*/  IMAD.MOV.U32 R13, RZ, RZ, R4 ;  /* 0x000000ffff0d7224 */ /* 0x000fe400078e0004 */
[----:B------:R-:W-:-:S10]  /*1ab60*/  IMAD.MOV.U32 R8, RZ, RZ, R14 ;  /* 0x000000ffff087224 */ /* 0x000fd400078e000e */
[----:B------:R-:W-:Y:S05]  /*1ab70*/  WARPSYNC.COLLECTIVE R15, `(.L_x_1467) ;  /* 0x000000000f087348 */ /* 0x000fea0003c00000 */
[----:B------:R0:W1:Y:S02]  /*1ab80*/  SHFL.IDX P6, R14, R13, R12, R11 ;  /* 0x0000000c0d0e7389 */ /* 0x00006400000c000b */
[----:B01----:R-:W-:Y:S01]  /*1ab90*/  ENDCOLLECTIVE ;  /* 0x000000000000791b */ /* 0x003fe20003800000 */
.L_x_1467:
        /* <DEDUP_REMOVED lines=18> */
.L_x_1468:
[----:B------:R-:W-:Y:S02]  /*1acc0*/  IMAD.MOV.U32 R13, RZ, RZ, R4 ;  /* 0x000000ffff0d7224 */ /* 0x000fe400078e0004 */
[----:B------:R-:W-:-:S07]  /*1acd0*/  IMAD.MOV.U32 R5, RZ, RZ, R14 ;  /* 0x000000ffff057224 */ /* 0x000fce00078e000e */
[----:B------:R-:W-:Y:S05]  /*1ace0*/  WARPSYNC.COLLECTIVE R15, `(.L_x_1469) ;  /* 0x000000000f087348 */ /* 0x000fea0003c00000 */
[----:B------:R0:W1:Y:S02]  /*1acf0*/  SHFL.IDX P6, R14, R13, R12, R11 ;  /* 0x0000000c0d0e7389 */ /* 0x00006400000c000b */
[----:B01----:R-:W-:Y:S01]  /*1ad00*/  ENDCOLLECTIVE ;  /* 0x000000000000791b */ /* 0x003fe20003800000 */
.L_x_1469:
[----:B------:R-:W-:Y:S01]  /*1ad10*/  IMAD.MOV.U32 R3, RZ, RZ, R14 ;  /* 0x000000ffff037224 */ /* 0x000fe200078e000e */
[----:B------:R-:W-:Y:S06]  /*1ad20*/  BRA `(.L_x_1470) ;  /* 0xffffffa400247947 */ /* 0x000fec000383ffff */
.L_x_1345:
[----:B0-----:R0:W3:Y:S02]  /*1ad30*/  SYNCS.PHASECHK.TRANS64.TRYWAIT P0, [R18+URZ+0x30820], R0 ;  /* 0x03082000120075a7 */ /* 0x0010e4000800017f */
[----:B---3--:R-:W-:Y:S05]  /*1ad40*/  @!P0 NANOSLEEP.SYNCS 0x989680 ;  /* 0x009896800000895d */ /* 0x008fea0003900000 */
[----:B------:R-:W3:Y:S02]  /*1ad50*/  @!P0 SYNCS.PHASECHK.TRANS64 P0, [R18+URZ+0x30820], R0 ;  /* 0x03082000120085a7 */ /* 0x000ee4000800007f */
[----:B---3--:R-:W-:Y:S05]  /*1ad60*/  @!P0 BRA `(.L_x_1345) ;  /* 0xfffffffc00f08947 */ /* 0x008fea000383ffff */
[----:B------:R-:W-:Y:S05]  /*1ad70*/  BRA `(.L_x_1471) ;  /* 0xffffffa400a07947 */ /* 0x000fea000383ffff */
.L_x_1354:
[----:B-1----:R1:W2:Y:S02]  /*1ad80*/  SYNCS.PHASECHK.TRANS64.TRYWAIT P0, [R3+URZ+0x30840], R2 ;  /* 0x03084002030075a7 */ /* 0x0022a4000800017f */
[----:B--2---:R-:W-:Y:S05]  /*1ad90*/  @!P0 NANOSLEEP.SYNCS 0x989680 ;  /* 0x009896800000895d */ /* 0x004fea0003900000 */
[----:B------:R-:W2:Y:S02]  /*1ada0*/  @!P0 SYNCS.PHASECHK.TRANS64 P0, [R3+URZ+0x30840], R2 ;  /* 0x03084002030085a7 */ /* 0x000ea4000800007f */
[----:B--2---:R-:W-:Y:S05]  /*1adb0*/  @!P0 BRA `(.L_x_1354) ;  /* 0xfffffffc00f08947 */ /* 0x004fea000383ffff */
[----:B------:R-:W-:Y:S05]  /*1adc0*/  BRA `(.L_x_1472) ;  /* 0xffffffa800987947 */ /* 0x000fea000383ffff */
.L_x_1362:
[----:B0-----:R0:W1:Y:S02]  /*1add0*/  SYNCS.PHASECHK.TRANS64.TRYWAIT P0, [R3+URZ+0x60], R2 ;  /* 0x00006002030075a7 */ /* 0x001064000800017f */
[----:B-1----:R-:W-:Y:S05]  /*1ade0*/  @!P0 NANOSLEEP.SYNCS 0x989680 ;  /* 0x009896800000895d */ /* 0x002fea0003900000 */
[----:B------:R-:W1:Y:S02]  /*1adf0*/  @!P0 SYNCS.PHASECHK.TRANS64 P0, [R3+URZ+0x60], R2 ;  /* 0x00006002030085a7 */ /* 0x000e64000800007f */
[----:B-1----:R-:W-:Y:S05]  /*1ae00*/  @!P0 BRA `(.L_x_1362) ;  /* 0xfffffffc00f08947 */ /* 0x002fea000383ffff */
[----:B------:R-:W-:Y:S05]  /*1ae10*/  BRA `(.L_x_1473) ;  /* 0xffffffac00ec7947 */ /* 0x000fea000383ffff */
.L_x_1373:
[----:B-1----:R1:W2:Y:S02]  /*1ae20*/  SYNCS.PHASECHK.TRANS64.TRYWAIT P0, [R3+URZ+0x30840], R2 ;  /* 0x03084002030075a7 */ /* 0x0022a4000800017f */
[----:B--2---:R-:W-:Y:S05]  /*1ae30*/  @!P0 NANOSLEEP.SYNCS 0x989680 ;  /* 0x009896800000895d */ /* 0x004fea0003900000 */
[----:B------:R-:W2:Y:S02]  /*1ae40*/  @!P0 SYNCS.PHASECHK.TRANS64 P0, [R3+URZ+0x30840], R2 ;  /* 0x03084002030085a7 */ /* 0x000ea4000800007f */
[----:B--2---:R-:W-:Y:S05]  /*1ae50*/  @!P0 BRA `(.L_x_1373) ;  /* 0xfffffffc00f08947 */ /* 0x004fea000383ffff */
[----:B------:R-:W-:Y:S05]  /*1ae60*/  BRA `(.L_x_1474) ;  /* 0xffffffb400f47947 */ /* 0x000fea000383ffff */
.L_x_1381:
[----:B0-----:R0:W1:Y:S02]  /*1ae70*/  SYNCS.PHASECHK.TRANS64.TRYWAIT P0, [R2+URZ+0x60], R3 ;  /* 0x00006003020075a7 */ /* 0x001064000800017f */
[----:B-1----:R-:W-:Y:S05]  /*1ae80*/  @!P0 NANOSLEEP.SYNCS 0x989680 ;  /* 0x009896800000895d */ /* 0x002fea0003900000 */
[----:B------:R-:W1:Y:S02]  /*1ae90*/  @!P0 SYNCS.PHASECHK.TRANS64 P0, [R2+URZ+0x60], R3 ;  /* 0x00006003020085a7 */ /* 0x000e64000800007f */
[----:B-1----:R-:W-:Y:S05]  /*1aea0*/  @!P0 BRA `(.L_x_1381) ;  /* 0xfffffffc00f08947 */ /* 0x002fea000383ffff */
[----:B------:R-:W-:Y:S05]  /*1aeb0*/  BRA `(.L_x_1475) ;  /* 0xffffffbc00487947 */ /* 0x000fea000383ffff */
.L_x_1392:
[----:B--2---:R2:W3:Y:S02]  /*1aec0*/  SYNCS.PHASECHK.TRANS64.TRYWAIT P0, [R2+URZ+0x30840], R3 ;  /* 0x03084003020075a7 */ /* 0x0044e4000800017f */
[----:B---3--:R-:W-:Y:S05]  /*1aed0*/  @!P0 NANOSLEEP.SYNCS 0x989680 ;  /* 0x009896800000895d */ /* 0x008fea0003900000 */
[----:B------:R-:W3:Y:S02]  /*1aee0*/  @!P0 SYNCS.PHASECHK.TRANS64 P0, [R2+URZ+0x30840], R3 ;  /* 0x03084003020085a7 */ /* 0x000ee4000800007f */
[----:B---3--:R-:W-:Y:S05]  /*1aef0*/  @!P0 BRA `(.L_x_1392) ;  /* 0xfffffffc00f08947 */ /* 0x008fea000383ffff */
[----:B------:R-:W-:Y:S05]  /*1af00*/  BRA `(.L_x_1476) ;  /* 0xffffffc400247947 */ /* 0x000fea000383ffff */
.L_x_1400:
[----:B0-----:R0:W1:Y:S02]  /*1af10*/  SYNCS.PHASECHK.TRANS64.TRYWAIT P0, [R2+URZ+0x60], R5 ;  /* 0x00006005020075a7 */ /* 0x001064000800017f */
[----:B-1----:R-:W-:Y:S05]  /*1af20*/  @!P0 NANOSLEEP.SYNCS 0x989680 ;  /* 0x009896800000895d */ /* 0x002fea0003900000 */
[----:B------:R-:W1:Y:S02]  /*1af30*/  @!P0 SYNCS.PHASECHK.TRANS64 P0, [R2+URZ+0x60], R5 ;  /* 0x00006005020085a7 */ /* 0x000e64000800007f */
[----:B-1----:R-:W-:Y:S05]  /*1af40*/  @!P0 BRA `(.L_x_1400) ;  /* 0xfffffffc00f08947 */ /* 0x002fea000383ffff */
[----:B------:R-:W-:Y:S05]  /*1af50*/  BRA `(.L_x_1477) ;  /* 0xffffffc800787947 */ /* 0x000fea000383ffff */
.L_x_1413:
[----:B--2---:R2:W3:Y:S02]  /*1af60*/  SYNCS.PHASECHK.TRANS64.TRYWAIT P0, [R0+URZ+0x30860], R2 ;  /* 0x03086002000075a7 */ /* 0x0044e4000800017f */
[----:B---3--:R-:W-:Y:S05]  /*1af70*/  @!P0 NANOSLEEP.SYNCS 0x989680 ;  /* 0x009896800000895d */ /* 0x008fea0003900000 */
[----:B------:R-:W3:Y:S02]  /*1af80*/  @!P0 SYNCS.PHASECHK.TRANS64 P0, [R0+URZ+0x30860], R2 ;  /* 0x03086002000085a7 */ /* 0x000ee4000800007f */
[----:B---3--:R-:W-:Y:S05]  /*1af90*/  @!P0 BRA `(.L_x_1413) ;  /* 0xfffffffc00f08947 */ /* 0x008fea000383ffff */
[----:B------:R-:W-:Y:S05]  /*1afa0*/  BRA `(.L_x_1478) ;  /* 0xffffffd000407947 */ /* 0x000fea000383ffff */
.L_x_1422:
[----:B------:R-:W3:Y:S01]  /*1afb0*/  LDL R3, [R1] ;  /* 0x0000000001037983 */ /* 0x000ee20000100800 */
[----:B------:R-:W-:Y:S01]  /*1afc0*/  BSSY B0, `(.L_x_1479) ;  /* 0x0000008000007945 */ /* 0x000fe20003800000 */
[----:B0-----:R-:W-:Y:S02]  /*1afd0*/  IMAD.MOV.U32 R12, RZ, RZ, RZ ;  /* 0x000000ffff0c7224 */ /* 0x001fe400078e00ff */
[----:B------:R-:W-:Y:S02]  /*1afe0*/  IMAD.MOV.U32 R11, RZ, RZ, 0x1f ;  /* 0x0000001fff0b7424 */ /* 0x000fe400078e00ff */
[----:B------:R-:W-:Y:S02]  /*1aff0*/  IMAD.MOV.U32 R15, RZ, RZ, -0x1 ;  /* 0xffffffffff0f7424 */ /* 0x000fe400078e00ff */
[----:B---3--:R-:W-:-:S07]  /*1b000*/  IMAD.MOV.U32 R13, RZ, RZ, R3 ;  /* 0x000000ffff0d7224 */ /* 0x008fce00078e0003 */
[----:B-12---:R-:W-:Y:S05]  /*1b010*/  WARPSYNC.COLLECTIVE R15, `(.L_x_1480) ;  /* 0x000000000f087348 */ /* 0x006fea0003c00000 */
[----:B------:R0:W3:Y:S02]  /*1b020*/  SHFL.IDX P6, R14, R13, R12, R11 ;  /* 0x0000000c0d0e7389 */ /* 0x0000e400000c000b */
[----:B0123--:R-:W-:Y:S01]  /*1b030*/  ENDCOLLECTIVE ;  /* 0x000000000000791b */ /* 0x00ffe20003800000 */
.L_x_1480:
[----:B------:R-:W-:Y:S05]  /*1b040*/  BSYNC B0 ;  /* 0x0000000000007941 */ /* 0x000fea0003800000 */
.L_x_1479:
        /* <DEDUP_REMOVED lines=9> */
.L_x_1481:
        /* <DEDUP_REMOVED lines=14> */
[C---:B------:R-:W-:Y:S02]  /*1b1c0*/  ISETP.GE.U32.AND P3, PT, R16.reuse, 0x4, PT ;  /* 0x000000041000780c */ /* 0x040fe40003f66070 */
[C---:B------:R-:W-:Y:S02]  /*1b1d0*/  ISETP.GE.U32.AND P4, PT, R16.reuse, 0x8, PT ;  /* 0x000000081000780c */ /* 0x040fe40003f86070 */
[----:B------:R-:W-:Y:S01]  /*1b1e0*/  ISETP.GE.U32.AND P5, PT, R16, 0x10, PT ;  /* 0x000000101000780c */ /* 0x000fe20003fa6070 */
[----:B--2---:R-:W-:Y:S01]  /*1b1f0*/  @!P1 IMAD.MOV.U32 R5, RZ, RZ, R6 ;  /* 0x000000ffff059224 */ /* 0x004fe200078e0006 */
[----:B------:R-:W-:-:S02]  /*1b200*/  CS2R R6, SRZ ;  /* 0x0000000000067805 */ /* 0x000fc4000001ff00 */
[----:B---3--:R-:W-:Y:S01]  /*1b210*/  @!P1 IMAD.MOV.U32 R7, RZ, RZ, R2 ;  /* 0x000000ffff079224 */ /* 0x008fe200078e0002 */
[----:B------:R-:W-:-:S03]  /*1b220*/  ISETP.NE.AND P1, PT, R16, RZ, PT ;  /* 0x000000ff1000720c */ /* 0x000fc60003f25270 */
[----:B------:R-:W-:-:S04]  /*1b230*/  IMAD R2, R7, R5, RZ ;  /* 0x0000000507027224 */ /* 0x000fc800078e02ff */
[----:B------:R-:W-:-:S07]  /*1b240*/  IMAD.MOV.U32 R13, RZ, RZ, R2 ;  /* 0x000000ffff0d7224 */ /* 0x000fce00078e0002 */
[----:B------:R-:W-:Y:S05]  /*1b250*/  WARPSYNC.COLLECTIVE R15, `(.L_x_1482) ;  /* 0x000000000f087348 */ /* 0x000fea0003c00000 */
[----:B------:R0:W1:Y:S02]  /*1b260*/  SHFL.UP P6, R14, R13, R12, R11 ;  /* 0x0400000c0d0e7389 */ /* 0x00006400000c000b */
[----:B01----:R-:W-:Y:S01]  /*1b270*/  ENDCOLLECTIVE ;  /* 0x000000000000791b */ /* 0x003fe20003800000 */
.L_x_1482:
        /* <DEDUP_REMOVED lines=8> */
.L_x_1483:
        /* <DEDUP_REMOVED lines=8> */
.L_x_1484:
        /* <DEDUP_REMOVED lines=8> */
.L_x_1485:
        /* <DEDUP_REMOVED lines=8> */
.L_x_1486:
        /* <DEDUP_REMOVED lines=9> */
.L_x_1487:
[----:B------:R-:W-:Y:S01]  /*1b510*/  IMAD.MOV.U32 R10, RZ, RZ, R14 ;  /* 0x000000ffff0a7224 */ /* 0x000fe200078e000e */
[----:B------:R-:W-:Y:S06]  /*1b520*/  BRA `(.L_x_1488) ;  /* 0xffffffd4002c7947 */ /* 0x000fec000383ffff */
.L_x_1425:
[----:B------:R-:W-:Y:S01]  /*1b530*/  BSSY B0, `(.L_x_1489) ;  /* 0x0000008000007945 */ /* 0x000fe20003800000 */
[----:B------:R-:W-:Y:S02]  /*1b540*/  IMAD.MOV.U32 R13, RZ, RZ, R2 ;  /* 0x000000ffff0d7224 */ /* 0x000fe400078e0002 */
[----:B------:R-:W-:Y:S02]  /*1b550*/  IMAD.MOV.U32 R12, RZ, RZ, 0x1 ;  /* 0x00000001ff0c7424 */ /* 0x000fe400078e00ff */
[----:B------:R-:W-:Y:S02]  /*1b560*/  IMAD.MOV.U32 R11, RZ, RZ, RZ ;  /* 0x000000ffff0b7224 */ /* 0x000fe400078e00ff */
[----:B------:R-:W-:-:S07]  /*1b570*/  IMAD.MOV.U32 R15, RZ, RZ, -0x1 ;  /* 0xffffffffff0f7424 */ /* 0x000fce00078e00ff */
[----:B------:R-:W-:Y:S05]  /*1b580*/  WARPSYNC.COLLECTIVE R15, `(.L_x_1490) ;  /* 0x000000000f087348 */ /* 0x000fea0003c00000 */
[----:B------:R0:W1:Y:S02]  /*1b590*/  SHFL.UP P6, R14, R13, R12, R11 ;  /* 0x0400000c0d0e7389 */ /* 0x00006400000c000b */
[----:B01----:R-:W-:Y:S01]  /*1b5a0*/  ENDCOLLECTIVE ;  /* 0x000000000000791b */ /* 0x003fe20003800000 */
.L_x_1490:
[----:B------:R-:W-:Y:S05]  /*1b5b0*/  BSYNC B0 ;  /* 0x0000000000007941 */ /* 0x000fea0003800000 */
.L_x_1489:
        /* <DEDUP_REMOVED lines=10> */
.L_x_1491:
        /* <DEDUP_REMOVED lines=8> */
.L_x_1492:
        /* <DEDUP_REMOVED lines=8> */
.L_x_1493:
        /* <DEDUP_REMOVED lines=8> */
.L_x_1494:
        /* <DEDUP_REMOVED lines=9> */
.L_x_1495:
[----:B------:R-:W-:Y:S01]  /*1b870*/  IMAD.MOV.U32 R10, RZ, RZ, R14 ;  /* 0x000000ffff0a7224 */ /* 0x000fe200078e000e */
[----:B------:R-:W-:Y:S06]  /*1b880*/  BRA `(.L_x_1496) ;  /* 0xffffffd400047947 */ /* 0x000fec000383ffff */
.L_x_1427:
[----:B------:R-:W-:Y:S01]  /*1b890*/  BSSY B0, `(.L_x_1497) ;  /* 0x0000006000007945 */ /* 0x000fe20003800000 */
[----:B------:R-:W-:Y:S01]  /*1b8a0*/  PLOP3.LUT P6, PT, P6, PT, PT, 0x8, 0x0 ;  /* 0x000000000000781c */ /* 0x000fe200037ce170 */
[----:B------:R-:W-:-:S12]  /*1b8b0*/  IMAD.MOV.U32 R15, RZ, RZ, -0x1 ;  /* 0xffffffffff0f7424 */ /* 0x000fd800078e00ff */
[----:B0-----:R-:W-:Y:S05]  /*1b8c0*/  WARPSYNC.COLLECTIVE R15, `(.L_x_1498) ;  /* 0x000000000f087348 */ /* 0x001fea0003c00000 */
[----:B------:R-:W-:Y:S01]  /*1b8d0*/  VOTE.ANY R14, PT, P6 ;  /* 0x00000000000e7806 */ /* 0x000fe200030e0100 */
[----:B0-----:R-:W-:Y:S06]  /*1b8e0*/  ENDCOLLECTIVE ;  /* 0x000000000000791b */ /* 0x001fec0003800000 */
.L_x_1498:
[----:B------:R-:W-:Y:S05]  /*1b8f0*/  BSYNC B0 ;  /* 0x0000000000007941 */ /* 0x000fea0003800000 */
.L_x_1497:
[----:B------:R0:W5:Y:S01]  /*1b900*/  LDL.LU R16, [R1+0xc] ;  /* 0x00000c0001107983 */ /* 0x0001620000300800 */
[----:B------:R-:W-:Y:S02]  /*1b910*/  IMAD.MOV.U32 R3, RZ, RZ, R14 ;  /* 0x000000ffff037224 */ /* 0x000fe400078e000e */
[----:B------:R-:W-:Y:S02]  /*1b920*/  IMAD.MOV.U32 R13, RZ, RZ, R5 ;  /* 0x000000ffff0d7224 */ /* 0x000fe400078e0005 */
[----:B------:R-:W1:Y:S01]  /*1b930*/  POPC R9, R3 ;  /* 0x0000000300097309 */ /* 0x000e620000000000 */
[----:B------:R-:W-:Y:S02]  /*1b940*/  IMAD.MOV.U32 R11, RZ, RZ, 0x1f ;  /* 0x0000001fff0b7424 */ /* 0x000fe400078e00ff */
[----:B------:R-:W-:Y:S02]  /*1b950*/  IMAD.MOV.U32 R15, RZ, RZ, -0x1 ;  /* 0xffffffffff0f7424 */ /* 0x000fe400078e00ff */
[----:B01----:R-:W-:-:S07]  /*1b960*/  IMAD.MOV.U32 R12, RZ, RZ, R9 ;  /* 0x000000ffff0c7224 */ /* 0x003fce00078e0009 */
[----:B-----5:R-:W-:Y:S05]  /*1b970*/  WARPSYNC.COLLECTIVE R15, `(.L_x_1499) ;  /* 0x000000000f087348 */ /* 0x020fea0003c00000 */
[----:B------:R0:W1:Y:S02]  /*1b980*/  SHFL.IDX P6, R14, R13, R12, R11 ;  /* 0x0000000c0d0e7389 */ /* 0x00006400000c000b */
[----:B01---5:R-:W-:Y:S01]  /*1b990*/  ENDCOLLECTIVE ;  /* 0x000000000000791b */ /* 0x023fe20003800000 */
.L_x_1499:
[----:B------:R-:W-:Y:S02]  /*1b9a0*/  IMAD.MOV.U32 R13, RZ, RZ, R7 ;  /* 0x000000ffff0d7224 */ /* 0x000fe400078e0007 */
[----:B------:R-:W-:-:S07]  /*1b9b0*/  IMAD.MOV.U32 R4, RZ, RZ, R14 ;  /* 0x000000ffff047224 */ /* 0x000fce00078e000e */
[----:B------:R-:W-:Y:S05]  /*1b9c0*/  WARPSYNC.COLLECTIVE R15, `(.L_x_1500) ;  /* 0x000000000f087348 */ /* 0x000fea0003c00000 */
[----:B------:R0:W1:Y:S02]  /*1b9d0*/  SHFL.IDX P6, R14, R13, R12, R11 ;  /* 0x0000000c0d0e7389 */ /* 0x00006400000c000b */
[----:B01----:R-:W-:Y:S01]  /*1b9e0*/  ENDCOLLECTIVE ;  /* 0x000000000000791b */ /* 0x003fe20003800000 */
.L_x_1500:
[----:B------:R-:W-:Y:S02]  /*1b9f0*/  IMAD.MOV.U32 R7, RZ, RZ, R14 ;  /* 0x000000ffff077224 */ /* 0x000fe400078e000e */
[----:B------:R-:W-:-:S05]  /*1ba00*/  IMAD.IADD R5, R9, 0x1, R16 ;  /* 0x0000000109057824 */ /* 0x000fca00078e0210 */
[----:B------:R1:W-:Y:S01]  /*1ba10*/  STL [R1+0xc], R5 ;  /* 0x00000c0501007387 */ /* 0x0003e20000100800 */
[----:B------:R-:W-:Y:S05]  /*1ba20*/  BRA `(.L_x_1501) ;  /* 0xffffffd000e47947 */ /* 0x000fea000383ffff */
.L_x_1429:
[----:B------:R-:W-:Y:S01]  /*1ba30*/  BSSY B0, `(.L_x_1502) ;  /* 0x0000008000007945 */ /* 0x000fe20003800000 */
[----:B------:R-:W-:Y:S02]  /*1ba40*/  IMAD.MOV.U32 R13, RZ, RZ, R2 ;  /* 0x000000ffff0d7224 */ /* 0x000fe400078e0002 */
[----:B------:R-:W-:Y:S02]  /*1ba50*/  IMAD.MOV.U32 R12, RZ, RZ, R9 ;  /* 0x000000ffff0c7224 */ /* 0x000fe400078e0009 */
[----:B------:R-:W-:Y:S02]  /*1ba60*/  IMAD.MOV.U32 R11, RZ, RZ, 0x1f ;  /* 0x0000001fff0b7424 */ /* 0x000fe400078e00ff */
[----:B------:R-:W-:-:S07]  /*1ba70*/  IMAD.MOV.U32 R15, RZ, RZ, -0x1 ;  /* 0xffffffffff0f7424 */ /* 0x000fce00078e00ff */
[----:B01----:R-:W-:Y:S05]  /*1ba80*/  WARPSYNC.COLLECTIVE R15, `(.L_x_1503) ;  /* 0x000000000f087348 */ /* 0x003fea0003c00000 */
[----:B------:R2:W3:Y:S02]  /*1ba90*/  SHFL.IDX P6, R14, R13, R12, R11 ;  /* 0x0000000c0d0e7389 */ /* 0x0004e400000c000b */
[----:B0123--:R-:W-:Y:S01]  /*1baa0*/  ENDCOLLECTIVE ;  /* 0x000000000000791b */ /* 0x00ffe20003800000 */
.L_x_1503:
[----:B------:R-:W-:Y:S05]  /*1bab0*/  BSYNC B0 ;  /* 0x0000000000007941 */ /* 0x000fea0003800000 */
.L_x_1502:
[----:B------:R-:W-:Y:S01]  /*1bac0*/  IMAD.MOV.U32 R2, RZ, RZ, R14 ;  /* 0x000000ffff027224 */ /* 0x000fe200078e000e */
[----:B------:R-:W-:Y:S06]  /*1bad0*/  BRA `(.L_x_1504) ;  /* 0xffffffd000d07947 */ /* 0x000fec000383ffff */
.L_x_1435:
[----:B0-----:R0:W1:Y:S02]  /*1bae0*/  SYNCS.PHASECHK.TRANS64.TRYWAIT P0, [R0+URZ+0x30820], R3 ;  /* 0x03082003000075a7 */ /* 0x001064000800017f */
[----:B-1----:R-:W-:Y:S05]  /*1baf0*/  @!P0 NANOSLEEP.SYNCS 0x989680 ;  /* 0x009896800000895d */ /* 0x002fea0003900000 */
[----:B------:R-:W1:Y:S02]  /*1bb00*/  @!P0 SYNCS.PHASECHK.TRANS64 P0, [R0+URZ+0x30820], R3 ;  /* 0x03082003000085a7 */ /* 0x000e64000800007f */
[----:B-1----:R-:W-:Y:S05]  /*1bb10*/  @!P0 BRA `(.L_x_1435) ;  /* 0xfffffffc00f08947 */ /* 0x002fea000383ffff */
[----:B------:R-:W-:Y:S05]  /*1bb20*/  BRA `(.L_x_1505) ;  /* 0xffffffdc00747947 */ /* 0x000fea000383ffff */
.L_x_1436:
[----:B------:R-:W1:Y:S01]  /*1bb30*/  S2R R2, SR_TID.X ;  /* 0x0000000000027919 */ /* 0x000e620000002100 */
[----:B------:R-:W-:Y:S01]  /*1bb40*/  BSSY B0, `(.L_x_1506) ;  /* 0x000000a000007945 */ /* 0x000fe20003800000 */
[----:B------:R-:W-:Y:S02]  /*1bb50*/  IMAD.MOV.U32 R12, RZ, RZ, RZ ;  /* 0x000000ffff0c7224 */ /* 0x000fe400078e00ff */
[----:B---3--:R-:W-:Y:S02]  /*1bb60*/  IMAD.MOV.U32 R11, RZ, RZ, 0x1f ;  /* 0x0000001fff0b7424 */ /* 0x008fe400078e00ff */
[----:B------:R-:W-:Y:S01]  /*1bb70*/  IMAD.MOV.U32 R15, RZ, RZ, -0x1 ;  /* 0xffffffffff0f7424 */ /* 0x000fe200078e00ff */
[----:B-1----:R-:W-:-:S04]  /*1bb80*/  SHF.R.U32.HI R2, RZ, 0x5, R2 ;  /* 0x00000005ff027819 */ /* 0x002fc80000011602 */
[----:B------:R-:W-:-:S05]  /*1bb90*/  LOP3.LUT R2, R2, 0x3, RZ, 0xc0, !PT ;  /* 0x0000000302027812 */ /* 0x000fca00078ec0ff */
[----:B------:R-:W-:-:S07]  /*1bba0*/  IMAD.MOV.U32 R13, RZ, RZ, R2 ;  /* 0x000000ffff0d7224 */ /* 0x000fce00078e0002 */
[----:B0-----:R-:W-:Y:S05]  /*1bbb0*/  WARPSYNC.COLLECTIVE R15, `(.L_x_1507) ;  /* 0x000000000f087348 */ /* 0x001fea0003c00000 */
[----:B------:R1:W2:Y:S02]  /*1bbc0*/  SHFL.IDX P6, R14, R13, R12, R11 ;  /* 0x0000000c0d0e7389 */ /* 0x0002a400000c000b */
[----:B012---:R-:W-:Y:S01]  /*1bbd0*/  ENDCOLLECTIVE ;  /* 0x000000000000791b */ /* 0x007fe20003800000 */
.L_x_1507:
[----:B------:R-:W-:Y:S05]  /*1bbe0*/  BSYNC B0 ;  /* 0x0000000000007941 */ /* 0x000fea0003800000 */
.L_x_1506:
[----:B------:R-:W-:Y:S05]  /*1bbf0*/  BRA `(.L_x_1508) ;  /* 0xffffffdc005c7947 */ /* 0x000fea000383ffff */
.L_x_1439:
[----:B------:R-:W-:Y:S01]  /*1bc00*/  BSSY B1, `(.L_x_1509) ;  /* 0x0000006000017945 */ /* 0x000fe20003800000 */
[----:B------:R-:W-:-:S07]  /*1bc10*/  IMAD.MOV.U32 R15, RZ, RZ, -0x1 ;  /* 0xffffffffff0f7424 */ /* 0x000fce00078e00ff */
[----:B01-3--:R-:W-:Y:S05]  /*1bc20*/  WARPSYNC.COLLECTIVE R15, `(.L_x_1510) ;  /* 0x000000000f0c7348 */ /* 0x00bfea0003c00000 */
[----:B------:R-:W-:Y:S02]  /*1bc30*/  ELECT P6, UR62, PT ;  /* 0x00000000003e782f */ /* 0x000fe400038c0000 */
[----:B------:R-:W-:Y:S01]  /*1bc40*/  MOV R14, UR62 ;  /* 0x0000003e000e7c02 */ /* 0x000fe20008000f00 */
[----:B01-3--:R-:W-:Y:S10]  /*1bc50*/  ENDCOLLECTIVE ;  /* 0x000000000000791b */ /* 0x00bff40003800000 */
.L_x_1510:
[----:B------:R-:W-:Y:S05]  /*1bc60*/  BSYNC B1 ;  /* 0x0000000000017941 */ /* 0x000fea0003800000 */
.L_x_1509:
[----:B------:R-:W-:Y:S05]  /*1bc70*/  BRA `(.L_x_1511) ;  /* 0xffffffdc00547947 */ /* 0x000fea000383ffff */
.L_x_1441:
[----:B0-----:R0:W1:Y:S02]  /*1bc80*/  SYNCS.PHASECHK.TRANS64.TRYWAIT P0, [R6+URZ], R5 ;  /* 0x00000005060075a7 */ /* 0x001064000800017f */
[----:B-1----:R-:W-:Y:S05]  /*1bc90*/  @!P0 NANOSLEEP.SYNCS 0x989680 ;  /* 0x009896800000895d */ /* 0x002fea0003900000 */
[----:B------:R-:W1:Y:S02]  /*1bca0*/  @!P0 SYNCS.PHASECHK.TRANS64 P0, [R6+URZ], R5 ;  /* 0x00000005060085a7 */ /* 0x000e64000800007f */
[----:B-1----:R-:W-:Y:S05]  /*1bcb0*/  @!P0 BRA `(.L_x_1441) ;  /* 0xfffffffc00f08947 */ /* 0x002fea000383ffff */
[----:B------:R-:W-:Y:S05]  /*1bcc0*/  BRA `(.L_x_1512) ;  /* 0xffffffdc00947947 */ /* 0x000fea000383ffff */
.L_x_1442:
[----:B-1----:R1:W2:Y:S02]  /*1bcd0*/  SYNCS.PHASECHK.TRANS64.TRYWAIT P0, [R7+URZ], R2 ;  /* 0x00000002070075a7 */ /* 0x0022a4000800017f */
[----:B--2---:R-:W-:Y:S05]  /*1bce0*/  @!P0 NANOSLEEP.SYNCS 0x989680 ;  /* 0x009896800000895d */ /* 0x004fea0003900000 */
[----:B------:R-:W2:Y:S02]  /*1bcf0*/  @!P0 SYNCS.PHASECHK.TRANS64 P0, [R7+URZ], R2 ;  /* 0x00000002070085a7 */ /* 0x000ea4000800007f */
[----:B--2---:R-:W-:Y:S05]  /*1bd00*/  @!P0 BRA `(.L_x_1442) ;  /* 0xfffffffc00f08947 */ /* 0x004fea000383ffff */
[----:B------:R-:W-:Y:S05]  /*1bd10*/  BRA `(.L_x_1513) ;  /* 0xffffffdc00887947 */ /* 0x000fea000383ffff */
.L_x_1444:
[----:B--2---:R2:W4:Y:S02]  /*1bd20*/  SYNCS.PHASECHK.TRANS64.TRYWAIT P0, [R4+URZ], R5 ;  /* 0x00000005040075a7 */ /* 0x004524000800017f */
[----:B----4-:R-:W-:Y:S05]  /*1bd30*/  @!P0 NANOSLEEP.SYNCS 0x989680 ;  /* 0x009896800000895d */ /* 0x010fea0003900000 */
[----:B------:R-:W4:Y:S02]  /*1bd40*/  @!P0 SYNCS.PHASECHK.TRANS64 P0, [R4+URZ], R5 ;  /* 0x00000005040085a7 */ /* 0x000f24000800007f */
[----:B----4-:R-:W-:Y:S05]  /*1bd50*/  @!P0 BRA `(.L_x_1444) ;  /* 0xfffffffc00f08947 */ /* 0x010fea000383ffff */
[----:B------:R-:W-:Y:S05]  /*1bd60*/  BRA `(.L_x_1514) ;  /* 0xffffffdc008c7947 */ /* 0x000fea000383ffff */
.L_x_1515:
        /* <DEDUP_REMOVED lines=9> */
.L_x_3204:


//--------------------- .text._ZN7cutlass13device_kernelIN5flash11enable_sm90INS1_16FlashAttnFwdSm90INS1_25CollectiveMainloopFwdSm90ILi2EN4cute5tupleIJNS5_1CILi1EEES8_S8_EEENS6_IJNS7_ILi128EEENS7_ILi64EEENS7_ILi256EEEEEELi256ENS_6half_tEfNS_4arch4Sm90ELb0ELb1ELb0ELb1ELb0ELb1ELb0ELb1ELb1ELb1ELb1ELb0EEENS1_21CollectiveEpilogueFwdINS6_IJSA_SC_SB_EEES9_SE_SG_Li256ELb1ELb1ELb1ELb0EEENS1_36VarlenDynamicPersistentTileSchedulerILi128ELi64ELi256ELi128ELb1ELb1ELb1ELb1ELb0ELb1EEEEEEEEEvNT_6ParamsE --------------------------
	.section	.text._ZN7cutlass13device_kernelIN5flash11enable_sm90INS1_16FlashAttnFwdSm90INS1_25CollectiveMainloopFwdSm90ILi2EN4cute5tupleIJNS5_1CILi1EEES8_S8_EEENS6_IJNS7_ILi128EEENS7_ILi64EEENS7_ILi256EEEEEELi256ENS_6half_tEfNS_4arch4Sm90ELb0ELb1ELb0ELb1ELb0ELb1ELb0ELb1ELb1ELb1ELb1ELb0EEENS1_21CollectiveEpilogueFwdINS6_IJSA_SC_SB_EEES9_SE_SG_Li256ELb1ELb1ELb1ELb0EEENS1_36VarlenDynamicPersistentTileSchedulerILi128ELi64ELi256ELi128ELb1ELb1ELb1ELb1ELb0ELb1EEEEEEEEEvNT_6ParamsE,"ax",@progbits
	.align	128
.text._ZN7cutlass13device_kernelIN5flash11enable_sm90INS1_16FlashAttnFwdSm90INS1_25CollectiveMainloopFwdSm90ILi2EN4cute5tupleIJNS5_1CILi1EEES8_S8_EEENS6_IJNS7_ILi128EEENS7_ILi64EEENS7_ILi256EEEEEELi256ENS_6half_tEfNS_4arch4Sm90ELb0ELb1ELb0ELb1ELb0ELb1ELb0ELb1ELb1ELb1ELb1ELb0EEENS1_21CollectiveEpilogueFwdINS6_IJSA_SC_SB_EEES9_SE_SG_Li256ELb1ELb1ELb1ELb0EEENS1_36VarlenDynamicPersistentTileSchedulerILi128ELi64ELi256ELi128ELb1ELb1ELb1ELb1ELb0ELb1EEEEEEEEEvNT_6ParamsE:
        .type           _ZN7cutlass13device_kernelIN5flash11enable_sm90INS1_16FlashAttnFwdSm90INS1_25CollectiveMainloopFwdSm90ILi2EN4cute5tupleIJNS5_1CILi1EEES8_S8_EEENS6_IJNS7_ILi128EEENS7_ILi64EEENS7_ILi256EEEEEELi256ENS_6half_tEfNS_4arch4Sm90ELb0ELb1ELb0ELb1ELb0ELb1ELb0ELb1ELb1ELb1ELb1ELb0EEENS1_21CollectiveEpilogueFwdINS6_IJSA_SC_SB_EEES9_SE_SG_Li256ELb1ELb1ELb1ELb0EEENS1_36VarlenDynamicPersistentTileSchedulerILi128ELi64ELi256ELi128ELb1ELb1ELb1ELb1ELb0ELb1EEEEEEEEEvNT_6ParamsE,@function
        .size           _ZN7cutlass13device_kernelIN5flash11enable_sm90INS1_16FlashAttnFwdSm90INS1_25CollectiveMainloopFwdSm90ILi2EN4cute5tupleIJNS5_1CILi1EEES8_S8_EEENS6_IJNS7_ILi128EEENS7_ILi64EEENS7_ILi256EEEEEELi256ENS_6half_tEfNS_4arch4Sm90ELb0ELb1ELb0ELb1ELb0ELb1ELb0ELb1ELb1ELb1ELb1ELb0EEENS1_21CollectiveEpilogueFwdINS6_IJSA_SC_SB_EEES9_SE_SG_Li256ELb1ELb1ELb1ELb0EEENS1_36VarlenDynamicPersistentTileSchedulerILi128ELi64ELi256ELi128ELb1ELb1ELb1ELb1ELb0ELb1EEEEEEEEEvNT_6ParamsE,(.L_x_3205 - _ZN7cutlass13device_kernelIN5flash11enable_sm90INS1_16FlashAttnFwdSm90INS1_25CollectiveMainloopFwdSm90ILi2EN4cute5tupleIJNS5_1CILi1EEES8_S8_EEENS6_IJNS7_ILi128EEENS7_ILi64EEENS7_ILi256EEEEEELi256ENS_6half_tEfNS_4arch4Sm90ELb0ELb1ELb0ELb1ELb0ELb1ELb0ELb1ELb1ELb1ELb1ELb0EEENS1_21CollectiveEpilogueFwdINS6_IJSA_SC_SB_EEES9_SE_SG_Li256ELb1ELb1ELb1ELb0EEENS1_36VarlenDynamicPersistentTileSchedulerILi128ELi64ELi256ELi128ELb1ELb1ELb1ELb1ELb0ELb1EEEEEEEEEvNT_6ParamsE)
        .other          _ZN7cutlass13device_kernelIN5flash11enable_sm90INS1_16FlashAttnFwdSm90INS1_25CollectiveMainloopFwdSm90ILi2EN4cute5tupleIJNS5_1CILi1EEES8_S8_EEENS6_IJNS7_ILi128EEENS7_ILi64EEENS7_ILi256EEEEEELi256ENS_6half_tEfNS_4arch4Sm90ELb0ELb1ELb0ELb1ELb0ELb1ELb0ELb1ELb1ELb1ELb1ELb0EEENS1_21CollectiveEpilogueFwdINS6_IJSA_SC_SB_EEES9_SE_SG_Li256ELb1ELb1ELb1ELb0EEENS1_36VarlenDynamicPersistentTileSchedulerILi128ELi64ELi256ELi128ELb1ELb1ELb1ELb1ELb0ELb1EEEEEEEEEvNT_6ParamsE,@"STO_CUDA_ENTRY STV_DEFAULT"
_ZN7cutlass13device_kernelIN5flash11enable_sm90INS1_16FlashAttnFwdSm90INS1_25CollectiveMainloopFwdSm90ILi2EN4cute5tupleIJNS5_1CILi1EEES8_S8_EEENS6_IJNS7_ILi128EEENS7_ILi64EEENS7_ILi256EEEEEELi256ENS_6half_tEfNS_4arch4Sm90ELb0ELb1ELb0ELb1ELb0ELb1ELb0ELb1ELb1ELb1ELb1ELb0EEENS1_21CollectiveEpilogueFwdINS6_IJSA_SC_SB_EEES9_SE_SG_Li256ELb1ELb1ELb1ELb0EEENS1_36VarlenDynamicPersistentTileSchedulerILi128ELi64ELi256ELi128ELb1ELb1ELb1ELb1ELb0ELb1EEEEEEEEEvNT_6ParamsE:
        /* <DEDUP_REMOVED lines=24> */
.L_x_1517:
[----:B------:R-:W-:Y:S05]  /*0180*/  BSYNC B0 ;  /* 0x0000000000007941 */ /* 0x000fea0003800000 */
.L_x_1516:
        /* <DEDUP_REMOVED lines=41> */
.L_x_1518:
        /* <DEDUP_REMOVED lines=22> */
.L_x_1519:
        /* <DEDUP_REMOVED lines=18> */
.L_x_1520:
        /* <DEDUP_REMOVED lines=22> */
.L_x_1521:
        /* <DEDUP_REMOVED lines=22> */
.L_x_1522:
        /* <DEDUP_REMOVED lines=9> */
.L_x_1525:
        /* <DEDUP_REMOVED lines=8> */
[----:B-1----:R-:W-:-:S06]  /*0a70*/  ULEA UR4, UR5, UR4, 0x18 ;  /* 0x0000000405047291 */ /* 0x002fcc000f8ec03f */
[----:B------:R-:W-:Y:S01]  /*0a80*/  IMAD.U32 R16, RZ, RZ, UR4 ;  /* 0x00000004ff107e24 */ /* 0x000fe2000f8e00ff */
[----:B------:R-:W-:-:S04]  /*0a90*/  ULDC UR4, c[0x0][0xc3c] ;  /* 0x00030f0000047ab9 */ /* 0x000fc80000000800 */
[----:B------:R-:W1:Y:S01]  /*0aa0*/  LDS.128 R24, [R16+0x308d0] ;  /* 0x0308d00010187984 */ /* 0x000e620000000c00 */
[----:B------:R-:W-:Y:S06]  /*0ab0*/  BAR.ARV 0x4, 0x180 ;  /* 0x0106000000007b1d */ /* 0x000fec0000002000 */
[----:B-1----:R-:W-:-:S13]  /*0ac0*/  ISETP.GE.AND P0, PT, R27, UR4, PT ;  /* 0x000000041b007c0c */ /* 0x002fda000bf06270 */
[----:B------:R-:W-:Y:S05]  /*0ad0*/  @P0 BRA `(.L_x_1526) ;  /* 0x000002cc00840947 */ /* 0x000fea0003800000 */
[----:B------:R-:W2:Y:S01]  /*0ae0*/  LDL R0, [R1+0xa4] ;  /* 0x0000a40001007983 */ /* 0x000ea20000100800 */
[----:B------:R-:W-:Y:S02]  /*0af0*/  VIADD R6, R6, 0xffffff80 ;  /* 0xffffff8006067836 */ /* 0x000fe40000000000 */
[----:B------:R-:W-:Y:S02]  /*0b00*/  IMAD.MOV.U32 R237, RZ, RZ, RZ ;  /* 0x000000ffffed7224 */ /* 0x000fe400078e00ff */
[----:B------:R-:W-:Y:S01]  /*0b10*/  IMAD.MOV.U32 R205, RZ, RZ, RZ ;  /* 0x000000ffffcd7224 */ /* 0x000fe200078e00ff */
[----:B------:R-:W-:-:S04]  /*0b20*/  SHF.R.S32.HI R3, RZ, 0x1f, R6 ;  /* 0x0000001fff037819 */ /* 0x000fc80000011406 */
[CC--:B0-----:R-:W-:Y:S02]  /*0b30*/  LEA.HI R2, R3.reuse, R6.reuse, RZ, 0x4 ;  /* 0x0000000603027211 */ /* 0x0c1fe400078f20ff */
[CC--:B------:R-:W-:Y:S02]  /*0b40*/  LEA.HI R4, R3.reuse, R6.reuse, RZ, 0x5 ;  /* 0x0000000603047211 */ /* 0x0c0fe400078f28ff */
[----:B------:R-:W-:Y:S02]  /*0b50*/  SHF.R.S32.HI R7, RZ, 0x4, R2 ;  /* 0x00000004ff077819 */ /* 0x000fe40000011402 */
[----:B------:R-:W-:Y:S01]  /*0b60*/  LOP3.LUT R5, R2, 0x3fffff0, RZ, 0xc0, !PT ;  /* 0x03fffff002057812 */ /* 0x000fe200078ec0ff */
[----:B------:R-:W-:Y:S01]  /*0b70*/  IMAD.SHL.U32 R4, R4, 0x20, RZ ;  /* 0x0000002004047824 */ /* 0x000fe200078e00ff */
[----:B------:R-:W-:Y:S02]  /*0b80*/  LEA.HI R2, R2, R7, RZ, 0x1 ;  /* 0x0000000702027211 */ /* 0x000fe400078f08ff */
[----:B------:R-:W-:Y:S01]  /*0b90*/  LEA.HI R10, R3, R6, RZ, 0x2 ;  /* 0x00000006030a7211 */ /* 0x000fe200078f10ff */
[----:B------:R-:W-:Y:S01]  /*0ba0*/  IMAD.IADD R5, R6, 0x1, -R5 ;  /* 0x0000000106057824 */ /* 0x000fe200078e0a05 */
[----:B------:R-:W-:-:S02]  /*0bb0*/  LOP3.LUT R2, R2, 0x1ffffffe, RZ, 0xc0, !PT ;  /* 0x1ffffffe02027812 */ /* 0x000fc400078ec0ff */
[----:B------:R-:W-:Y:S02]  /*0bc0*/  LOP3.LUT R4, R4, 0xfffffc00, RZ, 0xc0, !PT ;  /* 0xfffffc0004047812 */ /* 0x000fe400078ec0ff */
[----:B------:R-:W-:Y:S02]  /*0bd0*/  IADD3 R2, R7, -R2, RZ ;  /* 0x8000000207027210 */ /* 0x000fe40007ffe0ff */
[----:B------:R-:W-:Y:S02]  /*0be0*/  LOP3.LUT R13, R10, 0xfffffffc, RZ, 0xc0, !PT ;  /* 0xfffffffc0a0d7812 */ /* 0x000fe400078ec0ff */
[----:B------:R-:W-:-:S03]  /*0bf0*/  LEA.HI R23, R3, R6, RZ, 0x3 ;  /* 0x0000000603177211 */ /* 0x000fc600078f18ff */
[----:B------:R-:W-:Y:S01]  /*0c00*/  IMAD.IADD R13, R6, 0x1, -R13 ;  /* 0x00000001060d7824 */ /* 0x000fe200078e0a0d */
[----:B--2---:R-:W-:Y:S02]  /*0c10*/  R2UR UR4, R0 ;  /* 0x00000000000472ca */ /* 0x004fe400000e0000 */
[----:B------:R-:W-:-:S04]  /*0c20*/  LEA.HI R0, R3, R6, RZ, 0x7 ;  /* 0x0000000603007211 */ /* 0x000fc800078f38ff */
[----:B------:R-:W-:-:S05]  /*0c30*/  LOP3.LUT R9, R0, 0xffffff80, RZ, 0xc0, !PT ;  /* 0xffffff8000097812 */ /* 0x000fca00078ec0ff */
[----:B------:R-:W-:Y:S02]  /*0c40*/  IMAD.IADD R28, R6, 0x1, -R9 ;  /* 0x00000001061c7824 */ /* 0x000fe400078e0a09 */
[----:B------:R-:W-:Y:S01]  /*0c50*/  IMAD R9, R5, 0x40, R4 ;  /* 0x0000004005097824 */ /* 0x000fe200078e0204 */
[----:B------:R-:W-:Y:S01]  /*0c60*/  SHF.R.S32.HI R5, RZ, 0x7, R0 ;  /* 0x00000007ff057819 */ /* 0x000fe20000011400 */
[----:B------:R-:W-:Y:S01]  /*0c70*/  ULOP3.LUT UR4, UR4, 0x1, URZ, 0xfc, !UPT ;  /* 0x0000000104047892 */ /* 0x000fe2000f8efc3f */
[----:B------:R-:W-:Y:S01]  /*0c80*/  SHF.R.S32.HI R7, RZ, 0x1f, R28 ;  /* 0x0000001fff077819 */ /* 0x000fe2000001141c */
[----:B------:R-:W-:Y:S01]  /*0c90*/  STL [R1+0x7c], R28 ;  /* 0x00007c1c01007387 */ /* 0x000fe20000100800 */
[----:B------:R-:W-:Y:S02]  /*0ca0*/  LEA.HI R4, R3, R6, RZ, 0x6 ;  /* 0x0000000603047211 */ /* 0x000fe400078f30ff */
[----:B------:R-:W-:Y:S02]  /*0cb0*/  LEA.HI R8, R7, R28, RZ, 0x2 ;  /* 0x0000001c07087211 */ /* 0x000fe400078f10ff */
[----:B------:R-:W-:Y:S01]  /*0cc0*/  LEA.HI R0, R0, R5, RZ, 0x1 ;  /* 0x0000000500007211 */ /* 0x000fe200078f08ff */
[----:B------:R-:W-:Y:S01]  /*0cd0*/  IMAD.SHL.U32 R4, R4, 0x8, RZ ;  /* 0x0000000804047824 */ /* 0x000fe200078e00ff */
[----:B------:R-:W-:-:S02]  /*0ce0*/  SHF.R.S32.HI R10, RZ, 0x2, R8 ;  /* 0x00000002ff0a7819 */ /* 0x000fc40000011408 */
[----:B------:R-:W-:Y:S02]  /*0cf0*/  SHF.R.S32.HI R11, RZ, 0x1f, R8 ;  /* 0x0000001fff0b7819 */ /* 0x000fe40000011408 */
[----:B------:R-:W-:Y:S02]  /*0d00*/  LOP3.LUT R3, R23, 0xfffffff8, RZ, 0xc0, !PT ;  /* 0xfffffff817037812 */ /* 0x000fe400078ec0ff */
[----:B------:R-:W-:Y:S02]  /*0d10*/  LEA.HI R11, R11, R10, RZ, 0x3 ;  /* 0x0000000a0b0b7211 */ /* 0x000fe400078f18ff */
[----:B------:R-:W-:Y:S01]  /*0d20*/  LOP3.LUT R0, R0, 0x3fffffe, RZ, 0xc0, !PT ;  /* 0x03fffffe00007812 */ /* 0x000fe200078ec0ff */
[----:B------:R-:W-:Y:S01]  /*0d30*/  IMAD.IADD R12, R6, 0x1, -R3 ;  /* 0x00000001060c7824 */ /* 0x000fe200078e0a03 */
[----:B------:R-:W-:Y:S01]  /*0d40*/  LOP3.LUT R11, R11, 0xfffffff8, RZ, 0xc0, !PT ;  /* 0xfffffff80b0b7812 */ /* 0x000fe200078ec0ff */
[----:B------:R-:W-:Y:S01]  /*0d50*/  IMAD R3, R2, 0x8, R9 ;  /* 0x0000000802037824 */ /* 0x000fe200078e0209 */
[----:B------:R-:W-:Y:S01]  /*0d60*/  SHF.R.S32.HI R23, RZ, 0x3, R23 ;  /* 0x00000003ff177819 */ /* 0x000fe20000011417 */
[----:B------:R-:W-:Y:S01]  /*0d70*/  IMAD.IADD R0, R5, 0x1, -R0 ;  /* 0x0000000105007824 */ /* 0x000fe200078e0a00 */
[----:B------:R-:W-:Y:S01]  /*0d80*/  LEA.HI R7, R7, R28, RZ, 0x5 ;  /* 0x0000001c07077211 */ /* 0x000fe200078f28ff */
[----:B------:R-:W-:Y:S01]  /*0d90*/  IMAD.IADD R10, R10, 0x1, -R11 ;  /* 0x000000010a0a7824 */ /* 0x000fe200078e0a0b */
[----:B------:R-:W-:Y:S01]  /*0da0*/  STL [R1+0x44], R12 ;  /* 0x0000440c01007387 */ /* 0x000fe20000100800 */
[----:B------:R-:W-:Y:S01]  /*0db0*/  VIADD R5, R23, 0x60 ;  /* 0x0000006017057836 */ /* 0x000fe20000000000 */
[----:B------:R-:W-:Y:S01]  /*0dc0*/  SHF.R.S32.HI R7, RZ, 0x5, R7 ;  /* 0x00000005ff077819 */ /* 0x000fe20000011407 */
[C---:B------:R-:W-:Y:S01]  /*0dd0*/  IMAD.SHL.U32 R200, R12.reuse, 0x4, RZ ;  /* 0x000000040cc87824 */ /* 0x040fe200078e00ff */
[----:B------:R0:W-:Y:S01]  /*0de0*/  STL [R1+0xa0], R3 ;  /* 0x0000a00301007387 */ /* 0x0001e20000100800 */
[----:B------:R-:W-:Y:S01]  /*0df0*/  LEA.HI R2, R13, R13, RZ, 0x1 ;  /* 0x0000000d0d027211 */ /* 0x000fe200078f08ff */
[----:B------:R-:W-:Y:S01]  /*0e00*/  IMAD.SHL.U32 R18, R12, 0x8, RZ ;  /* 0x000000080c127824 */ /* 0x000fe200078e00ff */
[----:B------:R-:W-:Y:S01]  /*0e10*/  LEA R7, R7, R10, 0x4 ;  /* 0x0000000a07077211 */ /* 0x000fe200078e20ff */
[----:B------:R-:W-:Y:S01]  /*0e20*/  VIADD R233, R200, 0x40 ;  /* 0x00000040c8e97836 */ /* 0x000fe20000000000 */
[----:B------:R-:W-:Y:S01]  /*0e30*/  SHF.R.S32.HI R10, RZ, 0x1f, R5 ;  /* 0x0000001fff0a7819 */ /* 0x000fe20000011405 */
[C---:B------:R-:W-:Y:S01]  /*0e40*/  IMAD.SHL.U32 R32, R23.reuse, 0x40, RZ ;  /* 0x0000004017207824 */ /* 0x040fe200078e00ff */
[----:B------:R-:W-:Y:S01]  /*0e50*/  LOP3.LUT R2, R2, 0x1ffffffe, RZ, 0xc0, !PT ;  /* 0x1ffffffe02027812 */ /* 0x000fe200078ec0ff */
[----:B------:R-:W-:Y:S01]  /*0e60*/  IMAD.IADD R226, R200, 0x1, R233 ;  /* 0x00000001c8e27824 */ /* 0x000fe200078e02e9 */
[----:B------:R-:W-:Y:S01]  /*0e70*/  LEA.HI R10, R10, R5, RZ, 0x3 ;  /* 0x000000050a0a7211 */ /* 0x000fe200078f18ff */
[C---:B0-----:R-:W-:Y:S01]  /*0e80*/  VIADD R3, R23.reuse, 0x40 ;  /* 0x0000004017037836 */ /* 0x041fe20000000000 */
[----:B------:R-:W-:Y:S01]  /*0e90*/  IADD3 R24, R23, 0x20, RZ ;  /* 0x0000002017187810 */ /* 0x000fe20007ffe0ff */
[----:B------:R-:W-:Y:S01]  /*0ea0*/  IMAD.SHL.U32 R5, R5, 0x40, RZ ;  /* 0x0000004005057824 */ /* 0x000fe200078e00ff */
[----:B------:R-:W-:Y:S01]  /*0eb0*/  SHF.R.S32.HI R9, RZ, 0x1f, R226 ;  /* 0x0000001fff097819 */ /* 0x000fe200000114e2 */
[----:B------:R-:W-:Y:S01]  /*0ec0*/  IMAD.IADD R2, R13, 0x1, -R2 ;  /* 0x000000010d027824 */ /* 0x000fe200078e0a02 */
[----:B------:R-:W-:Y:S01]  /*0ed0*/  SHF.R.S32.HI R6, RZ, 0x1f, R3 ;  /* 0x0000001fff067819 */ /* 0x000fe20000011403 */
[----:B------:R-:W-:Y:S01]  /*0ee0*/  IMAD.SHL.U32 R14, R10, 0x40, RZ ;  /* 0x000000400a0e7824 */ /* 0x000fe200078e00ff */
[----:B------:R-:W-:Y:S01]  /*0ef0*/  LOP3.LUT R13, R5, 0x1c0, RZ, 0xc0, !PT ;  /* 0x000001c0050d7812 */ /* 0x000fe200078ec0ff */
[----:B------:R-:W-:Y:S01]  /*0f00*/  IMAD R21, R0, 0x40, R7 ;  /* 0x0000004000157824 */ /* 0x000fe200078e0207 */
[----:B------:R-:W-:Y:S01]  /*0f10*/  LEA.HI R6, R6, R3, RZ, 0x3 ;  /* 0x0000000306067211 */ /* 0x000fe200078f18ff */
[----:B------:R-:W-:Y:S01]  /*0f20*/  IMAD.SHL.U32 R3, R3, 0x40, RZ ;  /* 0x0000004003037824 */ /* 0x000fe200078e00ff */
[----:B------:R-:W-:Y:S01]  /*0f30*/  LOP3.LUT R30, R4, 0xfffffe00, RZ, 0xc0, !PT ;  /* 0xfffffe00041e7812 */ /* 0x000fe200078ec0ff */
[----:B------:R-:W-:Y:S01]  /*0f40*/  IMAD.SHL.U32 R0, R24, 0x40, RZ ;  /* 0x0000004018007824 */ /* 0x000fe200078e00ff */
[----:B------:R-:W-:Y:S01]  /*0f50*/  SHF.R.U32.HI R15, RZ, 0x3, R13 ;  /* 0x00000003ff0f7819 */ /* 0x000fe2000001160d */
[----:B------:R-:W-:Y:S01]  /*0f60*/  IMAD.SHL.U32 R5, R6, 0x40, RZ ;  /* 0x0000004006057824 */ /* 0x000fe200078e00ff */
[CC--:B------:R-:W-:Y:S01]  /*0f70*/  LEA.HI R6, R9.reuse, R226.reuse, RZ, 0x3 ;  /* 0x000000e209067211 */ /* 0x0c0fe200078f18ff */
[----:B------:R-:W-:Y:S01]  /*0f80*/  STL [R1+0x9c], R21 ;  /* 0x00009c1501007387 */ /* 0x000fe20000100800 */
[----:B------:R-:W-:Y:S01]  /*0f90*/  LEA.HI R9, R9, R226, RZ, 0x6 ;  /* 0x000000e209097211 */ /* 0x000fe200078f30ff */
[C---:B------:R-:W-:Y:S01]  /*0fa0*/  VIADD R234, R200.reuse, 0x20 ;  /* 0x00000020c8ea7836 */ /* 0x040fe20000000000 */
[----:B------:R-:W-:Y:S01]  /*0fb0*/  LOP3.LUT R10, R5, 0xfffffe00, RZ, 0xc0, !PT ;  /* 0xfffffe00050a7812 */ /* 0x000fe200078ec0ff */
[----:B------:R-:W-:Y:S01]  /*0fc0*/  STL [R1+0x28], R30 ;  /* 0x0000281e01007387 */ /* 0x000fe20000100800 */
[----:B------:R-:W-:Y:S01]  /*0fd0*/  SHF.R.S32.HI R5, RZ, 0x1f, R24 ;  /* 0x0000001fff057819 */ /* 0x000fe20000011418 */
[----:B------:R-:W-:Y:S01]  /*0fe0*/  IMAD.SHL.U32 R9, R9, 0x80, RZ ;  /* 0x0000008009097824 */ /* 0x000fe200078e00ff */
[----:B------:R-:W-:Y:S01]  /*0ff0*/  LOP3.LUT R3, R3, 0x1c0, RZ, 0xc0, !PT ;  /* 0x000001c003037812 */ /* 0x000fe200078ec0ff */
[----:B------:R-:W-:Y:S01]  /*1000*/  VIADD R235, R200, 0x60 ;  /* 0x00000060c8eb7836 */ /* 0x000fe20000000000 */
[----:B------:R-:W-:-:S02]  /*1010*/  LEA.HI R5, R5, R24, RZ, 0x3 ;  /* 0x0000001805057211 */ /* 0x000fc400078f18ff */
[----:B------:R-:W-:Y:S02]  /*1020*/  LOP3.LUT R29, R0, 0x1c0, RZ, 0xc0, !PT ;  /* 0x000001c0001d7812 */ /* 0x000fe400078ec0ff */
[----:B------:R-:W-:Y:S01]  /*1030*/  SHF.R.U32.HI R11, RZ, 0x3, R3 ;  /* 0x00000003ff0b7819 */ /* 0x000fe20000011603 */
[----:B------:R-:W-:Y:S01]  /*1040*/  IMAD.SHL.U32 R5, R5, 0x40, RZ ;  /* 0x0000004005057824 */ /* 0x000fe200078e00ff */
[----:B------:R-:W-:Y:S02]  /*1050*/  LOP3.LUT R12, R3, 0x38, R18, 0xf8, !PT ;  /* 0x00000038030c7812 */ /* 0x000fe400078ef812 */
[----:B------:R-:W-:Y:S02]  /*1060*/  SHF.R.U32.HI R24, RZ, 0x3, R29 ;  /* 0x00000003ff187819 */ /* 0x000fe4000001161d */
[----:B------:R-:W-:Y:S02]  /*1070*/  LOP3.LUT R4, R29, 0x38, R6, 0xf8, !PT ;  /* 0x000000381d047812 */ /* 0x000fe400078ef806 */
[----:B------:R-:W-:-:S02]  /*1080*/  LOP3.LUT R17, R13, 0x38, R18, 0xf8, !PT ;  /* 0x000000380d117812 */ /* 0x000fc400078ef812 */
[--C-:B------:R-:W-:Y:S02]  /*1090*/  LOP3.LUT R22, R13, 0x38, R6.reuse, 0xf8, !PT ;  /* 0x000000380d167812 */ /* 0x100fe400078ef806 */
[----:B------:R-:W-:Y:S02]  /*10a0*/  LOP3.LUT R13, R10, R12, R11, 0xf6, !PT ;  /* 0x0000000c0a0d7212 */ /* 0x000fe400078ef60b */
[----:B------:R-:W-:Y:S02]  /*10b0*/  LOP3.LUT R9, R9, 0xffffe000, RZ, 0xc0, !PT ;  /* 0xffffe00009097812 */ /* 0x000fe400078ec0ff */
[----:B------:R-:W-:Y:S02]  /*10c0*/  LOP3.LUT R12, R5, 0xfffffe00, RZ, 0xc0, !PT ;  /* 0xfffffe00050c7812 */ /* 0x000fe400078ec0ff */
[----:B------:R-:W-:Y:S02]  /*10d0*/  LOP3.LUT R4, R4, R24, RZ, 0x3c, !PT ;  /* 0x0000001804047212 */ /* 0x000fe400078e3cff */
[----:B------:R-:W-:Y:S01]  /*10e0*/  LOP3.LUT R20, R3, 0x38, R6, 0xf8, !PT ;  /* 0x0000003803147812 */ /* 0x000fe200078ef806 */
[----:B------:R-:W-:Y:S01]  /*10f0*/  STL [R1+0x24], R12 ;  /* 0x0000240c01007387 */ /* 0x000fe20000100800 */
[----:B------:R-:W-:-:S02]  /*1100*/  LOP3.LUT R3, R32, 0x1c0, RZ, 0xc0, !PT ;  /* 0x000001c020037812 */ /* 0x000fc400078ec0ff */
[----:B------:R-:W-:Y:S01]  /*1110*/  LOP3.LUT R14, R14, 0xfffffe00, RZ, 0xc0, !PT ;  /* 0xfffffe000e0e7812 */ /* 0x000fe200078ec0ff */
[----:B------:R-:W-:Y:S01]  /*1120*/  STL [R1+0x54], RZ ;  /* 0x000054ff01007387 */ /* 0x000fe20000100800 */
[----:B------:R-:W-:Y:S01]  /*1130*/  IADD3 R5, R4, R9, R12 ;  /* 0x0000000904057210 */ /* 0x000fe20007ffe00c */
[----:B------:R-:W-:Y:S01]  /*1140*/  IMAD.U32 R4, RZ, RZ, UR4 ;  /* 0x00000004ff047e24 */ /* 0x000fe2000f8e00ff */
[----:B------:R-:W-:Y:S02]  /*1150*/  LOP3.LUT R22, R22, R15, RZ, 0x3c, !PT ;  /* 0x0000000f16167212 */ /* 0x000fe400078e3cff */
[----:B------:R-:W-:Y:S02]  /*1160*/  LOP3.LUT R20, R20, R11, RZ, 0x3c, !PT ;  /* 0x0000000b14147212 */ /* 0x000fe400078e3cff */
[----:B------:R-:W-:Y:S01]  /*1170*/  SHF.R.U32.HI R31, RZ, 0x3, R3 ;  /* 0x00000003ff1f7819 */ /* 0x000fe20000011603 */
[----:B------:R0:W-:Y:S01]  /*1180*/  STL [R1+0x20], R4 ;  /* 0x0000200401007387 */ /* 0x0001e20000100800 */
[----:B------:R-:W-:-:S02]  /*1190*/  LOP3.LUT R11, R14, R17, R15, 0xf6, !PT ;  /* 0x000000110e0b7212 */ /* 0x000fc400078ef60f */
[----:B------:R-:W-:Y:S02]  /*11a0*/  LOP3.LUT R3, R3, 0x38, R18, 0xf8, !PT ;  /* 0x0000003803037812 */ /* 0x000fe400078ef812 */
[-C--:B------:R-:W-:Y:S01]  /*11b0*/  IADD3 R15, R22, R9.reuse, R14 ;  /* 0x00000009160f7210 */ /* 0x080fe20007ffe00e */
[----:B------:R-:W-:Y:S01]  /*11c0*/  VIADD R14, R18, 0x80 ;  /* 0x00000080120e7836 */ /* 0x000fe20000000000 */
[----:B------:R-:W-:Y:S01]  /*11d0*/  LOP3.LUT R0, R6, 0x38, RZ, 0xc0, !PT ;  /* 0x0000003806007812 */ /* 0x000fe200078ec0ff */
[----:B------:R-:W-:Y:S01]  /*11e0*/  IMAD.MOV.U32 R22, RZ, RZ, RZ ;  /* 0x000000ffff167224 */ /* 0x000fe200078e00ff */
[----:B------:R-:W-:Y:S01]  /*11f0*/  IADD3 R7, R20, R9, R10 ;  /* 0x0000000914077210 */ /* 0x000fe20007ffe00a */
[----:B------:R-:W-:Y:S01]  /*1200*/  VIADD R10, R18, 0xc0 ;  /* 0x000000c0120a7836 */ /* 0x000fe20000000000 */
[----:B0-----:R-:W-:Y:S01]  /*1210*/  SHF.R.S32.HI R4, RZ, 0x1f, R23 ;  /* 0x0000001fff047819 */ /* 0x001fe20000011417 */
[----:B------:R0:W-:Y:S01]  /*1220*/  STL [R1+0xc], R14 ;  /* 0x00000c0e01007387 */ /* 0x0001e20000100800 */
[----:B------:R-:W-:-:S02]  /*1230*/  LOP3.LUT R4, R30, R3, R31, 0xf6, !PT ;  /* 0x000000031e047212 */ /* 0x000fc400078ef61f */
[----:B------:R-:W-:Y:S01]  /*1240*/  SHF.R.S32.HI R20, RZ, 0x1f, R234 ;  /* 0x0000001fff147819 */ /* 0x000fe200000114ea */
[----:B------:R1:W-:Y:S01]  /*1250*/  STL [R1+0x10], R10 ;  /* 0x0000100a01007387 */ /* 0x0003e20000100800 */
[----:B------:R-:W-:Y:S02]  /*1260*/  LOP3.LUT R0, R0, 0x1c0, R32, 0xf8, !PT ;  /* 0x000001c000007812 */ /* 0x000fe400078ef820 */
[----:B------:R-:W-:Y:S01]  /*1270*/  LOP3.LUT R8, R8, 0x7ffffffc, RZ, 0xc0, !PT ;  /* 0x7ffffffc08087812 */ /* 0x000fe200078ec0ff */
[----:B------:R-:W-:Y:S01]  /*1280*/  STL [R1+0x3c], R4 ;  /* 0x00003c0401007387 */ /* 0x000fe20000100800 */
[----:B------:R-:W-:Y:S02]  /*1290*/  LOP3.LUT R3, R29, 0x38, R18, 0xf8, !PT ;  /* 0x000000381d037812 */ /* 0x000fe400078ef812 */
[----:B------:R-:W-:Y:S01]  /*12a0*/  LOP3.LUT R0, R0, R31, RZ, 0x3c, !PT ;  /* 0x0000001f00007212 */ /* 0x000fe200078e3cff */
[----:B------:R2:W-:Y:S01]  /*12b0*/  STL [R1+0x74], R20 ;  /* 0x0000741401007387 */ /* 0x0005e20000100800 */
[----:B------:R-:W-:Y:S01]  /*12c0*/  SHF.R.S32.HI R29, RZ, 0x1f, R233 ;  /* 0x0000001fff1d7819 */ /* 0x000fe200000114e9 */
[----:B------:R-:W-:Y:S01]  /*12d0*/  IMAD.IADD R8, R28, 0x1, -R8 ;  /* 0x000000011c087824 */ /* 0x000fe200078e0a08 */
[----:B0-----:R-:W-:-:S02]  /*12e0*/  SHF.R.S32.HI R14, RZ, 0x1f, R14 ;  /* 0x0000001fff0e7819 */ /* 0x001fc4000001140e */
[----:B-1----:R-:W-:Y:S01]  /*12f0*/  SHF.R.S32.HI R10, RZ, 0x1f, R10 ;  /* 0x0000001fff0a7819 */ /* 0x002fe2000001140a */
[----:B------:R-:W-:Y:S01]  /*1300*/  STL [R1+0x70], R29 ;  /* 0x0000701d01007387 */ /* 0x000fe20000100800 */
[----:B------:R-:W-:Y:S01]  /*1310*/  IADD3 R9, R0, R9, R30 ;  /* 0x0000000900097210 */ /* 0x000fe20007ffe01e */
[----:B------:R-:W-:Y:S01]  /*1320*/  VIADD R0, R16, 0x10400 ;  /* 0x0001040010007836 */ /* 0x000fe20000000000 */
[----:B------:R-:W-:Y:S02]  /*1330*/  LOP3.LUT R3, R12, R3, R24, 0xf6, !PT ;  /* 0x000000030c037212 */ /* 0x000fe400078ef618 */
[----:B--2---:R-:W-:Y:S01]  /*1340*/  SHF.R.S32.HI R20, RZ, 0x1f, R235 ;  /* 0x0000001fff147819 */ /* 0x004fe200000114eb */
[--C-:B------:R-:W-:Y:S01]  /*1350*/  IMAD R5, R5, 0x2, R0.reuse ;  /* 0x0000000205057824 */ /* 0x100fe200078e0200 */
[----:B------:R-:W-:Y:S01]  /*1360*/  SHF.L.U32 R229, R8, 0x1, RZ ;  /* 0x0000000108e57819 */ /* 0x000fe200000006ff */
[--C-:B------:R-:W-:Y:S01]  /*1370*/  IMAD R8, R11, 0x2, R0.reuse ;  /* 0x000000020b087824 */ /* 0x100fe200078e0200 */
[----:B------:R-:W-:Y:S01]  /*1380*/  LOP3.LUT R43, R6, 0xfffffff8, RZ, 0xc0, !PT ;  /* 0xfffffff8062b7812 */ /* 0x000fe200078ec0ff */
[----:B------:R-:W-:Y:S01]  /*1390*/  STL [R1+0x6c], R20 ;  /* 0x00006c1401007387 */ /* 0x000fe20000100800 */
[--C-:B------:R-:W-:Y:S01]  /*13a0*/  IMAD R3, R3, 0x2, R0.reuse ;  /* 0x0000000203037824 */ /* 0x100fe200078e0200 */
[----:B------:R-:W-:Y:S01]  /*13b0*/  IADD3 R42, R229, 0x8, RZ ;  /* 0x00000008e52a7810 */ /* 0x000fe20007ffe0ff */
[----:B------:R-:W-:Y:S01]  /*13c0*/  IMAD R7, R7, 0x2, R0 ;  /* 0x0000000207077824 */ /* 0x000fe200078e0200 */
[----:B------:R0:W-:Y:S01]  /*13d0*/  STL [R1+0x64], R14 ;  /* 0x0000640e01007387 */ /* 0x0001e20000100800 */
[C---:B------:R-:W-:Y:S01]  /*13e0*/  VIADD R41, R229.reuse, 0x10 ;  /* 0x00000010e5297836 */ /* 0x040fe20000000000 */
[----:B------:R-:W-:Y:S01]  /*13f0*/  SHF.R.S32.HI R44, RZ, 0x1f, R43 ;  /* 0x0000001fff2c7819 */ /* 0x000fe2000001142b */
[C---:B------:R-:W-:Y:S01]  /*1400*/  VIADD R40, R229.reuse, 0x18 ;  /* 0x00000018e5287836 */ /* 0x040fe20000000000 */
[----:B------:R1:W-:Y:S01]  /*1410*/  STL [R1+0x60], R10 ;  /* 0x0000600a01007387 */ /* 0x0003e20000100800 */
[C---:B------:R-:W-:Y:S01]  /*1420*/  VIADD R39, R229.reuse, 0x20 ;  /* 0x00000020e5277836 */ /* 0x040fe20000000000 */
[C---:B------:R-:W-:Y:S01]  /*1430*/  IADD3 R33, R229.reuse, 0x50, RZ ;  /* 0x00000050e5217810 */ /* 0x040fe20007ffe0ff */
[C---:B------:R-:W-:Y:S01]  /*1440*/  VIADD R38, R229.reuse, 0x28 ;  /* 0x00000028e5267836 */ /* 0x040fe20000000000 */
[----:B------:R-:W-:Y:S01]  /*1450*/  MOV R17, RZ ;  /* 0x000000ff00117202 */ /* 0x000fe20000000f00 */
[C---:B------:R-:W-:Y:S01]  /*1460*/  VIADD R37, R229.reuse, 0x30 ;  /* 0x00000030e5257836 */ /* 0x040fe20000000000 */
[C---:B0-----:R-:W-:Y:S01]  /*1470*/  IADD3 R14, R229.reuse, 0x98, RZ ;  /* 0x00000098e50e7810 */ /* 0x041fe20007ffe0ff */
[C---:B------:R-:W-:Y:S01]  /*1480*/  VIADD R36, R229.reuse, 0x38 ;  /* 0x00000038e5247836 */ /* 0x040fe20000000000 */
[----:B------:R-:W-:Y:S01]  /*1490*/  SHF.R.S32.HI R19, RZ, 0x1f, R18 ;  /* 0x0000001fff137819 */ /* 0x000fe20000011412 */
[----:B------:R-:W-:-:S02]  /*14a0*/  VIADD R35, R229, 0x40 ;  /* 0x00000040e5237836 */ /* 0x000fc40000000000 */
[----:B-1----:R-:W-:Y:S02]  /*14b0*/  IMAD R10, R13, 0x2, R0 ;  /* 0x000000020d0a7824 */ /* 0x002fe400078e0200 */
[C---:B------:R-:W-:Y:S02]  /*14c0*/  VIADD R34, R229.reuse, 0x48 ;  /* 0x00000048e5227836 */ /* 0x040fe40000000000 */
[C---:B------:R-:W-:Y:S01]  /*14d0*/  VIADD R32, R229.reuse, 0x58 ;  /* 0x00000058e5207836 */ /* 0x040fe20000000000 */
[----:B------:R-:W-:Y:S01]  /*14e0*/  STL [R1+0x8c], R10 ;  /* 0x00008c0a01007387 */ /* 0x000fe20000100800 */
[C---:B------:R-:W-:Y:S02]  /*14f0*/  VIADD R31, R229.reuse, 0x60 ;  /* 0x00000060e51f7836 */ /* 0x040fe40000000000 */
[C---:B------:R-:W-:Y:S01]  /*1500*/  VIADD R30, R229.reuse, 0x68 ;  /* 0x00000068e51e7836 */ /* 0x040fe20000000000 */
[----:B------:R-:W-:Y:S01]  /*1510*/  STL [R1+0x84], R8 ;  /* 0x0000840801007387 */ /* 0x000fe20000100800 */
[----:B------:R-:W-:-:S02]  /*1520*/  VIADD R29, R229, 0x70 ;  /* 0x00000070e51d7836 */ /* 0x000fc40000000000 */
[C---:B------:R-:W-:Y:S01]  /*1530*/  VIADD R28, R229.reuse, 0x78 ;  /* 0x00000078e51c7836 */ /* 0x040fe20000000000 */
[----:B------:R0:W-:Y:S01]  /*1540*/  STL [R1+0x94], R3 ;  /* 0x0000940301007387 */ /* 0x0001e20000100800 */
[C---:B------:R-:W-:Y:S02]  /*1550*/  VIADD R24, R229.reuse, 0x80 ;  /* 0x00000080e5187836 */ /* 0x040fe40000000000 */
[C---:B------:R-:W-:Y:S01]  /*1560*/  VIADD R20, R229.reuse, 0x88 ;  /* 0x00000088e5147836 */ /* 0x040fe20000000000 */
[----:B------:R1:W-:Y:S01]  /*1570*/  STL [R1+0x90], R5 ;  /* 0x0000900501007387 */ /* 0x0003e20000100800 */
[C---:B------:R-:W-:Y:S02]  /*1580*/  VIADD R13, R229.reuse, 0xa0 ;  /* 0x000000a0e50d7836 */ /* 0x040fe40000000000 */
[C---:B------:R-:W-:Y:S01]  /*1590*/  VIADD R12, R229.reuse, 0xa8 ;  /* 0x000000a8e50c7836 */ /* 0x040fe20000000000 */
[----:B------:R2:W-:Y:S01]  /*15a0*/  STL [R1+0x88], R7 ;  /* 0x0000880701007387 */ /* 0x0005e20000100800 */
[----:B------:R-:W-:-:S02]  /*15b0*/  VIADD R11, R229, 0xb0 ;  /* 0x000000b0e50b7836 */ /* 0x000fc40000000000 */
[--C-:B0-----:R-:W-:Y:S02]  /*15c0*/  IMAD R3, R15, 0x2, R0.reuse ;  /* 0x000000020f037824 */ /* 0x101fe400078e0200 */
[----:B------:R-:W-:Y:S02]  /*15d0*/  VIADD R15, R229, 0x90 ;  /* 0x00000090e50f7836 */ /* 0x000fe40000000000 */
[--C-:B-1----:R-:W-:Y:S01]  /*15e0*/  IMAD R5, R9, 0x2, R0.reuse ;  /* 0x0000000209057824 */ /* 0x102fe200078e0200 */
[----:B------:R0:W-:Y:S01]  /*15f0*/  STL [R1+0x80], R3 ;  /* 0x0000800301007387 */ /* 0x0001e20000100800 */
[----:B------:R-:W-:Y:S02]  /*1600*/  IMAD R0, R4, 0x2, R0 ;  /* 0x0000000204007824 */ /* 0x000fe400078e0200 */
[C---:B------:R-:W-:Y:S01]  /*1610*/  VIADD R10, R229.reuse, 0xb8 ;  /* 0x000000b8e50a7836 */ /* 0x040fe20000000000 */
[----:B------:R1:W-:Y:S01]  /*1620*/  STL [R1+0x98], R5 ;  /* 0x0000980501007387 */ /* 0x0003e20000100800 */
[----:B------:R-:W-:-:S02]  /*1630*/  VIADD R9, R229, 0xc0 ;  /* 0x000000c0e5097836 */ /* 0x000fc40000000000 */
[C---:B------:R-:W-:Y:S01]  /*1640*/  VIADD R8, R229.reuse, 0xc8 ;  /* 0x000000c8e5087836 */ /* 0x040fe20000000000 */
[----:B------:R3:W-:Y:S01]  /*1650*/  STL [R1+0x30], R0 ;  /* 0x0000300001007387 */ /* 0x0007e20000100800 */
[C---:B--2---:R-:W-:Y:S01]  /*1660*/  VIADD R7, R229.reuse, 0xd0 ;  /* 0x000000d0e5077836 */ /* 0x044fe20000000000 */
[----:B0-----:R-:W-:Y:S01]  /*1670*/  SHF.R.S32.HI R3, RZ, 0x3, R6 ;  /* 0x00000003ff037819 */ /* 0x001fe20000011406 */
[C---:B------:R-:W-:Y:S02]  /*1680*/  VIADD R6, R229.reuse, 0xd8 ;  /* 0x000000d8e5067836 */ /* 0x040fe40000000000 */
[C---:B------:R-:W-:Y:S01]  /*1690*/  VIADD R4, R229.reuse, 0xe8 ;  /* 0x000000e8e5047836 */ /* 0x040fe20000000000 */
[----:B-1----:R-:W-:Y:S01]  /*16a0*/  IADD3 R5, R229, 0xe0, RZ ;  /* 0x000000e0e5057810 */ /* 0x002fe20007ffe0ff */
[----:B------:R0:W-:Y:S01]  /*16b0*/  STL [R1+0x48], R3 ;  /* 0x0000480301007387 */ /* 0x0001e20000100800 */
[----:B---3--:R-:W-:-:S03]  /*16c0*/  SHF.R.S32.HI R0, RZ, 0x1f, R229 ;  /* 0x0000001fff007819 */ /* 0x008fc600000114e5 */
[----:B------:R1:W-:Y:S01]  /*16d0*/  STL [R1+0x5c], R43 ;  /* 0x00005c2b01007387 */ /* 0x0003e20000100800 */
[----:B------:R-:W-:-:S03]  /*16e0*/  VIADD R0, R229, 0xf8 ;  /* 0x000000f8e5007836 */ /* 0x000fc60000000000 */
[----:B------:R2:W-:Y:S01]  /*16f0*/  STL [R1+0x78], R44 ;  /* 0x0000782c01007387 */ /* 0x0005e20000100800 */
[----:B0-----:R-:W-:Y:S01]  /*1700*/  VIADD R3, R229, 0xf0 ;  /* 0x000000f0e5037836 */ /* 0x001fe20000000000 */
[----:B-1----:R-:W-:Y:S02]  /*1710*/  SHF.R.S32.HI R43, RZ, 0x1f, R42 ;  /* 0x0000001fff2b7819 */ /* 0x002fe4000001142a */
        /* <DEDUP_REMOVED lines=29> */
[----:B------:R-:W-:Y:S01]  /*18f0*/  SHF.R.S32.HI R3, RZ, 0x1f, R0 ;  /* 0x0000001fff037819 */ /* 0x000fe20000011400 */
[----:B------:R-:W-:-:S05]  /*1900*/  IMAD R0, R2, 0x8, R21 ;  /* 0x0000000802007824 */ /* 0x000fca00078e0215 */
[----:B------:R2:W-:Y:S02]  /*1910*/  STL [R1+0x34], R0 ;  /* 0x0000340001007387 */ /* 0x0005e40000100800 */
.L_x_1822:
[----:B------:R-:W-:Y:S01]  /*1920*/  ULDC.64 UR4, c[0x0][0xa28] ;  /* 0x00028a0000047ab9 */ /* 0x000fe20000000a00 */
[----:B0--3--:R-:W0:Y:S01]  /*1930*/  LDC.64 R4, c[0x0][0xa08] ;  /* 0x00028200ff047b82 */ /* 0x009e220000000a00 */
[----:B------:R-:W-:Y:S01]  /*1940*/  ISETP.NE.U32.AND P0, PT, RZ, UR4, PT ;  /* 0x00000004ff007c0c */ /* 0x000fe2000bf05070 */
[----:B-1----:R-:W-:Y:S01]  /*1950*/  IMAD.MOV.U32 R8, RZ, RZ, RZ ;  /* 0x000000ffff087224 */ /* 0x002fe200078e00ff */
[----:B------:R-:W-:Y:S01]  /*1960*/  ULDC.64 UR6, c[0x0][0x208] ;  /* 0x0000820000067ab9 */ /* 0x000fe20000000a00 */
[----:B------:R-:W-:Y:S01]  /*1970*/  IMAD.MOV.U32 R28, RZ, RZ, RZ ;  /* 0x000000ffff1c7224 */ /* 0x000fe200078e00ff */
[----:B------:R-:W-:Y:S01]  /*1980*/  ISETP.NE.AND.EX P0, PT, RZ, UR5, PT, P0 ;  /* 0x00000005ff007c0c */ /* 0x000fe2000bf05300 */
[----:B------:R-:W-:Y:S02]  /*1990*/  ULDC.64 UR4, c[0x0][0xa18] ;  /* 0x0002860000047ab9 */ /* 0x000fe40000000a00 */
[----:B------:R-:W-:-:S04]  /*19a0*/  ISETP.NE.U32.AND P1, PT, RZ, UR4, PT ;  /* 0x00000004ff007c0c */ /* 0x000fc8000bf25070 */
[----:B------:R-:W-:Y:S01]  /*19b0*/  ISETP.NE.AND.EX P1, PT, RZ, UR5, PT, P1 ;  /* 0x00000005ff007c0c */ /* 0x000fe2000bf25310 */
[----:B------:R-:W-:Y:S02]  /*19c0*/  ULDC.64 UR4, c[0x0][0xa08] ;  /* 0x0002820000047ab9 */ /* 0x000fe40000000a00 */
[----:B------:R-:W-:-:S03]  /*19d0*/  ISETP.NE.U32.AND P3, PT, RZ, UR4, PT ;  /* 0x00000004ff007c0c */ /* 0x000fc6000bf65070 */
[----:B------:R-:W1:Y:S01]  /*19e0*/  @P0 LDC.64 R6, c[0x0][0xa28] ;  /* 0x00028a00ff060b82 */ /* 0x000e620000000a00 */
[----:B------:R-:W-:Y:S02]  /*19f0*/  LOP3.LUT R30, R26, 0xffff, RZ, 0xc0, !PT ;  /* 0x0000ffff1a1e7812 */ /* 0x000fe400078ec0ff */
[----:B------:R-:W-:Y:S01]  /*1a00*/  ISETP.NE.AND.EX P3, PT, RZ, UR5, PT, P3 ;  /* 0x00000005ff007c0c */ /* 0x000fe2000bf65330 */
[----:B------:R3:W-:Y:S01]  /*1a10*/  STL [R1+0x50], R27 ;  /* 0x0000501b01007387 */ /* 0x0007e20000100800 */
[----:B0-----:R-:W-:-:S03]  /*1a20*/  IMAD.WIDE R4, R27, 0x4, R4 ;  /* 0x000000041b047825 */ /* 0x001fc600078e0204 */
[----:B----4-:R-:W0:Y:S01]  /*1a30*/  @P1 LDC.64 R2, c[0x0][0xa18] ;  /* 0x00028600ff021b82 */ /* 0x010e220000000a00 */
[----:B------:R-:W-:Y:S01]  /*1a40*/  ULDC UR4, c[0x0][0x288] ;  /* 0x0000a20000047ab9 */ /* 0x000fe20000000800 */
[----:B------:R3:W-:Y:S01]  /*1a50*/  STL [R1+0x40], R30 ;  /* 0x0000401e01007387 */ /* 0x0007e20000100800 */
[----:B------:R-:W-:Y:S01]  /*1a60*/  IMAD.U32 R220, RZ, RZ, UR4 ;  /* 0x00000004ffdc7e24 */ /* 0x000fe2000f8e00ff */
[----:B------:R-:W-:Y:S02]  /*1a70*/  ULDC.64 UR4, c[0x0][0x418] ;  /* 0x0001060000047ab9 */ /* 0x000fe40000000a00 */
[----:B------:R-:W-:Y:S02]  /*1a80*/  UISETP.NE.U32.AND UP0, UPT, UR4, URZ, UPT ;  /* 0x0000003f0400728c */ /* 0x000fe4000bf05070 */
[----:B-----5:R-:W5:Y:S01]  /*1a90*/  @P3 LDG.E R28, desc[UR6][R4.64] ;  /* 0x00000006041c3981 */ /* 0x020f62000c1e1900 */
[----:B------:R-:W-:Y:S01]  /*1aa0*/  ULDC UR4, c[0x0][0x424] ;  /* 0x0001090000047ab9 */ /* 0x000fe20000000800 */
[----:B------:R-:W-:Y:S01]  /*1ab0*/  UISETP.NE.AND.EX UP0, UPT, UR5, URZ, UPT, UP0 ;  /* 0x0000003f0500728c */ /* 0x000fe2000bf05300 */
[----:B--2---:R-:W-:-:S02]  /*1ac0*/  LOP3.LUT R0, R26, 0xff0000, RZ, 0xc0, !PT ;  /* 0x00ff00001a007812 */ /* 0x004fc400078ec0ff */
[----:B------:R-:W-:Y:S01]  /*1ad0*/  ULDC UR5, c[0x0][0x2f0] ;  /* 0x0000bc0000057ab9 */ /* 0x000fe20000000800 */
[----:B-1----:R-:W-:Y:S01]  /*1ae0*/  @P0 IMAD.WIDE R6, R27, 0x4, R6 ;  /* 0x000000041b060825 */ /* 0x002fe200078e0206 */
[----:B------:R-:W-:-:S04]  /*1af0*/  USEL UR4, UR4, 0x1, UP0 ;  /* 0x0000000104047887 */ /* 0x000fc80008000000 */
[----:B------:R1:W5:Y:S01]  /*1b00*/  @P0 LDG.E R8, desc[UR6][R6.64] ;  /* 0x0000000606080981 */ /* 0x000362000c1e1900 */
[----:B0-----:R-:W-:-:S05]  /*1b10*/  @P1 IMAD.WIDE R2, R27, 0x4, R2 ;  /* 0x000000041b021825 */ /* 0x001fca00078e0202 */
[----:B------:R0:W5:Y:S01]  /*1b20*/  @P1 LDG.E R220, desc[UR6][R2.64] ;  /* 0x0000000602dc1981 */ /* 0x000162000c1e1900 */
[----:B------:R-:W-:Y:S01]  /*1b30*/  ULDC.64 UR6, c[0x0][0xa20] ;  /* 0x0002880000067ab9 */ /* 0x000fe20000000a00 */
[----:B-1----:R-:W-:Y:S02]  /*1b40*/  LOP3.LUT R6, R26, 0xff000000, RZ, 0xc0, !PT ;  /* 0xff0000001a067812 */ /* 0x002fe400078ec0ff */
[----:B------:R-:W-:Y:S01]  /*1b50*/  ISETP.NE.U32.AND P2, PT, RZ, UR6, PT ;  /* 0x00000006ff007c0c */ /* 0x000fe2000bf45070 */
[----:B------:R-:W-:-:S03]  /*1b60*/  UIMAD UR4, UR4, UR5, URZ ;  /* 0x00000005040472a4 */ /* 0x000fc6000f8e023f */
[----:B------:R-:W-:Y:S01]  /*1b70*/  ISETP.NE.AND.EX P2, PT, RZ, UR7, PT, P2 ;  /* 0x00000007ff007c0c */ /* 0x000fe2000bf45320 */
[----:B------:R-:W-:Y:S01]  /*1b80*/  ULDC UR5, c[0x0][0x348] ;  /* 0x0000d20000057ab9 */ /* 0x000fe20000000800 */
[----:B0-----:R-:W-:-:S04]  /*1b90*/  SHF.R.U32.HI R3, RZ, 0x8, R6 ;  /* 0x00000008ff037819 */ /* 0x001fc80000011606 */
[----:B------:R-:W-:Y:S01]  /*1ba0*/  LEA.HI R11, R0, R3, RZ, 0x10 ;  /* 0x00000003000b7211 */ /* 0x000fe200078f80ff */
[----:B---3--:R-:W-:Y:S06]  /*1bb0*/  @P1 BRA `(.L_x_1527) ;  /* 0x0000000000281947 */ /* 0x008fec0003800000 */
        /* <DEDUP_REMOVED lines=10> */
.L_x_1527:
[----:B------:R-:W-:Y:S01]  /*1c60*/  MOV R2, UR5 ;  /* 0x0000000500027c02 */ /* 0x000fe20008000f00 */
[----:B------:R-:W-:Y:S01]  /*1c70*/  IMAD.U32 R29, RZ, RZ, UR4 ;  /* 0x00000004ff1d7e24 */ /* 0x000fe2000f8e00ff */
[----:B------:R-:W-:Y:S06]  /*1c80*/  @!P2 BRA `(.L_x_1528) ;  /* 0x000000000014a947 */ /* 0x000fec0003800000 */
[----:B------:R-:W0:Y:S01]  /*1c90*/  LDC.64 R4, c[0x0][0xa20] ;  /* 0x00028800ff047b82 */ /* 0x000e220000000a00 */
[----:B------:R-:W-:Y:S01]  /*1ca0*/  ULDC.64 UR4, c[0x0][0x208] ;  /* 0x0000820000047ab9 */ /* 0x000fe20000000a00 */
[----:B0-----:R-:W-:-:S05]  /*1cb0*/  IMAD.WIDE R4, R27, 0x4, R4 ;  /* 0x000000041b047825 */ /* 0x001fca00078e0204 */
[----:B------:R0:W5:Y:S01]  /*1cc0*/  LDG.E R29, desc[UR4][R4.64] ;  /* 0x00000004041d7981 */ /* 0x000162000c1e1900 */
[----:B------:R-:W-:Y:S05]  /*1cd0*/  BRA `(.L_x_1529) ;  /* 0x0000000000147947 */ /* 0x000fea0003800000 */
.L_x_1528:
[----:B------:R-:W-:Y:S05]  /*1ce0*/  @!P3 BRA `(.L_x_1529) ;  /* 0x000000000010b947 */ /* 0x000fea0003800000 */
[----:B------:R-:W-:Y:S02]  /*1cf0*/  ULDC.64 UR4, c[0x0][0x208] ;  /* 0x0000820000047ab9 */ /* 0x000fe40000000a00 */
[----:B------:R-:W2:Y:S04]  /*1d00*/  LDG.E R0, desc[UR4][R4.64] ;  /* 0x0000000404007981 */ /* 0x000ea8000c1e1900 */
[----:B------:R-:W2:Y:S02]  /*1d10*/  LDG.E R29, desc[UR4][R4.64+0x4] ;  /* 0x00000404041d7981 */ /* 0x000ea4000c1e1900 */
[----:B--2---:R-:W-:-:S07]  /*1d20*/  IMAD.IADD R29, R29, 0x1, -R0 ;  /* 0x000000011d1d7824 */ /* 0x004fce00078e0a00 */
.L_x_1529:
[----:B------:R-:W-:Y:S01]  /*1d30*/  ULDC.64 UR4, c[0x0][0xa10] ;  /* 0x0002840000047ab9 */ /* 0x000fe20000000a00 */
[----:B------:R-:W-:Y:S01]  /*1d40*/  ULDC.64 UR6, c[0x0][0x208] ;  /* 0x0000820000067ab9 */ /* 0x000fe20000000a00 */
[----:B------:R-:W-:Y:S01]  /*1d50*/  ISETP.NE.U32.AND P0, PT, RZ, UR4, PT ;  /* 0x00000004ff007c0c */ /* 0x000fe2000bf05070 */
[----:B------:R-:W1:Y:S03]  /*1d60*/  LDC R9, c[0x0][0x448] ;  /* 0x00011200ff097b82 */ /* 0x000e660000000800 */
[----:B------:R-:W-:Y:S01]  /*1d70*/  ISETP.NE.AND.EX P0, PT, RZ, UR5, PT, P0 ;  /* 0x00000005ff007c0c */ /* 0x000fe2000bf05300 */
[----:B------:R-:W-:Y:S02]  /*1d80*/  ULDC.64 UR4, c[0x0][0xa30] ;  /* 0x00028c0000047ab9 */ /* 0x000fe40000000a00 */
[----:B------:R-:W-:-:S04]  /*1d90*/  ISETP.NE.U32.AND P1, PT, RZ, UR4, PT ;  /* 0x00000004ff007c0c */ /* 0x000fc8000bf25070 */
[----:B------:R-:W-:-:S06]  /*1da0*/  ISETP.NE.AND.EX P1, PT, RZ, UR5, PT, P1 ;  /* 0x00000005ff007c0c */ /* 0x000fcc000bf25310 */
[----:B------:R-:W2:Y:S08]  /*1db0*/  @P0 LDC.64 R6, c[0x0][0xa10] ;  /* 0x00028400ff060b82 */ /* 0x000eb00000000a00 */
[----:B0-----:R-:W0:Y:S01]  /*1dc0*/  @P1 LDC.64 R4, c[0x0][0xa30] ;  /* 0x00028c00ff041b82 */ /* 0x001e220000000a00 */
[----:B--2---:R-:W-:-:S05]  /*1dd0*/  @P0 IMAD.WIDE R6, R27, 0x4, R6 ;  /* 0x000000041b060825 */ /* 0x004fca00078e0206 */
[----:B------:R-:W2:Y:S04]  /*1de0*/  @P0 LDG.E R0, desc[UR6][R6.64] ;  /* 0x0000000606000981 */ /* 0x000ea8000c1e1900 */
[----:B------:R-:W2:Y:S01]  /*1df0*/  @P0 LDG.E R3, desc[UR6][R6.64+0x4] ;  /* 0x0000040606030981 */ /* 0x000ea2000c1e1900 */
[----:B-----5:R-:W-:Y:S02]  /*1e00*/  IMAD.MOV.U32 R101, RZ, RZ, R29 ;  /* 0x000000ffff657224 */ /* 0x020fe400078e001d */
[----:B0-----:R-:W-:-:S05]  /*1e10*/  @P1 IMAD.WIDE R4, R27, 0x4, R4 ;  /* 0x000000041b041825 */ /* 0x001fca00078e0204 */
[----:B------:R0:W5:Y:S01]  /*1e20*/  @P1 LDG.E R101, desc[UR6][R4.64] ;  /* 0x0000000604651981 */ /* 0x000162000c1e1900 */
[----:B-1----:R-:W-:Y:S01]  /*1e30*/  ISETP.NE.AND P1, PT, R9, 0x1, PT ;  /* 0x000000010900780c */ /* 0x002fe20003f25270 */
[----:B------:R-:W-:Y:S02]  /*1e40*/  IMAD.SHL.U32 R12, R25, 0x80, RZ ;  /* 0x00000080190c7824 */ /* 0x000fe400078e00ff */
[----:B------:R-:W-:-:S03]  /*1e50*/  IMAD.IADD R13, R29, 0x1, -R8 ;  /* 0x000000011d0d7824 */ /* 0x000fc600078e0a08 */
[----:B------:R1:W-:Y:S01]  /*1e60*/  STL [R1+0x14], R12 ;  /* 0x0000140c01007387 */ /* 0x0003e20000100800 */
[----:B0-----:R-:W0:Y:S08]  /*1e70*/  LDC.64 R4, c[0x0][0x9e0] ;  /* 0x00027800ff047b82 */ /* 0x001e300000000a00 */
[----:B------:R-:W3:Y:S08]  /*1e80*/  @P1 LDC R9, c[0x0][0x44c] ;  /* 0x00011300ff091b82 */ /* 0x000ef00000000800 */
[----:B------:R-:W4:Y:S01]  /*1e90*/  @P1 LDC R10, c[0x0][0x450] ;  /* 0x00011400ff0a1b82 */ /* 0x000f220000000800 */
[----:B0-----:R-:W-:Y:S01]  /*1ea0*/  ISETP.GE.AND P2, PT, R5, 0x1, PT ;  /* 0x000000010500780c */ /* 0x001fe20003f46270 */
[----:B--2---:R-:W-:-:S02]  /*1eb0*/  @P0 IMAD.IADD R2, R3, 0x1, -R0 ;  /* 0x0000000103020824 */ /* 0x004fc400078e0a00 */
[----:B------:R-:W-:Y:S02]  /*1ec0*/  VIADD R0, R12, 0x7f ;  /* 0x0000007f0c007836 */ /* 0x000fe40000000000 */
[----:B------:R-:W-:Y:S02]  /*1ed0*/  IMAD.IADD R221, R13, 0x1, R2 ;  /* 0x000000010ddd7824 */ /* 0x000fe400078e0202 */
[----:B---3--:R-:W-:Y:S01]  /*1ee0*/  @P1 IMAD.HI.U32 R3, R0, R9, RZ ;  /* 0x0000000900031227 */ /* 0x008fe200078e00ff */
[----:B------:R-:W-:Y:S02]  /*1ef0*/  MOV R6, R0 ;  /* 0x0000000000067202 */ /* 0x000fe40000000f00 */
[C---:B------:R-:W-:Y:S01]  /*1f00*/  IADD3 R7, R221.reuse, 0x1, -R220 ;  /* 0x00000001dd077810 */ /* 0x040fe20007ffe8dc */
[----:B------:R-:W-:Y:S01]  /*1f10*/  VIADD R0, R221, 0x3f ;  /* 0x0000003fdd007836 */ /* 0x000fe20000000000 */
[----:B----4-:R-:W-:-:S04]  /*1f20*/  @P1 SHF.R.U32.HI R6, RZ, R10, R3 ;  /* 0x0000000aff061219 */ /* 0x010fc80000011603 */
[----:B------:R-:W-:Y:S01]  /*1f30*/  SHF.R.S32.HI R3, RZ, 0x1f, R0 ;  /* 0x0000001fff037819 */ /* 0x000fe20000011400 */
[----:B------:R-:W-:-:S03]  /*1f40*/  IMAD.IADD R9, R7, 0x1, R6 ;  /* 0x0000000107097824 */ /* 0x000fc600078e0206 */
[----:B------:R-:W-:Y:S01]  /*1f50*/  LEA.HI R3, R3, R0, RZ, 0x6 ;  /* 0x0000000003037211 */ /* 0x000fe200078f30ff */
[----:B------:R-:W-:-:S03]  /*1f60*/  IMAD.IADD R4, R9, 0x1, R4 ;  /* 0x0000000109047824 */ /* 0x000fc600078e0204 */
[----:B------:R-:W-:Y:S01]  /*1f70*/  SHF.R.S32.HI R104, RZ, 0x6, R3 ;  /* 0x00000006ff687819 */ /* 0x000fe20000011403 */
[----:B-1----:R-:W-:Y:S06]  /*1f80*/  @!P2 BRA `(.L_x_1530) ;  /* 0x000000000048a947 */ /* 0x002fec0003800000 */
[C---:B------:R-:W-:Y:S01]  /*1f90*/  ISETP.GT.AND P0, PT, R9.reuse, RZ, PT ;  /* 0x000000ff0900720c */ /* 0x040fe20003f04270 */
[----:B------:R-:W-:Y:S01]  /*1fa0*/  BSSY B0, `(.L_x_1531) ;  /* 0x000000e000007945 */ /* 0x000fe20003800000 */
[----:B------:R-:W-:-:S11]  /*1fb0*/  VIADD R0, R9, 0xffffffff ;  /* 0xffffffff09007836 */ /* 0x000fd60000000000 */
[----:B------:R-:W-:Y:S05]  /*1fc0*/  @P0 BRA `(.L_x_1532) ;  /* 0x00000000001c0947 */ /* 0x000fea0003800000 */
[----:B------:R-:W-:Y:S01]  /*1fd0*/  ISETP.NE.AND P0, PT, R5, 0x1, PT ;  /* 0x000000010500780c */ /* 0x000fe20003f05270 */
[----:B------:R-:W-:-:S12]  /*1fe0*/  IMAD.MOV R3, RZ, RZ, -R9 ;  /* 0x000000ffff037224 */ /* 0x000fd800078e0a09 */
[----:B------:R-:W0:Y:S02]  /*1ff0*/  @P0 LDC.64 R6, c[0x0][0x9e8] ;  /* 0x00027a00ff060b82 */ /* 0x000e240000000a00 */
[----:B0-----:R-:W-:-:S05]  /*2000*/  @P0 IMAD.HI.U32 R6, R3, R6, RZ ;  /* 0x0000000603060227 */ /* 0x001fca00078e00ff */
[----:B------:R-:W-:-:S04]  /*2010*/  @P0 SHF.R.U32.HI R3, RZ, R7, R6 ;  /* 0x00000007ff030219 */ /* 0x000fc80000011606 */
[----:B------:R-:W-:Y:S01]  /*2020*/  LOP3.LUT R0, RZ, R3, RZ, 0x33, !PT ;  /* 0x00000003ff007212 */ /* 0x000fe200078e33ff */
[----:B------:R-:W-:Y:S06]  /*2030*/  BRA `(.L_x_1533) ;  /* 0x0000000000107947 */ /* 0x000fec0003800000 */
.L_x_1532:
[----:B------:R-:W-:-:S13]  /*2040*/  ISETP.NE.AND P0, PT, R5, 0x1, PT ;  /* 0x000000010500780c */ /* 0x000fda0003f05270 */
[----:B------:R-:W0:Y:S02]  /*2050*/  @P0 LDC.64 R6, c[0x0][0x9e8] ;  /* 0x00027a00ff060b82 */ /* 0x000e240000000a00 */
[----:B0-----:R-:W-:-:S05]  /*2060*/  @P0 IMAD.HI.U32 R6, R0, R6, RZ ;  /* 0x0000000600060227 */ /* 0x001fca00078e00ff */
[----:B------:R-:W-:-:S07]  /*2070*/  @P0 SHF.R.U32.HI R0, RZ, R7, R6 ;  /* 0x00000007ff000219 */ /* 0x000fce0000011606 */
.L_x_1533:
[----:B------:R-:W-:Y:S05]  /*2080*/  BSYNC B0 ;  /* 0x0000000000007941 */ /* 0x000fea0003800000 */
.L_x_1531:
[----:B------:R-:W-:-:S05]  /*2090*/  IMAD R3, R0, R5, R5 ;  /* 0x0000000500037224 */ /* 0x000fca00078e0205 */
[----:B------:R-:W-:-:S07]  /*20a0*/  VIMNMX R4, R4, R3, PT ;  /* 0x0000000304047248 */ /* 0x000fce0003fe0100 */
.L_x_1530:
[----:B------:R-:W0:Y:S01]  /*20b0*/  @P1 LDC R0, c[0x0][0x44c] ;  /* 0x00011300ff001b82 */ /* 0x000e220000000800 */
[----:B------:R-:W-:Y:S01]  /*20c0*/  VIADD R4, R4, 0x3f ;  /* 0x0000003f04047836 */ /* 0x000fe20000000000 */
[----:B------:R-:W-:Y:S01]  /*20d0*/  ULDC UR4, c[0x0][0x9dc] ;  /* 0x0002770000047ab9 */ /* 0x000fe20000000800 */
[----:B------:R-:W-:Y:S02]  /*20e0*/  IMAD.MOV.U32 R7, RZ, RZ, R12 ;  /* 0x000000ffff077224 */ /* 0x000fe400078e000c */
[----:B------:R-:W-:Y:S01]  /*20f0*/  IMAD.IADD R154, R221, 0x1, -R220 ;  /* 0x00000001dd9a7824 */ /* 0x000fe200078e0adc */
[----:B------:R-:W-:Y:S02]  /*2100*/  SHF.R.S32.HI R3, RZ, 0x1f, R4 ;  /* 0x0000001fff037819 */ /* 0x000fe40000011404 */
[----:B------:R-:W1:Y:S02]  /*2110*/  @P1 LDC R9, c[0x0][0x450] ;  /* 0x00011400ff091b82 */ /* 0x000e640000000800 */
[----:B------:R-:W-:-:S04]  /*2120*/  LEA.HI R3, R3, R4, RZ, 0x6 ;  /* 0x0000000403037211 */ /* 0x000fc800078f30ff */
[----:B------:R-:W-:-:S04]  /*2130*/  SHF.R.S32.HI R3, RZ, 0x6, R3 ;  /* 0x00000006ff037819 */ /* 0x000fc80000011403 */
[----:B------:R-:W-:Y:S01]  /*2140*/  VIMNMX R8, R104, R3, PT ;  /* 0x0000000368087248 */ /* 0x000fe20003fe0100 */
[----:B0-----:R-:W-:-:S05]  /*2150*/  @P1 IMAD.HI.U32 R0, R12, R0, RZ ;  /* 0x000000000c001227 */ /* 0x001fca00078e00ff */
[----:B-1----:R-:W-:-:S04]  /*2160*/  @P1 SHF.R.U32.HI R7, RZ, R9, R0 ;  /* 0x00000009ff071219 */ /* 0x002fc80000011600 */
[----:B------:R-:W-:-:S05]  /*2170*/  IADD3 R0, R154, R7, RZ ;  /* 0x000000079a007210 */ /* 0x000fca0007ffe0ff */
[----:B------:R-:W-:Y:S01]  /*2180*/  VIADD R3, R0, -UR4 ;  /* 0x8000000400037c36 */ /* 0x000fe20008000000 */
[----:B------:R-:W-:Y:S06]  /*2190*/  @!P2 BRA `(.L_x_1534) ;  /* 0x000000000044a947 */ /* 0x000fec0003800000 */
[----:B------:R-:W-:Y:S01]  /*21a0*/  ISETP.GT.AND P0, PT, R0, -0x1, PT ;  /* 0xffffffff0000780c */ /* 0x000fe20003f04270 */
[----:B------:R-:W-:-:S12]  /*21b0*/  BSSY B0, `(.L_x_1535) ;  /* 0x000000d000007945 */ /* 0x000fd80003800000 */
        /* <DEDUP_REMOVED lines=8> */
.L_x_1536:
[----:B------:R-:W-:-:S13]  /*2240*/  ISETP.NE.AND P0, PT, R5, 0x1, PT ;  /* 0x000000010500780c */ /* 0x000fda0003f05270 */
[----:B------:R-:W0:Y:S02]  /*2250*/  @P0 LDC.64 R6, c[0x0][0x9e8] ;  /* 0x00027a00ff060b82 */ /* 0x000e240000000a00 */
[----:B0-----:R-:W-:-:S05]  /*2260*/  @P0 IMAD.HI.U32 R6, R0, R6, RZ ;  /* 0x0000000600060227 */ /* 0x001fca00078e00ff */
[----:B------:R-:W-:-:S07]  /*2270*/  @P0 SHF.R.U32.HI R0, RZ, R7, R6 ;  /* 0x00000007ff000219 */ /* 0x000fce0000011606 */
.L_x_1537:
[----:B------:R-:W-:Y:S05]  /*2280*/  BSYNC B0 ;  /* 0x0000000000007941 */ /* 0x000fea0003800000 */
.L_x_1535:
[----:B------:R-:W-:-:S05]  /*2290*/  IMAD R0, R0, R5, RZ ;  /* 0x0000000500007224 */ /* 0x000fca00078e02ff */
[----:B------:R-:W-:-:S07]  /*22a0*/  VIMNMX R3, R3, R0, !PT ;  /* 0x0000000003037248 */ /* 0x000fce0007fe0100 */
.L_x_1534:
[----:B------:R-:W-:Y:S01]  /*22b0*/  SHF.R.S32.HI R0, RZ, 0x1f, R3 ;  /* 0x0000001fff007819 */ /* 0x000fe20000011403 */
[----:B------:R-:W-:Y:S01]  /*22c0*/  BSSY B0, `(.L_x_1538) ;  /* 0x000002a000007945 */ /* 0x000fe20003800000 */
[----:B------:R-:W-:Y:S02]  /*22d0*/  LOP3.LUT R14, R11, 0xff, RZ, 0xc0, !PT ;  /* 0x000000ff0b0e7812 */ /* 0x000fe400078ec0ff */
[----:B------:R-:W-:Y:S02]  /*22e0*/  LEA.HI R0, R0, R3, RZ, 0x6 ;  /* 0x0000000300007211 */ /* 0x000fe400078f30ff */
[----:B------:R-:W-:Y:S01]  /*22f0*/  SHF.R.U32.HI R4, RZ, 0x10, R11 ;  /* 0x00000010ff047819 */ /* 0x000fe2000001160b */
[----:B------:R0:W-:Y:S01]  /*2300*/  STL [R1+0x68], R14 ;  /* 0x0000680e01007387 */ /* 0x0001e20000100800 */
[----:B------:R-:W-:-:S03]  /*2310*/  SHF.R.S32.HI R0, RZ, 0x6, R0 ;  /* 0x00000006ff007819 */ /* 0x000fc60000011400 */
[----:B------:R0:W-:Y:S01]  /*2320*/  STL [R1+0x4c], R4 ;  /* 0x00004c0401007387 */ /* 0x0001e20000100800 */
[----:B------:R-:W-:Y:S01]  /*2330*/  VIMNMX R9, RZ, R0, !PT ;  /* 0x00000000ff097248 */ /* 0x000fe20007fe0100 */
[----:B------:R-:W-:-:S03]  /*2340*/  IMAD.MOV.U32 R0, RZ, RZ, RZ ;  /* 0x000000ffff007224 */ /* 0x000fc600078e00ff */
[----:B------:R-:W-:-:S13]  /*2350*/  ISETP.GT.AND P0, PT, R8, R9, PT ;  /* 0x000000090800720c */ /* 0x000fda0003f04270 */
[----:B0-----:R-:W-:Y:S05]  /*2360*/  @!P0 BRA `(.L_x_1539) ;  /* 0x00000000007c8947 */ /* 0x001fea0003800000 */
[----:B------:R-:W-:Y:S01]  /*2370*/  ISETP.NE.AND P0, PT, R4, RZ, PT ;  /* 0x000000ff0400720c */ /* 0x000fe20003f05270 */
[----:B------:R-:W-:-:S03]  /*2380*/  ULDC UR4, c[0x0][0x9f0] ;  /* 0x00027c0000047ab9 */ /* 0x000fc60000000800 */
[----:B------:R-:W-:-:S04]  /*2390*/  SEL R11, R4, UR4, P0 ;  /* 0x00000004040b7c07 */ /* 0x000fc80008000000 */
[-C--:B------:R-:W-:Y:S02]  /*23a0*/  IABS R6, R11.reuse ;  /* 0x0000000b00067213 */ /* 0x080fe40000000000 */
[----:B------:R-:W-:Y:S02]  /*23b0*/  IADD3 R0, R11, -0x1, R8 ;  /* 0xffffffff0b007810 */ /* 0x000fe40007ffe008 */
[----:B------:R-:W0:Y:S01]  /*23c0*/  I2F.RP R3, R6 ;  /* 0x0000000600037306 */ /* 0x000e220000209400 */
[----:B------:R-:W-:Y:S02]  /*23d0*/  IABS R12, R11 ;  /* 0x0000000b000c7213 */ /* 0x000fe40000000000 */
[----:B------:R-:W-:-:S05]  /*23e0*/  IMAD.IADD R0, R0, 0x1, -R9 ;  /* 0x0000000100007824 */ /* 0x000fca00078e0a09 */
[----:B------:R-:W-:Y:S02]  /*23f0*/  IABS R10, R0 ;  /* 0x00000000000a7213 */ /* 0x000fe40000000000 */
[----:B------:R-:W-:-:S04]  /*2400*/  LOP3.LUT R0, R0, R11, RZ, 0x3c, !PT ;  /* 0x0000000b00007212 */ /* 0x000fc800078e3cff */
[----:B------:R-:W-:Y:S01]  /*2410*/  ISETP.GE.AND P2, PT, R0, RZ, PT ;  /* 0x000000ff0000720c */ /* 0x000fe20003f46270 */
[----:B0-----:R-:W0:Y:S02]  /*2420*/  MUFU.RCP R3, R3 ;  /* 0x0000000300037308 */ /* 0x001e240000001000 */
[----:B0-----:R-:W-:Y:S02]  /*2430*/  VIADD R4, R3, 0xffffffe ;  /* 0x0ffffffe03047836 */ /* 0x001fe40000000000 */
[----:B------:R-:W-:-:S04]  /*2440*/  IMAD.MOV R3, RZ, RZ, -R12 ;  /* 0x000000ffff037224 */ /* 0x000fc800078e0a0c */
[----:B------:R0:W1:Y:S02]  /*2450*/  F2I.FTZ.U32.TRUNC.NTZ R5, R4 ;  /* 0x0000000400057305 */ /* 0x000064000021f000 */
[----:B0-----:R-:W-:Y:S02]  /*2460*/  IMAD.MOV.U32 R4, RZ, RZ, RZ ;  /* 0x000000ffff047224 */ /* 0x001fe400078e00ff */
[----:B-1----:R-:W-:-:S04]  /*2470*/  IMAD.MOV R7, RZ, RZ, -R5 ;  /* 0x000000ffff077224 */ /* 0x002fc800078e0a05 */
[----:B------:R-:W-:-:S04]  /*2480*/  IMAD R7, R7, R6, RZ ;  /* 0x0000000607077224 */ /* 0x000fc800078e02ff */
[----:B------:R-:W-:-:S04]  /*2490*/  IMAD.HI.U32 R5, R5, R7, R4 ;  /* 0x0000000705057227 */ /* 0x000fc800078e0004 */
[----:B------:R-:W-:-:S04]  /*24a0*/  IMAD.MOV.U32 R4, RZ, RZ, R10 ;  /* 0x000000ffff047224 */ /* 0x000fc800078e000a */
[----:B------:R-:W-:-:S04]  /*24b0*/  IMAD.HI.U32 R5, R5, R4, RZ ;  /* 0x0000000405057227 */ /* 0x000fc800078e00ff */
[----:B------:R-:W-:-:S05]  /*24c0*/  IMAD R3, R5, R3, R4 ;  /* 0x0000000305037224 */ /* 0x000fca00078e0204 */
[----:B------:R-:W-:-:S13]  /*24d0*/  ISETP.GT.U32.AND P1, PT, R6, R3, PT ;  /* 0x000000030600720c */ /* 0x000fda0003f24070 */
[-C--:B------:R-:W-:Y:S01]  /*24e0*/  @!P1 IADD3 R3, R3, -R6.reuse, RZ ;  /* 0x8000000603039210 */ /* 0x080fe20007ffe0ff */
[----:B------:R-:W-:Y:S01]  /*24f0*/  @!P1 VIADD R5, R5, 0x1 ;  /* 0x0000000105059836 */ /* 0x000fe20000000000 */
[----:B------:R-:W-:Y:S02]  /*2500*/  ISETP.NE.AND P1, PT, R11, RZ, PT ;  /* 0x000000ff0b00720c */ /* 0x000fe40003f25270 */
[----:B------:R-:W-:-:S13]  /*2510*/  ISETP.GE.U32.AND P0, PT, R3, R6, PT ;  /* 0x000000060300720c */ /* 0x000fda0003f06070 */
[----:B------:R-:W-:-:S04]  /*2520*/  @P0 VIADD R5, R5, 0x1 ;  /* 0x0000000105050836 */ /* 0x000fc80000000000 */
[----:B------:R-:W-:-:S04]  /*2530*/  IMAD.MOV.U32 R0, RZ, RZ, R5 ;  /* 0x000000ffff007224 */ /* 0x000fc800078e0005 */
[----:B------:R-:W-:Y:S01]  /*2540*/  @!P2 IMAD.MOV R0, RZ, RZ, -R0 ;  /* 0x000000ffff00a224 */ /* 0x000fe200078e0a00 */
[----:B------:R-:W-:-:S07]  /*2550*/  @!P1 LOP3.LUT R0, RZ, R11, RZ, 0x33, !PT ;  /* 0x0000000bff009212 */ /* 0x000fce00078e33ff */
.L_x_1539:
[----:B------:R-:W-:Y:S05]  /*2560*/  BSYNC B0 ;  /* 0x0000000000007941 */ /* 0x000fea0003800000 */
.L_x_1538:
[----:B------:R-:W-:Y:S01]  /*2570*/  IMAD R3, R14, R0, R9 ;  /* 0x000000000e037224 */ /* 0x000fe200078e0209 */
[----:B------:R-:W-:-:S04]  /*2580*/  PLOP3.LUT P2, PT, PT, PT, PT, 0x80, 0x0 ;  /* 0x000000000000781c */ /* 0x000fc80003f4f070 */
[C---:B------:R-:W-:Y:S01]  /*2590*/  VIADDMNMX R0, R3.reuse, R0, R8, PT ;  /* 0x0000000003007246 */ /* 0x040fe20003800108 */
[----:B------:R-:W-:-:S04]  /*25a0*/  IMAD R3, R3, 0x40, -R13 ;  /* 0x0000004003037824 */ /* 0x000fc800078e0a0d */
[----:B------:R-:W-:Y:S01]  /*25b0*/  IMAD R5, R0, 0x40, -R13 ;  /* 0x0000004000057824 */ /* 0x000fe200078e0a0d */
[----:B------:R-:W-:-:S04]  /*25c0*/  VIMNMX R3, RZ, R3, !PT ;  /* 0x00000003ff037248 */ /* 0x000fc80007fe0100 */
[----:B------:R-:W-:Y:S02]  /*25d0*/  VIMNMX R0, R5, R2, PT ;  /* 0x0000000205007248 */ /* 0x000fe40003fe0100 */
[----:B------:R-:W-:Y:S02]  /*25e0*/  SHF.R.U32.HI R24, RZ, 0x6, R3 ;  /* 0x00000006ff187819 */ /* 0x000fe40000011603 */
[----:B------:R-:W-:-:S03]  /*25f0*/  ISETP.GT.AND P0, PT, R0, R3, PT ;  /* 0x000000030000720c */ /* 0x000fc60003f04270 */
[----:B------:R-:W-:-:S10]  /*2600*/  IMAD.MOV.U32 R25, RZ, RZ, R24 ;  /* 0x000000ffff197224 */ /* 0x000fd400078e0018 */
[----:B------:R-:W-:-:S05]  /*2610*/  @P0 VIADD R0, R0, 0x3f ;  /* 0x0000003f00000836 */ /* 0x000fca0000000000 */
[----:B------:R-:W-:-:S04]  /*2620*/  @P0 SHF.R.S32.HI R3, RZ, 0x1f, R0 ;  /* 0x0000001fff030819 */ /* 0x000fc80000011400 */
[----:B------:R-:W-:-:S04]  /*2630*/  @P0 LEA.HI R3, R3, R0, RZ, 0x6 ;  /* 0x0000000003030211 */ /* 0x000fc800078f30ff */
[----:B------:R-:W-:-:S04]  /*2640*/  @P0 SHF.R.S32.HI R25, RZ, 0x6, R3 ;  /* 0x00000006ff190819 */ /* 0x000fc80000011403 */
        /* <DEDUP_REMOVED lines=9> */
[----:B------:R-:W-:Y:S01]  /*26e0*/  IMAD.U32 R4, RZ, RZ, UR4 ;  /* 0x00000004ff047e24 */ /* 0x000fe2000f8e00ff */
[----:B------:R-:W-:Y:S01]  /*26f0*/  MOV R13, RZ ;  /* 0x000000ff000d7202 */ /* 0x000fe20000000f00 */
[----:B------:R-:W-:Y:S01]  /*2700*/  IMAD.U32 R5, RZ, RZ, UR5 ;  /* 0x00000005ff057e24 */ /* 0x000fe2000f8e00ff */
[----:B------:R-:W0:Y:S01]  /*2710*/  LDC.64 R14, c[0x4][R14] ;  /* 0x010000000e0e7b82 */ /* 0x000e220000000a00 */
[----:B------:R-:W-:Y:S01]  /*2720*/  ULDC.64 UR4, c[0x4][0xb0] ;  /* 0x01002c0000047ab9 */ /* 0x000fe20000000a00 */
[----:B------:R-:W-:Y:S02]  /*2730*/  IMAD.U32 R10, RZ, RZ, UR6 ;  /* 0x00000006ff0a7e24 */ /* 0x000fe4000f8e00ff */
[----:B------:R-:W-:-:S02]  /*2740*/  IMAD.U32 R6, RZ, RZ, UR4 ;  /* 0x00000004ff067e24 */ /* 0x000fc4000f8e00ff */
[----:B------:R-:W-:Y:S02]  /*2750*/  IMAD.U32 R7, RZ, RZ, UR5 ;  /* 0x00000005ff077e24 */ /* 0x000fe4000f8e00ff */
[----:B------:R-:W-:Y:S02]  /*2760*/  IMAD.U32 R11, RZ, RZ, UR7 ;  /* 0x00000007ff0b7e24 */ /* 0x000fe4000f8e00ff */
[----:B------:R-:W-:Y:S02]  /*2770*/  IMAD.MOV.U32 R8, RZ, RZ, 0x70 ;  /* 0x00000070ff087424 */ /* 0x000fe400078e00ff */
[----:B------:R-:W-:-:S07]  /*2780*/  IMAD.MOV.U32 R12, RZ, RZ, 0x1 ;  /* 0x00000001ff0c7424 */ /* 0x000fce00078e00ff */
[----:B------:R-:W-:-:S07]  /*2790*/  LEPC R20, `(.L_x_1542) ;  /* 0x000000001014794e */ /* 0x000fce0000000000 */
[----:B0----5:R-:W-:Y:S05]  /*27a0*/  CALL.ABS.NOINC R14 ;  /* 0x000000000e007343 */ /* 0x021fea0003c00000 */
.L_x_1542:
[----:B------:R-:W-:Y:S05]  /*27b0*/  BSYNC B6 ;  /* 0x0000000000067941 */ /* 0x000fea0003800000 */
.L_x_1541:
[----:B------:R-:W-:Y:S01]  /*27c0*/  VIADD R0, R16, 0x400 ;  /* 0x0000040010007836 */ /* 0x000fe20000000000 */
[----:B------:R-:W-:Y:S04]  /*27d0*/  BSSY B6, `(.L_x_1543) ;  /* 0x0000013000067945 */ /* 0x000fe80003800000 */
[----:B------:R-:W-:-:S13]  /*27e0*/  LOP3.LUT P0, RZ, R0, 0x3ff, RZ, 0xc0, !PT ;  /* 0x000003ff00ff7812 */ /* 0x000fda000780c0ff */
[----:B------:R-:W-:Y:S05]  /*27f0*/  @!P0 BRA `(.L_x_1544) ;  /* 0x0000000000408947 */ /* 0x000fea0003800000 */
[----:B------:R-:W-:Y:S01]  /*2800*/  MOV R14, 0x0 ;  /* 0x00000000000e7802 */ /* 0x000fe20000000f00 */
[----:B------:R-:W-:Y:S01]  /*2810*/  ULDC.64 UR4, c[0x4][0xa8] ;  /* 0x01002a0000047ab9 */ /* 0x000fe20000000a00 */
[----:B------:R-:W-:Y:S01]  /*2820*/  ULDC.64 UR6, c[0x4][0x40] ;  /* 0x0100100000067ab9 */ /* 0x000fe20000000a00 */
[----:B------:R-:W-:Y:S01]  /*2830*/  IMAD.U32 R4, RZ, RZ, UR4 ;  /* 0x00000004ff047e24 */ /* 0x000fe2000f8e00ff */
[----:B------:R-:W-:Y:S01]  /*2840*/  MOV R12, 0x1 ;  /* 0x00000001000c7802 */ /* 0x000fe20000000f00 */
        /* <DEDUP_REMOVED lines=8> */
[----:B------:R-:W-:-:S07]  /*28d0*/  IMAD.MOV.U32 R13, RZ, RZ, RZ ;  /* 0x000000ffff0d7224 */ /* 0x000fce00078e00ff */
[----:B------:R-:W-:-:S07]  /*28e0*/  LEPC R20, `(.L_x_1544) ;  /* 0x000000001014794e */ /* 0x000fce0000000000 */
[----:B0----5:R-:W-:Y:S05]  /*28f0*/  CALL.ABS.NOINC R14 ;  /* 0x000000000e007343 */ /* 0x021fea0003c00000 */
.L_x_1544:
[----:B------:R-:W-:Y:S05]  /*2900*/  BSYNC B6 ;  /* 0x0000000000067941 */ /* 0x000fea0003800000 */
.L_x_1543:
[----:B------:R-:W-:Y:S01]  /*2910*/  ULDC.64 UR4, c[0x0][0x9f8] ;  /* 0x00027e0000047ab9 */ /* 0x000fe20000000a00 */
[----:B------:R-:W-:Y:S01]  /*2920*/  ULDC.64 UR6, c[0x0][0x208] ;  /* 0x0000820000067ab9 */ /* 0x000fe20000000a00 */
[----:B------:R-:W-:Y:S01]  /*2930*/  ISETP.NE.U32.AND P0, PT, RZ, UR4, PT ;  /* 0x00000004ff007c0c */ /* 0x000fe2000bf05070 */
[----:B------:R-:W2:Y:S01]  /*2940*/  LDL R26, [R1+0xc] ;  /* 0x00000c00011a7983 */ /* 0x000ea20000100800 */
[----:B------:R-:W0:Y:S01]  /*2950*/  LDC.64 R12, c[0x0][0x300] ;  /* 0x0000c000ff0c7b82 */ /* 0x000e220000000a00 */
[----:B------:R-:W-:Y:S01]  /*2960*/  IMAD.IADD R76, R28, 0x1, R29 ;  /* 0x000000011c4c7824 */ /* 0x000fe200078e021d */
[----:B------:R-:W-:Y:S01]  /*2970*/  ISETP.NE.AND.EX P0, PT, RZ, UR5, PT, P0 ;  /* 0x00000005ff007c0c */ /* 0x000fe2000bf05300 */
[----:B------:R-:W-:Y:S01]  /*2980*/  ULDC.64 UR4, c[0x0][0xa08] ;  /* 0x0002820000047ab9 */ /* 0x000fe20000000a00 */
[----:B------:R-:W-:Y:S01]  /*2990*/  ULDC.64 UR8, c[0x0][0x330] ;  /* 0x0000cc0000087ab9 */ /* 0x000fe20000000a00 */
[----:B------:R-:W3:Y:S03]  /*29a0*/  LDL R14, [R1+0x28] ;  /* 0x00002800010e7983 */ /* 0x000ee60000100800 */
[----:B------:R-:W1:Y:S08]  /*29b0*/  LDC.64 R20, c[0x0][0x3f8] ;  /* 0x0000fe00ff147b82 */ /* 0x000e700000000a00 */
[----:B------:R-:W4:Y:S08]  /*29c0*/  @P0 LDC.64 R4, c[0x0][0x9f8] ;  /* 0x00027e00ff040b82 */ /* 0x000f300000000a00 */
[----:B------:R-:W1:Y:S01]  /*29d0*/  LDC R33, c[0x0][0x3f4] ;  /* 0x0000fd00ff217b82 */ /* 0x000e620000000800 */
[----:B------:R-:W-:-:S07]  /*29e0*/  SHF.R.S32.HI R32, RZ, 0x1f, R23 ;  /* 0x0000001fff207819 */ /* 0x000fce0000011417 */
[----:B------:R-:W1:Y:S01]  /*29f0*/  LDC.64 R28, c[0x0][0x408] ;  /* 0x00010200ff1c7b82 */ /* 0x000e620000000a00 */
[----:B----4-:R-:W-:-:S05]  /*2a00*/  @P0 IMAD.WIDE R4, R27, 0x4, R4 ;  /* 0x000000041b040825 */ /* 0x010fca00078e0204 */
[----:B------:R4:W2:Y:S01]  /*2a10*/  @P0 LDG.E R27, desc[UR6][R4.64] ;  /* 0x00000006041b0981 */ /* 0x0008a2000c1e1900 */
[----:B------:R-:W-:Y:S01]  /*2a20*/  SHF.R.S32.HI R31, RZ, 0x1f, R76 ;  /* 0x0000001fff1f7819 */ /* 0x000fe2000001144c */
[-C--:B0-----:R-:W-:Y:S01]  /*2a30*/  IMAD.WIDE.U32 R88, R76, R12.reuse, RZ ;  /* 0x0000000c4c587225 */ /* 0x081fe200078e00ff */
[----:B------:R-:W-:Y:S01]  /*2a40*/  ISETP.NE.U32.AND P0, PT, RZ, UR4, PT ;  /* 0x00000004ff007c0c */ /* 0x000fe2000bf05070 */
[----:B------:R-:W-:Y:S01]  /*2a50*/  ULDC UR6, c[0x0][0x2f4] ;  /* 0x0000bd0000067ab9 */ /* 0x000fe20000000800 */
[----:B------:R-:W-:Y:S01]  /*2a60*/  SHF.R.S32.HI R201, RZ, 0x1f, R200 ;  /* 0x0000001fffc97819 */ /* 0x000fe200000114c8 */
[----:B------:R-:W-:Y:S01]  /*2a70*/  IMAD R0, R31, R12, RZ ;  /* 0x0000000c1f007224 */ /* 0x000fe200078e02ff */
[----:B------:R-:W-:Y:S01]  /*2a80*/  ISETP.NE.AND.EX P0, PT, RZ, UR5, PT, P0 ;  /* 0x00000005ff007c0c */ /* 0x000fe2000bf05300 */
[----:B------:R-:W-:Y:S01]  /*2a90*/  ULDC.64 UR4, c[0x0][0x308] ;  /* 0x0000c20000047ab9 */ /* 0x000fe20000000a00 */
[----:B------:R-:W-:Y:S01]  /*2aa0*/  IMAD.WIDE.U32 R86, R30, UR8, R18 ;  /* 0x000000081e567c25 */ /* 0x000fe2000f8e0012 */
[----:B------:R-:W-:-:S02]  /*2ab0*/  ISETP.GE.AND P2, PT, R226, UR6, PT ;  /* 0x00000006e2007c0c */ /* 0x000fc4000bf46270 */
[----:B------:R-:W-:Y:S01]  /*2ac0*/  ISETP.GE.AND P1, PT, R18, UR6, PT ;  /* 0x0000000612007c0c */ /* 0x000fe2000bf26270 */
[----:B------:R-:W-:Y:S02]  /*2ad0*/  IMAD R3, R76, R13, R0 ;  /* 0x0000000d4c037224 */ /* 0x000fe400078e0200 */
[C---:B------:R-:W-:Y:S01]  /*2ae0*/  IMAD R87, R30.reuse, UR9, R87 ;  /* 0x000000091e577c24 */ /* 0x040fe2000f8e0257 */
[----:B------:R-:W-:Y:S01]  /*2af0*/  SEL R0, RZ, 0x1, P1 ;  /* 0x00000001ff007807 */ /* 0x000fe20000800000 */
[----:B------:R-:W-:Y:S01]  /*2b00*/  IMAD.IADD R89, R89, 0x1, R3 ;  /* 0x0000000159597824 */ /* 0x000fe200078e0203 */
[----:B------:R-:W-:Y:S01]  /*2b10*/  SEL R3, RZ, 0xffffffff, P2 ;  /* 0xffffffffff037807 */ /* 0x000fe20001000000 */
[----:B------:R-:W-:-:S04]  /*2b20*/  IMAD.WIDE.U32 R88, R30, UR4, R88 ;  /* 0x000000041e587c25 */ /* 0x000fc8000f8e0058 */
[----:B------:R-:W-:Y:S01]  /*2b30*/  IMAD R89, R30, UR5, R89 ;  /* 0x000000051e597c24 */ /* 0x000fe2000f8e0259 */
[----:B------:R-:W-:Y:S01]  /*2b40*/  ULDC.64 UR4, c[0x0][0x310] ;  /* 0x0000c40000047ab9 */ /* 0x000fe20000000a00 */
[----:B------:R-:W3:Y:S01]  /*2b50*/  LDL R30, [R1+0x10] ;  /* 0x00001000011e7983 */ /* 0x000ee20000100800 */
[----:B----4-:R-:W-:-:S05]  /*2b60*/  IMAD.SHL.U32 R5, R3, 0x2, RZ ;  /* 0x0000000203057824 */ /* 0x010fca00078e00ff */
[----:B------:R-:W-:Y:S01]  /*2b70*/  LOP3.LUT R6, R5, 0x2, R0, 0xe2, !PT ;  /* 0x0000000205067812 */ /* 0x000fe200078ee200 */
[----:B------:R-:W-:Y:S01]  /*2b80*/  IMAD R8, R32, R12, RZ ;  /* 0x0000000c20087224 */ /* 0x000fe200078e02ff */
[----:B--2---:R-:W-:Y:S02]  /*2b90*/  SHF.R.S32.HI R4, RZ, 0x1f, R27 ;  /* 0x0000001fff047819 */ /* 0x004fe4000001141b */
[----:B------:R-:W-:Y:S02]  /*2ba0*/  SEL R27, R27, RZ, !P0 ;  /* 0x000000ff1b1b7207 */ /* 0x000fe40004000000 */
[----:B------:R-:W-:Y:S02]  /*2bb0*/  SEL R3, R4, RZ, !P0 ;  /* 0x000000ff04037207 */ /* 0x000fe40004000000 */
[----:B------:R-:W-:Y:S01]  /*2bc0*/  ISETP.GE.AND P0, PT, R26, UR6, PT ;  /* 0x000000061a007c0c */ /* 0x000fe2000bf06270 */
[----:B------:R-:W-:Y:S01]  /*2bd0*/  IMAD.WIDE.U32 R88, R27, UR4, R88 ;  /* 0x000000041b587c25 */ /* 0x000fe2000f8e0058 */
[----:B------:R-:W2:Y:S03]  /*2be0*/  LDL R26, [R1+0x24] ;  /* 0x00002400011a7983 */ /* 0x000ea60000100800 */
[----:B------:R-:W-:-:S02]  /*2bf0*/  IMAD R0, R3, UR4, RZ ;  /* 0x0000000403007c24 */ /* 0x000fc4000f8e02ff */
[----:B------:R-:W-:-:S04]  /*2c00*/  IMAD.WIDE.U32 R4, R23, R12, R18 ;  /* 0x0000000c17047225 */ /* 0x000fc800078e0012 */
[----:B------:R-:W-:Y:S01]  /*2c10*/  IMAD R11, R27, UR5, R0 ;  /* 0x000000051b0b7c24 */ /* 0x000fe2000f8e0200 */
[----:B------:R-:W-:Y:S01]  /*2c20*/  ULDC.64 UR4, c[0x0][0x338] ;  /* 0x0000ce0000047ab9 */ /* 0x000fe20000000a00 */
[----:B-1----:R-:W-:Y:S01]  /*2c30*/  IMAD R0, R32, R20, RZ ;  /* 0x0000001420007224 */ /* 0x002fe200078e02ff */
[----:B------:R-:W-:Y:S01]  /*2c40*/  SEL R7, RZ, 0x4, P0 ;  /* 0x00000004ff077807 */ /* 0x000fe20000000000 */
[C---:B------:R-:W-:Y:S02]  /*2c50*/  IMAD R15, R23.reuse, R13, R8 ;  /* 0x0000000d170f7224 */ /* 0x040fe400078e0208 */
[----:B------:R-:W-:Y:S02]  /*2c60*/  IMAD R9, R23, R21, R0 ;  /* 0x0000001517097224 */ /* 0x000fe400078e0200 */
[----:B------:R-:W-:Y:S01]  /*2c70*/  IMAD R8, R3, UR4, RZ ;  /* 0x0000000403087c24 */ /* 0x000fe2000f8e02ff */
[----:B------:R-:W-:Y:S01]  /*2c80*/  IADD3 R3, P0, R88, R4, RZ ;  /* 0x0000000458037210 */ /* 0x000fe20007f1e0ff */
[----:B------:R-:W-:Y:S01]  /*2c90*/  IMAD.IADD R0, R89, 0x1, R11 ;  /* 0x0000000159007824 */ /* 0x000fe200078e020b */
[----:B------:R-:W-:-:S04]  /*2ca0*/  ISETP.GE.AND P1, PT, R226, R33, PT ;  /* 0x00000021e200720c */ /* 0x000fc80003f26270 */
[----:B------:R-:W-:Y:S02]  /*2cb0*/  IADD3.X R4, R0, R5, R15, P0, !PT ;  /* 0x0000000500047210 */ /* 0x000fe400007fe40f */
[----:B------:R-:W-:Y:S02]  /*2cc0*/  ISETP.GE.AND P0, PT, R18, R33, PT ;  /* 0x000000211200720c */ /* 0x000fe40003f06270 */
[----:B------:R-:W-:Y:S02]  /*2cd0*/  LOP3.LUT R35, R6, R7, RZ, 0xfc, !PT ;  /* 0x0000000706237212 */ /* 0x000fe400078efcff */
[C---:B------:R-:W-:Y:S01]  /*2ce0*/  SEL R5, R33.reuse, RZ, P0 ;  /* 0x000000ff21057207 */ /* 0x040fe20000000000 */
[----:B------:R-:W-:Y:S01]  /*2cf0*/  IMAD R6, R32, R28, RZ ;  /* 0x0000001c20067224 */ /* 0x000fe200078e02ff */
[----:B------:R-:W-:Y:S02]  /*2d00*/  SEL R7, R33, RZ, P1 ;  /* 0x000000ff21077207 */ /* 0x000fe40000800000 */
[----:B------:R-:W-:Y:S01]  /*2d10*/  IADD3 R5, R18, R5, RZ ;  /* 0x0000000512057210 */ /* 0x000fe20007ffe0ff */
[----:B------:R-:W-:-:S02]  /*2d20*/  VIADD R10, R23, 0x20 ;  /* 0x00000020170a7836 */ /* 0x000fc40000000000 */
[C---:B------:R-:W-:Y:S02]  /*2d30*/  VIADD R36, R23.reuse, 0x20 ;  /* 0x0000002017247836 */ /* 0x040fe40000000000 */
[----:B------:R-:W-:Y:S01]  /*2d40*/  IMAD R11, R23, R29, R6 ;  /* 0x0000001d170b7224 */ /* 0x000fe200078e0206 */
[----:B------:R-:W-:Y:S01]  /*2d50*/  SHF.R.S32.HI R6, RZ, 0x1f, R5 ;  /* 0x0000001fff067819 */ /* 0x000fe20000011405 */
[----:B------:R-:W-:Y:S01]  /*2d60*/  IMAD.IADD R7, R226, 0x1, R7 ;  /* 0x00000001e2077824 */ /* 0x000fe200078e0207 */
[----:B------:R-:W0:Y:S01]  /*2d70*/  S2R R108, SR_TID.X ;  /* 0x00000000006c7919 */ /* 0x000e220000002100 */
[----:B------:R-:W-:Y:S01]  /*2d80*/  IMAD.SHL.U32 R10, R10, 0x40, RZ ;  /* 0x000000400a0a7824 */ /* 0x000fe200078e00ff */
[----:B------:R-:W-:Y:S01]  /*2d90*/  SHF.L.U32 R36, R36, 0x6, RZ ;  /* 0x0000000624247819 */ /* 0x000fe200000006ff */
[----:B------:R-:W-:Y:S01]  /*2da0*/  IMAD R37, R27, UR5, R8 ;  /* 0x000000051b257c24 */ /* 0x000fe2000f8e0208 */
[----:B------:R-:W-:Y:S01]  /*2db0*/  SHF.R.S32.HI R8, RZ, 0x1f, R7 ;  /* 0x0000001fff087819 */ /* 0x000fe20000011407 */
[----:B------:R-:W-:Y:S01]  /*2dc0*/  IMAD.WIDE.U32 R84, R23, R20, R200 ;  /* 0x0000001417547225 */ /* 0x000fe200078e00c8 */
[----:B------:R-:W-:-:S02]  /*2dd0*/  LEA.HI R90, R6, R5, RZ, 0x3 ;  /* 0x00000005065a7211 */ /* 0x000fc400078f18ff */
[----:B------:R-:W-:Y:S01]  /*2de0*/  LEA.HI R5, R6, R5, RZ, 0x6 ;  /* 0x0000000506057211 */ /* 0x000fe200078f30ff */
[C---:B------:R-:W-:Y:S01]  /*2df0*/  IMAD.WIDE.U32 R82, R23.reuse, R20, R18 ;  /* 0x0000001417527225 */ /* 0x040fe200078e0012 */
[----:B------:R-:W-:Y:S02]  /*2e00*/  LOP3.LUT R10, R10, 0x1c0, RZ, 0xc0, !PT ;  /* 0x000001c00a0a7812 */ /* 0x000fe400078ec0ff */
[----:B------:R-:W-:Y:S01]  /*2e10*/  LOP3.LUT R36, R36, 0x1c0, RZ, 0xc0, !PT ;  /* 0x000001c024247812 */ /* 0x000fe200078ec0ff */
[----:B------:R-:W-:Y:S01]  /*2e20*/  IMAD.SHL.U32 R34, R23, 0x40, RZ ;  /* 0x0000004017227824 */ /* 0x000fe200078e00ff */
[CC--:B------:R-:W-:Y:S01]  /*2e30*/  LEA.HI R92, R8.reuse, R7.reuse, RZ, 0x3 ;  /* 0x00000007085c7211 */ /* 0x0c0fe200078f18ff */
[----:B------:R-:W-:Y:S02]  /*2e40*/  IMAD.IADD R85, R85, 0x1, R9 ;  /* 0x0000000155557824 */ /* 0x000fe400078e0209 */
[----:B------:R-:W-:Y:S01]  /*2e50*/  IMAD.IADD R83, R9, 0x1, R83 ;  /* 0x0000000109537824 */ /* 0x000fe200078e0253 */
[----:B------:R-:W-:Y:S01]  /*2e60*/  LEA.HI R9, R8, R7, RZ, 0x6 ;  /* 0x0000000708097211 */ /* 0x000fe200078f30ff */
[----:B------:R-:W-:Y:S01]  /*2e70*/  IMAD.WIDE.U32 R80, R23, R28, R200 ;  /* 0x0000001c17507225 */ /* 0x000fe200078e00c8 */
[----:B------:R-:W-:-:S02]  /*2e80*/  LOP3.LUT R8, R10, 0x38, R90, 0xf8, !PT ;  /* 0x000000380a087812 */ /* 0x000fc400078ef85a */
[----:B------:R-:W-:Y:S01]  /*2e90*/  SHF.R.U32.HI R36, RZ, 0x3, R36 ;  /* 0x00000003ff247819 */ /* 0x000fe20000011624 */
[----:B------:R-:W-:Y:S01]  /*2ea0*/  IMAD.WIDE.U32 R78, R23, R28, R18 ;  /* 0x0000001c174e7225 */ /* 0x000fe200078e0012 */
[----:B------:R-:W-:-:S03]  /*2eb0*/  LOP3.LUT R34, R34, 0x1c0, RZ, 0xc0, !PT ;  /* 0x000001c022227812 */ /* 0x000fc600078ec0ff */
[----:B------:R-:W-:Y:S01]  /*2ec0*/  IMAD.SHL.U32 R6, R5, 0x40, RZ ;  /* 0x0000004005067824 */ /* 0x000fe200078e00ff */
[----:B------:R-:W-:Y:S01]  /*2ed0*/  LOP3.LUT R5, R90, 0x38, RZ, 0xc0, !PT ;  /* 0x000000385a057812 */ /* 0x000fe200078ec0ff */
[----:B------:R-:W-:Y:S01]  /*2ee0*/  IMAD.SHL.U32 R38, R23, 0x40, RZ ;  /* 0x0000004017267824 */ /* 0x000fe200078e00ff */
[----:B------:R-:W-:Y:S01]  /*2ef0*/  LOP3.LUT R7, R92, 0x38, RZ, 0xc0, !PT ;  /* 0x000000385c077812 */ /* 0x000fe200078ec0ff */
[----:B------:R-:W-:Y:S01]  /*2f00*/  IMAD.IADD R81, R81, 0x1, R11 ;  /* 0x0000000151517824 */ /* 0x000fe200078e020b */
[----:B------:R-:W-:Y:S01]  /*2f10*/  SHF.R.U32.HI R34, RZ, 0x3, R34 ;  /* 0x00000003ff227819 */ /* 0x000fe20000011622 */
[----:B------:R-:W-:Y:S01]  /*2f20*/  IMAD.IADD R79, R11, 0x1, R79 ;  /* 0x000000010b4f7824 */ /* 0x000fe200078e024f */
[----:B------:R-:W-:Y:S01]  /*2f30*/  LOP3.LUT R5, R5, 0x1c0, R38, 0xf8, !PT ;  /* 0x000001c005057812 */ /* 0x000fe200078ef826 */
[----:B------:R-:W-:Y:S01]  /*2f40*/  IMAD.SHL.U32 R9, R9, 0x40, RZ ;  /* 0x0000004009097824 */ /* 0x000fe200078e00ff */
[----:B------:R-:W-:Y:S02]  /*2f50*/  LOP3.LUT R11, R8, R36, RZ, 0x3c, !PT ;  /* 0x00000024080b7212 */ /* 0x000fe400078e3cff */
[----:B---3--:R-:W-:Y:S01]  /*2f60*/  ISETP.GE.AND P2, PT, R30, UR6, PT ;  /* 0x000000061e007c0c */ /* 0x008fe2000bf46270 */
[----:B------:R-:W-:Y:S01]  /*2f70*/  VIADD R30, R23, 0x20 ;  /* 0x00000020171e7836 */ /* 0x000fe20000000000 */
[----:B------:R-:W-:-:S02]  /*2f80*/  LOP3.LUT R10, R10, 0x38, R92, 0xf8, !PT ;  /* 0x000000380a0a7812 */ /* 0x000fc400078ef85c */
[----:B------:R-:W-:Y:S01]  /*2f90*/  LOP3.LUT R8, R7, 0x1c0, R38, 0xf8, !PT ;  /* 0x000001c007087812 */ /* 0x000fe200078ef826 */
[----:B------:R-:W-:Y:S01]  /*2fa0*/  IMAD.WIDE.U32 R86, R27, UR4, R86 ;  /* 0x000000041b567c25 */ /* 0x000fe2000f8e0056 */
[----:B------:R-:W-:Y:S02]  /*2fb0*/  LOP3.LUT R6, R6, 0xfffff000, RZ, 0xc0, !PT ;  /* 0xfffff00006067812 */ /* 0x000fe400078ec0ff */
[----:B------:R-:W-:Y:S02]  /*2fc0*/  LOP3.LUT R7, R5, R34, RZ, 0x3c, !PT ;  /* 0x0000002205077212 */ /* 0x000fe400078e3cff */
[----:B------:R-:W-:Y:S02]  /*2fd0*/  LOP3.LUT R9, R9, 0xfffff000, RZ, 0xc0, !PT ;  /* 0xfffff00009097812 */ /* 0x000fe400078ec0ff */
[----:B------:R-:W-:Y:S02]  /*2fe0*/  LOP3.LUT R10, R10, R36, RZ, 0x3c, !PT ;  /* 0x000000240a0a7212 */ /* 0x000fe400078e3cff */
[----:B------:R-:W-:-:S02]  /*2ff0*/  LOP3.LUT R8, R8, R34, RZ, 0x3c, !PT ;  /* 0x0000002208087212 */ /* 0x000fc400078e3cff */
[----:B-----5:R-:W-:Y:S02]  /*3000*/  SHF.R.S32.HI R27, RZ, 0x1f, R101 ;  /* 0x0000001fff1b7819 */ /* 0x020fe40000011465 */
[----:B------:R-:W-:Y:S02]  /*3010*/  SHF.R.S32.HI R102, RZ, 0x1f, R30 ;  /* 0x0000001fff667819 */ /* 0x000fe4000001141e */
[----:B------:R-:W-:Y:S02]  /*3020*/  SEL R30, RZ, 0x8, P2 ;  /* 0x00000008ff1e7807 */ /* 0x000fe40001000000 */
[----:B------:R-:W-:Y:S02]  /*3030*/  IADD3 R8, R8, R9, R14 ;  /* 0x0000000908087210 */ /* 0x000fe40007ffe00e */
[----:B------:R-:W-:Y:S02]  /*3040*/  LOP3.LUT R95, R35, R30, RZ, 0xfc, !PT ;  /* 0x0000001e235f7212 */ /* 0x000fe400078efcff */
[----:B------:R-:W-:-:S02]  /*3050*/  IADD3 R76, P3, R23, R76, RZ ;  /* 0x0000004c174c7210 */ /* 0x000fc40007f7e0ff */
[----:B------:R-:W-:Y:S01]  /*3060*/  LOP3.LUT R30, R35, 0x1, RZ, 0xc0, !PT ;  /* 0x00000001231e7812 */ /* 0x000fe200078ec0ff */
[CC--:B------:R-:W-:Y:S01]  /*3070*/  IMAD.WIDE.U32 R84, R101.reuse, R20.reuse, R84 ;  /* 0x0000001465547225 */ /* 0x0c0fe200078e0054 */
[----:B------:R-:W-:Y:S02]  /*3080*/  SHF.R.S32.HI R35, RZ, 0x3, R90 ;  /* 0x00000003ff237819 */ /* 0x000fe4000001145a */
[----:B------:R-:W-:Y:S01]  /*3090*/  SHF.R.S32.HI R91, RZ, 0x3, R92 ;  /* 0x00000003ff5b7819 */ /* 0x000fe2000001145c */
[C---:B------:R-:W-:Y:S01]  /*30a0*/  IMAD.WIDE.U32 R82, R101.reuse, R20, R82 ;  /* 0x0000001465527225 */ /* 0x040fe200078e0052 */
[----:B------:R-:W-:Y:S02]  /*30b0*/  LOP3.LUT R90, R90, 0xfffffff8, RZ, 0xc0, !PT ;  /* 0xfffffff85a5a7812 */ /* 0x000fe400078ec0ff */
[----:B------:R-:W-:Y:S01]  /*30c0*/  LOP3.LUT R92, R92, 0xfffffff8, RZ, 0xc0, !PT ;  /* 0xfffffff85c5c7812 */ /* 0x000fe200078ec0ff */
[----:B------:R-:W-:Y:S01]  /*30d0*/  IMAD.WIDE.U32 R80, R101, R28, R80 ;  /* 0x0000001c65507225 */ /* 0x000fe200078e0050 */
[----:B------:R-:W-:-:S03]  /*30e0*/  LOP3.LUT R93, R95, 0x2, RZ, 0xc0, !PT ;  /* 0x000000025f5d7812 */ /* 0x000fc600078ec0ff */
[----:B------:R-:W-:Y:S01]  /*30f0*/  IMAD.WIDE.U32 R78, R101, R28, R78 ;  /* 0x0000001c654e7225 */ /* 0x000fe200078e004e */
[C---:B------:R-:W-:Y:S02]  /*3100*/  LOP3.LUT R94, R95.reuse, 0x4, RZ, 0xc0, !PT ;  /* 0x000000045f5e7812 */ /* 0x040fe400078ec0ff */
[----:B0-----:R-:W-:Y:S01]  /*3110*/  LEA.HI R108, R108, 0x8, RZ, 0x19 ;  /* 0x000000086c6c7811 */ /* 0x001fe200078fc8ff */
[----:B------:R-:W-:Y:S01]  /*3120*/  IMAD.SHL.U32 R15, R20, 0x40, RZ ;  /* 0x00000040140f7824 */ /* 0x000fe200078e00ff */
[----:B------:R-:W-:Y:S01]  /*3130*/  LOP3.LUT R95, R95, 0x8, RZ, 0xc0, !PT ;  /* 0x000000085f5f7812 */ /* 0x000fe200078ec0ff */
[----:B------:R-:W-:Y:S01]  /*3140*/  IMAD.X R77, R32, 0x1, R31, P3 ;  /* 0x00000001204d7824 */ /* 0x000fe200018e061f */
[----:B------:R-:W-:Y:S01]  /*3150*/  SHF.R.S32.HI R96, RZ, 0x1f, R90 ;  /* 0x0000001fff607819 */ /* 0x000fe2000001145a */
[----:B------:R-:W-:Y:S01]  /*3160*/  IMAD.IADD R98, R87, 0x1, R37 ;  /* 0x0000000157627824 */ /* 0x000fe200078e0225 */
[----:B------:R-:W-:Y:S02]  /*3170*/  SHF.R.S32.HI R97, RZ, 0x1f, R92 ;  /* 0x0000001fff617819 */ /* 0x000fe4000001145c */
[----:B--2---:R-:W-:-:S02]  /*3180*/  IADD3 R5, R11, R6, R26 ;  /* 0x000000060b057210 */ /* 0x004fc40007ffe01a */
[----:B------:R-:W-:Y:S01]  /*3190*/  IADD3 R6, R7, R6, R14 ;  /* 0x0000000607067210 */ /* 0x000fe20007ffe00e */
[C---:B------:R-:W-:Y:S01]  /*31a0*/  IMAD R14, R27.reuse, R20, RZ ;  /* 0x000000141b0e7224 */ /* 0x040fe200078e02ff */
[----:B------:R-:W-:Y:S01]  /*31b0*/  IADD3 R7, R10, R9, R26 ;  /* 0x000000090a077210 */ /* 0x000fe20007ffe01a */
[----:B------:R-:W-:Y:S01]  /*31c0*/  IMAD R26, R27, R28, RZ ;  /* 0x0000001c1b1a7224 */ /* 0x000fe200078e02ff */
[C-C-:B------:R-:W-:Y:S01]  /*31d0*/  SHF.L.U64.HI R9, R12.reuse, 0x6, R13.reuse ;  /* 0x000000060c097819 */ /* 0x140fe2000001020d */
[C---:B------:R-:W-:Y:S01]  /*31e0*/  IMAD R39, R101.reuse, R21, R14 ;  /* 0x0000001565277224 */ /* 0x040fe200078e020e */
[----:B------:R-:W-:Y:S01]  /*31f0*/  SHF.L.U64.HI R10, R12, 0x5, R13 ;  /* 0x000000050c0a7819 */ /* 0x000fe2000001020d */
[----:B------:R-:W-:Y:S01]  /*3200*/  IMAD R41, R101, R29, R26 ;  /* 0x0000001d65297224 */ /* 0x000fe200078e021a */
[C-C-:B------:R-:W-:Y:S02]  /*3210*/  SHF.L.U64.HI R13, R20.reuse, 0x6, R21.reuse ;  /* 0x00000006140d7819 */ /* 0x140fe40000010215 */
[----:B------:R-:W-:Y:S01]  /*3220*/  SHF.L.U64.HI R14, R20, 0x5, R21 ;  /* 0x00000005140e7819 */ /* 0x000fe20000010215 */
[----:B------:R-:W-:Y:S01]  /*3230*/  IMAD.SHL.U32 R11, R12, 0x40, RZ ;  /* 0x000000400c0b7824 */ /* 0x000fe200078e00ff */
[C-C-:B------:R-:W-:Y:S01]  /*3240*/  SHF.L.U64.HI R21, R28.reuse, 0x6, R29.reuse ;  /* 0x000000061c157819 */ /* 0x140fe2000001021d */
[C---:B------:R-:W-:Y:S01]  /*3250*/  IMAD.SHL.U32 R27, R28.reuse, 0x40, RZ ;  /* 0x000000401c1b7824 */ /* 0x040fe200078e00ff */
[----:B------:R-:W-:Y:S01]  /*3260*/  SHF.L.U64.HI R26, R28, 0x5, R29 ;  /* 0x000000051c1a7819 */ /* 0x000fe2000001021d */
[----:B------:R-:W-:Y:S01]  /*3270*/  IMAD.SHL.U32 R12, R12, 0x20, RZ ;  /* 0x000000200c0c7824 */ /* 0x000fe200078e00ff */
[----:B------:R-:W-:Y:S01]  /*3280*/  SHF.L.U32 R29, R33, 0x1, RZ ;  /* 0x00000001211d7819 */ /* 0x000fe200000006ff */
[----:B------:R-:W-:-:S02]  /*3290*/  IMAD.SHL.U32 R20, R20, 0x20, RZ ;  /* 0x0000002014147824 */ /* 0x000fc400078e00ff */
[----:B------:R-:W-:Y:S02]  /*32a0*/  IMAD.SHL.U32 R28, R28, 0x20, RZ ;  /* 0x000000201c1c7824 */ /* 0x000fe400078e00ff */
[----:B------:R-:W-:Y:S02]  /*32b0*/  IMAD.IADD R31, R85, 0x1, R39 ;  /* 0x00000001551f7824 */ /* 0x000fe400078e0227 */
[----:B------:R-:W-:Y:S02]  /*32c0*/  IMAD.IADD R32, R39, 0x1, R83 ;  /* 0x0000000127207824 */ /* 0x000fe400078e0253 */
[----:B------:R-:W-:Y:S02]  /*32d0*/  IMAD.IADD R33, R81, 0x1, R41 ;  /* 0x0000000151217824 */ /* 0x000fe400078e0229 */
[----:B------:R-:W-:-:S07]  /*32e0*/  IMAD.IADD R34, R41, 0x1, R79 ;  /* 0x0000000129227824 */ /* 0x000fce00078e024f */
.L_x_1620:
[----:B------:R-:W2:Y:S01]  /*32f0*/  LDL R41, [R1+0x3c] ;  /* 0x00003c0001297983 */ /* 0x000ea20000100800 */
[----:B------:R-:W0:Y:S01]  /*3300*/  LDC R116, c[0x0][0x3f4] ;  /* 0x0000fd00ff747b82 */ /* 0x000e220000000800 */
[----:B------:R-:W-:Y:S01]  /*3310*/  VIADD R40, R25, 0xffffffff ;  /* 0xffffffff19287836 */ /* 0x000fe20000000000 */
[----:B------:R-:W-:Y:S05]  /*3320*/  YIELD ;  /* 0x0000000000007946 */ /* 0x000fea0003800000 */
[----:B------:R-:W-:Y:S01]  /*3330*/  SHF.R.S32.HI R109, RZ, 0x1f, R40 ;  /* 0x0000001fff6d7819 */ /* 0x000fe20000011428 */
[----:B------:R-:W1:Y:S01]  /*3340*/  LDC.64 R106, c[0x0][0x2e8] ;  /* 0x0000ba00ff6a7b82 */ /* 0x000e620000000a00 */
[-C--:B------:R-:W-:Y:S01]  /*3350*/  IMAD R36, R9, R40.reuse, RZ ;  /* 0x0000002809247224 */ /* 0x080fe200078e02ff */
[----:B------:R-:W-:Y:S01]  /*3360*/  BSSY B0, `(.L_x_1545) ;  /* 0x000053f000007945 */ /* 0x000fe20003800000 */
[----:B------:R-:W-:-:S04]  /*3370*/  IMAD.WIDE.U32 R110, R11, R40, RZ ;  /* 0x000000280b6e7225 */ /* 0x000fc800078e00ff */
[----:B------:R-:W-:Y:S01]  /*3380*/  IMAD R39, R109, R11, R36 ;  /* 0x0000000b6d277224 */ /* 0x000fe200078e0224 */
[CC--:B------:R-:W-:Y:S02]  /*3390*/  IADD3 R37, P2, R3.reuse, R110.reuse, RZ ;  /* 0x0000006e03257210 */ /* 0x0c0fe40007f5e0ff */
[----:B------:R-:W-:Y:S01]  /*33a0*/  IADD3 R25, P4, P5, R3, R110, R12 ;  /* 0x0000006e03197210 */ /* 0x000fe20007d9e00c */
[----:B------:R-:W-:-:S05]  /*33b0*/  IMAD.IADD R72, R111, 0x1, R39 ;  /* 0x000000016f487824 */ /* 0x000fca00078e0227 */
[----:B------:R-:W-:Y:S02]  /*33c0*/  IADD3.X R38, R72, R4, RZ, P2, !PT ;  /* 0x0000000448267210 */ /* 0x000fe400017fe4ff */
[----:B0-----:R-:W-:Y:S02]  /*33d0*/  ISETP.GE.AND P2, PT, R116, 0x1, PT ;  /* 0x000000017400780c */ /* 0x001fe40003f46270 */
[----:B------:R-:W-:Y:S02]  /*33e0*/  IADD3.X R36, R4, R72, R10, P4, P5 ;  /* 0x0000004804247210 */ /* 0x000fe400027ea40a */
[-C--:B-1----:R-:W-:Y:S02]  /*33f0*/  LEA R50, P3, R37, R106.reuse, 0x1 ;  /* 0x0000006a25327211 */ /* 0x082fe400078608ff */
[----:B------:R-:W-:Y:S02]  /*3400*/  LEA R48, P6, R25, R106, 0x1 ;  /* 0x0000006a19307211 */ /* 0x000fe400078c08ff */
[----:B------:R-:W-:-:S02]  /*3410*/  LEA.HI.X R51, R37, R107, R38, 0x1, P3 ;  /* 0x0000006b25337211 */ /* 0x000fc400018f0c26 */
[----:B------:R-:W-:Y:S02]  /*3420*/  ISETP.GT.AND P3, PT, R40, R24, PT ;  /* 0x000000182800720c */ /* 0x000fe40003f64270 */
[----:B------:R-:W-:Y:S01]  /*3430*/  LEA.HI.X R49, R25, R107, R36, 0x1, P6 ;  /* 0x0000006b19317211 */ /* 0x000fe200030f0c24 */
[----:B------:R-:W-:Y:S01]  /*3440*/  IMAD.MOV.U32 R25, RZ, RZ, R40 ;  /* 0x000000ffff197224 */ /* 0x000fe200078e0028 */
[----:B------:R-:W-:Y:S01]  /*3450*/  P2R R100, PR, RZ, 0x8 ;  /* 0x00000008ff647803 */ /* 0x000fe20000000000 */
[----:B--2---:R-:W-:-:S04]  /*3460*/  IMAD R103, R17, 0x4000, R41 ;  /* 0x0000400011677824 */ /* 0x004fc800078e0229 */
[----:B------:R-:W-:Y:S01]  /*3470*/  IMAD R103, R103, 0x2, R16 ;  /* 0x0000000267677824 */ /* 0x000fe200078e0210 */
[----:B------:R-:W-:Y:S06]  /*3480*/  @!P2 BRA `(.L_x_1546) ;  /* 0x0000004c00f4a947 */ /* 0x000fec0003800000 */
[----:B------:R-:W-:Y:S01]  /*3490*/  ULDC.U8 UR4, c[0x0][0x410] ;  /* 0x0001040000047ab9 */ /* 0x000fe20000000000 */
[-C--:B------:R-:W-:Y:S01]  /*34a0*/  IMAD R36, R13, R40.reuse, RZ ;  /* 0x000000280d247224 */ /* 0x080fe200078e02ff */
[----:B------:R-:W-:Y:S01]  /*34b0*/  ISETP.NE.AND P2, PT, RZ, UR4, PT ;  /* 0x00000004ff007c0c */ /* 0x000fe2000bf45270 */
[-C--:B------:R-:W-:Y:S02]  /*34c0*/  IMAD R38, R21, R40.reuse, RZ ;  /* 0x0000002815267224 */ /* 0x080fe400078e02ff */
[----:B------:R-:W-:Y:S02]  /*34d0*/  IMAD R99, R109, R15, R36 ;  /* 0x0000000f6d637224 */ /* 0x000fe400078e0224 */
[----:B------:R-:W-:Y:S02]  /*34e0*/  IMAD R105, R25, -0x40, R2 ;  /* 0xffffffc019697824 */ /* 0x000fe400078e0202 */
[----:B------:R-:W-:Y:S02]  /*34f0*/  IMAD R109, R109, R27, R38 ;  /* 0x0000001b6d6d7224 */ /* 0x000fe400078e0226 */
[----:B------:R-:W-:Y:S01]  /*3500*/  IMAD.WIDE.U32 R70, R15, R40, RZ ;  /* 0x000000280f467225 */ /* 0x000fe200078e00ff */
[----:B------:R-:W-:-:S03]  /*3510*/  VIMNMX R105, R105, 0x40, PT ;  /* 0x0000004069697848 */ /* 0x000fc60003fe0100 */
[----:B------:R-:W-:-:S04]  /*3520*/  IMAD.WIDE.U32 R68, R27, R40, RZ ;  /* 0x000000281b447225 */ /* 0x000fc800078e00ff */
[----:B------:R-:W-:Y:S02]  /*3530*/  IMAD.IADD R99, R71, 0x1, R99 ;  /* 0x0000000147637824 */ /* 0x000fe400078e0263 */
        /* <DEDUP_REMOVED lines=16> */
[----:B------:R-:W-:Y:S02]  /*3640*/  IADD3 R39, P4, R80, R68, RZ ;  /* 0x0000004450277210 */ /* 0x000fe40007f9e0ff */
[----:B------:R-:W-:Y:S02]  /*3650*/  CS2R R106, SRZ ;  /* 0x00000000006a7805 */ /* 0x000fe4000001ff00 */
[-C--:B------:R-:W-:Y:S01]  /*3660*/  ISETP.GE.AND P5, PT, R200, R116.reuse, PT ;  /* 0x00000074c800720c */ /* 0x080fe20003fa6270 */
[----:B------:R-:W-:Y:S01]  /*3670*/  IMAD.X R38, R99, 0x1, R31, P2 ;  /* 0x0000000163267824 */ /* 0x000fe200010e061f */
[----:B------:R-:W-:Y:S01]  /*3680*/  LEA R36, P2, R37, UR4, 0x1 ;  /* 0x0000000425247c11 */ /* 0x000fe2000f8408ff */
[----:B------:R-:W-:Y:S01]  /*3690*/  IMAD.X R42, R109, 0x1, R33, P4 ;  /* 0x000000016d2a7824 */ /* 0x000fe200020e0621 */
[----:B------:R-:W-:Y:S01]  /*36a0*/  CS2R R110, SRZ ;  /* 0x00000000006e7805 */ /* 0x000fe2000001ff00 */
[----:B------:R-:W-:Y:S01]  /*36b0*/  ULDC.64 UR6, c[0x0][0x208] ;  /* 0x0000820000067ab9 */ /* 0x000fe20000000a00 */
[----:B------:R-:W-:Y:S01]  /*36c0*/  LEA.HI.X R37, R37, UR5, R38, 0x1, P2 ;  /* 0x0000000525257c11 */ /* 0x000fe200090f0c26 */
[----:B------:R-:W-:Y:S01]  /*36d0*/  ULDC.64 UR4, c[0x0][0x400] ;  /* 0x0001000000047ab9 */ /* 0x000fe20000000a00 */
[----:B------:R-:W-:-:S02]  /*36e0*/  ISETP.GE.AND P4, PT, R234, R116, PT ;  /* 0x00000074ea00720c */ /* 0x000fc40003f86270 */
[----:B------:R-:W-:-:S03]  /*36f0*/  LEA R38, P2, R39, UR4, 0x1 ;  /* 0x0000000427267c11 */ /* 0x000fc6000f8408ff */
[----:B------:R0:W5:Y:S01]  /*3700*/  @!P5 LDG.E.64 R106, desc[UR6][R36.64] ;  /* 0x00000006246ad981 */ /* 0x000162000c1e1b00 */
[----:B------:R-:W-:Y:S02]  /*3710*/  LEA.HI.X R39, R39, UR5, R42, 0x1, P2 ;  /* 0x0000000527277c11 */ /* 0x000fe400090f0c2a */
[----:B------:R-:W-:-:S03]  /*3720*/  ISETP.GE.AND P2, PT, R233, R116, PT ;  /* 0x00000074e900720c */ /* 0x000fc60003f46270 */
[----:B------:R0:W5:Y:S01]  /*3730*/  @!P5 LDG.E.64 R110, desc[UR6][R38.64] ;  /* 0x00000006266ed981 */ /* 0x000162000c1e1b00 */
[----:B------:R-:W-:Y:S02]  /*3740*/  ISETP.GE.AND P5, PT, R235, R116, PT ;  /* 0x00000074eb00720c */ /* 0x000fe40003fa6270 */
[----:B------:R-:W-:Y:S02]  /*3750*/  CS2R R72, SRZ ;  /* 0x0000000000487805 */ /* 0x000fe4000001ff00 */
[----:B------:R-:W-:Y:S02]  /*3760*/  CS2R R64, SRZ ;  /* 0x0000000000407805 */ /* 0x000fe4000001ff00 */
[----:B------:R-:W-:Y:S02]  /*3770*/  CS2R R60, SRZ ;  /* 0x00000000003c7805 */ /* 0x000fe4000001ff00 */
[----:B------:R-:W-:Y:S02]  /*3780*/  CS2R R74, SRZ ;  /* 0x00000000004a7805 */ /* 0x000fe4000001ff00 */
[----:B------:R-:W-:-:S02]  /*3790*/  CS2R R66, SRZ ;  /* 0x0000000000427805 */ /* 0x000fc4000001ff00 */
[----:B------:R-:W-:Y:S01]  /*37a0*/  CS2R R62, SRZ ;  /* 0x00000000003e7805 */ /* 0x000fe2000001ff00 */
[----:B------:R0:W5:Y:S04]  /*37b0*/  @!P4 LDG.E.64 R72, desc[UR6][R36.64+0x40] ;  /* 0x000040062448c981 */ /* 0x000168000c1e1b00 */
[----:B------:R0:W5:Y:S04]  /*37c0*/  @!P2 LDG.E.64 R64, desc[UR6][R36.64+0x80] ;  /* 0x000080062440a981 */ /* 0x000168000c1e1b00 */
[----:B------:R0:W5:Y:S04]  /*37d0*/  @!P5 LDG.E.64 R60, desc[UR6][R36.64+0xc0] ;  /* 0x0000c006243cd981 */ /* 0x000168000c1e1b00 */
[----:B------:R0:W5:Y:S04]  /*37e0*/  @!P4 LDG.E.64 R74, desc[UR6][R38.64+0x40] ;  /* 0x00004006264ac981 */ /* 0x000168000c1e1b00 */
[----:B------:R0:W5:Y:S04]  /*37f0*/  @!P2 LDG.E.64 R66, desc[UR6][R38.64+0x80] ;  /* 0x000080062642a981 */ /* 0x000168000c1e1b00 */
[----:B------:R0:W5:Y:S02]  /*3800*/  @!P5 LDG.E.64 R62, desc[UR6][R38.64+0xc0] ;  /* 0x0000c006263ed981 */ /* 0x000164000c1e1b00 */
.L_x_1549:
[----:B------:R-:W-:Y:S05]  /*3810*/  BSYNC B1 ;  /* 0x0000000000017941 */ /* 0x000fea0003800000 */
.L_x_1548:
[----:B0-----:R-:W-:Y:S01]  /*3820*/  VIADD R36, R23, 0x20 ;  /* 0x0000002017247836 */ /* 0x001fe20000000000 */
[----:B------:R-:W-:Y:S01]  /*3830*/  BSSY B1, `(.L_x_1550) ;  /* 0x0000029000017945 */ /* 0x000fe20003800000 */
[----:B------:R-:W-:Y:S02]  /*3840*/  CS2R R44, SRZ ;  /* 0x00000000002c7805 */ /* 0x000fe4000001ff00 */
[----:B------:R-:W-:Y:S02]  /*3850*/  CS2R R52, SRZ ;  /* 0x0000000000347805 */ /* 0x000fe4000001ff00 */
[----:B------:R-:W-:Y:S02]  /*3860*/  CS2R R56, SRZ ;  /* 0x0000000000387805 */ /* 0x000fe4000001ff00 */
[----:B------:R-:W-:Y:S02]  /*3870*/  ISETP.GE.AND P4, PT, R36, R105, PT ;  /* 0x000000692400720c */ /* 0x000fe40003f86270 */
[----:B------:R-:W-:-:S02]  /*3880*/  CS2R R42, SRZ ;  /* 0x00000000002a7805 */ /* 0x000fc4000001ff00 */
[----:B------:R-:W-:Y:S02]  /*3890*/  CS2R R46, SRZ ;  /* 0x00000000002e7805 */ /* 0x000fe4000001ff00 */
[----:B------:R-:W-:Y:S02]  /*38a0*/  CS2R R54, SRZ ;  /* 0x0000000000367805 */ /* 0x000fe4000001ff00 */
[----:B------:R-:W-:-:S05]  /*38b0*/  CS2R R58, SRZ ;  /* 0x00000000003a7805 */ /* 0x000fca000001ff00 */
[----:B------:R-:W-:Y:S05]  /*38c0*/  @P4 BRA `(.L_x_1551) ;  /* 0x00000000007c4947 */ /* 0x000fea0003800000 */
[----:B------:R-:W-:Y:S01]  /*38d0*/  IADD3 R70, P2, P5, R84, R70, R20 ;  /* 0x0000004654467210 */ /* 0x000fe20007d5e014 */
[----:B------:R-:W-:Y:S01]  /*38e0*/  ULDC.64 UR4, c[0x0][0x3e8] ;  /* 0x0000fa0000047ab9 */ /* 0x000fe20000000a00 */
[----:B------:R-:W-:Y:S01]  /*38f0*/  ULDC.64 UR6, c[0x0][0x400] ;  /* 0x0001000000067ab9 */ /* 0x000fe20000000a00 */
[----:B------:R-:W-:Y:S02]  /*3900*/  CS2R R56, SRZ ;  /* 0x0000000000387805 */ /* 0x000fe4000001ff00 */
[----:B------:R-:W-:Y:S02]  /*3910*/  IADD3.X R99, R31, R99, R14, P2, P5 ;  /* 0x000000631f637210 */ /* 0x000fe400017ea40e */
[----:B------:R-:W-:Y:S02]  /*3920*/  CS2R R52, SRZ ;  /* 0x0000000000347805 */ /* 0x000fe4000001ff00 */
[----:B------:R-:W-:Y:S02]  /*3930*/  IADD3 R68, P2, P5, R80, R68, R28 ;  /* 0x0000004450447210 */ /* 0x000fe40007d5e01c */
[----:B------:R-:W-:-:S02]  /*3940*/  CS2R R58, SRZ ;  /* 0x00000000003a7805 */ /* 0x000fc4000001ff00 */
[----:B------:R-:W-:Y:S01]  /*3950*/  CS2R R54, SRZ ;  /* 0x0000000000367805 */ /* 0x000fe2000001ff00 */
[----:B------:R-:W-:Y:S01]  /*3960*/  ULDC.64 UR8, c[0x0][0x208] ;  /* 0x0000820000087ab9 */ /* 0x000fe20000000a00 */
[----:B------:R-:W-:Y:S02]  /*3970*/  IADD3.X R109, R33, R109, R26, P2, P5 ;  /* 0x0000006d216d7210 */ /* 0x000fe400017ea41a */
[----:B------:R-:W-:Y:S02]  /*3980*/  LEA R36, P2, R70, UR4, 0x1 ;  /* 0x0000000446247c11 */ /* 0x000fe4000f8408ff */
[----:B------:R-:W-:Y:S02]  /*3990*/  LEA R38, P5, R68, UR6, 0x1 ;  /* 0x0000000644267c11 */ /* 0x000fe4000f8a08ff */
[----:B------:R-:W-:Y:S02]  /*39a0*/  LEA.HI.X R37, R70, UR5, R99, 0x1, P2 ;  /* 0x0000000546257c11 */ /* 0x000fe400090f0c63 */
[----:B------:R-:W-:-:S02]  /*39b0*/  LEA.HI.X R39, R68, UR7, R109, 0x1, P5 ;  /* 0x0000000744277c11 */ /* 0x000fc4000a8f0c6d */
[-C--:B------:R-:W-:Y:S02]  /*39c0*/  ISETP.GE.AND P2, PT, R200, R116.reuse, PT ;  /* 0x00000074c800720c */ /* 0x080fe40003f46270 */
[----:B------:R-:W-:Y:S02]  /*39d0*/  ISETP.GE.AND P5, PT, R234, R116, PT ;  /* 0x00000074ea00720c */ /* 0x000fe40003fa6270 */
[----:B------:R-:W-:Y:S02]  /*39e0*/  CS2R R44, SRZ ;  /* 0x00000000002c7805 */ /* 0x000fe4000001ff00 */
[----:B------:R-:W-:Y:S02]  /*39f0*/  CS2R R40, SRZ ;  /* 0x0000000000287805 */ /* 0x000fe4000001ff00 */
[----:B------:R-:W-:-:S05]  /*3a00*/  CS2R R46, SRZ ;  /* 0x00000000002e7805 */ /* 0x000fca000001ff00 */
[----:B------:R0:W5:Y:S04]  /*3a10*/  @!P2 LDG.E.64 R56, desc[UR8][R36.64] ;  /* 0x000000082438a981 */ /* 0x000168000c1e1b00 */
[----:B------:R0:W5:Y:S01]  /*3a20*/  @!P2 LDG.E.64 R58, desc[UR8][R38.64] ;  /* 0x00000008263aa981 */ /* 0x000162000c1e1b00 */
[----:B------:R-:W-:-:S03]  /*3a30*/  ISETP.GE.AND P2, PT, R233, R116, PT ;  /* 0x00000074e900720c */ /* 0x000fc60003f46270 */
[----:B------:R0:W5:Y:S04]  /*3a40*/  @!P5 LDG.E.64 R52, desc[UR8][R36.64+0x40] ;  /* 0x000040082434d981 */ /* 0x000168000c1e1b00 */
[----:B------:R0:W5:Y:S01]  /*3a50*/  @!P5 LDG.E.64 R54, desc[UR8][R38.64+0x40] ;  /* 0x000040082636d981 */ /* 0x000162000c1e1b00 */
[----:B------:R-:W-:Y:S02]  /*3a60*/  ISETP.GE.AND P5, PT, R235, R116, PT ;  /* 0x00000074eb00720c */ /* 0x000fe40003fa6270 */
[----:B------:R-:W-:-:S03]  /*3a70*/  CS2R R42, SRZ ;  /* 0x00000000002a7805 */ /* 0x000fc6000001ff00 */
[----:B------:R0:W5:Y:S04]  /*3a80*/  @!P2 LDG.E.64 R44, desc[UR8][R36.64+0x80] ;  /* 0x00008008242ca981 */ /* 0x000168000c1e1b00 */
[----:B------:R0:W5:Y:S04]  /*3a90*/  @!P2 LDG.E.64 R46, desc[UR8][R38.64+0x80] ;  /* 0x00008008262ea981 */ /* 0x000168000c1e1b00 */
[----:B------:R0:W5:Y:S04]  /*3aa0*/  @!P5 LDG.E.64 R40, desc[UR8][R36.64+0xc0] ;  /* 0x0000c0082428d981 */ /* 0x000168000c1e1b00 */
[----:B------:R0:W5:Y:S02]  /*3ab0*/  @!P5 LDG.E.64 R42, desc[UR8][R38.64+0xc0] ;  /* 0x0000c008262ad981 */ /* 0x000164000c1e1b00 */
.L_x_1551:
[----:B------:R-:W-:Y:S05]  /*3ac0*/  BSYNC B1 ;  /* 0x0000000000017941 */ /* 0x000fea0003800000 */
.L_x_1550:
[----:B0-----:R-:W2:Y:S01]  /*3ad0*/  LDL R36, [R1+0x20] ;  /* 0x0000200001247983 */ /* 0x001ea20000100800 */
[----:B-----5:R-:W-:Y:S02]  /*3ae0*/  IMAD.MOV.U32 R37, RZ, RZ, R61 ;  /* 0x000000ffff257224 */ /* 0x020fe400078e003d */
[----:B------:R-:W-:Y:S02]  /*3af0*/  IMAD.MOV.U32 R38, RZ, RZ, R64 ;  /* 0x000000ffff267224 */ /* 0x000fe400078e0040 */
[----:B------:R-:W-:-:S05]  /*3b00*/  IMAD.MOV.U32 R39, RZ, RZ, R65 ;  /* 0x000000ffff277224 */ /* 0x000fca00078e0041 */
[----:B------:R-:W-:Y:S01]  /*3b10*/  PRMT R123, R38, 0x5410, R39 ;  /* 0x00005410267b7816 */ /* 0x000fe20000000027 */
[----:B------:R-:W-:Y:S02]  /*3b20*/  IMAD.MOV.U32 R38, RZ, RZ, R106 ;  /* 0x000000ffff267224 */ /* 0x000fe400078e006a */
[----:B------:R-:W-:-:S05]  /*3b30*/  IMAD.MOV.U32 R39, RZ, RZ, R107 ;  /* 0x000000ffff277224 */ /* 0x000fca00078e006b */
[----:B------:R-:W-:Y:S02]  /*3b40*/  PRMT R128, R38, 0x5410, R39 ;  /* 0x0000541026807816 */ /* 0x000fe40000000027 */
[----:B--2---:R-:W-:Y:S02]  /*3b50*/  R2UR UR4, R36 ;  /* 0x00000000240472ca */ /* 0x004fe400000e0000 */
[----:B------:R-:W-:-:S04]  /*3b60*/  MOV R36, R60 ;  /* 0x0000003c00247202 */ /* 0x000fc80000000f00 */
[----:B------:R-:W-:Y:S01]  /*3b70*/  PRMT R122, R36, 0x5410, R37 ;  /* 0x00005410247a7816 */ /* 0x000fe20000000025 */
[----:B------:R-:W-:Y:S02]  /*3b80*/  IMAD.MOV.U32 R36, RZ, RZ, R72 ;  /* 0x000000ffff247224 */ /* 0x000fe400078e0048 */
[----:B------:R-:W-:-:S03]  /*3b90*/  IMAD.MOV.U32 R37, RZ, RZ, R73 ;  /* 0x000000ffff257224 */ /* 0x000fc600078e0049 */
[----:B------:R-:W-:Y:S01]  /*3ba0*/  PRMT R127, R36, 0x7610, R127 ;  /* 0x00007610247f7816 */ /* 0x000fe2000000007f */
[----:B------:R-:W-:Y:S01]  /*3bb0*/  IMAD.MOV.U32 R36, RZ, RZ, R62 ;  /* 0x000000ffff247224 */ /* 0x000fe200078e003e */
[----:B------:R-:W-:Y:S01]  /*3bc0*/  PRMT R126, R37, 0x7610, R126 ;  /* 0x00007610257e7816 */ /* 0x000fe2000000007e */
[----:B------:R-:W-:Y:S01]  /*3bd0*/  UISETP.NE.AND UP0, UPT, UR4, 0x3, UPT ;  /* 0x000000030400788c */ /* 0x000fe2000bf05270 */
[----:B------:R-:W-:-:S04]  /*3be0*/  MOV R37, R63 ;  /* 0x0000003f00257202 */ /* 0x000fc80000000f00 */
[----:B------:R-:W-:Y:S01]  /*3bf0*/  PRMT R124, R36, 0x5410, R37 ;  /* 0x00005410247c7816 */ /* 0x000fe20000000025 */
[----:B------:R-:W-:Y:S01]  /*3c00*/  IMAD.MOV.U32 R36, RZ, RZ, R66 ;  /* 0x000000ffff247224 */ /* 0x000fe200078e0042 */
[----:B------:R-:W-:Y:S01]  /*3c10*/  PLOP3.LUT P2, PT, PT, PT, UP0, 0x80, 0x0 ;  /* 0x000000000000781c */ /* 0x000fe20003f4f008 */
[----:B------:R-:W-:-:S05]  /*3c20*/  IMAD.MOV.U32 R37, RZ, RZ, R67 ;  /* 0x000000ffff257224 */ /* 0x000fca00078e0043 */
[----:B------:R-:W-:Y:S01]  /*3c30*/  PRMT R125, R36, 0x5410, R37 ;  /* 0x00005410247d7816 */ /* 0x000fe20000000025 */
[----:B------:R-:W-:Y:S02]  /*3c40*/  IMAD.MOV.U32 R36, RZ, RZ, R74 ;  /* 0x000000ffff247224 */ /* 0x000fe400078e004a */
[----:B------:R-:W-:-:S03]  /*3c50*/  IMAD.MOV.U32 R37, RZ, RZ, R75 ;  /* 0x000000ffff257224 */ /* 0x000fc600078e004b */
[----:B------:R-:W-:Y:S01]  /*3c60*/  PRMT R127, R127, 0x5410, R36 ;  /* 0x000054107f7f7816 */ /* 0x000fe20000000024 */
[----:B------:R-:W-:Y:S01]  /*3c70*/  IMAD.MOV.U32 R36, RZ, RZ, R110 ;  /* 0x000000ffff247224 */ /* 0x000fe200078e006e */
[----:B------:R-:W-:Y:S01]  /*3c80*/  PRMT R126, R126, 0x5410, R37 ;  /* 0x000054107e7e7816 */ /* 0x000fe20000000025 */
[----:B------:R-:W-:-:S05]  /*3c90*/  IMAD.MOV.U32 R37, RZ, RZ, R111 ;  /* 0x000000ffff257224 */ /* 0x000fca00078e006f */
        /* <DEDUP_REMOVED lines=9> */
[----:B------:R-:W-:Y:S01]  /*3d30*/  PRMT R118, R36, 0x5410, R37 ;  /* 0x0000541024767816 */ /* 0x000fe20000000025 */
[----:B------:R-:W-:Y:S02]  /*3d40*/  IMAD.MOV.U32 R37, RZ, RZ, R56 ;  /* 0x000000ffff257224 */ /* 0x000fe400078e0038 */
        /* <DEDUP_REMOVED lines=14> */
[----:B------:R-:W-:Y:S06]  /*3e30*/  @!P2 BRA `(.L_x_1552) ;  /* 0x000000000004a947 */ /* 0x000fec0003800000 */
[----:B------:R-:W-:Y:S01]  /*3e40*/  BPT.TRAP 0x1 ;  /* 0x000000040000795c */ /* 0x000fe20000300000 */
.L_x_1552:
[----:B------:R-:W-:Y:S01]  /*3e50*/  IMAD R99, R17, 0x8, R16 ;  /* 0x0000000811637824 */ /* 0x000fe200078e0210 */
[----:B------:R-:W-:Y:S01]  /*3e60*/  SHF.L.U32 R109, R237, 0x1f, RZ ;  /* 0x0000001fed6d7819 */ /* 0x000fe200000006ff */
[----:B------:R-:W-:Y:S03]  /*3e70*/  BSSY B1, `(.L_x_1553) ;  /* 0x0000003000017945 */ /* 0x000fe60003800000 */
[----:B------:R-:W0:Y:S02]  /*3e80*/  SYNCS.PHASECHK.TRANS64.TRYWAIT P5, [R99+URZ+0x30890], R109 ;  /* 0x0308906d630075a7 */ /* 0x000e2400080a017f */
[----:B0-----:R-:W-:Y:S05]  /*3e90*/  @!P5 BRA `(.L_x_1554) ;  /* 0x00000298009cd947 */ /* 0x001fea0003800000 */
.L_x_2020:
[----:B------:R-:W-:Y:S05]  /*3ea0*/  BSYNC B1 ;  /* 0x0000000000017941 */ /* 0x000fea0003800000 */
.L_x_1553:
[----:B------:R-:W-:Y:S04]  /*3eb0*/  BSSY B1, `(.L_x_1555) ;  /* 0x00000d6000017945 */ /* 0x000fe80003800000 */
[----:B------:R-:W-:Y:S05]  /*3ec0*/  @P3 BRA `(.L_x_1556) ;  /* 0x0000000c00503947 */ /* 0x000fea0003800000 */
[----:B------:R-:W-:Y:S01]  /*3ed0*/  ISETP.NE.AND P3, PT, R30, RZ, PT ;  /* 0x000000ff1e00720c */ /* 0x000fe20003f65270 */
[----:B------:R-:W-:-:S12]  /*3ee0*/  BSSY B2, `(.L_x_1557) ;  /* 0x0000031000027945 */ /* 0x000fd80003800000 */
[----:B------:R-:W-:Y:S05]  /*3ef0*/  @!P3 BRA `(.L_x_1558) ;  /* 0x0000000000bcb947 */ /* 0x000fea0003800000 */
[----:B------:R1:W2:Y:S01]  /*3f00*/  LDS.128 R36, [R103+0x20400] ;  /* 0x0204000067247984 */ /* 0x0002a20000000c00 */
[----:B------:R-:W-:Y:S01]  /*3f10*/  ISETP.GE.AND P3, PT, R200, R116, PT ;  /* 0x00000074c800720c */ /* 0x000fe20003f66270 */
[----:B------:R-:W-:-:S12]  /*3f20*/  BSSY B3, `(.L_x_1559) ;  /* 0x000002a000037945 */ /* 0x000fd80003800000 */
[----:B-1----:R-:W-:Y:S05]  /*3f30*/  @P3 BRA `(.L_x_1560) ;  /* 0x0000000000a03947 */ /* 0x002fea0003800000 */
[----:B------:R-:W-:Y:S01]  /*3f40*/  SHF.R.U64 R70, R110, 0x10, R111 ;  /* 0x000000106e467819 */ /* 0x000fe2000000126f */
[--C-:B--2---:R-:W-:Y:S01]  /*3f50*/  HADD2.F32 R69, -RZ, R37.reuse.H1_H1 ;  /* 0x30000025ff457230 */ /* 0x104fe20000004100 */
[--C-:B------:R-:W-:Y:S01]  /*3f60*/  SHF.R.U64 R68, R106, 0x10, R107.reuse ;  /* 0x000000106a447819 */ /* 0x100fe2000000126b */
[----:B------:R-:W-:Y:S01]  /*3f70*/  HADD2.F32 R71, -RZ, R37.H0_H0 ;  /* 0x20000025ff477230 */ /* 0x000fe20000004100 */
[----:B------:R-:W-:Y:S01]  /*3f80*/  SHF.R.U32.HI R106, RZ, 0x10, R107 ;  /* 0x00000010ff6a7819 */ /* 0x000fe2000001166b */
[----:B------:R-:W-:Y:S01]  /*3f90*/  HADD2.F32 R70, -RZ, R70.H0_H0 ;  /* 0x20000046ff467230 */ /* 0x000fe20000004100 */
[----:B------:R-:W-:Y:S01]  /*3fa0*/  SHF.R.U32.HI R110, RZ, 0x10, R111 ;  /* 0x00000010ff6e7819 */ /* 0x000fe2000001166f */
[----:B------:R-:W-:Y:S02]  /*3fb0*/  HADD2.F32 R68, -RZ, R68.H0_H0 ;  /* 0x20000044ff447230 */ /* 0x000fe40000004100 */
[----:B------:R-:W-:Y:S02]  /*3fc0*/  HADD2.F32 R107, -RZ, R38.H0_H0 ;  /* 0x20000026ff6b7230 */ /* 0x000fe40000004100 */
        /* <DEDUP_REMOVED lines=8> */
[----:B------:R-:W-:Y:S02]  /*4050*/  HADD2.F32 R106, -RZ, R39.H0_H0 ;  /* 0x20000027ff6a7230 */ /* 0x000fe40000004100 */
[----:B------:R-:W-:Y:S01]  /*4060*/  FMUL.FTZ R39, R70, R69 ;  /* 0x0000004546277220 */ /* 0x000fe20000410000 */
[----:B------:R-:W-:-:S02]  /*4070*/  HADD2.F32 R110, -RZ, R129.H0_H0 ;  /* 0x20000081ff6e7230 */ /* 0x000fc40000004100 */
[C---:B------:R-:W-:Y:S01]  /*4080*/  FMUL.FTZ R69, R106.reuse, R69 ;  /* 0x000000456a457220 */ /* 0x040fe20000410000 */
[-C--:B------:R-:W-:Y:S01]  /*4090*/  FFMA.FTZ R39, R106, R71.reuse, -R39 ;  /* 0x000000476a277223 */ /* 0x080fe20000010827 */
[----:B------:R-:W-:Y:S02]  /*40a0*/  HADD2.F32 R106, -RZ, R128.H0_H0 ;  /* 0x20000080ff6a7230 */ /* 0x000fe40000004100 */
[----:B------:R-:W-:Y:S01]  /*40b0*/  FFMA.FTZ R70, R70, R71, R69 ;  /* 0x0000004746467223 */ /* 0x000fe20000010045 */
[--C-:B------:R-:W-:Y:S02]  /*40c0*/  HADD2.F32 R69, -RZ, R36.reuse.H1_H1 ;  /* 0x30000024ff457230 */ /* 0x100fe40000004100 */
[----:B------:R-:W-:Y:S02]  /*40d0*/  HADD2.F32 R71, -RZ, R36.H0_H0 ;  /* 0x20000024ff477230 */ /* 0x000fe40000004100 */
[----:B------:R-:W-:Y:S01]  /*40e0*/  F2FP.F16.F32.PACK_AB R39, R70, R39 ;  /* 0x000000274627723e */ /* 0x000fe200000000ff */
[----:B------:R-:W-:-:S02]  /*40f0*/  FMUL.FTZ R36, R69, R110 ;  /* 0x0000006e45247220 */ /* 0x000fc40000410000 */
[C---:B------:R-:W-:Y:S02]  /*4100*/  FMUL.FTZ R110, R71.reuse, R110 ;  /* 0x0000006e476e7220 */ /* 0x040fe40000410000 */
[-C--:B------:R-:W-:Y:S01]  /*4110*/  FFMA.FTZ R36, R71, R106.reuse, -R36 ;  /* 0x0000006a47247223 */ /* 0x080fe20000010824 */
[----:B------:R-:W-:Y:S02]  /*4120*/  HADD2.F32 R71, -RZ, R38.H1_H1 ;  /* 0x30000026ff477230 */ /* 0x000fe40000004100 */
[----:B------:R-:W-:Y:S01]  /*4130*/  FFMA.FTZ R69, R69, R106, R110 ;  /* 0x0000006a45457223 */ /* 0x000fe2000001006e */
[----:B------:R-:W-:Y:S02]  /*4140*/  HADD2.F32 R110, -RZ, R129.H1_H1 ;  /* 0x30000081ff6e7230 */ /* 0x000fe40000004100 */
[----:B------:R-:W-:Y:S02]  /*4150*/  HADD2.F32 R106, -RZ, R128.H1_H1 ;  /* 0x30000080ff6a7230 */ /* 0x000fe40000004100 */
[----:B------:R-:W-:Y:S01]  /*4160*/  F2FP.F16.F32.PACK_AB R36, R69, R36 ;  /* 0x000000244524723e */ /* 0x000fe200000000ff */
[-C--:B------:R-:W-:Y:S01]  /*4170*/  FMUL.FTZ R38, R71, R110.reuse ;  /* 0x0000006e47267220 */ /* 0x080fe20000410000 */
[----:B------:R-:W-:-:S03]  /*4180*/  FMUL.FTZ R110, R107, R110 ;  /* 0x0000006e6b6e7220 */ /* 0x000fc60000410000 */
[-C--:B------:R-:W-:Y:S01]  /*4190*/  FFMA.FTZ R38, R107, R106.reuse, -R38 ;  /* 0x0000006a6b267223 */ /* 0x080fe20000010826 */
[----:B------:R-:W-:-:S05]  /*41a0*/  FFMA.FTZ R71, R71, R106, R110 ;  /* 0x0000006a47477223 */ /* 0x000fca000001006e */
[----:B------:R-:W-:-:S07]  /*41b0*/  F2FP.F16.F32.PACK_AB R38, R71, R38 ;  /* 0x000000264726723e */ /* 0x000fce00000000ff */
.L_x_1560:
[----:B------:R-:W-:Y:S05]  /*41c0*/  BSYNC B3 ;  /* 0x0000000000037941 */ /* 0x000fea0003800000 */
.L_x_1559:
[----:B------:R-:W-:Y:S02]  /*41d0*/  ULDC.64 UR4, c[0x0][0x208] ;  /* 0x0000820000047ab9 */ /* 0x000fe40000000a00 */
[----:B--2---:R1:W-:Y:S03]  /*41e0*/  STG.E.128 desc[UR4][R50.64], R36 ;  /* 0x0000002432007986 */ /* 0x0043e6000c101d04 */
.L_x_1558:
[----:B------:R-:W-:Y:S05]  /*41f0*/  BSYNC B2 ;  /* 0x0000000000027941 */ /* 0x000fea0003800000 */
.L_x_1557:
[----:B------:R-:W-:Y:S01]  /*4200*/  ISETP.NE.AND P3, PT, R93, RZ, PT ;  /* 0x000000ff5d00720c */ /* 0x000fe20003f65270 */
[----:B------:R-:W-:-:S12]  /*4210*/  BSSY B2, `(.L_x_1561) ;  /* 0x0000035000027945 */ /* 0x000fd80003800000 */
[----:B------:R-:W-:Y:S05]  /*4220*/  @!P3 BRA `(.L_x_1562) ;  /* 0x0000000000ccb947 */ /* 0x000fea0003800000 */
[----:B-1----:R1:W2:Y:S01]  /*4230*/  LDS.128 R36, [R103+0x22400] ;  /* 0x0224000067247984 */ /* 0x0022a20000000c00 */
[----:B------:R-:W-:Y:S01]  /*4240*/  ISETP.GE.AND P3, PT, R234, R116, PT ;  /* 0x00000074ea00720c */ /* 0x000fe20003f66270 */
[----:B------:R-:W-:-:S12]  /*4250*/  BSSY B3, `(.L_x_1563) ;  /* 0x000002e000037945 */ /* 0x000fd80003800000 */
[----:B-1----:R-:W-:Y:S05]  /*4260*/  @P3 BRA `(.L_x_1564) ;  /* 0x0000000000b03947 */ /* 0x002fea0003800000 */
[----:B------:R-:W-:Y:S01]  /*4270*/  SHF.R.U64 R68, R74, 0x10, R75 ;  /* 0x000000104a447819 */ /* 0x000fe2000000124b */
[----:B--2---:R-:W-:Y:S01]  /*4280*/  IMAD.MOV.U32 R70, RZ, RZ, R37 ;  /* 0x000000ffff467224 */ /* 0x004fe200078e0025 */
[--C-:B------:R-:W-:Y:S02]  /*4290*/  SHF.R.U64 R69, R72, 0x10, R73.reuse ;  /* 0x0000001048457819 */ /* 0x100fe40000001249 */
[----:B------:R-:W-:Y:S01]  /*42a0*/  SHF.R.U32.HI R72, RZ, 0x10, R73 ;  /* 0x00000010ff487819 */ /* 0x000fe20000011649 */
        /* <DEDUP_REMOVED lines=8> */
[-C--:B------:R-:W-:Y:S01]  /*4330*/  FFMA.FTZ R37, R70, R69.reuse, -R71 ;  /* 0x0000004546257223 */ /* 0x080fe20000010847 */
[----:B------:R-:W-:Y:S02]  /*4340*/  IMAD.MOV.U32 R70, RZ, RZ, R39 ;  /* 0x000000ffff467224 */ /* 0x000fe400078e0027 */
[----:B------:R-:W-:Y:S01]  /*4350*/  FFMA.FTZ R68, R68, R69, R73 ;  /* 0x0000004544447223 */ /* 0x000fe20000010049 */
[----:B------:R-:W-:Y:S02]  /*4360*/  IMAD.MOV.U32 R69, RZ, RZ, R36 ;  /* 0x000000ffff457224 */ /* 0x000fe400078e0024 */
[----:B------:R-:W-:-:S02]  /*4370*/  HADD2.F32 R36, -RZ, R74.H0_H0 ;  /* 0x2000004aff247230 */ /* 0x000fc40000004100 */
[--C-:B------:R-:W-:Y:S01]  /*4380*/  HADD2.F32 R39, -RZ, R70.reuse.H1_H1 ;  /* 0x30000046ff277230 */ /* 0x100fe20000004100 */
[----:B------:R-:W-:Y:S01]  /*4390*/  F2FP.F16.F32.PACK_AB R37, R68, R37 ;  /* 0x000000254425723e */ /* 0x000fe200000000ff */
[----:B------:R-:W-:-:S03]  /*43a0*/  HADD2.F32 R71, -RZ, R70.H0_H0 ;  /* 0x20000046ff477230 */ /* 0x000fc60000004100 */
[-C--:B------:R-:W-:Y:S02]  /*43b0*/  FMUL.FTZ R70, R39, R36.reuse ;  /* 0x0000002427467220 */ /* 0x080fe40000410000 */
[C---:B------:R-:W-:Y:S02]  /*43c0*/  FMUL.FTZ R74, R71.reuse, R36 ;  /* 0x00000024474a7220 */ /* 0x040fe40000410000 */
[----:B------:R-:W-:Y:S01]  /*43d0*/  FFMA.FTZ R36, R71, R72, -R70 ;  /* 0x0000004847247223 */ /* 0x000fe20000010846 */
[----:B------:R-:W-:Y:S01]  /*43e0*/  MOV R70, R38 ;  /* 0x0000002600467202 */ /* 0x000fe20000000f00 */
[----:B------:R-:W-:Y:S01]  /*43f0*/  FFMA.FTZ R39, R39, R72, R74 ;  /* 0x0000004827277223 */ /* 0x000fe2000001004a */
[--C-:B------:R-:W-:Y:S02]  /*4400*/  HADD2.F32 R38, -RZ, R69.reuse.H0_H0 ;  /* 0x20000045ff267230 */ /* 0x100fe40000004100 */
[----:B------:R-:W-:Y:S02]  /*4410*/  HADD2.F32 R69, -RZ, R69.H1_H1 ;  /* 0x30000045ff457230 */ /* 0x000fe40000004100 */
[--C-:B------:R-:W-:Y:S01]  /*4420*/  HADD2.F32 R72, -RZ, R127.reuse.H1_H1 ;  /* 0x3000007fff487230 */ /* 0x100fe20000004100 */
[----:B------:R-:W-:Y:S01]  /*4430*/  F2FP.F16.F32.PACK_AB R39, R39, R36 ;  /* 0x000000242727723e */ /* 0x000fe200000000ff */
[----:B------:R-:W-:-:S03]  /*4440*/  HADD2.F32 R71, -RZ, R127.H0_H0 ;  /* 0x2000007fff477230 */ /* 0x000fc60000004100 */
[-C--:B------:R-:W-:Y:S01]  /*4450*/  FMUL.FTZ R73, R69, R72.reuse ;  /* 0x0000004845497220 */ /* 0x080fe20000410000 */
[----:B------:R-:W-:-:S03]  /*4460*/  FMUL.FTZ R72, R38, R72 ;  /* 0x0000004826487220 */ /* 0x000fc60000410000 */
[-C--:B------:R-:W-:Y:S01]  /*4470*/  FFMA.FTZ R38, R38, R71.reuse, -R73 ;  /* 0x0000004726267223 */ /* 0x080fe20000010849 */
        /* <DEDUP_REMOVED lines=9> */
[----:B------:R-:W-:-:S05]  /*4510*/  FFMA.FTZ R73, R70, R72, R73 ;  /* 0x0000004846497223 */ /* 0x000fca0000010049 */
[----:B------:R-:W-:-:S07]  /*4520*/  F2FP.F16.F32.PACK_AB R38, R73, R74 ;  /* 0x0000004a4926723e */ /* 0x000fce00000000ff */
.L_x_1564:
[----:B------:R-:W-:Y:S05]  /*4530*/  BSYNC B3 ;  /* 0x0000000000037941 */ /* 0x000fea0003800000 */
.L_x_1563:
[----:B------:R-:W-:Y:S02]  /*4540*/  ULDC.64 UR4, c[0x0][0x208] ;  /* 0x0000820000047ab9 */ /* 0x000fe40000000a00 */
[----:B--2---:R2:W-:Y:S03]  /*4550*/  STG.E.128 desc[UR4][R50.64+0x80], R36 ;  /* 0x0000802432007986 */ /* 0x0045e6000c101d04 */
.L_x_1562:
[----:B------:R-:W-:Y:S05]  /*4560*/  BSYNC B2 ;  /* 0x0000000000027941 */ /* 0x000fea0003800000 */
.L_x_1561:
[----:B------:R-:W-:Y:S01]  /*4570*/  ISETP.NE.AND P3, PT, R94, RZ, PT ;  /* 0x000000ff5e00720c */ /* 0x000fe20003f65270 */
[----:B------:R-:W-:-:S12]  /*4580*/  BSSY B2, `(.L_x_1565) ;  /* 0x0000035000027945 */ /* 0x000fd80003800000 */
[----:B------:R-:W-:Y:S05]  /*4590*/  @!P3 BRA `(.L_x_1566) ;  /* 0x0000000000ccb947 */ /* 0x000fea0003800000 */
[----:B-12---:R1:W2:Y:S01]  /*45a0*/  LDS.128 R36, [R103+0x24400] ;  /* 0x0244000067247984 */ /* 0x0062a20000000c00 */
[----:B------:R-:W-:Y:S01]  /*45b0*/  ISETP.GE.AND P3, PT, R233, R116, PT ;  /* 0x00000074e900720c */ /* 0x000fe20003f66270 */
[----:B------:R-:W-:-:S12]  /*45c0*/  BSSY B3, `(.L_x_1567) ;  /* 0x000002e000037945 */ /* 0x000fd80003800000 */
[----:B-1----:R-:W-:Y:S05]  /*45d0*/  @P3 BRA `(.L_x_1568) ;  /* 0x0000000000b03947 */ /* 0x002fea0003800000 */
[----:B------:R-:W-:Y:S01]  /*45e0*/  SHF.R.U64 R68, R66, 0x10, R67 ;  /* 0x0000001042447819 */ /* 0x000fe20000001243 */
[----:B--2---:R-:W-:Y:S01]  /*45f0*/  IMAD.MOV.U32 R66, RZ, RZ, R37 ;  /* 0x000000ffff427224 */ /* 0x004fe200078e0025 */
[----:B------:R-:W-:Y:S01]  /*4600*/  SHF.R.U64 R64, R64, 0x10, R65 ;  /* 0x0000001040407819 */ /* 0x000fe20000001241 */
[----:B------:R-:W-:Y:S01]  /*4610*/  HADD2.F32 R71, -RZ, R125.H1_H1 ;  /* 0x3000007dff477230 */ /* 0x000fe20000004100 */
[----:B------:R-:W-:Y:S01]  /*4620*/  SHF.R.U32.HI R67, RZ, 0x10, R67 ;  /* 0x00000010ff437819 */ /* 0x000fe20000011643 */
[----:B------:R-:W-:Y:S02]  /*4630*/  HADD2.F32 R68, -RZ, R68.H0_H0 ;  /* 0x20000044ff447230 */ /* 0x000fe40000004100 */
[--C-:B------:R-:W-:Y:S02]  /*4640*/  HADD2.F32 R37, -RZ, R66.reuse.H1_H1 ;  /* 0x30000042ff257230 */ /* 0x100fe40000004100 */
[----:B------:R-:W-:Y:S02]  /*4650*/  HADD2.F32 R69, -RZ, R66.H0_H0 ;  /* 0x20000042ff457230 */ /* 0x000fe40000004100 */
[----:B------:R-:W-:-:S02]  /*4660*/  HADD2.F32 R64, -RZ, R64.H0_H0 ;  /* 0x20000040ff407230 */ /* 0x000fc40000004100 */
[-C--:B------:R-:W-:Y:S01]  /*4670*/  FMUL.FTZ R66, R37, R68.reuse ;  /* 0x0000004425427220 */ /* 0x080fe20000410000 */
[----:B------:R-:W-:-:S03]  /*4680*/  FMUL.FTZ R68, R69, R68 ;  /* 0x0000004445447220 */ /* 0x000fc60000410000 */
[-C--:B------:R-:W-:Y:S01]  /*4690*/  FFMA.FTZ R66, R69, R64.reuse, -R66 ;  /* 0x0000004045427223 */ /* 0x080fe20000010842 */
[----:B------:R-:W-:Y:S02]  /*46a0*/  HADD2.F32 R69, -RZ, R125.H0_H0 ;  /* 0x2000007dff457230 */ /* 0x000fe40000004100 */
[----:B------:R-:W-:Y:S01]  /*46b0*/  FFMA.FTZ R37, R37, R64, R68 ;  /* 0x0000004025257223 */ /* 0x000fe20000010044 */
[----:B------:R-:W-:Y:S01]  /*46c0*/  IMAD.MOV.U32 R68, RZ, RZ, R39 ;  /* 0x000000ffff447224 */ /* 0x000fe200078e0027 */
[----:B------:R-:W-:Y:S01]  /*46d0*/  SHF.R.U32.HI R64, RZ, 0x10, R65 ;  /* 0x00000010ff407819 */ /* 0x000fe20000011641 */
[----:B------:R-:W-:Y:S02]  /*46e0*/  IMAD.MOV.U32 R65, RZ, RZ, R36 ;  /* 0x000000ffff417224 */ /* 0x000fe400078e0024 */
[----:B------:R-:W-:Y:S01]  /*46f0*/  HADD2.F32 R36, -RZ, R67.H0_H0 ;  /* 0x20000043ff247230 */ /* 0x000fe20000004100 */
[----:B------:R-:W-:Y:S01]  /*4700*/  F2FP.F16.F32.PACK_AB R37, R37, R66 ;  /* 0x000000422525723e */ /* 0x000fe200000000ff */
        /* <DEDUP_REMOVED lines=8> */
[----:B------:R-:W-:Y:S02]  /*4790*/  IMAD.MOV.U32 R64, RZ, RZ, R38 ;  /* 0x000000ffff407224 */ /* 0x000fe400078e0026 */
[----:B------:R-:W-:Y:S02]  /*47a0*/  HADD2.F32 R38, -RZ, R65.H1_H1 ;  /* 0x30000041ff267230 */ /* 0x000fe40000004100 */
[----:B------:R-:W-:Y:S01]  /*47b0*/  HADD2.F32 R67, -RZ, R123.H0_H0 ;  /* 0x2000007bff437230 */ /* 0x000fe20000004100 */
[----:B------:R-:W-:Y:S02]  /*47c0*/  F2FP.F16.F32.PACK_AB R39, R39, R36 ;  /* 0x000000242727723e */ /* 0x000fe400000000ff */
[-C--:B------:R-:W-:Y:S01]  /*47d0*/  FMUL.FTZ R65, R38, R69.reuse ;  /* 0x0000004526417220 */ /* 0x080fe20000410000 */
[----:B------:R-:W-:-:S03]  /*47e0*/  FMUL.FTZ R69, R68, R69 ;  /* 0x0000004544457220 */ /* 0x000fc60000410000 */
[-C--:B------:R-:W-:Y:S01]  /*47f0*/  FFMA.FTZ R65, R68, R67.reuse, -R65 ;  /* 0x0000004344417223 */ /* 0x080fe20000010841 */
[--C-:B------:R-:W-:Y:S02]  /*4800*/  HADD2.F32 R68, -RZ, R64.reuse.H0_H0 ;  /* 0x20000040ff447230 */ /* 0x100fe40000004100 */
        /* <DEDUP_REMOVED lines=9> */
.L_x_1568:
[----:B------:R-:W-:Y:S05]  /*48a0*/  BSYNC B3 ;  /* 0x0000000000037941 */ /* 0x000fea0003800000 */
.L_x_1567:
[----:B------:R-:W-:Y:S02]  /*48b0*/  ULDC.64 UR4, c[0x0][0x208] ;  /* 0x0000820000047ab9 */ /* 0x000fe40000000a00 */
[----:B--2---:R3:W-:Y:S03]  /*48c0*/  STG.E.128 desc[UR4][R50.64+0x100], R36 ;  /* 0x0001002432007986 */ /* 0x0047e6000c101d04 */
.L_x_1566:
[----:B------:R-:W-:Y:S05]  /*48d0*/  BSYNC B2 ;  /* 0x0000000000027941 */ /* 0x000fea0003800000 */
.L_x_1565:
[----:B------:R-:W-:-:S13]  /*48e0*/  ISETP.NE.AND P3, PT, R95, RZ, PT ;  /* 0x000000ff5f00720c */ /* 0x000fda0003f65270 */
[----:B------:R-:W-:Y:S05]  /*48f0*/  @!P3 BRA `(.L_x_1556) ;  /* 0x0000000000c4b947 */ /* 0x000fea0003800000 */
[----:B-123--:R1:W2:Y:S01]  /*4900*/  LDS.128 R36, [R103+0x26400] ;  /* 0x0264000067247984 */ /* 0x00e2a20000000c00 */
[----:B------:R-:W-:Y:S01]  /*4910*/  ISETP.GE.AND P3, PT, R235, R116, PT ;  /* 0x00000074eb00720c */ /* 0x000fe20003f66270 */
[----:B------:R-:W-:-:S12]  /*4920*/  BSSY B2, `(.L_x_1569) ;  /* 0x000002c000027945 */ /* 0x000fd80003800000 */
[----:B-1----:R-:W-:Y:S05]  /*4930*/  @P3 BRA `(.L_x_1570) ;  /* 0x0000000000a83947 */ /* 0x002fea0003800000 */
[----:B------:R-:W-:Y:S01]  /*4940*/  SHF.R.U64 R64, R62, 0x10, R63 ;  /* 0x000000103e407819 */ /* 0x000fe2000000123f */
[----:B--2---:R-:W-:Y:S01]  /*4950*/  IMAD.MOV.U32 R62, RZ, RZ, R37 ;  /* 0x000000ffff3e7224 */ /* 0x004fe200078e0025 */
[----:B------:R-:W-:Y:S01]  /*4960*/  SHF.R.U64 R60, R60, 0x10, R61 ;  /* 0x000000103c3c7819 */ /* 0x000fe2000000123d */
[----:B------:R-:W-:Y:S02]  /*4970*/  HADD2.F32 R67, -RZ, R38.H0_H0 ;  /* 0x20000026ff437230 */ /* 0x000fe40000004100 */
[----:B------:R-:W-:Y:S02]  /*4980*/  HADD2.F32 R64, -RZ, R64.H0_H0 ;  /* 0x20000040ff407230 */ /* 0x000fe40000004100 */
[--C-:B------:R-:W-:Y:S02]  /*4990*/  HADD2.F32 R37, -RZ, R62.reuse.H1_H1 ;  /* 0x3000003eff257230 */ /* 0x100fe40000004100 */
[----:B------:R-:W-:Y:S02]  /*49a0*/  HADD2.F32 R65, -RZ, R62.H0_H0 ;  /* 0x2000003eff417230 */ /* 0x000fe40000004100 */
[----:B------:R-:W-:-:S02]  /*49b0*/  HADD2.F32 R60, -RZ, R60.H0_H0 ;  /* 0x2000003cff3c7230 */ /* 0x000fc40000004100 */
[-C--:B------:R-:W-:Y:S01]  /*49c0*/  FMUL.FTZ R62, R37, R64.reuse ;  /* 0x00000040253e7220 */ /* 0x080fe20000410000 */
[----:B------:R-:W-:-:S03]  /*49d0*/  FMUL.FTZ R64, R65, R64 ;  /* 0x0000004041407220 */ /* 0x000fc60000410000 */
[-C--:B------:R-:W-:Y:S01]  /*49e0*/  FFMA.FTZ R62, R65, R60.reuse, -R62 ;  /* 0x0000003c413e7223 */ /* 0x080fe2000001083e */
[----:B------:R-:W-:Y:S02]  /*49f0*/  HADD2.F32 R65, -RZ, R38.H1_H1 ;  /* 0x30000026ff417230 */ /* 0x000fe40000004100 */
[----:B------:R-:W-:Y:S01]  /*4a00*/  FFMA.FTZ R37, R37, R60, R64 ;  /* 0x0000003c25257223 */ /* 0x000fe20000010040 */
[----:B------:R-:W-:Y:S01]  /*4a10*/  SHF.R.U32.HI R60, RZ, 0x10, R63 ;  /* 0x00000010ff3c7819 */ /* 0x000fe2000001163f */
[--C-:B------:R-:W-:Y:S01]  /*4a20*/  HADD2.F32 R64, -RZ, R39.reuse.H0_H0 ;  /* 0x20000027ff407230 */ /* 0x100fe20000004100 */
[----:B------:R-:W-:Y:S02]  /*4a30*/  SHF.R.U32.HI R63, RZ, 0x10, R61 ;  /* 0x00000010ff3f7819 */ /* 0x000fe4000001163d */
[----:B------:R-:W-:Y:S01]  /*4a40*/  F2FP.F16.F32.PACK_AB R37, R37, R62 ;  /* 0x0000003e2525723e */ /* 0x000fe200000000ff */
[----:B------:R-:W-:Y:S02]  /*4a50*/  HADD2.F32 R61, -RZ, R60.H0_H0 ;  /* 0x2000003cff3d7230 */ /* 0x000fe40000004100 */
[----:B------:R-:W-:-:S02]  /*4a60*/  HADD2.F32 R60, -RZ, R39.H1_H1 ;  /* 0x30000027ff3c7230 */ /* 0x000fc40000004100 */
[----:B------:R-:W-:-:S03]  /*4a70*/  HADD2.F32 R63, -RZ, R63.H0_H0 ;  /* 0x2000003fff3f7230 */ /* 0x000fc60000004100 */
        /* <DEDUP_REMOVED lines=10> */
[----:B------:R-:W-:-:S02]  /*4b20*/  HADD2.F32 R124, -RZ, R124.H1_H1 ;  /* 0x3000007cff7c7230 */ /* 0x000fc40000004100 */
[C---:B------:R-:W-:Y:S01]  /*4b30*/  FMUL.FTZ R64, R63.reuse, R64 ;  /* 0x000000403f407220 */ /* 0x040fe20000410000 */
[----:B------:R-:W-:Y:S02]  /*4b40*/  HADD2.F32 R122, -RZ, R122.H1_H1 ;  /* 0x3000007aff7a7230 */ /* 0x000fe40000004100 */
[-C--:B------:R-:W-:Y:S01]  /*4b50*/  FFMA.FTZ R63, R63, R36.reuse, -R66 ;  /* 0x000000243f3f7223 */ /* 0x080fe20000010842 */
[----:B------:R-:W-:Y:S01]  /*4b60*/  FFMA.FTZ R64, R61, R36, R64 ;  /* 0x000000243d407223 */ /* 0x000fe20000010040 */
[-C--:B------:R-:W-:Y:S01]  /*4b70*/  FMUL.FTZ R36, R65, R124.reuse ;  /* 0x0000007c41247220 */ /* 0x080fe20000410000 */
[----:B------:R-:W-:-:S03]  /*4b80*/  FMUL.FTZ R124, R67, R124 ;  /* 0x0000007c437c7220 */ /* 0x000fc60000410000 */
[-C--:B------:R-:W-:Y:S01]  /*4b90*/  FFMA.FTZ R36, R67, R122.reuse, -R36 ;  /* 0x0000007a43247223 */ /* 0x080fe20000010824 */
[----:B------:R-:W-:Y:S01]  /*4ba0*/  FFMA.FTZ R65, R65, R122, R124 ;  /* 0x0000007a41417223 */ /* 0x000fe2000001007c */
[----:B------:R-:W-:-:S04]  /*4bb0*/  F2FP.F16.F32.PACK_AB R64, R64, R63 ;  /* 0x0000003f4040723e */ /* 0x000fc800000000ff */
[----:B------:R-:W-:Y:S01]  /*4bc0*/  F2FP.F16.F32.PACK_AB R38, R65, R36 ;  /* 0x000000244126723e */ /* 0x000fe200000000ff */
[----:B------:R-:W-:-:S07]  /*4bd0*/  IMAD.MOV.U32 R36, RZ, RZ, R64 ;  /* 0x000000ffff247224 */ /* 0x000fce00078e0040 */
.L_x_1570:
[----:B------:R-:W-:Y:S05]  /*4be0*/  BSYNC B2 ;  /* 0x0000000000027941 */ /* 0x000fea0003800000 */
.L_x_1569:
[----:B------:R-:W-:Y:S02]  /*4bf0*/  ULDC.64 UR4, c[0x0][0x208] ;  /* 0x0000820000047ab9 */ /* 0x000fe40000000a00 */
[----:B--2---:R4:W-:Y:S03]  /*4c00*/  STG.E.128 desc[UR4][R50.64+0x180], R36 ;  /* 0x0001802432007986 */ /* 0x0049e6000c101d04 */
.L_x_1556:
[----:B------:R-:W-:Y:S05]  /*4c10*/  BSYNC B1 ;  /* 0x0000000000017941 */ /* 0x000fea0003800000 */
.L_x_1555:
[----:B------:R-:W-:Y:S05]  /*4c20*/  @P4 BRA `(.L_x_1571) ;  /* 0x0000003800c84947 */ /* 0x000fea0003800000 */
[----:B------:R-:W-:Y:S01]  /*4c30*/  ISETP.NE.AND P3, PT, R30, RZ, PT ;  /* 0x000000ff1e00720c */ /* 0x000fe20003f65270 */
[----:B------:R-:W-:-:S12]  /*4c40*/  BSSY B1, `(.L_x_1572) ;  /* 0x0000031000017945 */ /* 0x000fd80003800000 */
[----:B------:R-:W-:Y:S05]  /*4c50*/  @!P3 BRA `(.L_x_1573) ;  /* 0x0000000000bcb947 */ /* 0x000fea0003800000 */
[----:B-1234-:R1:W2:Y:S01]  /*4c60*/  LDS.128 R36, [R103+0x21400] ;  /* 0x0214000067247984 */ /* 0x01e2a20000000c00 */
[----:B------:R-:W-:Y:S01]  /*4c70*/  ISETP.GE.AND P3, PT, R200, R116, PT ;  /* 0x00000074c800720c */ /* 0x000fe20003f66270 */
[----:B------:R-:W-:-:S12]  /*4c80*/  BSSY B2, `(.L_x_1574) ;  /* 0x000002a000027945 */ /* 0x000fd80003800000 */
[----:B-1----:R-:W-:Y:S05]  /*4c90*/  @P3 BRA `(.L_x_1575) ;  /* 0x0000000000a03947 */ /* 0x002fea0003800000 */
        /* <DEDUP_REMOVED lines=11> */
[----:B------:R-:W-:Y:S01]  /*4d50*/  FMUL.FTZ R61, R37, R58 ;  /* 0x0000003a253d7220 */ /* 0x000fe20000410000 */
[----:B------:R-:W-:Y:S02]  /*4d60*/  HADD2.F32 R51, -RZ, R51.H0_H0 ;  /* 0x20000033ff337230 */ /* 0x000fe40000004100 */
[-C--:B------:R-:W-:Y:S01]  /*4d70*/  FMUL.FTZ R58, R56, R59.reuse ;  /* 0x0000003b383a7220 */ /* 0x080fe20000410000 */
[----:B------:R-:W-:Y:S02]  /*4d80*/  HADD2.F32 R57, -RZ, R57.H0_H0 ;  /* 0x20000039ff397230 */ /* 0x000fe40000004100 */
[----:B------:R-:W-:Y:S01]  /*4d90*/  FMUL.FTZ R59, R39, R59 ;  /* 0x0000003b273b7220 */ /* 0x000fe20000410000 */
[-C--:B------:R-:W-:Y:S01]  /*4da0*/  FFMA.FTZ R37, R37, R51.reuse, -R60 ;  /* 0x0000003325257223 */ /* 0x080fe2000001083c */
[----:B------:R-:W-:Y:S01]  /*4db0*/  FFMA.FTZ R50, R50, R51, R61 ;  /* 0x0000003332327223 */ /* 0x000fe2000001003d */
[-C--:B------:R-:W-:Y:S01]  /*4dc0*/  FFMA.FTZ R39, R39, R57.reuse, -R58 ;  /* 0x0000003927277223 */ /* 0x080fe2000001083a */
[----:B------:R-:W-:Y:S01]  /*4dd0*/  FFMA.FTZ R56, R56, R57, R59 ;  /* 0x0000003938387223 */ /* 0x000fe2000001003b */
[----:B------:R-:W-:-:S02]  /*4de0*/  HADD2.F32 R51, -RZ, R36.H1_H1 ;  /* 0x30000024ff337230 */ /* 0x000fc40000004100 */
[--C-:B------:R-:W-:Y:S01]  /*4df0*/  HADD2.F32 R59, -RZ, R121.reuse.H0_H0 ;  /* 0x20000079ff3b7230 */ /* 0x100fe20000004100 */
[----:B------:R-:W-:Y:S01]  /*4e00*/  F2FP.F16.F32.PACK_AB R37, R50, R37 ;  /* 0x000000253225723e */ /* 0x000fe200000000ff */
[----:B------:R-:W-:Y:S01]  /*4e10*/  HADD2.F32 R36, -RZ, R36.H0_H0 ;  /* 0x20000024ff247230 */ /* 0x000fe20000004100 */
[----:B------:R-:W-:Y:S01]  /*4e20*/  F2FP.F16.F32.PACK_AB R39, R56, R39 ;  /* 0x000000273827723e */ /* 0x000fe200000000ff */
[--C-:B------:R-:W-:Y:S02]  /*4e30*/  HADD2.F32 R57, -RZ, R38.reuse.H1_H1 ;  /* 0x30000026ff397230 */ /* 0x100fe40000004100 */
[-C--:B------:R-:W-:Y:S01]  /*4e40*/  FMUL.FTZ R61, R51, R59.reuse ;  /* 0x0000003b333d7220 */ /* 0x080fe20000410000 */
[----:B------:R-:W-:Y:S02]  /*4e50*/  HADD2.F32 R121, -RZ, R121.H1_H1 ;  /* 0x30000079ff797230 */ /* 0x000fe40000004100 */
[----:B------:R-:W-:Y:S01]  /*4e60*/  FMUL.FTZ R60, R36, R59 ;  /* 0x0000003b243c7220 */ /* 0x000fe20000410000 */
[----:B------:R-:W-:-:S02]  /*4e70*/  HADD2.F32 R38, -RZ, R38.H0_H0 ;  /* 0x20000026ff267230 */ /* 0x000fc40000004100 */
[--C-:B------:R-:W-:Y:S02]  /*4e80*/  HADD2.F32 R58, -RZ, R120.reuse.H1_H1 ;  /* 0x30000078ff3a7230 */ /* 0x100fe40000004100 */
[-C--:B------:R-:W-:Y:S01]  /*4e90*/  FMUL.FTZ R59, R57, R121.reuse ;  /* 0x00000079393b7220 */ /* 0x080fe20000410000 */
[----:B------:R-:W-:Y:S02]  /*4ea0*/  HADD2.F32 R120, -RZ, R120.H0_H0 ;  /* 0x20000078ff787230 */ /* 0x000fe40000004100 */
[----:B------:R-:W-:Y:S01]  /*4eb0*/  FMUL.FTZ R62, R38, R121 ;  /* 0x00000079263e7220 */ /* 0x000fe20000410000 */
[-C--:B------:R-:W-:Y:S01]  /*4ec0*/  FFMA.FTZ R61, R36, R58.reuse, -R61 ;  /* 0x0000003a243d7223 */ /* 0x080fe2000001083d */
[----:B------:R-:W-:Y:S01]  /*4ed0*/  FFMA.FTZ R60, R51, R58, R60 ;  /* 0x0000003a333c7223 */ /* 0x000fe2000001003c */
[-C--:B------:R-:W-:Y:S01]  /*4ee0*/  FFMA.FTZ R59, R38, R120.reuse, -R59 ;  /* 0x00000078263b7223 */ /* 0x080fe2000001083b */
[----:B------:R-:W-:-:S03]  /*4ef0*/  FFMA.FTZ R62, R57, R120, R62 ;  /* 0x00000078393e7223 */ /* 0x000fc6000001003e */
[----:B------:R-:W-:Y:S02]  /*4f00*/  F2FP.F16.F32.PACK_AB R36, R60, R61 ;  /* 0x0000003d3c24723e */ /* 0x000fe400000000ff */
[----:B------:R-:W-:-:S07]  /*4f10*/  F2FP.F16.F32.PACK_AB R38, R62, R59 ;  /* 0x0000003b3e26723e */ /* 0x000fce00000000ff */
.L_x_1575:
[----:B------:R-:W-:Y:S05]  /*4f20*/  BSYNC B2 ;  /* 0x0000000000027941 */ /* 0x000fea0003800000 */
.L_x_1574:
[----:B------:R-:W-:Y:S02]  /*4f30*/  ULDC.64 UR4, c[0x0][0x208] ;  /* 0x0000820000047ab9 */ /* 0x000fe40000000a00 */
[----:B--2---:R1:W-:Y:S03]  /*4f40*/  STG.E.128 desc[UR4][R48.64], R36 ;  /* 0x0000002430007986 */ /* 0x0043e6000c101d04 */
.L_x_1573:
[----:B------:R-:W-:Y:S05]  /*4f50*/  BSYNC B1 ;  /* 0x0000000000017941 */ /* 0x000fea0003800000 */
.L_x_1572:
[----:B------:R-:W-:Y:S01]  /*4f60*/  ISETP.NE.AND P3, PT, R93, RZ, PT ;  /* 0x000000ff5d00720c */ /* 0x000fe20003f65270 */
[----:B------:R-:W-:-:S12]  /*4f70*/  BSSY B1, `(.L_x_1576) ;  /* 0x0000033000017945 */ /* 0x000fd80003800000 */
[----:B------:R-:W-:Y:S05]  /*4f80*/  @!P3 BRA `(.L_x_1577) ;  /* 0x0000000000c4b947 */ /* 0x000fea0003800000 */
[----:B-1234-:R1:W2:Y:S01]  /*4f90*/  LDS.128 R36, [R103+0x23400] ;  /* 0x0234000067247984 */ /* 0x01e2a20000000c00 */
[----:B------:R-:W-:Y:S01]  /*4fa0*/  ISETP.GE.AND P3, PT, R234, R116, PT ;  /* 0x00000074ea00720c */ /* 0x000fe20003f66270 */
[----:B------:R-:W-:-:S12]  /*4fb0*/  BSSY B2, `(.L_x_1578) ;  /* 0x000002c000027945 */ /* 0x000fd80003800000 */
[----:B-1----:R-:W-:Y:S05]  /*4fc0*/  @P3 BRA `(.L_x_1579) ;  /* 0x0000000000a83947 */ /* 0x002fea0003800000 */
[----:B------:R-:W-:Y:S01]  /*4fd0*/  SHF.R.U64 R52, R52, 0x10, R53 ;  /* 0x0000001034347819 */ /* 0x000fe20000001235 */
[----:B--2---:R-:W-:Y:S01]  /*4fe0*/  IMAD.MOV.U32 R51, RZ, RZ, R39 ;  /* 0x000000ffff337224 */ /* 0x004fe200078e0027 */
[----:B------:R-:W-:Y:S01]  /*4ff0*/  SHF.R.U32.HI R57, RZ, 0x10, R53 ;  /* 0x00000010ff397819 */ /* 0x000fe20000011635 */
[----:B------:R-:W-:Y:S01]  /*5000*/  IMAD.MOV.U32 R50, RZ, RZ, R36 ;  /* 0x000000ffff327224 */ /* 0x000fe200078e0024 */
[--C-:B------:R-:W-:Y:S01]  /*5010*/  SHF.R.U64 R53, R54, 0x10, R55.reuse ;  /* 0x0000001036357819 */ /* 0x100fe20000001237 */
[--C-:B------:R-:W-:Y:S01]  /*5020*/  HADD2.F32 R39, -RZ, R37.reuse.H1_H1 ;  /* 0x30000025ff277230 */ /* 0x100fe20000004100 */
[----:B------:R-:W-:Y:S01]  /*5030*/  SHF.R.U32.HI R56, RZ, 0x10, R55 ;  /* 0x00000010ff387819 */ /* 0x000fe20000011637 */
[----:B------:R-:W-:Y:S02]  /*5040*/  HADD2.F32 R36, -RZ, R37.H0_H0 ;  /* 0x20000025ff247230 */ /* 0x000fe40000004100 */
[----:B------:R-:W-:Y:S02]  /*5050*/  HADD2.F32 R53, -RZ, R53.H0_H0 ;  /* 0x20000035ff357230 */ /* 0x000fe40000004100 */
[----:B------:R-:W-:-:S02]  /*5060*/  HADD2.F32 R56, -RZ, R56.H0_H0 ;  /* 0x20000038ff387230 */ /* 0x000fc40000004100 */
[--C-:B------:R-:W-:Y:S02]  /*5070*/  HADD2.F32 R37, -RZ, R51.reuse.H1_H1 ;  /* 0x30000033ff257230 */ /* 0x100fe40000004100 */
[-C--:B------:R-:W-:Y:S01]  /*5080*/  FMUL.FTZ R55, R39, R53.reuse ;  /* 0x0000003527377220 */ /* 0x080fe20000410000 */
[----:B------:R-:W-:Y:S02]  /*5090*/  HADD2.F32 R51, -RZ, R51.H0_H0 ;  /* 0x20000033ff337230 */ /* 0x000fe40000004100 */
[C---:B------:R-:W-:Y:S01]  /*50a0*/  FMUL.FTZ R58, R36.reuse, R53 ;  /* 0x00000035243a7220 */ /* 0x040fe20000410000 */
[----:B------:R-:W-:Y:S02]  /*50b0*/  HADD2.F32 R52, -RZ, R52.H0_H0 ;  /* 0x20000034ff347230 */ /* 0x000fe40000004100 */
[-C--:B------:R-:W-:Y:S01]  /*50c0*/  FMUL.FTZ R60, R37, R56.reuse ;  /* 0x00000038253c7220 */ /* 0x080fe20000410000 */
[----:B------:R-:W-:Y:S02]  /*50d0*/  HADD2.F32 R54, -RZ, R57.H0_H0 ;  /* 0x20000039ff367230 */ /* 0x000fe40000004100 */
[----:B------:R-:W-:Y:S01]  /*50e0*/  FMUL.FTZ R56, R51, R56 ;  /* 0x0000003833387220 */ /* 0x000fe20000410000 */
[-C--:B------:R-:W-:Y:S01]  /*50f0*/  FFMA.FTZ R36, R36, R52.reuse, -R55 ;  /* 0x0000003424247223 */ /* 0x080fe20000010837 */
[----:B------:R-:W-:-:S02]  /*5100*/  FFMA.FTZ R55, R39, R52, R58 ;  /* 0x0000003427377223 */ /* 0x000fc4000001003a */
[-C--:B------:R-:W-:Y:S01]  /*5110*/  FFMA.FTZ R59, R37, R54.reuse, R56 ;  /* 0x00000036253b7223 */ /* 0x080fe20000010038 */
[--C-:B------:R-:W-:Y:S02]  /*5120*/  HADD2.F32 R52, -RZ, R119.reuse.H0_H0 ;  /* 0x20000077ff347230 */ /* 0x100fe40000004100 */
[----:B------:R-:W-:Y:S01]  /*5130*/  FFMA.FTZ R60, R51, R54, -R60 ;  /* 0x00000036333c7223 */ /* 0x000fe2000001083c */
[----:B------:R-:W-:Y:S02]  /*5140*/  HADD2.F32 R37, -RZ, R50.H1_H1 ;  /* 0x30000032ff257230 */ /* 0x000fe40000004100 */
[----:B------:R-:W-:Y:S02]  /*5150*/  HADD2.F32 R39, -RZ, R38.H1_H1 ;  /* 0x30000026ff277230 */ /* 0x000fe40000004100 */
[----:B------:R-:W-:Y:S02]  /*5160*/  HADD2.F32 R119, -RZ, R119.H1_H1 ;  /* 0x30000077ff777230 */ /* 0x000fe40000004100 */
[----:B------:R-:W-:Y:S01]  /*5170*/  FMUL.FTZ R53, R37, R52 ;  /* 0x0000003425357220 */ /* 0x000fe20000410000 */
[----:B------:R-:W-:-:S02]  /*5180*/  HADD2.F32 R50, -RZ, R50.H0_H0 ;  /* 0x20000032ff327230 */ /* 0x000fc40000004100 */
[----:B------:R-:W-:Y:S02]  /*5190*/  HADD2.F32 R38, -RZ, R38.H0_H0 ;  /* 0x20000026ff267230 */ /* 0x000fe40000004100 */
[-C--:B------:R-:W-:Y:S01]  /*51a0*/  FMUL.FTZ R57, R39, R119.reuse ;  /* 0x0000007727397220 */ /* 0x080fe20000410000 */
[--C-:B------:R-:W-:Y:S02]  /*51b0*/  HADD2.F32 R51, -RZ, R118.reuse.H1_H1 ;  /* 0x30000076ff337230 */ /* 0x100fe40000004100 */
[----:B------:R-:W-:Y:S01]  /*51c0*/  FMUL.FTZ R52, R50, R52 ;  /* 0x0000003432347220 */ /* 0x000fe20000410000 */
[----:B------:R-:W-:Y:S02]  /*51d0*/  HADD2.F32 R118, -RZ, R118.H0_H0 ;  /* 0x20000076ff767230 */ /* 0x000fe40000004100 */
[----:B------:R-:W-:Y:S01]  /*51e0*/  FMUL.FTZ R54, R38, R119 ;  /* 0x0000007726367220 */ /* 0x000fe20000410000 */
[-C--:B------:R-:W-:Y:S01]  /*51f0*/  FFMA.FTZ R53, R50, R51.reuse, -R53 ;  /* 0x0000003332357223 */ /* 0x080fe20000010835 */
[----:B------:R-:W-:Y:S01]  /*5200*/  FFMA.FTZ R52, R37, R51, R52 ;  /* 0x0000003325347223 */ /* 0x000fe20000010034 */
[-C--:B------:R-:W-:Y:S01]  /*5210*/  FFMA.FTZ R57, R38, R118.reuse, -R57 ;  /* 0x0000007626397223 */ /* 0x080fe20000010839 */
[----:B------:R-:W-:Y:S01]  /*5220*/  FFMA.FTZ R54, R39, R118, R54 ;  /* 0x0000007627367223 */ /* 0x000fe20000010036 */
[----:B------:R-:W-:-:S02]  /*5230*/  F2FP.F16.F32.PACK_AB R37, R55, R36 ;  /* 0x000000243725723e */ /* 0x000fc400000000ff */
[----:B------:R-:W-:Y:S02]  /*5240*/  F2FP.F16.F32.PACK_AB R39, R59, R60 ;  /* 0x0000003c3b27723e */ /* 0x000fe400000000ff */
[----:B------:R-:W-:Y:S02]  /*5250*/  F2FP.F16.F32.PACK_AB R36, R52, R53 ;  /* 0x000000353424723e */ /* 0x000fe400000000ff */
[----:B------:R-:W-:-:S07]  /*5260*/  F2FP.F16.F32.PACK_AB R38, R54, R57 ;  /* 0x000000393626723e */ /* 0x000fce00000000ff */
.L_x_1579:
[----:B------:R-:W-:Y:S05]  /*5270*/  BSYNC B2 ;  /* 0x0000000000027941 */ /* 0x000fea0003800000 */
.L_x_1578:
[----:B------:R-:W-:Y:S02]  /*5280*/  ULDC.64 UR4, c[0x0][0x208] ;  /* 0x0000820000047ab9 */ /* 0x000fe40000000a00 */
[----:B--2---:R1:W-:Y:S03]  /*5290*/  STG.E.128 desc[UR4][R48.64+0x80], R36 ;  /* 0x0000802430007986 */ /* 0x0043e6000c101d04 */
.L_x_1577:
[----:B------:R-:W-:Y:S05]  /*52a0*/  BSYNC B1 ;  /* 0x0000000000017941 */ /* 0x000fea0003800000 */
.L_x_1576:
[----:B------:R-:W-:Y:S01]  /*52b0*/  ISETP.NE.AND P3, PT, R94, RZ, PT ;  /* 0x000000ff5e00720c */ /* 0x000fe20003f65270 */
[----:B------:R-:W-:-:S12]  /*52c0*/  BSSY B1, `(.L_x_1580) ;  /* 0x0000032000017945 */ /* 0x000fd80003800000 */
[----:B------:R-:W-:Y:S05]  /*52d0*/  @!P3 BRA `(.L_x_1581) ;  /* 0x0000000000c0b947 */ /* 0x000fea0003800000 */
[----:B-1234-:R1:W2:Y:S01]  /*52e0*/  LDS.128 R36, [R103+0x25400] ;  /* 0x0254000067247984 */ /* 0x01e2a20000000c00 */
[----:B------:R-:W-:Y:S01]  /*52f0*/  ISETP.GE.AND P3, PT, R233, R116, PT ;  /* 0x00000074e900720c */ /* 0x000fe20003f66270 */
[----:B------:R-:W-:-:S12]  /*5300*/  BSSY B2, `(.L_x_1582) ;  /* 0x000002b000027945 */ /* 0x000fd80003800000 */
[----:B-1----:R-:W-:Y:S05]  /*5310*/  @P3 BRA `(.L_x_1583) ;  /* 0x0000000000a43947 */ /* 0x002fea0003800000 */
[--C-:B------:R-:W-:Y:S02]  /*5320*/  SHF.R.U64 R51, R44, 0x10, R45.reuse ;  /* 0x000000102c337819 */ /* 0x100fe4000000122d */
[----:B------:R-:W-:Y:S02]  /*5330*/  SHF.R.U32.HI R50, RZ, 0x10, R45 ;  /* 0x00000010ff327819 */ /* 0x000fe4000001162d */
[--C-:B------:R-:W-:Y:S01]  /*5340*/  SHF.R.U64 R45, R46, 0x10, R47.reuse ;  /* 0x000000102e2d7819 */ /* 0x100fe2000000122f */
[----:B------:R-:W-:Y:S01]  /*5350*/  HADD2.F32 R46, -RZ, R51.H0_H0 ;  /* 0x20000033ff2e7230 */ /* 0x000fe20000004100 */
[----:B------:R-:W-:Y:S01]  /*5360*/  SHF.R.U32.HI R52, RZ, 0x10, R47 ;  /* 0x00000010ff347819 */ /* 0x000fe2000001162f */
[----:B------:R-:W-:Y:S01]  /*5370*/  HADD2.F32 R50, -RZ, R50.H0_H0 ;  /* 0x20000032ff327230 */ /* 0x000fe20000004100 */
[----:B--2---:R-:W-:Y:S01]  /*5380*/  MOV R44, R38 ;  /* 0x00000026002c7202 */ /* 0x004fe20000000f00 */
[----:B------:R-:W-:Y:S02]  /*5390*/  HADD2.F32 R47, -RZ, R45.H0_H0 ;  /* 0x2000002dff2f7230 */ /* 0x000fe40000004100 */
[----:B------:R-:W-:-:S02]  /*53a0*/  HADD2.F32 R52, -RZ, R52.H0_H0 ;  /* 0x20000034ff347230 */ /* 0x000fc40000004100 */
[----:B------:R-:W-:Y:S02]  /*53b0*/  HADD2.F32 R38, -RZ, R37.H1_H1 ;  /* 0x30000025ff267230 */ /* 0x000fe40000004100 */
[--C-:B------:R-:W-:Y:S02]  /*53c0*/  HADD2.F32 R45, -RZ, R39.reuse.H1_H1 ;  /* 0x30000027ff2d7230 */ /* 0x100fe40000004100 */
[----:B------:R-:W-:Y:S02]  /*53d0*/  HADD2.F32 R39, -RZ, R39.H0_H0 ;  /* 0x20000027ff277230 */ /* 0x000fe40000004100 */
[----:B------:R-:W-:Y:S01]  /*53e0*/  FMUL.FTZ R54, R38, R47 ;  /* 0x0000002f26367220 */ /* 0x000fe20000410000 */
[----:B------:R-:W-:Y:S02]  /*53f0*/  HADD2.F32 R37, -RZ, R37.H0_H0 ;  /* 0x20000025ff257230 */ /* 0x000fe40000004100 */
[-C--:B------:R-:W-:Y:S01]  /*5400*/  FMUL.FTZ R56, R45, R52.reuse ;  /* 0x000000342d387220 */ /* 0x080fe20000410000 */
[----:B------:R-:W-:-:S02]  /*5410*/  FMUL.FTZ R52, R39, R52 ;  /* 0x0000003427347220 */ /* 0x000fc40000410000 */
[C---:B------:R-:W-:Y:S01]  /*5420*/  FMUL.FTZ R47, R37.reuse, R47 ;  /* 0x0000002f252f7220 */ /* 0x040fe20000410000 */
[----:B------:R-:W-:Y:S01]  /*5430*/  FFMA.FTZ R54, R37, R46, -R54 ;  /* 0x0000002e25367223 */ /* 0x000fe20000010836 */
[----:B------:R-:W-:Y:S01]  /*5440*/  FFMA.FTZ R53, R45, R50, R52 ;  /* 0x000000322d357223 */ /* 0x000fe20000010034 */
[--C-:B------:R-:W-:Y:S02]  /*5450*/  HADD2.F32 R37, -RZ, R36.reuse.H1_H1 ;  /* 0x30000024ff257230 */ /* 0x100fe40000004100 */
[----:B------:R-:W-:Y:S01]  /*5460*/  FFMA.FTZ R51, R38, R46, R47 ;  /* 0x0000002e26337223 */ /* 0x000fe2000001002f */
[--C-:B------:R-:W-:Y:S02]  /*5470*/  HADD2.F32 R45, -RZ, R117.reuse.H0_H0 ;  /* 0x20000075ff2d7230 */ /* 0x100fe40000004100 */
[----:B------:R-:W-:Y:S01]  /*5480*/  FFMA.FTZ R56, R39, R50, -R56 ;  /* 0x0000003227387223 */ /* 0x000fe20000010838 */
[----:B------:R-:W-:Y:S02]  /*5490*/  HADD2.F32 R36, -RZ, R36.H0_H0 ;  /* 0x20000024ff247230 */ /* 0x000fe40000004100 */
[----:B------:R-:W-:-:S02]  /*54a0*/  HADD2.F32 R117, -RZ, R117.H1_H1 ;  /* 0x30000075ff757230 */ /* 0x000fc40000004100 */
[CC--:B------:R-:W-:Y:S01]  /*54b0*/  FMUL.FTZ R47, R37.reuse, R45.reuse ;  /* 0x0000002d252f7220 */ /* 0x0c0fe20000410000 */
[--C-:B------:R-:W-:Y:S02]  /*54c0*/  HADD2.F32 R38, -RZ, R44.reuse.H1_H1 ;  /* 0x3000002cff267230 */ /* 0x100fe40000004100 */
[----:B------:R-:W-:Y:S01]  /*54d0*/  FMUL.FTZ R46, R36, R45 ;  /* 0x0000002d242e7220 */ /* 0x000fe20000410000 */
[----:B------:R-:W-:Y:S02]  /*54e0*/  HADD2.F32 R44, -RZ, R44.H0_H0 ;  /* 0x2000002cff2c7230 */ /* 0x000fe40000004100 */
[--C-:B------:R-:W-:Y:S02]  /*54f0*/  HADD2.F32 R39, -RZ, R115.reuse.H0_H0 ;  /* 0x20000073ff277230 */ /* 0x100fe40000004100 */
[-C--:B------:R-:W-:Y:S01]  /*5500*/  FMUL.FTZ R45, R38, R117.reuse ;  /* 0x00000075262d7220 */ /* 0x080fe20000410000 */
[----:B------:R-:W-:Y:S02]  /*5510*/  HADD2.F32 R115, -RZ, R115.H1_H1 ;  /* 0x30000073ff737230 */ /* 0x000fe40000004100 */
        /* <DEDUP_REMOVED lines=9> */
.L_x_1583:
[----:B------:R-:W-:Y:S05]  /*55b0*/  BSYNC B2 ;  /* 0x0000000000027941 */ /* 0x000fea0003800000 */
.L_x_1582:
[----:B------:R-:W-:Y:S02]  /*55c0*/  ULDC.64 UR4, c[0x0][0x208] ;  /* 0x0000820000047ab9 */ /* 0x000fe40000000a00 */
[----:B--2---:R1:W-:Y:S03]  /*55d0*/  STG.E.128 desc[UR4][R48.64+0x100], R36 ;  /* 0x0001002430007986 */ /* 0x0043e6000c101d04 */
.L_x_1581:
[----:B------:R-:W-:Y:S05]  /*55e0*/  BSYNC B1 ;  /* 0x0000000000017941 */ /* 0x000fea0003800000 */
.L_x_1580:
[----:B------:R-:W-:-:S13]  /*55f0*/  ISETP.NE.AND P3, PT, R95, RZ, PT ;  /* 0x000000ff5f00720c */ /* 0x000fda0003f65270 */
[----:B------:R-:W-:Y:S05]  /*5600*/  @!P3 BRA `(.L_x_1571) ;  /* 0x000000300050b947 */ /* 0x000fea0003800000 */
[----:B-1234-:R1:W2:Y:S01]  /*5610*/  LDS.128 R36, [R103+0x27400] ;  /* 0x0274000067247984 */ /* 0x01e2a20000000c00 */
[----:B------:R-:W-:Y:S01]  /*5620*/  ISETP.GE.AND P3, PT, R235, R116, PT ;  /* 0x00000074eb00720c */ /* 0x000fe20003f66270 */
[----:B------:R-:W-:-:S12]  /*5630*/  BSSY B1, `(.L_x_1584) ;  /* 0x000002b000017945 */ /* 0x000fd80003800000 */
[----:B-1----:R-:W-:Y:S05]  /*5640*/  @P3 BRA `(.L_x_1585) ;  /* 0x0000000000a43947 */ /* 0x002fea0003800000 */
[--C-:B------:R-:W-:Y:S01]  /*5650*/  SHF.R.U64 R45, R40, 0x10, R41.reuse ;  /* 0x00000010282d7819 */ /* 0x100fe20000001229 */
[----:B--2---:R-:W-:Y:S01]  /*5660*/  IMAD.MOV.U32 R40, RZ, RZ, R38 ;  /* 0x000000ffff287224 */ /* 0x004fe200078e0026 */
[----:B------:R-:W-:Y:S01]  /*5670*/  SHF.R.U32.HI R44, RZ, 0x10, R41 ;  /* 0x00000010ff2c7819 */ /* 0x000fe20000011629 */
[--C-:B------:R-:W-:Y:S01]  /*5680*/  HADD2.F32 R38, -RZ, R37.reuse.H1_H1 ;  /* 0x30000025ff267230 */ /* 0x100fe20000004100 */
[--C-:B------:R-:W-:Y:S01]  /*5690*/  SHF.R.U64 R41, R42, 0x10, R43.reuse ;  /* 0x000000102a297819 */ /* 0x100fe2000000122b */
[----:B------:R-:W-:Y:S01]  /*56a0*/  HADD2.F32 R37, -RZ, R37.H0_H0 ;  /* 0x20000025ff257230 */ /* 0x000fe20000004100 */
[----:B------:R-:W-:Y:S01]  /*56b0*/  SHF.R.U32.HI R46, RZ, 0x10, R43 ;  /* 0x00000010ff2e7819 */ /* 0x000fe2000001162b */
[----:B------:R-:W-:Y:S02]  /*56c0*/  HADD2.F32 R42, -RZ, R45.H0_H0 ;  /* 0x2000002dff2a7230 */ /* 0x000fe40000004100 */
[----:B------:R-:W-:Y:S02]  /*56d0*/  HADD2.F32 R43, -RZ, R41.H0_H0 ;  /* 0x20000029ff2b7230 */ /* 0x000fe40000004100 */
[----:B------:R-:W-:-:S02]  /*56e0*/  HADD2.F32 R46, -RZ, R46.H0_H0 ;  /* 0x2000002eff2e7230 */ /* 0x000fc40000004100 */
[--C-:B------:R-:W-:Y:S02]  /*56f0*/  HADD2.F32 R41, -RZ, R39.reuse.H1_H1 ;  /* 0x30000027ff297230 */ /* 0x100fe40000004100 */
[-C--:B------:R-:W-:Y:S01]  /*5700*/  FMUL.FTZ R50, R38, R43.reuse ;  /* 0x0000002b26327220 */ /* 0x080fe20000410000 */
[----:B------:R-:W-:Y:S02]  /*5710*/  HADD2.F32 R39, -RZ, R39.H0_H0 ;  /* 0x20000027ff277230 */ /* 0x000fe40000004100 */
[----:B------:R-:W-:Y:S01]  /*5720*/  FMUL.FTZ R43, R37, R43 ;  /* 0x0000002b252b7220 */ /* 0x000fe20000410000 */
[----:B------:R-:W-:Y:S02]  /*5730*/  HADD2.F32 R44, -RZ, R44.H0_H0 ;  /* 0x2000002cff2c7230 */ /* 0x000fe40000004100 */
[----:B------:R-:W-:Y:S01]  /*5740*/  FMUL.FTZ R52, R41, R46 ;  /* 0x0000002e29347220 */ /* 0x000fe20000410000 */
[----:B------:R-:W-:Y:S01]  /*5750*/  FFMA.FTZ R50, R37, R42, -R50 ;  /* 0x0000002a25327223 */ /* 0x000fe20000010832 */
[----:B------:R-:W-:Y:S01]  /*5760*/  FMUL.FTZ R46, R39, R46 ;  /* 0x0000002e272e7220 */ /* 0x000fe20000410000 */
[----:B------:R-:W-:-:S02]  /*5770*/  HADD2.F32 R37, -RZ, R36.H1_H1 ;  /* 0x30000024ff257230 */ /* 0x000fc40000004100 */
[----:B------:R-:W-:Y:S01]  /*5780*/  FFMA.FTZ R47, R38, R42, R43 ;  /* 0x0000002a262f7223 */ /* 0x000fe2000001002b */
[----:B------:R-:W-:Y:S02]  /*5790*/  HADD2.F32 R36, -RZ, R36.H0_H0 ;  /* 0x20000024ff247230 */ /* 0x000fe40000004100 */
[-C--:B------:R-:W-:Y:S01]  /*57a0*/  FFMA.FTZ R51, R41, R44.reuse, R46 ;  /* 0x0000002c29337223 */ /* 0x080fe2000001002e */
[--C-:B------:R-:W-:Y:S02]  /*57b0*/  HADD2.F32 R41, -RZ, R114.reuse.H0_H0 ;  /* 0x20000072ff297230 */ /* 0x100fe40000004100 */
[----:B------:R-:W-:Y:S01]  /*57c0*/  FFMA.FTZ R52, R39, R44, -R52 ;  /* 0x0000002c27347223 */ /* 0x000fe20000010834 */
[----:B------:R-:W-:Y:S02]  /*57d0*/  HADD2.F32 R43, -RZ, R114.H1_H1 ;  /* 0x30000072ff2b7230 */ /* 0x000fe40000004100 */
[--C-:B------:R-:W-:Y:S02]  /*57e0*/  HADD2.F32 R38, -RZ, R40.reuse.H1_H1 ;  /* 0x30000028ff267230 */ /* 0x100fe40000004100 */
[----:B------:R-:W-:Y:S01]  /*57f0*/  FMUL.FTZ R45, R37, R41 ;  /* 0x00000029252d7220 */ /* 0x000fe20000410000 */
[----:B------:R-:W-:-:S02]  /*5800*/  HADD2.F32 R40, -RZ, R40.H0_H0 ;  /* 0x20000028ff287230 */ /* 0x000fc40000004100 */
[----:B------:R-:W-:Y:S01]  /*5810*/  FMUL.FTZ R42, R36, R41 ;  /* 0x00000029242a7220 */ /* 0x000fe20000410000 */
        /* <DEDUP_REMOVED lines=12> */
.L_x_1585:
[----:B------:R-:W-:Y:S05]  /*58e0*/  BSYNC B1 ;  /* 0x0000000000017941 */ /* 0x000fea0003800000 */
.L_x_1584:
[----:B------:R-:W-:Y:S02]  /*58f0*/  ULDC.64 UR4, c[0x0][0x208] ;  /* 0x0000820000047ab9 */ /* 0x000fe40000000a00 */
[----:B--2---:R1:W-:Y:S01]  /*5900*/  STG.E.128 desc[UR4][R48.64+0x180], R36 ;  /* 0x0001802430007986 */ /* 0x0043e2000c101d04 */
[----:B------:R-:W-:Y:S05]  /*5910*/  BRA `(.L_x_1571) ;  /* 0x0000002c008c7947 */ /* 0x000fea0003800000 */
.L_x_1547:
        /* <DEDUP_REMOVED lines=16> */
[----:B------:R-:W-:Y:S01]  /*5a20*/  LEA R52, P3, R38, UR4, 0x1 ;  /* 0x0000000426347c11 */ /* 0x000fe2000f8608ff */
[----:B------:R-:W-:Y:S01]  /*5a30*/  IMAD.X R39, R99, 0x1, R32, P2 ;  /* 0x0000000163277824 */ /* 0x000fe200010e0620 */
[----:B------:R-:W-:Y:S01]  /*5a40*/  LEA R56, P2, R36, UR6, 0x1 ;  /* 0x0000000624387c11 */ /* 0x000fe2000f8408ff */
[----:B------:R-:W-:Y:S01]  /*5a50*/  IMAD.X R37, R109, 0x1, R34, P5 ;  /* 0x000000016d257824 */ /* 0x000fe200028e0622 */
[----:B------:R-:W-:Y:S02]  /*5a60*/  ISETP.GE.AND P5, PT, R226, R116, PT ;  /* 0x00000074e200720c */ /* 0x000fe40003fa6270 */
[----:B------:R-:W-:-:S02]  /*5a70*/  CS2R R42, SRZ ;  /* 0x00000000002a7805 */ /* 0x000fc4000001ff00 */
[----:B------:R-:W-:Y:S02]  /*5a80*/  LEA.HI.X R53, R38, UR5, R39, 0x1, P3 ;  /* 0x0000000526357c11 */ /* 0x000fe400098f0c27 */
[----:B------:R-:W-:Y:S02]  /*5a90*/  CS2R R40, SRZ ;  /* 0x0000000000287805 */ /* 0x000fe4000001ff00 */
[----:B------:R-:W-:Y:S02]  /*5aa0*/  ISETP.GE.AND P3, PT, R18, R116, PT ;  /* 0x000000741200720c */ /* 0x000fe40003f66270 */
[----:B------:R-:W-:Y:S02]  /*5ab0*/  CS2R R38, SRZ ;  /* 0x0000000000267805 */ /* 0x000fe4000001ff00 */
[----:B------:R-:W-:Y:S02]  /*5ac0*/  LEA.HI.X R57, R36, UR7, R37, 0x1, P2 ;  /* 0x0000000724397c11 */ /* 0x000fe400090f0c25 */
[----:B------:R-:W-:-:S02]  /*5ad0*/  CS2R R36, SRZ ;  /* 0x0000000000247805 */ /* 0x000fc4000001ff00 */
[----:B------:R-:W-:Y:S02]  /*5ae0*/  CS2R R50, SRZ ;  /* 0x0000000000327805 */ /* 0x000fe4000001ff00 */
[----:B------:R-:W-:Y:S02]  /*5af0*/  CS2R R48, SRZ ;  /* 0x0000000000307805 */ /* 0x000fe4000001ff00 */
[----:B------:R-:W-:Y:S02]  /*5b00*/  CS2R R46, SRZ ;  /* 0x00000000002e7805 */ /* 0x000fe4000001ff00 */
[----:B------:R-:W-:Y:S01]  /*5b10*/  CS2R R44, SRZ ;  /* 0x00000000002c7805 */ /* 0x000fe2000001ff00 */
[----:B------:R-:W-:Y:S02]  /*5b20*/  ULDC.64 UR8, c[0x0][0x208] ;  /* 0x0000820000087ab9 */ /* 0x000fe40000000a00 */
[----:B------:R0:W5:Y:S04]  /*5b30*/  @!P5 LDG.E.128 R36, desc[UR8][R52.64+0x80] ;  /* 0x000080083424d981 */ /* 0x000168000c1e1d00 */
[----:B------:R0:W5:Y:S04]  /*5b40*/  @!P3 LDG.E.128 R40, desc[UR8][R52.64] ;  /* 0x000000083428b981 */ /* 0x000168000c1e1d00 */
[----:B------:R0:W5:Y:S04]  /*5b50*/  @!P3 LDG.E.128 R48, desc[UR8][R56.64] ;  /* 0x000000083830b981 */ /* 0x000168000c1e1d00 */
[----:B------:R0:W5:Y:S02]  /*5b60*/  @!P5 LDG.E.128 R44, desc[UR8][R56.64+0x80] ;  /* 0x00008008382cd981 */ /* 0x000164000c1e1d00 */
.L_x_1587:
[----:B------:R-:W-:Y:S05]  /*5b70*/  BSYNC B1 ;  /* 0x0000000000017941 */ /* 0x000fea0003800000 */
.L_x_1586:
        /* <DEDUP_REMOVED lines=19> */
[----:B------:R-:W-:Y:S02]  /*5cb0*/  CS2R R64, SRZ ;  /* 0x0000000000407805 */ /* 0x000fe4000001ff00 */
[----:B------:R-:W-:Y:S02]  /*5cc0*/  CS2R R62, SRZ ;  /* 0x00000000003e7805 */ /* 0x000fe4000001ff00 */
[----:B------:R-:W-:Y:S02]  /*5cd0*/  IADD3.X R109, R34, R109, R26, P2, P5 ;  /* 0x0000006d226d7210 */ /* 0x000fe400017ea41a */
[----:B------:R-:W-:Y:S02]  /*5ce0*/  CS2R R60, SRZ ;  /* 0x00000000003c7805 */ /* 0x000fe4000001ff00 */
[----:B------:R-:W-:Y:S01]  /*5cf0*/  LEA R68, P5, R71, UR4, 0x1 ;  /* 0x0000000447447c11 */ /* 0x000fe2000f8a08ff */
[----:B------:R-:W-:Y:S01]  /*5d00*/  ULDC.64 UR8, c[0x0][0x208] ;  /* 0x0000820000087ab9 */ /* 0x000fe20000000a00 */
[----:B------:R-:W-:-:S02]  /*5d10*/  LEA R70, P2, R52, UR6, 0x1 ;  /* 0x0000000634467c11 */ /* 0x000fc4000f8408ff */
[----:B------:R-:W-:Y:S02]  /*5d20*/  LEA.HI.X R69, R71, UR5, R54, 0x1, P5 ;  /* 0x0000000547457c11 */ /* 0x000fe4000a8f0c36 */
[----:B------:R-:W-:Y:S02]  /*5d30*/  CS2R R54, SRZ ;  /* 0x0000000000367805 */ /* 0x000fe4000001ff00 */
[----:B------:R-:W-:Y:S02]  /*5d40*/  LEA.HI.X R71, R52, UR7, R109, 0x1, P2 ;  /* 0x0000000734477c11 */ /* 0x000fe400090f0c6d */
[----:B------:R-:W-:Y:S02]  /*5d50*/  CS2R R52, SRZ ;  /* 0x0000000000347805 */ /* 0x000fe4000001ff00 */
[-C--:B------:R-:W-:Y:S02]  /*5d60*/  ISETP.GE.AND P5, PT, R18, R116.reuse, PT ;  /* 0x000000741200720c */ /* 0x080fe40003fa6270 */
[----:B------:R-:W-:-:S11]  /*5d70*/  ISETP.GE.AND P2, PT, R226, R116, PT ;  /* 0x00000074e200720c */ /* 0x000fd60003f46270 */
[----:B------:R0:W5:Y:S04]  /*5d80*/  @!P5 LDG.E.128 R56, desc[UR8][R68.64] ;  /* 0x000000084438d981 */ /* 0x000168000c1e1d00 */
[----:B------:R0:W5:Y:S04]  /*5d90*/  @!P2 LDG.E.128 R52, desc[UR8][R68.64+0x80] ;  /* 0x000080084434a981 */ /* 0x000168000c1e1d00 */
[----:B------:R0:W5:Y:S04]  /*5da0*/  @!P5 LDG.E.128 R64, desc[UR8][R70.64] ;  /* 0x000000084640d981 */ /* 0x000168000c1e1d00 */
[----:B------:R0:W5:Y:S02]  /*5db0*/  @!P2 LDG.E.128 R60, desc[UR8][R70.64+0x80] ;  /* 0x00008008463ca981 */ /* 0x000164000c1e1d00 */
.L_x_1589:
[----:B------:R-:W-:Y:S05]  /*5dc0*/  BSYNC B1 ;  /* 0x0000000000017941 */ /* 0x000fea0003800000 */
.L_x_1588:
[----:B0-----:R-:W2:Y:S01]  /*5dd0*/  LDL R68, [R1+0x20] ;  /* 0x0000200001447983 */ /* 0x001ea20000100800 */
[----:B-----5:R-:W-:Y:S01]  /*5de0*/  IMAD.MOV.U32 R69, RZ, RZ, R39 ;  /* 0x000000ffff457224 */ /* 0x020fe200078e0027 */
[----:B------:R-:W-:Y:S01]  /*5df0*/  MOV R70, R42 ;  /* 0x0000002a00467202 */ /* 0x000fe20000000f00 */
[----:B------:R-:W-:-:S03]  /*5e00*/  IMAD.MOV.U32 R71, RZ, RZ, R43 ;  /* 0x000000ffff477224 */ /* 0x000fc600078e002b */
[----:B------:R-:W-:Y:S01]  /*5e10*/  PRMT R136, R69, 0x7610, R136 ;  /* 0x0000761045887816 */ /* 0x000fe20000000088 */
[----:B------:R-:W-:Y:S01]  /*5e20*/  IMAD.MOV.U32 R69, RZ, RZ, R37 ;  /* 0x000000ffff457224 */ /* 0x000fe200078e0025 */
[----:B------:R-:W-:Y:S02]  /*5e30*/  PRMT R137, R70, 0x7610, R137 ;  /* 0x0000761046897816 */ /* 0x000fe40000000089 */
[----:B------:R-:W-:Y:S02]  /*5e40*/  PRMT R140, R71, 0x7610, R140 ;  /* 0x00007610478c7816 */ /* 0x000fe4000000008c */
[----:B------:R-:W-:Y:S01]  /*5e50*/  PRMT R136, R136, 0x5410, R69 ;  /* 0x0000541088887816 */ /* 0x000fe20000000045 */
[----:B------:R-:W-:-:S05]  /*5e60*/  IMAD.MOV.U32 R69, RZ, RZ, R41 ;  /* 0x000000ffff457224 */ /* 0x000fca00078e0029 */
[----:B------:R-:W-:Y:S01]  /*5e70*/  PRMT R124, R69, 0x7610, R124 ;  /* 0x00007610457c7816 */ /* 0x000fe2000000007c */
[----:B------:R-:W-:-:S05]  /*5e80*/  IMAD.MOV.U32 R69, RZ, RZ, R47 ;  /* 0x000000ffff457224 */ /* 0x000fca00078e002f */
[----:B------:R-:W-:Y:S01]  /*5e90*/  PRMT R137, R137, 0x5410, R69 ;  /* 0x0000541089897816 */ /* 0x000fe20000000045 */
[----:B------:R-:W-:Y:S01]  /*5ea0*/  IMAD.MOV.U32 R69, RZ, RZ, R45 ;  /* 0x000000ffff457224 */ /* 0x000fe200078e002d */
[----:B--2---:R-:W-:Y:S01]  /*5eb0*/  R2UR UR4, R68 ;  /* 0x00000000440472ca */ /* 0x004fe200000e0000 */
[----:B------:R-:W-:-:S05]  /*5ec0*/  IMAD.MOV.U32 R68, RZ, RZ, R38 ;  /* 0x000000ffff447224 */ /* 0x000fca00078e0026 */
[----:B------:R-:W-:Y:S01]  /*5ed0*/  PRMT R134, R68, 0x7610, R134 ;  /* 0x0000761044867816 */ /* 0x000fe20000000086 */
[----:B------:R-:W-:-:S05]  /*5ee0*/  IMAD.MOV.U32 R68, RZ, RZ, R36 ;  /* 0x000000ffff447224 */ /* 0x000fca00078e0024 */
[----:B------:R-:W-:Y:S01]  /*5ef0*/  PRMT R135, R68, 0x7610, R135 ;  /* 0x0000761044877816 */ /* 0x000fe20000000087 */
[----:B------:R-:W-:Y:S01]  /*5f00*/  IMAD.MOV.U32 R68, RZ, RZ, R40 ;  /* 0x000000ffff447224 */ /* 0x000fe200078e0028 */
[----:B------:R-:W-:-:S04]  /*5f10*/  UISETP.NE.AND UP0, UPT, UR4, 0x3, UPT ;  /* 0x000000030400788c */ /* 0x000fc8000bf05270 */
[----:B------:R-:W-:Y:S01]  /*5f20*/  PRMT R138, R138, 0x5410, R68 ;  /* 0x000054108a8a7816 */ /* 0x000fe20000000044 */
[----:B------:R-:W-:Y:S01]  /*5f30*/  IMAD.MOV.U32 R68, RZ, RZ, R46 ;  /* 0x000000ffff447224 */ /* 0x000fe200078e002e */
[----:B------:R-:W-:Y:S02]  /*5f40*/  PLOP3.LUT P2, PT, PT, PT, UP0, 0x80, 0x0 ;  /* 0x000000000000781c */ /* 0x000fe40003f4f008 */
[----:B------:R-:W-:Y:S02]  /*5f50*/  PRMT R138, R69, 0x7610, R138 ;  /* 0x00007610458a7816 */ /* 0x000fe4000000008a */
[----:B------:R-:W-:Y:S01]  /*5f60*/  PRMT R134, R134, 0x5410, R68 ;  /* 0x0000541086867816 */ /* 0x000fe20000000044 */
[----:B------:R-:W-:Y:S01]  /*5f70*/  IMAD.MOV.U32 R68, RZ, RZ, R44 ;  /* 0x000000ffff447224 */ /* 0x000fe200078e002c */
[----:B------:R-:W-:-:S04]  /*5f80*/  MOV R69, R51 ;  /* 0x0000003300457202 */ /* 0x000fc80000000f00 */
[----:B------:R-:W-:Y:S01]  /*5f90*/  PRMT R135, R135, 0x5410, R68 ;  /* 0x0000541087877816 */ /* 0x000fe20000000044 */
[----:B------:R-:W-:Y:S01]  /*5fa0*/  IMAD.MOV.U32 R68, RZ, RZ, R50 ;  /* 0x000000ffff447224 */ /* 0x000fe200078e0032 */
[----:B------:R-:W-:Y:S01]  /*5fb0*/  PRMT R140, R140, 0x5410, R69 ;  /* 0x000054108c8c7816 */ /* 0x000fe20000000045 */
[----:B------:R-:W-:-:S03]  /*5fc0*/  IMAD.MOV.U32 R69, RZ, RZ, R48 ;  /* 0x000000ffff457224 */ /* 0x000fc600078e0030 */
[----:B------:R-:W-:Y:S01]  /*5fd0*/  PRMT R139, R68, 0x7610, R139 ;  /* 0x00007610448b7816 */ /* 0x000fe2000000008b */
        /* <DEDUP_REMOVED lines=27> */
[----:B------:R-:W-:Y:S06]  /*6190*/  @!P2 BRA `(.L_x_1590) ;  /* 0x000000000004a947 */ /* 0x000fec0003800000 */
[----:B------:R-:W-:Y:S01]  /*61a0*/  BPT.TRAP 0x1 ;  /* 0x000000040000795c */ /* 0x000fe20000300000 */
.L_x_1590:
[----:B------:R-:W-:Y:S01]  /*61b0*/  IMAD R99, R17, 0x8, R16 ;  /* 0x0000000811637824 */ /* 0x000fe200078e0210 */
[----:B------:R-:W-:Y:S01]  /*61c0*/  SHF.L.U32 R109, R237, 0x1f, RZ ;  /* 0x0000001fed6d7819 */ /* 0x000fe200000006ff */
[----:B------:R-:W0:Y:S01]  /*61d0*/  LDC R117, c[0x0][0x2f4] ;  /* 0x0000bd00ff757b82 */ /* 0x000e220000000800 */
[----:B------:R-:W-:Y:S01]  /*61e0*/  BSSY B1, `(.L_x_1591) ;  /* 0x0000004000017945 */ /* 0x000fe20003800000 */
[----:B------:R-:W-:Y:S01]  /*61f0*/  IMAD.MOV.U32 R111, RZ, RZ, R72 ;  /* 0x000000ffff6f7224 */ /* 0x000fe200078e0048 */
[----:B------:R-:W1:Y:S02]  /*6200*/  SYNCS.PHASECHK.TRANS64.TRYWAIT P5, [R99+URZ+0x30890], R109 ;  /* 0x0308906d630075a7 */ /* 0x000e6400080a017f */
[----:B-1----:R-:W-:Y:S05]  /*6210*/  @!P5 BRA `(.L_x_1592) ;  /* 0x0000027400d0d947 */ /* 0x002fea0003800000 */
.L_x_2021:
[----:B------:R-:W-:Y:S05]  /*6220*/  BSYNC B1 ;  /* 0x0000000000017941 */ /* 0x000fea0003800000 */
.L_x_1591:
[----:B------:R-:W2:Y:S01]  /*6230*/  LDC.64 R112, c[0x0][0x300] ;  /* 0x0000c000ff707b82 */ /* 0x000ea20000000a00 */
[----:B------:R-:W-:Y:S01]  /*6240*/  BSSY B1, `(.L_x_1593) ;  /* 0x0000115000017945 */ /* 0x000fe20003800000 */
[----:B0-----:R-:W-:-:S03]  /*6250*/  IMAD.IADD R118, R117, 0x1, -R29 ;  /* 0x0000000175767824 */ /* 0x001fc600078e0a1d */
[----:B------:R-:W-:Y:S05]  /*6260*/  @P4 BRA `(.L_x_1594) ;  /* 0x0000001000484947 */ /* 0x000fea0003800000 */
[----:B------:R-:W-:Y:S01]  /*6270*/  ISETP.NE.AND P4, PT, R30, RZ, PT ;  /* 0x000000ff1e00720c */ /* 0x000fe20003f85270 */
[-C--:B--2---:R-:W-:Y:S01]  /*6280*/  IMAD.WIDE.U32 R114, R23, R112.reuse, R110 ;  /* 0x0000007017727225 */ /* 0x084fe200078e006e */
[----:B------:R-:W-:Y:S01]  /*6290*/  SHF.R.S32.HI R68, RZ, 0x1f, R23 ;  /* 0x0000001fff447819 */ /* 0x000fe20000011417 */
[----:B------:R-:W-:Y:S04]  /*62a0*/  BSSY B2, `(.L_x_1595) ;  /* 0x0000089000027945 */ /* 0x000fe80003800000 */
[----:B------:R-:W-:-:S04]  /*62b0*/  IMAD R119, R68, R112, RZ ;  /* 0x0000007044777224 */ /* 0x000fc800078e02ff */
[----:B------:R-:W-:-:S04]  /*62c0*/  IMAD R119, R23, R113, R119 ;  /* 0x0000007117777224 */ /* 0x000fc800078e0277 */
[----:B------:R-:W-:Y:S01]  /*62d0*/  IMAD.IADD R119, R119, 0x1, R115 ;  /* 0x0000000177777824 */ /* 0x000fe200078e0273 */
[----:B------:R-:W-:Y:S06]  /*62e0*/  @!P4 BRA `(.L_x_1596) ;  /* 0x000000080010c947 */ /* 0x000fec0003800000 */
[----:B------:R-:W2:Y:S01]  /*62f0*/  LDL R70, [R1+0x28] ;  /* 0x0000280001467983 */ /* 0x000ea20000100800 */
[----:B------:R-:W-:Y:S01]  /*6300*/  SEL R68, R29, R118, !P0 ;  /* 0x000000761d447207 */ /* 0x000fe20004000000 */
[C---:B------:R-:W-:Y:S01]  /*6310*/  IMAD.SHL.U32 R71, R23.reuse, 0x40, RZ ;  /* 0x0000004017477824 */ /* 0x040fe200078e00ff */
[----:B------:R-:W-:Y:S01]  /*6320*/  ISETP.GE.AND P4, PT, R18, R116, PT ;  /* 0x000000741200720c */ /* 0x000fe20003f86270 */
[----:B------:R-:W-:Y:S01]  /*6330*/  IMAD.SHL.U32 R72, R23, 0x40, RZ ;  /* 0x0000004017487824 */ /* 0x000fe200078e00ff */
[----:B------:R-:W-:Y:S01]  /*6340*/  SHF.R.S32.HI R69, RZ, 0x1f, R68 ;  /* 0x0000001fff457819 */ /* 0x000fe20000011444 */
[----:B------:R-:W-:Y:S01]  /*6350*/  BSSY B3, `(.L_x_1597) ;  /* 0x0000070000037945 */ /* 0x000fe20003800000 */
[----:B------:R-:W-:Y:S02]  /*6360*/  LOP3.LUT R71, R71, 0x1c0, RZ, 0xc0, !PT ;  /* 0x000001c047477812 */ /* 0x000fe400078ec0ff */
[----:B------:R-:W-:Y:S02]  /*6370*/  LEA.HI R68, R69, R68, RZ, 0x4 ;  /* 0x0000004445447211 */ /* 0x000fe400078f20ff */
[----:B------:R-:W-:-:S02]  /*6380*/  SHF.R.U32.HI R71, RZ, 0x3, R71 ;  /* 0x00000003ff477819 */ /* 0x000fc40000011647 */
[----:B------:R-:W-:-:S04]  /*6390*/  LEA.HI.SX32 R68, R68, R35, 0x1c ;  /* 0x0000002344447211 */ /* 0x000fc800078fe2ff */
[----:B------:R-:W-:Y:S01]  /*63a0*/  SHF.R.S32.HI R69, RZ, 0x1f, R68 ;  /* 0x0000001fff457819 */ /* 0x000fe20000011444 */
[----:B------:R-:W-:-:S03]  /*63b0*/  IMAD.SHL.U32 R120, R68, 0x8, RZ ;  /* 0x0000000844787824 */ /* 0x000fc600078e00ff */
[----:B------:R-:W-:Y:S02]  /*63c0*/  LEA.HI R68, R69, R68, RZ, 0x3 ;  /* 0x0000004445447211 */ /* 0x000fe400078f18ff */
[----:B------:R-:W-:-:S03]  /*63d0*/  LOP3.LUT R69, R120, 0x38, RZ, 0xc0, !PT ;  /* 0x0000003878457812 */ /* 0x000fc600078ec0ff */
[----:B------:R-:W-:Y:S01]  /*63e0*/  IMAD.SHL.U32 R68, R68, 0x200, RZ ;  /* 0x0000020044447824 */ /* 0x000fe200078e00ff */
[----:B------:R-:W-:-:S04]  /*63f0*/  LOP3.LUT R69, R69, 0x1c0, R72, 0xf8, !PT ;  /* 0x000001c045457812 */ /* 0x000fc800078ef848 */
[----:B------:R-:W-:Y:S02]  /*6400*/  LOP3.LUT R68, R68, 0x7ffff000, RZ, 0xc0, !PT ;  /* 0x7ffff00044447812 */ /* 0x000fe400078ec0ff */
[----:B------:R-:W-:-:S04]  /*6410*/  LOP3.LUT R69, R69, R71, RZ, 0x3c, !PT ;  /* 0x0000004745457212 */ /* 0x000fc800078e3cff */
[----:B--2---:R-:W-:-:S04]  /*6420*/  IADD3 R68, R69, R68, R70 ;  /* 0x0000004445447210 */ /* 0x004fc80007ffe046 */
[C---:B------:R-:W-:Y:S01]  /*6430*/  LEA R72, R17.reuse, R68, 0xe ;  /* 0x0000004411487211 */ /* 0x040fe200078e70ff */
[----:B------:R-:W-:-:S04]  /*6440*/  IMAD R68, R17, 0x4000, R6 ;  /* 0x0000400011447824 */ /* 0x000fc800078e0206 */
[--C-:B------:R-:W-:Y:S02]  /*6450*/  IMAD R68, R68, 0x2, R16.reuse ;  /* 0x0000000244447824 */ /* 0x100fe400078e0210 */
[----:B------:R-:W-:-:S04]  /*6460*/  IMAD R72, R72, 0x2, R16 ;  /* 0x0000000248487824 */ /* 0x000fc800078e0210 */
[----:B------:R-:W0:Y:S04]  /*6470*/  LDS.128 R68, [R68+0x20400] ;  /* 0x0204000044447984 */ /* 0x000e280000000c00 */
[----:B------:R-:W2:Y:S01]  /*6480*/  LDS.128 R72, [R72+0x20400] ;  /* 0x0204000048487984 */ /* 0x000ea20000000c00 */
[----:B------:R-:W-:Y:S05]  /*6490*/  @P4 BRA `(.L_x_1598) ;  /* 0x00000004006c4947 */ /* 0x000fea0003800000 */
[----:B--2---:R-:W-:Y:S01]  /*64a0*/  IMAD.MOV.U32 R123, RZ, RZ, R73 ;  /* 0x000000ffff7b7224 */ /* 0x004fe200078e0049 */
[----:B------:R-:W-:Y:S01]  /*64b0*/  SHF.R.U64 R40, R40, 0x10, R41 ;  /* 0x0000001028287819 */ /* 0x000fe20000001229 */
[----:B0-----:R-:W-:Y:S01]  /*64c0*/  IMAD.MOV.U32 R122, RZ, RZ, R69 ;  /* 0x000000ffff7a7224 */ /* 0x001fe200078e0045 */
[----:B------:R-:W-:Y:S01]  /*64d0*/  SHF.R.U32.HI R41, RZ, 0x10, R41 ;  /* 0x00000010ff297819 */ /* 0x000fe20000011629 */
[----:B------:R-:W-:Y:S01]  /*64e0*/  HADD2.F32 R121, -RZ, R121.H0_H0 ;  /* 0x20000079ff797230 */ /* 0x000fe20000004100 */
[----:B------:R-:W-:Y:S01]  /*64f0*/  SHF.R.U64 R42, R42, 0x10, R43 ;  /* 0x000000102a2a7819 */ /* 0x000fe2000000122b */
[----:B------:R-:W-:Y:S02]  /*6500*/  HADD2.F32 R69, -RZ, R123.H0_H0 ;  /* 0x2000007bff457230 */ /* 0x000fe40000004100 */
[----:B------:R-:W-:Y:S02]  /*6510*/  HADD2.F32 R125, -RZ, R122.H0_H0 ;  /* 0x2000007aff7d7230 */ /* 0x000fe40000004100 */
[----:B------:R-:W-:-:S02]  /*6520*/  HADD2.F32 R124, -RZ, R124.H0_H0 ;  /* 0x2000007cff7c7230 */ /* 0x000fc40000004100 */
[-C--:B------:R-:W-:Y:S01]  /*6530*/  FMUL.FTZ R73, R69, R121.reuse ;  /* 0x0000007945497220 */ /* 0x080fe20000410000 */
[----:B------:R-:W-:Y:S02]  /*6540*/  HADD2.F32 R41, -RZ, R41.H0_H0 ;  /* 0x20000029ff297230 */ /* 0x000fe40000004100 */
[C---:B------:R-:W-:Y:S01]  /*6550*/  FMUL.FTZ R121, R125.reuse, R121 ;  /* 0x000000797d797220 */ /* 0x040fe20000410000 */
[----:B------:R-:W-:Y:S02]  /*6560*/  HADD2.F32 R42, -RZ, R42.H0_H0 ;  /* 0x2000002aff2a7230 */ /* 0x000fe40000004100 */
[-C--:B------:R-:W-:Y:S01]  /*6570*/  FFMA.FTZ R73, R125, R124.reuse, -R73 ;  /* 0x0000007c7d497223 */ /* 0x080fe20000010849 */
[----:B------:R-:W-:Y:S01]  /*6580*/  FFMA.FTZ R69, R69, R124, R121 ;  /* 0x0000007c45457223 */ /* 0x000fe20000010079 */
[--C-:B------:R-:W-:Y:S02]  /*6590*/  SHF.R.U32.HI R124, RZ, 0x10, R49.reuse ;  /* 0x00000010ff7c7819 */ /* 0x100fe40000011631 */
[----:B------:R-:W-:Y:S01]  /*65a0*/  SHF.R.U64 R121, R48, 0x10, R49 ;  /* 0x0000001030797819 */ /* 0x000fe20000001231 */
[----:B------:R-:W-:-:S02]  /*65b0*/  HADD2.F32 R48, -RZ, R123.H1_H1 ;  /* 0x3000007bff307230 */ /* 0x000fc40000004100 */
[----:B------:R-:W-:Y:S02]  /*65c0*/  HADD2.F32 R124, -RZ, R124.H0_H0 ;  /* 0x2000007cff7c7230 */ /* 0x000fe40000004100 */
[----:B------:R-:W-:Y:S02]  /*65d0*/  HADD2.F32 R49, -RZ, R122.H1_H1 ;  /* 0x3000007aff317230 */ /* 0x000fe40000004100 */
[----:B------:R-:W-:Y:S02]  /*65e0*/  HADD2.F32 R121, -RZ, R121.H0_H0 ;  /* 0x20000079ff797230 */ /* 0x000fe40000004100 */
[-C--:B------:R-:W-:Y:S01]  /*65f0*/  FMUL.FTZ R122, R48, R124.reuse ;  /* 0x0000007c307a7220 */ /* 0x080fe20000410000 */
[----:B------:R-:W-:-:S03]  /*6600*/  FMUL.FTZ R124, R49, R124 ;  /* 0x0000007c317c7220 */ /* 0x000fc60000410000 */
[-C--:B------:R-:W-:Y:S01]  /*6610*/  FFMA.FTZ R49, R49, R41.reuse, -R122 ;  /* 0x0000002931317223 */ /* 0x080fe2000001087a */
[--C-:B------:R-:W-:Y:S02]  /*6620*/  HADD2.F32 R122, -RZ, R140.reuse.H0_H0 ;  /* 0x2000008cff7a7230 */ /* 0x100fe40000004100 */
[----:B------:R-:W-:Y:S01]  /*6630*/  FFMA.FTZ R41, R48, R41, R124 ;  /* 0x0000002930297223 */ /* 0x000fe2000001007c */
[----:B------:R-:W-:Y:S02]  /*6640*/  IMAD.MOV.U32 R48, RZ, RZ, R71 ;  /* 0x000000ffff307224 */ /* 0x000fe400078e0047 */
[----:B------:R-:W-:Y:S01]  /*6650*/  HADD2.F32 R124, -RZ, R140.H1_H1 ;  /* 0x3000008cff7c7230 */ /* 0x000fe20000004100 */
[----:B------:R-:W-:Y:S01]  /*6660*/  F2FP.F16.F32.PACK_AB R49, R49, R73 ;  /* 0x000000493131723e */ /* 0x000fe200000000ff */
[----:B------:R-:W-:Y:S01]  /*6670*/  HADD2.F32 R71, -RZ, R75.H0_H0 ;  /* 0x2000004bff477230 */ /* 0x000fe20000004100 */
[----:B------:R-:W-:Y:S01]  /*6680*/  F2FP.F16.F32.PACK_AB R41, R41, R69 ;  /* 0x000000452929723e */ /* 0x000fe200000000ff */
[----:B------:R-:W-:-:S02]  /*6690*/  HADD2.F32 R123, -RZ, R48.H0_H0 ;  /* 0x20000030ff7b7230 */ /* 0x000fc40000004100 */
[----:B------:R-:W-:Y:S02]  /*66a0*/  HADD2.F32 R48, -RZ, R48.H1_H1 ;  /* 0x30000030ff307230 */ /* 0x000fe40000004100 */
[----:B------:R-:W-:Y:S01]  /*66b0*/  FMUL.FTZ R125, R71, R124 ;  /* 0x0000007c477d7220 */ /* 0x000fe20000410000 */
[----:B------:R-:W-:Y:S02]  /*66c0*/  IMAD.MOV.U32 R69, RZ, RZ, R49 ;  /* 0x000000ffff457224 */ /* 0x000fe400078e0031 */
[----:B------:R-:W-:Y:S02]  /*66d0*/  IMAD.MOV.U32 R73, RZ, RZ, R41 ;  /* 0x000000ffff497224 */ /* 0x000fe400078e0029 */
[C---:B------:R-:W-:Y:S01]  /*66e0*/  FFMA.FTZ R125, R123.reuse, R122, -R125 ;  /* 0x0000007a7b7d7223 */ /* 0x040fe2000001087d */
[----:B------:R-:W-:Y:S01]  /*66f0*/  FMUL.FTZ R123, R123, R124 ;  /* 0x0000007c7b7b7220 */ /* 0x000fe20000410000 */
[----:B------:R-:W-:-:S03]  /*6700*/  HADD2.F32 R124, -RZ, R139.H1_H1 ;  /* 0x3000008bff7c7230 */ /* 0x000fc60000004100 */
[----:B------:R-:W-:Y:S01]  /*6710*/  FFMA.FTZ R123, R71, R122, R123 ;  /* 0x0000007a477b7223 */ /* 0x000fe2000001007b */
[----:B------:R-:W-:Y:S02]  /*6720*/  SHF.R.U32.HI R71, RZ, 0x10, R43 ;  /* 0x00000010ff477819 */ /* 0x000fe4000001162b */
[--C-:B------:R-:W-:Y:S02]  /*6730*/  SHF.R.U64 R43, R50, 0x10, R51.reuse ;  /* 0x00000010322b7819 */ /* 0x100fe40000001233 */
[----:B------:R-:W-:Y:S01]  /*6740*/  SHF.R.U32.HI R50, RZ, 0x10, R51 ;  /* 0x00000010ff327819 */ /* 0x000fe20000011633 */
[----:B------:R-:W-:Y:S02]  /*6750*/  HADD2.F32 R51, -RZ, R75.H1_H1 ;  /* 0x3000004bff337230 */ /* 0x000fe40000004100 */
[----:B------:R-:W-:Y:S02]  /*6760*/  HADD2.F32 R71, -RZ, R71.H0_H0 ;  /* 0x20000047ff477230 */ /* 0x000fe40000004100 */
[----:B------:R-:W-:-:S02]  /*6770*/  HADD2.F32 R50, -RZ, R50.H0_H0 ;  /* 0x20000032ff327230 */ /* 0x000fc40000004100 */
[----:B------:R-:W-:-:S03]  /*6780*/  HADD2.F32 R43, -RZ, R43.H0_H0 ;  /* 0x2000002bff2b7230 */ /* 0x000fc60000004100 */
[----:B------:R-:W-:-:S04]  /*6790*/  FMUL.FTZ R75, R51, R50 ;  /* 0x00000032334b7220 */ /* 0x000fc80000410000 */
[C---:B------:R-:W-:Y:S01]  /*67a0*/  FFMA.FTZ R75, R48.reuse, R71, -R75 ;  /* 0x00000047304b7223 */ /* 0x040fe2000001084b */
[----:B------:R-:W-:Y:S01]  /*67b0*/  FMUL.FTZ R48, R48, R50 ;  /* 0x0000003230307220 */ /* 0x000fe20000410000 */
[----:B------:R-:W-:-:S03]  /*67c0*/  HADD2.F32 R50, -RZ, R72.H0_H0 ;  /* 0x20000048ff327230 */ /* 0x000fc60000004100 */
[----:B------:R-:W-:Y:S01]  /*67d0*/  FFMA.FTZ R48, R51, R71, R48 ;  /* 0x0000004733307223 */ /* 0x000fe20000010030 */
[----:B------:R-:W-:Y:S02]  /*67e0*/  HADD2.F32 R71, -RZ, R68.H0_H0 ;  /* 0x20000044ff477230 */ /* 0x000fe40000004100 */
[-C--:B------:R-:W-:Y:S01]  /*67f0*/  FMUL.FTZ R122, R50, R124.reuse ;  /* 0x0000007c327a7220 */ /* 0x080fe20000410000 */
[----:B------:R-:W-:Y:S01]  /*6800*/  HADD2.F32 R51, -RZ, R138.H1_H1 ;  /* 0x3000008aff337230 */ /* 0x000fe20000004100 */
[----:B------:R-:W-:Y:S01]  /*6810*/  F2FP.F16.F32.PACK_AB R75, R75, R125 ;  /* 0x0000007d4b4b723e */ /* 0x000fe200000000ff */
[----:B------:R-:W-:Y:S02]  /*6820*/  HADD2.F32 R68, -RZ, R68.H1_H1 ;  /* 0x30000044ff447230 */ /* 0x000fe40000004100 */
[C---:B------:R-:W-:Y:S01]  /*6830*/  FMUL.FTZ R124, R71.reuse, R124 ;  /* 0x0000007c477c7220 */ /* 0x040fe20000410000 */
[----:B------:R-:W-:Y:S01]  /*6840*/  F2FP.F16.F32.PACK_AB R48, R48, R123 ;  /* 0x0000007b3030723e */ /* 0x000fe200000000ff */
[----:B------:R-:W-:Y:S01]  /*6850*/  FFMA.FTZ R122, R71, R51, -R122 ;  /* 0x00000033477a7223 */ /* 0x000fe2000001087a */
[----:B------:R-:W-:-:S02]  /*6860*/  HADD2.F32 R71, -RZ, R137.H0_H0 ;  /* 0x20000089ff477230 */ /* 0x000fc40000004100 */
[----:B------:R-:W-:Y:S01]  /*6870*/  FFMA.FTZ R124, R50, R51, R124 ;  /* 0x00000033327c7223 */ /* 0x000fe2000001007c */
[----:B------:R-:W-:Y:S02]  /*6880*/  HADD2.F32 R50, -RZ, R72.H1_H1 ;  /* 0x30000048ff327230 */ /* 0x000fe40000004100 */
[----:B------:R-:W-:-:S03]  /*6890*/  HADD2.F32 R51, -RZ, R40.H0_H0 ;  /* 0x20000028ff337230 */ /* 0x000fc60000004100 */
[-C--:B------:R-:W-:Y:S01]  /*68a0*/  FMUL.FTZ R40, R50, R121.reuse ;  /* 0x0000007932287220 */ /* 0x080fe20000410000 */
[----:B------:R-:W-:-:S03]  /*68b0*/  FMUL.FTZ R121, R68, R121 ;  /* 0x0000007944797220 */ /* 0x000fc60000410000 */
[-C--:B------:R-:W-:Y:S01]  /*68c0*/  FFMA.FTZ R40, R68, R51.reuse, -R40 ;  /* 0x0000003344287223 */ /* 0x080fe20000010828 */
[----:B------:R-:W-:Y:S01]  /*68d0*/  FFMA.FTZ R50, R50, R51, R121 ;  /* 0x0000003332327223 */ /* 0x000fe20000010079 */
[----:B------:R-:W-:Y:S02]  /*68e0*/  HADD2.F32 R121, -RZ, R139.H0_H0 ;  /* 0x2000008bff797230 */ /* 0x000fe40000004100 */
[----:B------:R-:W-:Y:S01]  /*68f0*/  HADD2.F32 R51, -RZ, R74.H0_H0 ;  /* 0x2000004aff337230 */ /* 0x000fe20000004100 */
[----:B------:R-:W-:Y:S01]  /*6900*/  F2FP.F16.F32.PACK_AB R40, R40, R122 ;  /* 0x0000007a2828723e */ /* 0x000fe200000000ff */
[----:B------:R-:W-:Y:S01]  /*6910*/  HADD2.F32 R68, -RZ, R70.H0_H0 ;  /* 0x20000046ff447230 */ /* 0x000fe20000004100 */
[----:B------:R-:W-:Y:S01]  /*6920*/  F2FP.F16.F32.PACK_AB R50, R50, R124 ;  /* 0x0000007c3232723e */ /* 0x000fe200000000ff */
[----:B------:R-:W-:Y:S02]  /*6930*/  HADD2.F32 R74, -RZ, R74.H1_H1 ;  /* 0x3000004aff4a7230 */ /* 0x000fe40000004100 */
[----:B------:R-:W-:Y:S01]  /*6940*/  FMUL.FTZ R72, R51, R121 ;  /* 0x0000007933487220 */ /* 0x000fe20000410000 */
[----:B------:R-:W-:-:S02]  /*6950*/  HADD2.F32 R70, -RZ, R70.H1_H1 ;  /* 0x30000046ff467230 */ /* 0x000fc40000004100 */
[C---:B------:R-:W-:Y:S01]  /*6960*/  FMUL.FTZ R121, R68.reuse, R121 ;  /* 0x0000007944797220 */ /* 0x040fe20000410000 */
[-C--:B------:R-:W-:Y:S01]  /*6970*/  FFMA.FTZ R72, R68, R71.reuse, -R72 ;  /* 0x0000004744487223 */ /* 0x080fe20000010848 */
[----:B------:R-:W-:Y:S02]  /*6980*/  IMAD.MOV.U32 R68, RZ, RZ, R40 ;  /* 0x000000ffff447224 */ /* 0x000fe400078e0028 */
[----:B------:R-:W-:Y:S01]  /*6990*/  FFMA.FTZ R121, R51, R71, R121 ;  /* 0x0000004733797223 */ /* 0x000fe20000010079 */
[-C--:B------:R-:W-:Y:S01]  /*69a0*/  FMUL.FTZ R51, R74, R43.reuse ;  /* 0x0000002b4a337220 */ /* 0x080fe20000410000 */
[C---:B------:R-:W-:Y:S01]  /*69b0*/  FMUL.FTZ R43, R70.reuse, R43 ;  /* 0x0000002b462b7220 */ /* 0x040fe20000410000 */
[----:B------:R-:W-:Y:S02]  /*69c0*/  IMAD.MOV.U32 R71, RZ, RZ, R75 ;  /* 0x000000ffff477224 */ /* 0x000fe400078e004b */
[-C--:B------:R-:W-:Y:S01]  /*69d0*/  FFMA.FTZ R51, R70, R42.reuse, -R51 ;  /* 0x0000002a46337223 */ /* 0x080fe20000010833 */
[----:B------:R-:W-:Y:S01]  /*69e0*/  FFMA.FTZ R43, R74, R42, R43 ;  /* 0x0000002a4a2b7223 */ /* 0x000fe2000001002b */
[----:B------:R-:W-:-:S03]  /*69f0*/  IMAD.MOV.U32 R75, RZ, RZ, R48 ;  /* 0x000000ffff4b7224 */ /* 0x000fc600078e0030 */
[----:B------:R-:W-:Y:S02]  /*6a00*/  F2FP.F16.F32.PACK_AB R51, R51, R72 ;  /* 0x000000483333723e */ /* 0x000fe400000000ff */
[----:B------:R-:W-:Y:S02]  /*6a10*/  F2FP.F16.F32.PACK_AB R43, R43, R121 ;  /* 0x000000792b2b723e */ /* 0x000fe400000000ff */
[----:B------:R-:W-:Y:S01]  /*6a20*/  MOV R72, R50 ;  /* 0x0000003200487202 */ /* 0x000fe20000000f00 */
[----:B------:R-:W-:Y:S02]  /*6a30*/  IMAD.MOV.U32 R70, RZ, RZ, R51 ;  /* 0x000000ffff467224 */ /* 0x000fe400078e0033 */
[----:B------:R-:W-:-:S07]  /*6a40*/  IMAD.MOV.U32 R74, RZ, RZ, R43 ;  /* 0x000000ffff4a7224 */ /* 0x000fce00078e002b */
.L_x_1598:
[----:B------:R-:W-:Y:S05]  /*6a50*/  BSYNC B3 ;  /* 0x0000000000037941 */ /* 0x000fea0003800000 */
.L_x_1597:
        /* <DEDUP_REMOVED lines=9> */
[----:B0-----:R0:W-:Y:S02]  /*6af0*/  STG.E.128 desc[UR4][R40.64], R68 ;  /* 0x0000004428007986 */ /* 0x0011e4000c101d04 */
[----:B0-----:R-:W-:-:S04]  /*6b00*/  @!P4 LEA R40, P5, R120, R106, 0x1 ;  /* 0x0000006a7828c211 */ /* 0x001fc800078a08ff */
[----:B------:R-:W-:-:S05]  /*6b10*/  @!P4 LEA.HI.X R41, R120, R107, R42, 0x1, P5 ;  /* 0x0000006b7829c211 */ /* 0x000fca00028f0c2a */
[----:B--2---:R0:W-:Y:S04]  /*6b20*/  @!P4 STG.E.128 desc[UR4][R40.64], R72 ;  /* 0x000000482800c986 */ /* 0x0041e8000c101d04 */
.L_x_1596:
[----:B------:R-:W-:Y:S05]  /*6b30*/  BSYNC B2 ;  /* 0x0000000000027941 */ /* 0x000fea0003800000 */
.L_x_1595:
[----:B------:R-:W-:-:S13]  /*6b40*/  ISETP.NE.AND P4, PT, R93, RZ, PT ;  /* 0x000000ff5d00720c */ /* 0x000fda0003f85270 */
[----:B------:R-:W-:Y:S05]  /*6b50*/  @!P4 BRA `(.L_x_1594) ;  /* 0x00000008000cc947 */ /* 0x000fea0003800000 */
[----:B------:R-:W2:Y:S01]  /*6b60*/  LDL R42, [R1+0x28] ;  /* 0x00002800012a7983 */ /* 0x000ea20000100800 */
[----:B0-----:R-:W-:Y:S01]  /*6b70*/  SEL R40, R29, R118, !P1 ;  /* 0x000000761d287207 */ /* 0x001fe20004800000 */
        /* <DEDUP_REMOVED lines=12> */
[----:B------:R-:W-:Y:S02]  /*6c40*/  LOP3.LUT R41, R68, 0x38, RZ, 0xc0, !PT ;  /* 0x0000003844297812 */ /* 0x000fe400078ec0ff */
[----:B------:R-:W-:Y:S02]  /*6c50*/  SHF.L.U32 R40, R40, 0x9, RZ ;  /* 0x0000000928287819 */ /* 0x000fe400000006ff */
[----:B------:R-:W-:Y:S02]  /*6c60*/  LOP3.LUT R41, R41, 0x1c0, R48, 0xf8, !PT ;  /* 0x000001c029297812 */ /* 0x000fe400078ef830 */
[----:B------:R-:W-:Y:S02]  /*6c70*/  LOP3.LUT R40, R40, 0x7ffff000, RZ, 0xc0, !PT ;  /* 0x7ffff00028287812 */ /* 0x000fe400078ec0ff */
[----:B------:R-:W-:-:S04]  /*6c80*/  LOP3.LUT R41, R41, R43, RZ, 0x3c, !PT ;  /* 0x0000002b29297212 */ /* 0x000fc800078e3cff */
[----:B--2---:R-:W-:-:S05]  /*6c90*/  IADD3 R40, R41, R40, R42 ;  /* 0x0000002829287210 */ /* 0x004fca0007ffe02a */
[C---:B------:R-:W-:Y:S02]  /*6ca0*/  IMAD R48, R17.reuse, 0x4000, R40 ;  /* 0x0000400011307824 */ /* 0x040fe400078e0228 */
[----:B------:R-:W-:Y:S02]  /*6cb0*/  IMAD R40, R17, 0x4000, R8 ;  /* 0x0000400011287824 */ /* 0x000fe400078e0208 */
[--C-:B------:R-:W-:Y:S02]  /*6cc0*/  IMAD R48, R48, 0x2, R16.reuse ;  /* 0x0000000230307824 */ /* 0x100fe400078e0210 */
[----:B------:R-:W-:-:S04]  /*6cd0*/  IMAD R40, R40, 0x2, R16 ;  /* 0x0000000228287824 */ /* 0x000fc800078e0210 */
[----:B------:R-:W0:Y:S04]  /*6ce0*/  LDS.128 R48, [R48+0x20400] ;  /* 0x0204000030307984 */ /* 0x000e280000000c00 */
[----:B------:R-:W2:Y:S01]  /*6cf0*/  LDS.128 R40, [R40+0x20400] ;  /* 0x0204000028287984 */ /* 0x000ea20000000c00 */
[----:B------:R-:W-:Y:S05]  /*6d00*/  @P4 BRA `(.L_x_1600) ;  /* 0x0000000400684947 */ /* 0x000fea0003800000 */
[----:B0-----:R-:W-:Y:S01]  /*6d10*/  IMAD.MOV.U32 R70, RZ, RZ, R49 ;  /* 0x000000ffff467224 */ /* 0x001fe200078e0031 */
[----:B------:R-:W-:Y:S01]  /*6d20*/  SHF.R.U64 R36, R36, 0x10, R37 ;  /* 0x0000001024247819 */ /* 0x000fe20000001225 */
[----:B--2---:R-:W-:Y:S01]  /*6d30*/  IMAD.MOV.U32 R69, RZ, RZ, R41 ;  /* 0x000000ffff457224 */ /* 0x004fe200078e0029 */
[----:B------:R-:W-:Y:S01]  /*6d40*/  SHF.R.U32.HI R37, RZ, 0x10, R37 ;  /* 0x00000010ff257819 */ /* 0x000fe20000011625 */
[----:B------:R-:W-:Y:S01]  /*6d50*/  HADD2.F32 R71, -RZ, R138.H0_H0 ;  /* 0x2000008aff477230 */ /* 0x000fe20000004100 */
[----:B------:R-:W-:Y:S01]  /*6d60*/  SHF.R.U64 R38, R38, 0x10, R39 ;  /* 0x0000001026267819 */ /* 0x000fe20000001227 */
[----:B------:R-:W-:Y:S02]  /*6d70*/  HADD2.F32 R41, -RZ, R70.H0_H0 ;  /* 0x20000046ff297230 */ /* 0x000fe40000004100 */
[----:B------:R-:W-:Y:S02]  /*6d80*/  HADD2.F32 R73, -RZ, R69.H0_H0 ;  /* 0x20000045ff497230 */ /* 0x000fe40000004100 */
[----:B------:R-:W-:-:S02]  /*6d90*/  HADD2.F32 R72, -RZ, R136.H1_H1 ;  /* 0x30000088ff487230 */ /* 0x000fc40000004100 */
        /* <DEDUP_REMOVED lines=68> */
[----:B------:R-:W-:Y:S01]  /*71e0*/  F2FP.F16.F32.PACK_AB R72, R40, R72 ;  /* 0x000000482848723e */ /* 0x000fe200000000ff */
[----:B------:R-:W-:-:S02]  /*71f0*/  IMAD.MOV.U32 R40, RZ, RZ, R36 ;  /* 0x000000ffff287224 */ /* 0x000fc400078e0024 */
[-C--:B------:R-:W-:Y:S01]  /*7200*/  FFMA.FTZ R48, R47, R46.reuse, -R48 ;  /* 0x0000002e2f307223 */ /* 0x080fe20000010830 */
[----:B------:R-:W-:Y:S01]  /*7210*/  FFMA.FTZ R69, R45, R46, R69 ;  /* 0x0000002e2d457223 */ /* 0x000fe20000010045 */
[-C--:B------:R-:W-:Y:S01]  /*7220*/  FMUL.FTZ R45, R50, R39.reuse ;  /* 0x00000027322d7220 */ /* 0x080fe20000410000 */
[----:B------:R-:W-:-:S03]  /*7230*/  FMUL.FTZ R39, R42, R39 ;  /* 0x000000272a277220 */ /* 0x000fc60000410000 */
[-C--:B------:R-:W-:Y:S01]  /*7240*/  FFMA.FTZ R45, R42, R38.reuse, -R45 ;  /* 0x000000262a2d7223 */ /* 0x080fe2000001082d */
[----:B------:R-:W-:-:S04]  /*7250*/  FFMA.FTZ R39, R50, R38, R39 ;  /* 0x0000002632277223 */ /* 0x000fc80000010027 */
[----:B------:R-:W-:Y:S02]  /*7260*/  F2FP.F16.F32.PACK_AB R45, R45, R48 ;  /* 0x000000302d2d723e */ /* 0x000fe400000000ff */
[----:B------:R-:W-:Y:S02]  /*7270*/  F2FP.F16.F32.PACK_AB R39, R39, R69 ;  /* 0x000000452727723e */ /* 0x000fe400000000ff */
[----:B------:R-:W-:Y:S01]  /*7280*/  MOV R48, R72 ;  /* 0x0000004800307202 */ /* 0x000fe20000000f00 */
[----:B------:R-:W-:Y:S02]  /*7290*/  IMAD.MOV.U32 R42, RZ, RZ, R45 ;  /* 0x000000ffff2a7224 */ /* 0x000fe400078e002d */
[----:B------:R-:W-:-:S07]  /*72a0*/  IMAD.MOV.U32 R50, RZ, RZ, R39 ;  /* 0x000000ffff327224 */ /* 0x000fce00078e0027 */
.L_x_1600:
[----:B------:R-:W-:Y:S05]  /*72b0*/  BSYNC B2 ;  /* 0x0000000000027941 */ /* 0x000fea0003800000 */
.L_x_1599:
        /* <DEDUP_REMOVED lines=9> */
[----:B--2---:R2:W-:Y:S02]  /*7350*/  STG.E.128 desc[UR4][R36.64], R40 ;  /* 0x0000002824007986 */ /* 0x0045e4000c101d04 */
[----:B--2---:R-:W-:-:S04]  /*7360*/  @!P4 LEA R36, P5, R68, R106, 0x1 ;  /* 0x0000006a4424c211 */ /* 0x004fc800078a08ff */
[----:B------:R-:W-:-:S05]  /*7370*/  @!P4 LEA.HI.X R37, R68, R107, R38, 0x1, P5 ;  /* 0x0000006b4425c211 */ /* 0x000fca00028f0c26 */
[----:B0-----:R3:W-:Y:S04]  /*7380*/  @!P4 STG.E.128 desc[UR4][R36.64], R48 ;  /* 0x000000302400c986 */ /* 0x0017e8000c101d04 */
.L_x_1594:
[----:B------:R-:W-:Y:S05]  /*7390*/  BSYNC B1 ;  /* 0x0000000000017941 */ /* 0x000fea0003800000 */
.L_x_1593:
[----:B---3--:R-:W-:Y:S02]  /*73a0*/  VIADD R37, R23, 0x20 ;  /* 0x0000002017257836 */ /* 0x008fe40000000000 */
[-C--:B--2---:R-:W-:Y:S02]  /*73b0*/  IMAD R36, R102, R112.reuse, RZ ;  /* 0x0000007066247224 */ /* 0x084fe400078e02ff */
[----:B------:R-:W-:-:S04]  /*73c0*/  IMAD.WIDE.U32 R110, R37, R112, R110 ;  /* 0x00000070256e7225 */ /* 0x000fc800078e006e */
[----:B------:R-:W-:Y:S01]  /*73d0*/  IMAD R113, R37, R113, R36 ;  /* 0x0000007125717224 */ /* 0x000fe200078e0224 */
[----:B------:R-:W-:Y:S06]  /*73e0*/  @P3 BRA `(.L_x_1571) ;  /* 0x0000001000d83947 */ /* 0x000fec0003800000 */
[----:B------:R-:W-:Y:S01]  /*73f0*/  ISETP.NE.AND P3, PT, R30, RZ, PT ;  /* 0x000000ff1e00720c */ /* 0x000fe20003f65270 */
[----:B------:R-:W-:Y:S01]  /*7400*/  BSSY B1, `(.L_x_1601) ;  /* 0x0000082000017945 */ /* 0x000fe20003800000 */
[----:B------:R-:W-:-:S11]  /*7410*/  IMAD.IADD R48, R111, 0x1, R113 ;  /* 0x000000016f307824 */ /* 0x000fd600078e0271 */
[----:B------:R-:W-:Y:S05]  /*7420*/  @!P3 BRA `(.L_x_1602) ;  /* 0x0000000400fcb947 */ /* 0x000fea0003800000 */
[----:B------:R-:W2:Y:S01]  /*7430*/  LDL R38, [R1+0x24] ;  /* 0x0000240001267983 */ /* 0x000ea20000100800 */
[----:B------:R-:W-:Y:S01]  /*7440*/  SEL R36, R29, R118, !P0 ;  /* 0x000000761d247207 */ /* 0x000fe20004000000 */
[C---:B0-----:R-:W-:Y:S01]  /*7450*/  VIADD R40, R23.reuse, 0x20 ;  /* 0x0000002017287836 */ /* 0x041fe20000000000 */
[----:B------:R-:W-:Y:S01]  /*7460*/  IADD3 R39, R23, 0x20, RZ ;  /* 0x0000002017277810 */ /* 0x000fe20007ffe0ff */
[----:B------:R-:W-:Y:S01]  /*7470*/  BSSY B2, `(.L_x_1603) ;  /* 0x000006e000027945 */ /* 0x000fe20003800000 */
[----:B------:R-:W-:Y:S01]  /*7480*/  SHF.R.S32.HI R37, RZ, 0x1f, R36 ;  /* 0x0000001fff257819 */ /* 0x000fe20000011424 */
[----:B------:R-:W-:Y:S01]  /*7490*/  IMAD.SHL.U32 R40, R40, 0x40, RZ ;  /* 0x0000004028287824 */ /* 0x000fe200078e00ff */
[----:B------:R-:W-:Y:S01]  /*74a0*/  ISETP.GE.AND P4, PT, R18, R116, PT ;  /* 0x000000741200720c */ /* 0x000fe20003f86270 */
[----:B------:R-:W-:Y:S01]  /*74b0*/  IMAD.SHL.U32 R39, R39, 0x40, RZ ;  /* 0x0000004027277824 */ /* 0x000fe200078e00ff */
[----:B------:R-:W-:Y:S02]  /*74c0*/  LEA.HI R36, R37, R36, RZ, 0x4 ;  /* 0x0000002425247211 */ /* 0x000fe400078f20ff */
[----:B------:R-:W-:-:S02]  /*74d0*/  LOP3.LUT R40, R40, 0x1c0, RZ, 0xc0, !PT ;  /* 0x000001c028287812 */ /* 0x000fc400078ec0ff */
[----:B------:R-:W-:Y:S02]  /*74e0*/  LEA.HI.SX32 R36, R36, R35, 0x1c ;  /* 0x0000002324247211 */ /* 0x000fe400078fe2ff */
[----:B------:R-:W-:Y:S02]  /*74f0*/  LOP3.LUT R39, R39, 0x1c0, RZ, 0xc0, !PT ;  /* 0x000001c027277812 */ /* 0x000fe400078ec0ff */
[----:B------:R-:W-:Y:S01]  /*7500*/  SHF.R.S32.HI R37, RZ, 0x1f, R36 ;  /* 0x0000001fff257819 */ /* 0x000fe20000011424 */
[----:B------:R-:W-:Y:S01]  /*7510*/  IMAD.SHL.U32 R44, R36, 0x8, RZ ;  /* 0x00000008242c7824 */ /* 0x000fe200078e00ff */
[----:B------:R-:W-:Y:S02]  /*7520*/  SHF.R.U32.HI R39, RZ, 0x3, R39 ;  /* 0x00000003ff277819 */ /* 0x000fe40000011627 */
[----:B------:R-:W-:Y:S02]  /*7530*/  LEA.HI R37, R37, R36, RZ, 0x3 ;  /* 0x0000002425257211 */ /* 0x000fe400078f18ff */
[----:B------:R-:W-:-:S02]  /*7540*/  LOP3.LUT R36, R40, 0x38, R44, 0xf8, !PT ;  /* 0x0000003828247812 */ /* 0x000fc400078ef82c */
[----:B------:R-:W-:Y:S01]  /*7550*/  ISETP.GE.AND P3, PT, R44, R117, PT ;  /* 0x000000752c00720c */ /* 0x000fe20003f66270 */
[----:B------:R-:W-:Y:S01]  /*7560*/  IMAD.SHL.U32 R37, R37, 0x200, RZ ;  /* 0x0000020025257824 */ /* 0x000fe200078e00ff */
[----:B------:R-:W-:-:S04]  /*7570*/  LOP3.LUT R36, R36, R39, RZ, 0x3c, !PT ;  /* 0x0000002724247212 */ /* 0x000fc800078e3cff */
[----:B------:R-:W-:-:S04]  /*7580*/  LOP3.LUT R37, R37, 0x7ffff000, RZ, 0xc0, !PT ;  /* 0x7ffff00025257812 */ /* 0x000fc800078ec0ff */
[----:B--2---:R-:W-:Y:S01]  /*7590*/  IADD3 R36, R36, R37, R38 ;  /* 0x0000002524247210 */ /* 0x004fe20007ffe026 */
[----:B------:R-:W-:-:S04]  /*75a0*/  IMAD R37, R17, 0x4000, R5 ;  /* 0x0000400011257824 */ /* 0x000fc800078e0205 */
[----:B------:R-:W-:Y:S02]  /*75b0*/  IMAD R39, R17, 0x4000, R36 ;  /* 0x0000400011277824 */ /* 0x000fe400078e0224 */
[--C-:B------:R-:W-:Y:S02]  /*75c0*/  IMAD R37, R37, 0x2, R16.reuse ;  /* 0x0000000225257824 */ /* 0x100fe400078e0210 */
[----:B------:R-:W-:-:S04]  /*75d0*/  IMAD R40, R39, 0x2, R16 ;  /* 0x0000000227287824 */ /* 0x000fc800078e0210 */
[----:B------:R-:W0:Y:S04]  /*75e0*/  LDS.128 R36, [R37+0x20400] ;  /* 0x0204000025247984 */ /* 0x000e280000000c00 */
[----:B------:R-:W2:Y:S01]  /*75f0*/  LDS.128 R40, [R40+0x20400] ;  /* 0x0204000028287984 */ /* 0x000ea20000000c00 */
[----:B------:R-:W-:Y:S05]  /*7600*/  @P4 BRA `(.L_x_1604) ;  /* 0x0000000400504947 */ /* 0x000fea0003800000 */
[----:B------:R-:W-:Y:S01]  /*7610*/  HADD2.F32 R49, -RZ, R133.H1_H1 ;  /* 0x30000085ff317230 */ /* 0x000fe20000004100 */
[----:B------:R-:W-:Y:S01]  /*7620*/  SHF.R.U64 R64, R64, 0x10, R65 ;  /* 0x0000001040407819 */ /* 0x000fe20000001241 */
[----:B--2---:R-:W-:Y:S01]  /*7630*/  HADD2.F32 R45, -RZ, R41.H0_H0 ;  /* 0x20000029ff2d7230 */ /* 0x004fe20000004100 */
[----:B------:R-:W-:Y:S01]  /*7640*/  SHF.R.U64 R58, R58, 0x10, R59 ;  /* 0x000000103a3a7819 */ /* 0x000fe2000000123b */
[----:B0-----:R-:W-:Y:S02]  /*7650*/  HADD2.F32 R46, -RZ, R37.H0_H0 ;  /* 0x20000025ff2e7230 */ /* 0x001fe40000004100 */
        /* <DEDUP_REMOVED lines=9> */
[----:B------:R-:W-:-:S04]  /*76f0*/  HADD2.F32 R47, -RZ, R41.H1_H1 ;  /* 0x30000029ff2f7230 */ /* 0x000fc80000004100 */
[----:B------:R-:W-:Y:S02]  /*7700*/  HADD2.F32 R41, -RZ, R49.H0_H0 ;  /* 0x20000031ff297230 */ /* 0x000fe40000004100 */
[----:B------:R-:W-:Y:S02]  /*7710*/  HADD2.F32 R49, -RZ, R37.H1_H1 ;  /* 0x30000025ff317230 */ /* 0x000fe40000004100 */
[----:B------:R-:W-:Y:S02]  /*7720*/  HADD2.F32 R37, -RZ, R50.H0_H0 ;  /* 0x20000032ff257230 */ /* 0x000fe40000004100 */
[-C--:B------:R-:W-:Y:S01]  /*7730*/  FMUL.FTZ R50, R47, R41.reuse ;  /* 0x000000292f327220 */ /* 0x080fe20000410000 */
[----:B------:R-:W-:-:S03]  /*7740*/  FMUL.FTZ R51, R49, R41 ;  /* 0x0000002931337220 */ /* 0x000fc60000410000 */
[-C--:B------:R-:W-:Y:S01]  /*7750*/  FFMA.FTZ R41, R49, R37.reuse, -R50 ;  /* 0x0000002531297223 */ /* 0x080fe20000010832 */
[----:B------:R-:W-:Y:S02]  /*7760*/  HADD2.F32 R50, -RZ, R132.H1_H1 ;  /* 0x30000084ff327230 */ /* 0x000fe40000004100 */
[----:B------:R-:W-:Y:S01]  /*7770*/  FFMA.FTZ R37, R47, R37, R51 ;  /* 0x000000252f257223 */ /* 0x000fe20000010033 */
[----:B------:R-:W-:Y:S02]  /*7780*/  HADD2.F32 R47, -RZ, R43.H0_H0 ;  /* 0x2000002bff2f7230 */ /* 0x000fe40000004100 */
[----:B------:R-:W-:Y:S01]  /*7790*/  HADD2.F32 R49, -RZ, R39.H0_H0 ;  /* 0x20000027ff317230 */ /* 0x000fe20000004100 */
[----:B------:R-:W-:Y:S01]  /*77a0*/  F2FP.F16.F32.PACK_AB R41, R41, R46 ;  /* 0x0000002e2929723e */ /* 0x000fe200000000ff */
[----:B------:R-:W-:Y:S02]  /*77b0*/  HADD2.F32 R51, -RZ, R130.H1_H1 ;  /* 0x30000082ff337230 */ /* 0x000fe40000004100 */
[----:B------:R-:W-:Y:S01]  /*77c0*/  FMUL.FTZ R68, R47, R50 ;  /* 0x000000322f447220 */ /* 0x000fe20000410000 */
[----:B------:R-:W-:-:S02]  /*77d0*/  HADD2.F32 R43, -RZ, R43.H1_H1 ;  /* 0x3000002bff2b7230 */ /* 0x000fc40000004100 */
[C---:B------:R-:W-:Y:S01]  /*77e0*/  FMUL.FTZ R50, R49.reuse, R50 ;  /* 0x0000003231327220 */ /* 0x040fe20000410000 */
[----:B------:R-:W-:Y:S02]  /*77f0*/  HADD2.F32 R39, -RZ, R39.H1_H1 ;  /* 0x30000027ff277230 */ /* 0x000fe40000004100 */
[-C--:B------:R-:W-:Y:S01]  /*7800*/  FFMA.FTZ R68, R49, R51.reuse, -R68 ;  /* 0x0000003331447223 */ /* 0x080fe20000010844 */
[----:B------:R-:W-:Y:S01]  /*7810*/  SHF.R.U32.HI R49, RZ, 0x10, R59 ;  /* 0x00000010ff317819 */ /* 0x000fe2000001163b */
[----:B------:R-:W-:Y:S01]  /*7820*/  FFMA.FTZ R50, R47, R51, R50 ;  /* 0x000000332f327223 */ /* 0x000fe20000010032 */
[--C-:B------:R-:W-:Y:S01]  /*7830*/  SHF.R.U32.HI R47, RZ, 0x10, R67.reuse ;  /* 0x00000010ff2f7819 */ /* 0x100fe20000011643 */
[----:B------:R-:W-:Y:S01]  /*7840*/  HADD2.F32 R132, -RZ, R132.H0_H0 ;  /* 0x20000084ff847230 */ /* 0x000fe20000004100 */
[----:B------:R-:W-:Y:S01]  /*7850*/  SHF.R.U64 R59, R66, 0x10, R67 ;  /* 0x00000010423b7819 */ /* 0x000fe20000001243 */
[----:B------:R-:W-:Y:S01]  /*7860*/  HADD2.F32 R49, -RZ, R49.H0_H0 ;  /* 0x20000031ff317230 */ /* 0x000fe20000004100 */
[----:B------:R-:W-:Y:S01]  /*7870*/  F2FP.F16.F32.PACK_AB R45, R37, R45 ;  /* 0x0000002d252d723e */ /* 0x000fe200000000ff */
[----:B------:R-:W-:Y:S01]  /*7880*/  HADD2.F32 R47, -RZ, R47.H0_H0 ;  /* 0x2000002fff2f7230 */ /* 0x000fe20000004100 */
[----:B------:R-:W-:Y:S01]  /*7890*/  MOV R37, R41 ;  /* 0x0000002900257202 */ /* 0x000fe20000000f00 */
[----:B------:R-:W-:-:S02]  /*78a0*/  HADD2.F32 R59, -RZ, R59.H0_H0 ;  /* 0x2000003bff3b7230 */ /* 0x000fc40000004100 */
[----:B------:R-:W-:Y:S02]  /*78b0*/  HADD2.F32 R130, -RZ, R130.H0_H0 ;  /* 0x20000082ff827230 */ /* 0x000fe40000004100 */
[-C--:B------:R-:W-:Y:S01]  /*78c0*/  FMUL.FTZ R51, R43, R47.reuse ;  /* 0x0000002f2b337220 */ /* 0x080fe20000410000 */
[C---:B------:R-:W-:Y:S01]  /*78d0*/  FMUL.FTZ R47, R39.reuse, R47 ;  /* 0x0000002f272f7220 */ /* 0x040fe20000410000 */
[----:B------:R-:W-:Y:S02]  /*78e0*/  IMAD.MOV.U32 R41, RZ, RZ, R45 ;  /* 0x000000ffff297224 */ /* 0x000fe400078e002d */
[-C--:B------:R-:W-:Y:S01]  /*78f0*/  FFMA.FTZ R51, R39, R49.reuse, -R51 ;  /* 0x0000003127337223 */ /* 0x080fe20000010833 */
[----:B------:R-:W-:Y:S01]  /*7900*/  FFMA.FTZ R47, R43, R49, R47 ;  /* 0x000000312b2f7223 */ /* 0x000fe2000001002f */
[----:B------:R-:W-:Y:S02]  /*7910*/  HADD2.F32 R39, -RZ, R40.H0_H0 ;  /* 0x20000028ff277230 */ /* 0x000fe40000004100 */
[----:B------:R-:W-:Y:S01]  /*7920*/  HADD2.F32 R43, -RZ, R36.H0_H0 ;  /* 0x20000024ff2b7230 */ /* 0x000fe20000004100 */
[----:B------:R-:W-:Y:S01]  /*7930*/  F2FP.F16.F32.PACK_AB R51, R51, R68 ;  /* 0x000000443333723e */ /* 0x000fe200000000ff */
[----:B------:R-:W-:-:S02]  /*7940*/  HADD2.F32 R40, -RZ, R40.H1_H1 ;  /* 0x30000028ff287230 */ /* 0x000fc40000004100 */
[-C--:B------:R-:W-:Y:S01]  /*7950*/  FMUL.FTZ R49, R39, R133.reuse ;  /* 0x0000008527317220 */ /* 0x080fe20000410000 */
[----:B------:R-:W-:Y:S02]  /*7960*/  HADD2.F32 R36, -RZ, R36.H1_H1 ;  /* 0x30000024ff247230 */ /* 0x000fe40000004100 */
[----:B------:R-:W-:Y:S01]  /*7970*/  FMUL.FTZ R133, R43, R133 ;  /* 0x000000852b857220 */ /* 0x000fe20000410000 */
[----:B------:R-:W-:Y:S01]  /*7980*/  F2FP.F16.F32.PACK_AB R47, R47, R50 ;  /* 0x000000322f2f723e */ /* 0x000fe200000000ff */
[-C--:B------:R-:W-:Y:S01]  /*7990*/  FFMA.FTZ R49, R43, R131.reuse, -R49 ;  /* 0x000000832b317223 */ /* 0x080fe20000010831 */
[----:B------:R-:W-:Y:S01]  /*79a0*/  SHF.R.U64 R43, R56, 0x10, R57 ;  /* 0x00000010382b7819 */ /* 0x000fe20000001239 */
[----:B------:R-:W-:Y:S01]  /*79b0*/  FFMA.FTZ R133, R39, R131, R133 ;  /* 0x0000008327857223 */ /* 0x000fe20000010085 */
[----:B------:R-:W-:-:S03]  /*79c0*/  HADD2.F32 R39, -RZ, R64.H0_H0 ;  /* 0x20000040ff277230 */ /* 0x000fc60000004100 */
[----:B------:R-:W-:Y:S02]  /*79d0*/  HADD2.F32 R43, -RZ, R43.H0_H0 ;  /* 0x2000002bff2b7230 */ /* 0x000fe40000004100 */
        /* <DEDUP_REMOVED lines=11> */
[----:B------:R-:W-:-:S02]  /*7a90*/  HADD2.F32 R57, -RZ, R58.H0_H0 ;  /* 0x2000003aff397230 */ /* 0x000fc40000004100 */
[-C--:B------:R-:W-:Y:S01]  /*7aa0*/  FMUL.FTZ R65, R42, R59.reuse ;  /* 0x0000003b2a417220 */ /* 0x080fe20000410000 */
[-C--:B------:R-:W-:Y:S01]  /*7ab0*/  FFMA.FTZ R43, R43, R130.reuse, -R56 ;  /* 0x000000822b2b7223 */ /* 0x080fe20000010838 */
[C---:B------:R-:W-:Y:S01]  /*7ac0*/  FMUL.FTZ R59, R38.reuse, R59 ;  /* 0x0000003b263b7220 */ /* 0x040fe20000410000 */
[----:B------:R-:W-:Y:S01]  /*7ad0*/  FFMA.FTZ R39, R39, R130, R132 ;  /* 0x0000008227277223 */ /* 0x000fe20000010084 */
[----:B------:R-:W-:Y:S01]  /*7ae0*/  FFMA.FTZ R38, R38, R57, -R65 ;  /* 0x0000003926267223 */ /* 0x000fe20000010841 */
[----:B------:R-:W-:Y:S01]  /*7af0*/  F2FP.F16.F32.PACK_AB R40, R40, R133 ;  /* 0x000000852828723e */ /* 0x000fe200000000ff */
[----:B------:R-:W-:-:S03]  /*7b00*/  FFMA.FTZ R42, R42, R57, R59 ;  /* 0x000000392a2a7223 */ /* 0x000fc6000001003b */
[----:B------:R-:W-:Y:S01]  /*7b10*/  F2FP.F16.F32.PACK_AB R38, R38, R43 ;  /* 0x0000002b2626723e */ /* 0x000fe200000000ff */
[----:B------:R-:W-:Y:S01]  /*7b20*/  IMAD.MOV.U32 R43, RZ, RZ, R47 ;  /* 0x000000ffff2b7224 */ /* 0x000fe200078e002f */
[----:B------:R-:W-:Y:S01]  /*7b30*/  F2FP.F16.F32.PACK_AB R42, R42, R39 ;  /* 0x000000272a2a723e */ /* 0x000fe200000000ff */
[----:B------:R-:W-:-:S07]  /*7b40*/  IMAD.MOV.U32 R39, RZ, RZ, R51 ;  /* 0x000000ffff277224 */ /* 0x000fce00078e0033 */
.L_x_1604:
[----:B------:R-:W-:Y:S05]  /*7b50*/  BSYNC B2 ;  /* 0x0000000000027941 */ /* 0x000fea0003800000 */
.L_x_1603:
[----:B------:R-:W-:Y:S01]  /*7b60*/  IADD3 R45, P4, P5, R88, R110, R90 ;  /* 0x0000006e582d7210 */ /* 0x000fe20007d9e05a */
[----:B------:R-:W-:Y:S01]  /*7b70*/  ULDC.64 UR4, c[0x0][0x208] ;  /* 0x0000820000047ab9 */ /* 0x000fe20000000a00 */
[----:B------:R-:W-:Y:S02]  /*7b80*/  @!P3 SHF.R.S32.HI R49, RZ, 0x1f, R44 ;  /* 0x0000001fff31b819 */ /* 0x000fe4000001142c */
[----:B------:R-:W-:Y:S02]  /*7b90*/  IADD3.X R56, R0, R48, R96, P4, P5 ;  /* 0x0000003000387210 */ /* 0x000fe400027ea460 */
[----:B------:R-:W-:-:S04]  /*7ba0*/  @!P3 IADD3 R47, P4, P5, R88, R110, R44 ;  /* 0x0000006e582fb210 */ /* 0x000fc80007d9e02c */
[----:B------:R-:W-:Y:S02]  /*7bb0*/  @!P3 IADD3.X R50, R0, R48, R49, P4, P5 ;  /* 0x000000300032b210 */ /* 0x000fe400027ea431 */
[-C--:B------:R-:W-:Y:S02]  /*7bc0*/  LEA R44, P4, R45, R106.reuse, 0x1 ;  /* 0x0000006a2d2c7211 */ /* 0x080fe400078808ff */
[----:B------:R-:W-:Y:S02]  /*7bd0*/  @!P3 LEA R46, P5, R47, R106, 0x1 ;  /* 0x0000006a2f2eb211 */ /* 0x000fe400078a08ff */
[-C--:B------:R-:W-:Y:S02]  /*7be0*/  LEA.HI.X R45, R45, R107.reuse, R56, 0x1, P4 ;  /* 0x0000006b2d2d7211 */ /* 0x080fe400020f0c38 */
[----:B------:R-:W-:-:S03]  /*7bf0*/  @!P3 LEA.HI.X R47, R47, R107, R50, 0x1, P5 ;  /* 0x0000006b2f2fb211 */ /* 0x000fc600028f0c32 */
[----:B0-----:R3:W-:Y:S04]  /*7c00*/  STG.E.128 desc[UR4][R44.64], R36 ;  /* 0x000000242c007986 */ /* 0x0017e8000c101d04 */
[----:B--2---:R3:W-:Y:S02]  /*7c10*/  @!P3 STG.E.128 desc[UR4][R46.64], R40 ;  /* 0x000000282e00b986 */ /* 0x0047e4000c101d04 */
.L_x_1602:
[----:B------:R-:W-:Y:S05]  /*7c20*/  BSYNC B1 ;  /* 0x0000000000017941 */ /* 0x000fea0003800000 */
.L_x_1601:
[----:B------:R-:W-:-:S13]  /*7c30*/  ISETP.NE.AND P3, PT, R93, RZ, PT ;  /* 0x000000ff5d00720c */ /* 0x000fda0003f65270 */
[----:B------:R-:W-:Y:S05]  /*7c40*/  @!P3 BRA `(.L_x_1571) ;  /* 0x0000000800c0b947 */ /* 0x000fea0003800000 */
[----:B---3--:R-:W2:Y:S01]  /*7c50*/  LDL R38, [R1+0x24] ;  /* 0x0000240001267983 */ /* 0x008ea20000100800 */
[----:B------:R-:W-:Y:S01]  /*7c60*/  SEL R118, R29, R118, !P1 ;  /* 0x000000761d767207 */ /* 0x000fe20004800000 */
[C---:B------:R-:W-:Y:S01]  /*7c70*/  VIADD R39, R23.reuse, 0x20 ;  /* 0x0000002017277836 */ /* 0x040fe20000000000 */
[----:B------:R-:W-:Y:S01]  /*7c80*/  IADD3 R45, P3, P4, R88, R110, R92 ;  /* 0x0000006e582d7210 */ /* 0x000fe20007c7e05c */
[----:B------:R-:W-:Y:S01]  /*7c90*/  VIADD R36, R23, 0x20 ;  /* 0x0000002017247836 */ /* 0x000fe20000000000 */
[----:B------:R-:W-:Y:S01]  /*7ca0*/  SHF.R.S32.HI R37, RZ, 0x1f, R118 ;  /* 0x0000001fff257819 */ /* 0x000fe20000011476 */
[----:B------:R-:W-:Y:S01]  /*7cb0*/  IMAD.SHL.U32 R39, R39, 0x40, RZ ;  /* 0x0000004027277824 */ /* 0x000fe200078e00ff */
[----:B------:R-:W-:Y:S01]  /*7cc0*/  IADD3.X R46, R0, R48, R97, P3, P4 ;  /* 0x00000030002e7210 */ /* 0x000fe20001fe8461 */
[----:B------:R-:W-:Y:S01]  /*7cd0*/  IMAD.SHL.U32 R36, R36, 0x40, RZ ;  /* 0x0000004024247824 */ /* 0x000fe200078e00ff */
[----:B------:R-:W-:Y:S01]  /*7ce0*/  LEA.HI R118, R37, R118, RZ, 0x4 ;  /* 0x0000007625767211 */ /* 0x000fe200078f20ff */
[----:B------:R-:W-:Y:S01]  /*7cf0*/  BSSY B1, `(.L_x_1605) ;  /* 0x000006a000017945 */ /* 0x000fe20003800000 */
        /* <DEDUP_REMOVED lines=8> */
[----:B------:R-:W-:Y:S02]  /*7d80*/  SHF.L.U32 R37, R37, 0x9, RZ ;  /* 0x0000000925257819 */ /* 0x000fe400000006ff */
[----:B------:R-:W-:Y:S02]  /*7d90*/  LOP3.LUT R36, R36, R39, RZ, 0x3c, !PT ;  /* 0x0000002724247212 */ /* 0x000fe400078e3cff */
[----:B------:R-:W-:Y:S02]  /*7da0*/  LOP3.LUT R37, R37, 0x7ffff000, RZ, 0xc0, !PT ;  /* 0x7ffff00025257812 */ /* 0x000fe400078ec0ff */
[----:B------:R-:W-:Y:S02]  /*7db0*/  ISETP.GE.AND P4, PT, R226, R116, PT ;  /* 0x00000074e200720c */ /* 0x000fe40003f86270 */
[----:B------:R-:W-:-:S04]  /*7dc0*/  LEA R44, P3, R45, R106, 0x1 ;  /* 0x0000006a2d2c7211 */ /* 0x000fc800078608ff */
[----:B------:R-:W-:Y:S02]  /*7dd0*/  LEA.HI.X R45, R45, R107, R46, 0x1, P3 ;  /* 0x0000006b2d2d7211 */ /* 0x000fe400018f0c2e */
[----:B--2---:R-:W-:Y:S01]  /*7de0*/  IADD3 R36, R36, R37, R38 ;  /* 0x0000002524247210 */ /* 0x004fe20007ffe026 */
[----:B------:R-:W-:-:S04]  /*7df0*/  IMAD R37, R17, 0x4000, R7 ;  /* 0x0000400011257824 */ /* 0x000fc800078e0207 */
[----:B------:R-:W-:Y:S02]  /*7e00*/  IMAD R39, R17, 0x4000, R36 ;  /* 0x0000400011277824 */ /* 0x000fe400078e0224 */
[--C-:B------:R-:W-:Y:S02]  /*7e10*/  IMAD R37, R37, 0x2, R16.reuse ;  /* 0x0000000225257824 */ /* 0x100fe400078e0210 */
[----:B0-----:R-:W-:-:S04]  /*7e20*/  IMAD R40, R39, 0x2, R16 ;  /* 0x0000000227287824 */ /* 0x001fc800078e0210 */
[----:B------:R-:W0:Y:S04]  /*7e30*/  LDS.128 R36, [R37+0x20400] ;  /* 0x0204000025247984 */ /* 0x000e280000000c00 */
[----:B------:R-:W2:Y:S01]  /*7e40*/  LDS.128 R40, [R40+0x20400] ;  /* 0x0204000028287984 */ /* 0x000ea20000000c00 */
[----:B------:R-:W-:Y:S05]  /*7e50*/  @P4 BRA `(.L_x_1606) ;  /* 0x00000004004c4947 */ /* 0x000fea0003800000 */
[--C-:B------:R-:W-:Y:S01]  /*7e60*/  SHF.R.U64 R46, R52, 0x10, R53.reuse ;  /* 0x00000010342e7819 */ /* 0x100fe20000001235 */
[----:B------:R-:W-:Y:S01]  /*7e70*/  HADD2.F32 R58, -RZ, R127.H1_H1 ;  /* 0x3000007fff3a7230 */ /* 0x000fe20000004100 */
[----:B------:R-:W-:Y:S01]  /*7e80*/  SHF.R.U32.HI R52, RZ, 0x10, R53 ;  /* 0x00000010ff347819 */ /* 0x000fe20000011635 */
[----:B--2---:R-:W-:Y:S01]  /*7e90*/  IMAD.MOV.U32 R53, RZ, RZ, R41 ;  /* 0x000000ffff357224 */ /* 0x004fe200078e0029 */
[----:B------:R-:W-:Y:S01]  /*7ea0*/  SHF.R.U32.HI R59, RZ, 0x10, R61 ;  /* 0x00000010ff3b7819 */ /* 0x000fe2000001163d */
[----:B0-----:R-:W-:Y:S01]  /*7eb0*/  IMAD.MOV.U32 R41, RZ, RZ, R39 ;  /* 0x000000ffff297224 */ /* 0x001fe200078e0027 */
[----:B------:R-:W-:Y:S01]  /*7ec0*/  SHF.R.U64 R50, R54, 0x10, R55 ;  /* 0x0000001036327819 */ /* 0x000fe20000001237 */
[----:B------:R-:W-:Y:S01]  /*7ed0*/  HADD2.F32 R39, -RZ, R37.H0_H0 ;  /* 0x20000025ff277230 */ /* 0x000fe20000004100 */
[----:B------:R-:W-:Y:S01]  /*7ee0*/  SHF.R.U64 R49, R60, 0x10, R61 ;  /* 0x000000103c317819 */ /* 0x000fe2000000123d */
[----:B------:R-:W-:Y:S01]  /*7ef0*/  HADD2.F32 R60, -RZ, R129.H1_H1 ;  /* 0x30000081ff3c7230 */ /* 0x000fe20000004100 */
[----:B------:R-:W-:Y:S01]  /*7f00*/  SHF.R.U32.HI R54, RZ, 0x10, R55 ;  /* 0x00000010ff367819 */ /* 0x000fe20000011637 */
[--C-:B------:R-:W-:Y:S01]  /*7f10*/  HADD2.F32 R55, -RZ, R53.reuse.H0_H0 ;  /* 0x20000035ff377230 */ /* 0x100fe20000004100 */
[--C-:B------:R-:W-:Y:S01]  /*7f20*/  SHF.R.U64 R51, R62, 0x10, R63.reuse ;  /* 0x000000103e337819 */ /* 0x100fe2000000123f */
[----:B------:R-:W-:Y:S01]  /*7f30*/  HADD2.F32 R56, -RZ, R53.H1_H1 ;  /* 0x30000035ff387230 */ /* 0x000fe20000004100 */
[----:B------:R-:W-:Y:S01]  /*7f40*/  SHF.R.U32.HI R62, RZ, 0x10, R63 ;  /* 0x00000010ff3e7819 */ /* 0x000fe2000001163f */
[----:B------:R-:W-:-:S02]  /*7f50*/  HADD2.F32 R59, -RZ, R59.H0_H0 ;  /* 0x2000003bff3b7230 */ /* 0x000fc40000004100 */
[----:B------:R-:W-:Y:S02]  /*7f60*/  HADD2.F32 R57, -RZ, R52.H0_H0 ;  /* 0x20000034ff397230 */ /* 0x000fe40000004100 */
[-C--:B------:R-:W-:Y:S01]  /*7f70*/  FMUL.FTZ R52, R55, R60.reuse ;  /* 0x0000003c37347220 */ /* 0x080fe20000410000 */
[----:B------:R-:W-:Y:S02]  /*7f80*/  HADD2.F32 R53, -RZ, R37.H1_H1 ;  /* 0x30000025ff357230 */ /* 0x000fe40000004100 */
[C---:B------:R-:W-:Y:S01]  /*7f90*/  FMUL.FTZ R60, R39.reuse, R60 ;  /* 0x0000003c273c7220 */ /* 0x040fe20000410000 */
[-C--:B------:R-:W-:Y:S01]  /*7fa0*/  FMUL.FTZ R64, R56, R59.reuse ;  /* 0x0000003b38407220 */ /* 0x080fe20000410000 */
[-C--:B------:R-:W-:Y:S01]  /*7fb0*/  FFMA.FTZ R37, R39, R58.reuse, -R52 ;  /* 0x0000003a27257223 */ /* 0x080fe20000010834 */
[----:B------:R-:W-:Y:S02]  /*7fc0*/  HADD2.F32 R62, -RZ, R62.H0_H0 ;  /* 0x2000003eff3e7230 */ /* 0x000fe40000004100 */
[----:B------:R-:W-:Y:S01]  /*7fd0*/  FMUL.FTZ R59, R53, R59 ;  /* 0x0000003b353b7220 */ /* 0x000fe20000410000 */
[----:B------:R-:W-:Y:S01]  /*7fe0*/  FFMA.FTZ R39, R55, R58, R60 ;  /* 0x0000003a37277223 */ /* 0x000fe2000001003c */
[----:B------:R-:W-:Y:S01]  /*7ff0*/  FFMA.FTZ R52, R53, R57, -R64 ;  /* 0x0000003935347223 */ /* 0x000fe20000010840 */
[----:B------:R-:W-:-:S02]  /*8000*/  HADD2.F32 R64, -RZ, R128.H1_H1 ;  /* 0x30000080ff407230 */ /* 0x000fc40000004100 */
[----:B------:R-:W-:Y:S01]  /*8010*/  FFMA.FTZ R56, R56, R57, R59 ;  /* 0x0000003938387223 */ /* 0x000fe2000001003b */
[--C-:B------:R-:W-:Y:S02]  /*8020*/  HADD2.F32 R55, -RZ, R43.reuse.H0_H0 ;  /* 0x2000002bff377230 */ /* 0x100fe40000004100 */
[----:B------:R-:W-:Y:S01]  /*8030*/  HADD2.F32 R58, -RZ, R43.H1_H1 ;  /* 0x3000002bff3a7230 */ /* 0x000fe20000004100 */
[----:B------:R-:W-:Y:S01]  /*8040*/  F2FP.F16.F32.PACK_AB R37, R52, R37 ;  /* 0x000000253425723e */ /* 0x000fe200000000ff */
[--C-:B------:R-:W-:Y:S02]  /*8050*/  HADD2.F32 R43, -RZ, R41.reuse.H0_H0 ;  /* 0x20000029ff2b7230 */ /* 0x100fe40000004100 */
[----:B------:R-:W-:Y:S02]  /*8060*/  HADD2.F32 R53, -RZ, R41.H1_H1 ;  /* 0x30000029ff357230 */ /* 0x000fe40000004100 */
[----:B------:R-:W-:Y:S01]  /*8070*/  FMUL.FTZ R66, R58, R62 ;  /* 0x0000003e3a427220 */ /* 0x000fe20000410000 */
[----:B------:R-:W-:-:S02]  /*8080*/  HADD2.F32 R60, -RZ, R126.H1_H1 ;  /* 0x3000007eff3c7230 */ /* 0x000fc40000004100 */
[----:B------:R-:W-:Y:S02]  /*8090*/  HADD2.F32 R57, -RZ, R54.H0_H0 ;  /* 0x20000036ff397230 */ /* 0x000fe40000004100 */
[-C--:B------:R-:W-:Y:S01]  /*80a0*/  FMUL.FTZ R54, R55, R64.reuse ;  /* 0x0000004037367220 */ /* 0x080fe20000410000 */
[----:B------:R-:W-:Y:S01]  /*80b0*/  FMUL.FTZ R64, R43, R64 ;  /* 0x000000402b407220 */ /* 0x000fe20000410000 */
[----:B------:R-:W-:Y:S01]  /*80c0*/  FMUL.FTZ R59, R53, R62 ;  /* 0x0000003e353b7220 */ /* 0x000fe20000410000 */
[----:B------:R-:W-:Y:S02]  /*80d0*/  HADD2.F32 R62, -RZ, R129.H0_H0 ;  /* 0x20000081ff3e7230 */ /* 0x000fe40000004100 */
[-C--:B------:R-:W-:Y:S01]  /*80e0*/  FFMA.FTZ R41, R43, R60.reuse, -R54 ;  /* 0x0000003c2b297223 */ /* 0x080fe20000010836 */
[----:B------:R-:W-:Y:S01]  /*80f0*/  FFMA.FTZ R43, R55, R60, R64 ;  /* 0x0000003c372b7223 */ /* 0x000fe20000010040 */
[----:B------:R-:W-:Y:S02]  /*8100*/  HADD2.F32 R64, -RZ, R49.H0_H0 ;  /* 0x20000031ff407230 */ /* 0x000fe40000004100 */
[-C--:B------:R-:W-:Y:S01]  /*8110*/  FFMA.FTZ R54, R53, R57.reuse, -R66 ;  /* 0x0000003935367223 */ /* 0x080fe20000010842 */
[----:B------:R-:W-:Y:S01]  /*8120*/  FFMA.FTZ R58, R58, R57, R59 ;  /* 0x000000393a3a7223 */ /* 0x000fe2000001003b */
[----:B------:R-:W-:-:S02]  /*8130*/  HADD2.F32 R55, -RZ, R40.H0_H0 ;  /* 0x20000028ff377230 */ /* 0x000fc40000004100 */
[----:B------:R-:W-:Y:S01]  /*8140*/  HADD2.F32 R49, -RZ, R36.H0_H0 ;  /* 0x20000024ff317230 */ /* 0x000fe20000004100 */
[----:B------:R-:W-:Y:S01]  /*8150*/  F2FP.F16.F32.PACK_AB R54, R54, R41 ;  /* 0x000000293636723e */ /* 0x000fe200000000ff */
[----:B------:R-:W-:Y:S01]  /*8160*/  HADD2.F32 R57, -RZ, R40.H1_H1 ;  /* 0x30000028ff397230 */ /* 0x000fe20000004100 */
[----:B------:R-:W-:Y:S01]  /*8170*/  F2FP.F16.F32.PACK_AB R41, R56, R39 ;  /* 0x000000273829723e */ /* 0x000fe200000000ff */
[----:B------:R-:W-:Y:S02]  /*8180*/  HADD2.F32 R53, -RZ, R36.H1_H1 ;  /* 0x30000024ff357230 */ /* 0x000fe40000004100 */
[-C--:B------:R-:W-:Y:S01]  /*8190*/  FMUL.FTZ R36, R55, R62.reuse ;  /* 0x0000003e37247220 */ /* 0x080fe20000410000 */
[----:B------:R-:W-:Y:S02]  /*81a0*/  HADD2.F32 R60, -RZ, R127.H0_H0 ;  /* 0x2000007fff3c7230 */ /* 0x000fe40000004100 */
[----:B------:R-:W-:Y:S01]  /*81b0*/  FMUL.FTZ R40, R49, R62 ;  /* 0x0000003e31287220 */ /* 0x000fe20000410000 */
[----:B------:R-:W-:-:S02]  /*81c0*/  HADD2.F32 R46, -RZ, R46.H0_H0 ;  /* 0x2000002eff2e7230 */ /* 0x000fc40000004100 */
[-C--:B------:R-:W-:Y:S01]  /*81d0*/  FMUL.FTZ R62, R57, R64.reuse ;  /* 0x00000040393e7220 */ /* 0x080fe20000410000 */
[----:B------:R-:W-:Y:S01]  /*81e0*/  FMUL.FTZ R64, R53, R64 ;  /* 0x0000004035407220 */ /* 0x000fe20000410000 */
[-C--:B------:R-:W-:Y:S01]  /*81f0*/  FFMA.FTZ R36, R49, R60.reuse, -R36 ;  /* 0x0000003c31247223 */ /* 0x080fe20000010824 */
[----:B------:R-:W-:Y:S01]  /*8200*/  FFMA.FTZ R40, R55, R60, R40 ;  /* 0x0000003c37287223 */ /* 0x000fe20000010028 */
[-C--:B------:R-:W-:Y:S01]  /*8210*/  FFMA.FTZ R55, R53, R46.reuse, -R62 ;  /* 0x0000002e35377223 */ /* 0x080fe2000001083e */
[----:B------:R-:W-:Y:S01]  /*8220*/  FFMA.FTZ R57, R57, R46, R64 ;  /* 0x0000002e39397223 */ /* 0x000fe20000010040 */
[----:B------:R-:W-:Y:S01]  /*8230*/  HADD2.F32 R49, -RZ, R42.H0_H0 ;  /* 0x2000002aff317230 */ /* 0x000fe20000004100 */
[----:B------:R-:W-:Y:S01]  /*8240*/  F2FP.F16.F32.PACK_AB R43, R58, R43 ;  /* 0x0000002b3a2b723e */ /* 0x000fe200000000ff */
[----:B------:R-:W-:Y:S01]  /*8250*/  HADD2.F32 R128, -RZ, R128.H0_H0 ;  /* 0x20000080ff807230 */ /* 0x000fe20000004100 */
[----:B------:R-:W-:Y:S01]  /*8260*/  F2FP.F16.F32.PACK_AB R36, R55, R36 ;  /* 0x000000243724723e */ /* 0x000fe200000000ff */
[----:B------:R-:W-:Y:S01]  /*8270*/  HADD2.F32 R53, -RZ, R51.H0_H0 ;  /* 0x20000033ff357230 */ /* 0x000fe20000004100 */
[----:B------:R-:W-:Y:S01]  /*8280*/  F2FP.F16.F32.PACK_AB R40, R57, R40 ;  /* 0x000000283928723e */ /* 0x000fe200000000ff */
[----:B------:R-:W-:-:S02]  /*8290*/  HADD2.F32 R46, -RZ, R38.H0_H0 ;  /* 0x20000026ff2e7230 */ /* 0x000fc40000004100 */
[-C--:B------:R-:W-:Y:S01]  /*82a0*/  FMUL.FTZ R59, R49, R128.reuse ;  /* 0x00000080313b7220 */ /* 0x080fe20000410000 */
[----:B------:R-:W-:Y:S02]  /*82b0*/  HADD2.F32 R42, -RZ, R42.H1_H1 ;  /* 0x3000002aff2a7230 */ /* 0x000fe40000004100 */
[----:B------:R-:W-:Y:S02]  /*82c0*/  HADD2.F32 R38, -RZ, R38.H1_H1 ;  /* 0x30000026ff267230 */ /* 0x000fe40000004100 */
[----:B------:R-:W-:Y:S01]  /*82d0*/  FMUL.FTZ R128, R46, R128 ;  /* 0x000000802e807220 */ /* 0x000fe20000410000 */
[----:B------:R-:W-:Y:S02]  /*82e0*/  HADD2.F32 R126, -RZ, R126.H0_H0 ;  /* 0x2000007eff7e7230 */ /* 0x000fe40000004100 */
[-C--:B------:R-:W-:Y:S01]  /*82f0*/  FMUL.FTZ R61, R42, R53.reuse ;  /* 0x000000352a3d7220 */ /* 0x080fe20000410000 */
[----:B------:R-:W-:Y:S02]  /*8300*/  HADD2.F32 R51, -RZ, R50.H0_H0 ;  /* 0x20000032ff337230 */ /* 0x000fe40000004100 */
[----:B------:R-:W-:Y:S01]  /*8310*/  FMUL.FTZ R53, R38, R53 ;  /* 0x0000003526357220 */ /* 0x000fe20000410000 */
[----:B------:R-:W-:-:S02]  /*8320*/  IMAD.MOV.U32 R39, RZ, RZ, R54 ;  /* 0x000000ffff277224 */ /* 0x000fc400078e0036 */
[-C--:B------:R-:W-:Y:S01]  /*8330*/  FFMA.FTZ R59, R46, R126.reuse, -R59 ;  /* 0x0000007e2e3b7223 */ /* 0x080fe2000001083b */
[----:B------:R-:W-:Y:S01]  /*8340*/  FFMA.FTZ R128, R49, R126, R128 ;  /* 0x0000007e31807223 */ /* 0x000fe20000010080 */
[-C--:B------:R-:W-:Y:S01]  /*8350*/  FFMA.FTZ R38, R38, R51.reuse, -R61 ;  /* 0x0000003326267223 */ /* 0x080fe2000001083d */
[----:B------:R-:W-:-:S04]  /*8360*/  FFMA.FTZ R53, R42, R51, R53 ;  /* 0x000000332a357223 */ /* 0x000fc80000010035 */
[----:B------:R-:W-:Y:S02]  /*8370*/  F2FP.F16.F32.PACK_AB R38, R38, R59 ;  /* 0x0000003b2626723e */ /* 0x000fe400000000ff */
[----:B------:R-:W-:-:S07]  /*8380*/  F2FP.F16.F32.PACK_AB R42, R53, R128 ;  /* 0x00000080352a723e */ /* 0x000fce00000000ff */
.L_x_1606:
[----:B------:R-:W-:Y:S05]  /*8390*/  BSYNC B1 ;  /* 0x0000000000017941 */ /* 0x000fea0003800000 */
.L_x_1605:
[----:B------:R-:W-:Y:S01]  /*83a0*/  ISETP.GE.AND P3, PT, R47, R117, PT ;  /* 0x000000752f00720c */ /* 0x000fe20003f66270 */
[----:B------:R-:W-:Y:S02]  /*83b0*/  ULDC.64 UR4, c[0x0][0x208] ;  /* 0x0000820000047ab9 */ /* 0x000fe40000000a00 */
[----:B0-----:R4:W-:Y:S10]  /*83c0*/  STG.E.128 desc[UR4][R44.64], R36 ;  /* 0x000000242c007986 */ /* 0x0019f4000c101d04 */
[----:B------:R-:W-:Y:S05]  /*83d0*/  @P3 BRA `(.L_x_1571) ;  /* 0x0000000000dc3947 */ /* 0x000fea0003800000 */
[--C-:B------:R-:W-:Y:S01]  /*83e0*/  IADD3 R110, P3, P4, R88, R110, R47.reuse ;  /* 0x0000006e586e7210 */ /* 0x100fe20007c7e02f */
[----:B------:R-:W-:Y:S01]  /*83f0*/  ULDC.64 UR4, c[0x0][0x208] ;  /* 0x0000820000047ab9 */ /* 0x000fe20000000a00 */
[----:B------:R-:W-:-:S04]  /*8400*/  SHF.R.S32.HI R47, RZ, 0x1f, R47 ;  /* 0x0000001fff2f7819 */ /* 0x000fc8000001142f */
[----:B------:R-:W-:Y:S02]  /*8410*/  IADD3.X R48, R0, R48, R47, P3, P4 ;  /* 0x0000003000307210 */ /* 0x000fe40001fe842f */
[----:B------:R-:W-:-:S04]  /*8420*/  LEA R106, P3, R110, R106, 0x1 ;  /* 0x0000006a6e6a7211 */ /* 0x000fc800078608ff */
[----:B------:R-:W-:-:S05]  /*8430*/  LEA.HI.X R107, R110, R107, R48, 0x1, P3 ;  /* 0x0000006b6e6b7211 */ /* 0x000fca00018f0c30 */
[----:B--2---:R0:W-:Y:S01]  /*8440*/  STG.E.128 desc[UR4][R106.64], R40 ;  /* 0x000000286a007986 */ /* 0x0041e2000c101d04 */
[----:B------:R-:W-:Y:S05]  /*8450*/  BRA `(.L_x_1571) ;  /* 0x0000000000bc7947 */ /* 0x000fea0003800000 */
.L_x_1546:
[----:B------:R-:W2:Y:S02]  /*8460*/  LDL R36, [R1+0x20] ;  /* 0x0000200001247983 */ /* 0x000ea40000100800 */
[----:B--2---:R-:W-:-:S13]  /*8470*/  R2UR UR4, R36 ;  /* 0x00000000240472ca */ /* 0x004fda00000e0000 */
[----:B------:R-:W-:-:S06]  /*8480*/  UISETP.NE.AND UP0, UPT, UR4, 0x3, UPT ;  /* 0x000000030400788c */ /* 0x000fcc000bf05270 */
[----:B------:R-:W-:-:S13]  /*8490*/  PLOP3.LUT P2, PT, PT, PT, UP0, 0x80, 0x0 ;  /* 0x000000000000781c */ /* 0x000fda0003f4f008 */
[----:B------:R-:W-:Y:S05]  /*84a0*/  @!P2 BRA `(.L_x_1607) ;  /* 0x000000000004a947 */ /* 0x000fea0003800000 */
[----:B------:R-:W-:Y:S01]  /*84b0*/  BPT.TRAP 0x1 ;  /* 0x000000040000795c */ /* 0x000fe20000300000 */
.L_x_1607:
[----:B------:R-:W-:Y:S01]  /*84c0*/  IMAD R99, R17, 0x8, R16 ;  /* 0x0000000811637824 */ /* 0x000fe200078e0210 */
[----:B------:R-:W-:Y:S01]  /*84d0*/  SHF.L.U32 R109, R237, 0x1f, RZ ;  /* 0x0000001fed6d7819 */ /* 0x000fe200000006ff */
[----:B------:R-:W-:Y:S01]  /*84e0*/  IMAD R105, R25, -0x40, R2 ;  /* 0xffffffc019697824 */ /* 0x000fe200078e0202 */
[----:B------:R-:W-:Y:S02]  /*84f0*/  BSSY B1, `(.L_x_1608) ;  /* 0x0000005000017945 */ /* 0x000fe40003800000 */
[----:B------:R-:W0:Y:S02]  /*8500*/  SYNCS.PHASECHK.TRANS64.TRYWAIT P3, [R99+URZ+0x30890], R109 ;  /* 0x0308906d630075a7 */ /* 0x000e24000806017f */
[----:B------:R-:W-:-:S04]  /*8510*/  VIMNMX R105, R105, 0x40, PT ;  /* 0x0000004069697848 */ /* 0x000fc80003fe0100 */
[----:B------:R-:W-:Y:S01]  /*8520*/  ISETP.GE.AND P4, PT, R23, R105, PT ;  /* 0x000000691700720c */ /* 0x000fe20003f86270 */
[----:B0-----:R-:W-:-:S12]  /*8530*/  @!P3 BRA `(.L_x_1609) ;  /* 0x00000254001cb947 */ /* 0x001fd80003800000 */
.L_x_2022:
[----:B------:R-:W-:Y:S05]  /*8540*/  BSYNC B1 ;  /* 0x0000000000017941 */ /* 0x000fea0003800000 */
.L_x_1608:
[----:B------:R-:W-:Y:S04]  /*8550*/  BSSY B1, `(.L_x_1610) ;  /* 0x000000f000017945 */ /* 0x000fe80003800000 */
[----:B------:R-:W-:Y:S05]  /*8560*/  @P4 BRA `(.L_x_1611) ;  /* 0x0000000000344947 */ /* 0x000fea0003800000 */
[----:B------:R-:W-:Y:S01]  /*8570*/  ISETP.NE.AND P5, PT, R30, RZ, PT ;  /* 0x000000ff1e00720c */ /* 0x000fe20003fa5270 */
[----:B------:R-:W-:Y:S01]  /*8580*/  ULDC.64 UR4, c[0x0][0x208] ;  /* 0x0000820000047ab9 */ /* 0x000fe20000000a00 */
[----:B------:R-:W-:Y:S02]  /*8590*/  ISETP.NE.AND P4, PT, R93, RZ, PT ;  /* 0x000000ff5d00720c */ /* 0x000fe40003f85270 */
[----:B------:R-:W-:-:S09]  /*85a0*/  ISETP.NE.AND P3, PT, R94, RZ, PT ;  /* 0x000000ff5e00720c */ /* 0x000fd20003f65270 */
[----:B------:R-:W1:Y:S04]  /*85b0*/  @P5 LDS.128 R36, [R103+0x20400] ;  /* 0x0204000067245984 */ /* 0x000e680000000c00 */
[----:B------:R-:W2:Y:S04]  /*85c0*/  @P3 LDS.128 R40, [R103+0x24400] ;  /* 0x0244000067283984 */ /* 0x000ea80000000c00 */
[----:B-1----:R-:W-:Y:S01]  /*85d0*/  @P5 STG.E.128 desc[UR4][R50.64], R36 ;  /* 0x0000002432005986 */ /* 0x002fe2000c101d04 */
[----:B------:R-:W-:-:S03]  /*85e0*/  ISETP.NE.AND P5, PT, R95, RZ, PT ;  /* 0x000000ff5f00720c */ /* 0x000fc60003fa5270 */
[----:B------:R-:W1:Y:S04]  /*85f0*/  @P4 LDS.128 R36, [R103+0x22400] ;  /* 0x0224000067244984 */ /* 0x000e680000000c00 */
[----:B--2---:R-:W-:Y:S06]  /*8600*/  @P3 STG.E.128 desc[UR4][R50.64+0x100], R40 ;  /* 0x0001002832003986 */ /* 0x004fec000c101d04 */
[----:B------:R-:W2:Y:S04]  /*8610*/  @P5 LDS.128 R44, [R103+0x26400] ;  /* 0x02640000672c5984 */ /* 0x000ea80000000c00 */
[----:B-1----:R1:W-:Y:S04]  /*8620*/  @P4 STG.E.128 desc[UR4][R50.64+0x80], R36 ;  /* 0x0000802432004986 */ /* 0x0023e8000c101d04 */
[----:B--2---:R1:W-:Y:S02]  /*8630*/  @P5 STG.E.128 desc[UR4][R50.64+0x180], R44 ;  /* 0x0001802c32005986 */ /* 0x0043e4000c101d04 */
.L_x_1611:
[----:B------:R-:W-:Y:S05]  /*8640*/  BSYNC B1 ;  /* 0x0000000000017941 */ /* 0x000fea0003800000 */
.L_x_1610:
[----:B-1----:R-:W-:-:S04]  /*8650*/  IADD3 R36, R23, 0x20, RZ ;  /* 0x0000002017247810 */ /* 0x002fc80007ffe0ff */
[----:B------:R-:W-:-:S13]  /*8660*/  ISETP.GE.AND P3, PT, R36, R105, PT ;  /* 0x000000692400720c */ /* 0x000fda0003f66270 */
        /* <DEDUP_REMOVED lines=14> */
.L_x_1571:
[----:B------:R-:W-:Y:S05]  /*8750*/  BSYNC B0 ;  /* 0x0000000000007941 */ /* 0x000fea0003800000 */
.L_x_1545:
[----:B-1234-:R-:W1:Y:S01]  /*8760*/  S2R R36, SR_TID.X ;  /* 0x0000000000247919 */ /* 0x01ee620000002100 */
        /* <DEDUP_REMOVED lines=8> */
[----:B-1----:R-:W-:Y:S01]  /*87f0*/  LOP3.LUT R36, R36, 0x7f, RZ, 0xc0, !PT ;  /* 0x0000007f24247812 */ /* 0x002fe200078ec0ff */
[----:B--2---:R1:W-:Y:S03]  /*8800*/  BAR.SYNC.DEFER_BLOCKING R108, 0x80 ;  /* 0x0002006c0000751d */ /* 0x0043e60000010000 */
[----:B------:R-:W-:-:S13]  /*8810*/  ISETP.NE.AND P3, PT, R36, RZ, PT ;  /* 0x000000ff2400720c */ /* 0x000fda0003f65270 */
[----:B------:R-:W-:-:S05]  /*8820*/  @!P3 VIADD R36, R99, 0x308a0 ;  /* 0x000308a06324b836 */ /* 0x000fca0000000000 */
[----:B------:R-:W-:-:S04]  /*8830*/  @!P3 PRMT R36, RZ, 0x654, R36 ;  /* 0x00000654ff24b816 */ /* 0x000fc80000000024 */
[----:B------:R1:W-:Y:S01]  /*8840*/  @!P3 SYNCS.ARRIVE.TRANS64.RED.A1T0 RZ, [R36+URZ], RZ ;  /* 0x000000ff24ffb9a7 */ /* 0x0003e2000810043f */
[----:B------:R-:W-:Y:S05]  /*8850*/  @!P2 BRA `(.L_x_1613) ;  /* 0x000000000004a947 */ /* 0x000fea0003800000 */
[----:B------:R-:W-:Y:S01]  /*8860*/  BPT.TRAP 0x1 ;  /* 0x000000040000795c */ /* 0x000fe20000300000 */
.L_x_1613:
[----:B------:R-:W-:Y:S05]  /*8870*/  BSYNC B0 ;  /* 0x0000000000007941 */ /* 0x000fea0003800000 */
.L_x_1612:
[----:B------:R-:W2:Y:S01]  /*8880*/  SYNCS.PHASECHK.TRANS64.TRYWAIT P2, [R99+URZ+0x308b0], R109 ;  /* 0x0308b06d630075a7 */ /* 0x000ea2000804017f */
[----:B------:R-:W-:Y:S01]  /*8890*/  ULDC.64 UR4, c[0x0][0x318] ;  /* 0x0000c60000047ab9 */ /* 0x000fe20000000a00 */
[----:B------:R-:W-:Y:S01]  /*88a0*/  ULDC.64 UR60, c[0x0][0x328] ;  /* 0x0000ca00003c7ab9 */ /* 0x000fe20000000a00 */
[----:B-1----:R-:W-:Y:S01]  /*88b0*/  IMAD.U32 R36, RZ, RZ, UR5 ;  /* 0x00000005ff247e24 */ /* 0x002fe2000f8e00ff */
[----:B------:R-:W-:Y:S01]  /*88c0*/  BSSY B0, `(.L_x_1614) ;  /* 0x0000007000007945 */ /* 0x000fe20003800000 */
[----:B------:R-:W-:Y:S01]  /*88d0*/  IMAD.U32 R37, RZ, RZ, UR4 ;  /* 0x00000004ff257e24 */ /* 0x000fe2000f8e00ff */
[----:B------:R-:W-:Y:S01]  /*88e0*/  ISETP.GE.AND P4, PT, R23, R105, PT ;  /* 0x000000691700720c */ /* 0x000fe20003f86270 */
[----:B------:R-:W-:Y:S01]  /*88f0*/  IMAD.WIDE R48, R25, 0x40, R76 ;  /* 0x0000004019307825 */ /* 0x000fe200078e024c */
[----:B------:R1:W-:Y:S04]  /*8900*/  STL [R1+0x4], R36 ;  /* 0x0000042401007387 */ /* 0x0003e80000100800 */
[----:B------:R1:W-:Y:S02]  /*8910*/  STL [R1+0x8], R37 ;  /* 0x0000082501007387 */ /* 0x0003e40000100800 */
[----:B-12---:R-:W-:Y:S05]  /*8920*/  @!P2 BRA `(.L_x_1615) ;  /* 0x000002500034a947 */ /* 0x006fea0003800000 */
.L_x_2023:
[----:B------:R-:W-:Y:S05]  /*8930*/  BSYNC B0 ;  /* 0x0000000000007941 */ /* 0x000fea0003800000 */
.L_x_1614:
[----:B------:R-:W-:Y:S04]  /*8940*/  BSSY B0, `(.L_x_1616) ;  /* 0x000001e000007945 */ /* 0x000fe80003800000 */
[----:B------:R-:W-:Y:S05]  /*8950*/  @P4 BRA `(.L_x_1617) ;  /* 0x0000000000704947 */ /* 0x000fea0003800000 */
[----:B------:R-:W2:Y:S01]  /*8960*/  LDL R37, [R1+0x8] ;  /* 0x0000080001257983 */ /* 0x000ea20000100800 */
[----:B------:R-:W-:-:S03]  /*8970*/  ULDC UR6, c[0x0][0x2f4] ;  /* 0x0000bd0000067ab9 */ /* 0x000fc60000000800 */
[----:B------:R-:W3:Y:S04]  /*8980*/  LDL R36, [R1+0x4] ;  /* 0x0000040001247983 */ /* 0x000ee80000100800 */
[----:B------:R-:W4:Y:S04]  /*8990*/  LDL R44, [R1+0xc] ;  /* 0x00000c00012c7983 */ /* 0x000f280000100800 */
[----:B0-----:R-:W5:Y:S01]  /*89a0*/  LDL R42, [R1+0x10] ;  /* 0x00001000012a7983 */ /* 0x001f620000100800 */
[----:B------:R-:W-:Y:S01]  /*89b0*/  ISETP.GE.AND P5, PT, R18, UR6, PT ;  /* 0x0000000612007c0c */ /* 0x000fe2000bfa6270 */
[----:B------:R-:W-:Y:S01]  /*89c0*/  IMAD R43, R49, UR60, RZ ;  /* 0x0000003c312b7c24 */ /* 0x000fe2000f8e02ff */
[----:B------:R-:W-:Y:S01]  /*89d0*/  ISETP.GE.AND P4, PT, R226, UR6, PT ;  /* 0x00000006e2007c0c */ /* 0x000fe2000bf86270 */
[----:B------:R-:W-:-:S02]  /*89e0*/  IMAD.MOV.U32 R40, RZ, RZ, R86 ;  /* 0x000000ffff287224 */ /* 0x000fc400078e0056 */
[----:B------:R-:W-:Y:S02]  /*89f0*/  IMAD.MOV.U32 R41, RZ, RZ, R98 ;  /* 0x000000ffff297224 */ /* 0x000fe400078e0062 */
[C---:B------:R-:W-:Y:S02]  /*8a00*/  IMAD R43, R48.reuse, UR61, R43 ;  /* 0x0000003d302b7c24 */ /* 0x040fe4000f8e022b */
[----:B------:R-:W-:-:S04]  /*8a10*/  IMAD.WIDE.U32 R40, R48, UR60, R40 ;  /* 0x0000003c30287c25 */ /* 0x000fc8000f8e0028 */
[----:B------:R-:W-:Y:S01]  /*8a20*/  IMAD.IADD R41, R41, 0x1, R43 ;  /* 0x0000000129297824 */ /* 0x000fe200078e022b */
[----:B--2---:R-:W-:Y:S02]  /*8a30*/  R2UR UR4, R37 ;  /* 0x00000000250472ca */ /* 0x004fe400000e0000 */
[----:B---3--:R-:W-:Y:S02]  /*8a40*/  R2UR UR7, R36 ;  /* 0x00000000240772ca */ /* 0x008fe400000e0000 */
[----:B------:R-:W0:Y:S09]  /*8a50*/  @!P5 LDS.128 R36, [R103+0x400] ;  /* 0x000400006724d984 */ /* 0x000e320000000c00 */
[----:B------:R-:W-:Y:S01]  /*8a60*/  LEA R50, P2, R40, UR4, 0x1 ;  /* 0x0000000428327c11 */ /* 0x000fe2000f8408ff */
[----:B------:R-:W-:-:S03]  /*8a70*/  ULDC.64 UR4, c[0x0][0x208] ;  /* 0x0000820000047ab9 */ /* 0x000fc60000000a00 */
[----:B------:R-:W-:Y:S02]  /*8a80*/  LEA.HI.X R51, R40, UR7, R41, 0x1, P2 ;  /* 0x0000000728337c11 */ /* 0x000fe400090f0c29 */
[----:B----4-:R-:W-:-:S03]  /*8a90*/  ISETP.GE.AND P2, PT, R44, UR6, PT ;  /* 0x000000062c007c0c */ /* 0x010fc6000bf46270 */
[----:B0-----:R-:W-:Y:S01]  /*8aa0*/  @!P5 STG.E.128 desc[UR4][R50.64], R36 ;  /* 0x000000243200d986 */ /* 0x001fe2000c101d04 */
[----:B-----5:R-:W-:-:S03]  /*8ab0*/  ISETP.GE.AND P5, PT, R42, UR6, PT ;  /* 0x000000062a007c0c */ /* 0x020fc6000bfa6270 */
[----:B------:R-:W0:Y:S06]  /*8ac0*/  @!P4 LDS.128 R36, [R103+0x2400] ;  /* 0x002400006724c984 */ /* 0x000e2c0000000c00 */
[----:B------:R-:W2:Y:S04]  /*8ad0*/  @!P2 LDS.128 R40, [R103+0x4400] ;  /* 0x004400006728a984 */ /* 0x000ea80000000c00 */
[----:B------:R-:W3:Y:S04]  /*8ae0*/  @!P5 LDS.128 R44, [R103+0x6400] ;  /* 0x00640000672cd984 */ /* 0x000ee80000000c00 */
[----:B0-----:R4:W-:Y:S04]  /*8af0*/  @!P4 STG.E.128 desc[UR4][R50.64+0x80], R36 ;  /* 0x000080243200c986 */ /* 0x0019e8000c101d04 */
[----:B--2---:R4:W-:Y:S04]  /*8b00*/  @!P2 STG.E.128 desc[UR4][R50.64+0x100], R40 ;  /* 0x000100283200a986 */ /* 0x0049e8000c101d04 */
[----:B---3--:R4:W-:Y:S02]  /*8b10*/  @!P5 STG.E.128 desc[UR4][R50.64+0x180], R44 ;  /* 0x0001802c3200d986 */ /* 0x0089e4000c101d04 */
.L_x_1617:
[----:B------:R-:W-:Y:S05]  /*8b20*/  BSYNC B0 ;  /* 0x0000000000007941 */ /* 0x000fea0003800000 */
.L_x_1616:
[----:B----4-:R-:W-:Y:S01]  /*8b30*/  VIADD R36, R23, 0x20 ;  /* 0x0000002017247836 */ /* 0x010fe20000000000 */
[----:B------:R-:W-:Y:S04]  /*8b40*/  BSSY B0, `(.L_x_1618) ;  /* 0x0000023000007945 */ /* 0x000fe80003800000 */
[----:B------:R-:W-:-:S13]  /*8b50*/  ISETP.GE.AND P2, PT, R36, R105, PT ;  /* 0x000000692400720c */ /* 0x000fda0003f46270 */
[----:B------:R-:W-:Y:S05]  /*8b60*/  @P2 BRA `(.L_x_1619) ;  /* 0x0000000000802947 */ /* 0x000fea0003800000 */
[----:B------:R-:W2:Y:S01]  /*8b70*/  LDL R36, [R1+0x4] ;  /* 0x0000040001247983 */ /* 0x000ea20000100800 */
[----:B------:R-:W-:-:S03]  /*8b80*/  ULDC UR6, c[0x0][0x2f4] ;  /* 0x0000bd0000067ab9 */ /* 0x000fc60000000800 */
[----:B------:R-:W3:Y:S04]  /*8b90*/  LDL R39, [R1+0xc] ;  /* 0x00000c0001277983 */ /* 0x000ee80000100800 */
[----:B------:R-:W4:Y:S04]  /*8ba0*/  LDL R38, [R1+0x10] ;  /* 0x0000100001267983 */ /* 0x000f280000100800 */
[----:B------:R-:W5:Y:S01]  /*8bb0*/  LDL R37, [R1+0x8] ;  /* 0x0000080001257983 */ /* 0x000f620000100800 */
[----:B------:R-:W-:Y:S01]  /*8bc0*/  ISETP.GE.AND P2, PT, R18, UR6, PT ;  /* 0x0000000612007c0c */ /* 0x000fe2000bf46270 */
[----:B0-----:R-:W-:Y:S01]  /*8bd0*/  IMAD.MOV.U32 R40, RZ, RZ, R86 ;  /* 0x000000ffff287224 */ /* 0x001fe200078e0056 */
[----:B------:R-:W-:Y:S01]  /*8be0*/  IADD3 R43, P4, R48, 0x20, RZ ;  /* 0x00000020302b7810 */ /* 0x000fe20007f9e0ff */
[----:B------:R-:W-:Y:S01]  /*8bf0*/  IMAD.MOV.U32 R41, RZ, RZ, R98 ;  /* 0x000000ffff297224 */ /* 0x000fe200078e0062 */
[----:B------:R-:W-:-:S03]  /*8c00*/  ISETP.GE.AND P5, PT, R226, UR6, PT ;  /* 0x00000006e2007c0c */ /* 0x000fc6000bfa6270 */
[----:B------:R-:W-:Y:S02]  /*8c10*/  IMAD.X R48, RZ, RZ, R49, P4 ;  /* 0x000000ffff307224 */ /* 0x000fe400020e0631 */
[----:B------:R-:W-:-:S04]  /*8c20*/  IMAD.WIDE.U32 R40, R43, UR60, R40 ;  /* 0x0000003c2b287c25 */ /* 0x000fc8000f8e0028 */
[----:B------:R-:W-:-:S04]  /*8c30*/  IMAD R48, R48, UR60, RZ ;  /* 0x0000003c30307c24 */ /* 0x000fc8000f8e02ff */
[----:B------:R-:W-:-:S04]  /*8c40*/  IMAD R43, R43, UR61, R48 ;  /* 0x0000003d2b2b7c24 */ /* 0x000fc8000f8e0230 */
[----:B------:R-:W-:Y:S01]  /*8c50*/  IMAD.IADD R41, R41, 0x1, R43 ;  /* 0x0000000129297824 */ /* 0x000fe200078e022b */
[----:B--2---:R-:W-:Y:S01]  /*8c60*/  R2UR UR7, R36 ;  /* 0x00000000240772ca */ /* 0x004fe200000e0000 */
[----:B---3--:R-:W-:Y:S01]  /*8c70*/  IMAD.MOV.U32 R44, RZ, RZ, R39 ;  /* 0x000000ffff2c7224 */ /* 0x008fe200078e0027 */
[----:B----4-:R-:W-:Y:S02]  /*8c80*/  MOV R42, R38 ;  /* 0x00000026002a7202 */ /* 0x010fe40000000f00 */
[----:B-----5:R-:W-:Y:S02]  /*8c90*/  R2UR UR4, R37 ;  /* 0x00000000250472ca */ /* 0x020fe400000e0000 */
[----:B------:R-:W0:Y:S11]  /*8ca0*/  @!P2 LDS.128 R36, [R103+0x1400] ;  /* 0x001400006724a984 */ /* 0x000e360000000c00 */
[----:B------:R-:W-:Y:S01]  /*8cb0*/  LEA R48, P4, R40, UR4, 0x1 ;  /* 0x0000000428307c11 */ /* 0x000fe2000f8808ff */
[----:B------:R-:W-:-:S03]  /*8cc0*/  ULDC.64 UR4, c[0x0][0x208] ;  /* 0x0000820000047ab9 */ /* 0x000fc60000000a00 */
[----:B------:R-:W-:Y:S02]  /*8cd0*/  LEA.HI.X R49, R40, UR7, R41, 0x1, P4 ;  /* 0x0000000728317c11 */ /* 0x000fe4000a0f0c29 */
[----:B------:R-:W-:-:S03]  /*8ce0*/  ISETP.GE.AND P4, PT, R44, UR6, PT ;  /* 0x000000062c007c0c */ /* 0x000fc6000bf86270 */
[----:B0-----:R-:W-:Y:S01]  /*8cf0*/  @!P2 STG.E.128 desc[UR4][R48.64], R36 ;  /* 0x000000243000a986 */ /* 0x001fe2000c101d04 */
[----:B------:R-:W-:-:S03]  /*8d00*/  ISETP.GE.AND P2, PT, R42, UR6, PT ;  /* 0x000000062a007c0c */ /* 0x000fc6000bf46270 */
[----:B------:R-:W0:Y:S06]  /*8d10*/  @!P5 LDS.128 R36, [R103+0x3400] ;  /* 0x003400006724d984 */ /* 0x000e2c0000000c00 */
[----:B------:R-:W2:Y:S04]  /*8d20*/  @!P4 LDS.128 R40, [R103+0x5400] ;  /* 0x005400006728c984 */ /* 0x000ea80000000c00 */
[----:B------:R-:W3:Y:S04]  /*8d30*/  @!P2 LDS.128 R44, [R103+0x7400] ;  /* 0x00740000672ca984 */ /* 0x000ee80000000c00 */
[----:B0-----:R4:W-:Y:S04]  /*8d40*/  @!P5 STG.E.128 desc[UR4][R48.64+0x80], R36 ;  /* 0x000080243000d986 */ /* 0x0019e8000c101d04 */
[----:B--2---:R4:W-:Y:S04]  /*8d50*/  @!P4 STG.E.128 desc[UR4][R48.64+0x100], R40 ;  /* 0x000100283000c986 */ /* 0x0049e8000c101d04 */
[----:B---3--:R4:W-:Y:S02]  /*8d60*/  @!P2 STG.E.128 desc[UR4][R48.64+0x180], R44 ;  /* 0x0001802c3000a986 */ /* 0x0089e4000c101d04 */
.L_x_1619:
[----:B------:R-:W-:Y:S05]  /*8d70*/  BSYNC B0 ;  /* 0x0000000000007941 */ /* 0x000fea0003800000 */
.L_x_1618:
[----:B------:R-:W-:Y:S01]  /*8d80*/  @!PT LDS RZ, [RZ] ;  /* 0x00000000fffff984 */ /* 0x000fe20000000800 */
[----:B------:R-:W-:Y:S01]  /*8d90*/  @!PT LDS RZ, [RZ] ;  /* 0x00000000fffff984 */ /* 0x000fe20000000800 */
[----:B------:R-:W-:Y:S01]  /*8da0*/  @!PT LDS RZ, [RZ] ;  /* 0x00000000fffff984 */ /* 0x000fe20000000800 */
[----:B------:R-:W-:Y:S01]  /*8db0*/  @!PT LDS RZ, [RZ] ;  /* 0x00000000fffff984 */ /* 0x000fe20000000800 */
[----:B------:R2:W-:Y:S06]  /*8dc0*/  MEMBAR.ALL.CTA ;  /* 0x0000000000007992 */ /* 0x0005ec0000008000 */
[----:B--2---:R-:W2:Y:S01]  /*8dd0*/  FENCE.VIEW.ASYNC.S ;  /* 0x00000000000073c6 */ /* 0x004ea20000000000 */
[----:B01----:R-:W-:Y:S01]  /*8de0*/  @!P3 VIADD R99, R99, 0x308c0 ;  /* 0x000308c06363b836 */ /* 0x003fe20000000000 */
[----:B--2---:R0:W-:Y:S01]  /*8df0*/  BAR.SYNC.DEFER_BLOCKING R108, 0x80 ;  /* 0x0002006c0000751d */ /* 0x0041e20000010000 */
[----:B------:R-:W-:Y:S01]  /*8e00*/  ISETP.NE.AND P4, PT, R100, RZ, PT ;  /* 0x000000ff6400720c */ /* 0x000fe20003f85270 */
[----:B------:R-:W-:-:S02]  /*8e10*/  VIADD R17, R17, 0x1 ;  /* 0x0000000111117836 */ /* 0x000fc40000000000 */
[----:B------:R-:W-:Y:S02]  /*8e20*/  @!P3 PRMT R99, RZ, 0x654, R99 ;  /* 0x00000654ff63b816 */ /* 0x000fe40000000063 */
[----:B------:R-:W-:Y:S02]  /*8e30*/  PLOP3.LUT P2, PT, PT, PT, PT, 0x8, 0x0 ;  /* 0x000000000000781c */ /* 0x000fe40003f4e170 */
[----:B------:R0:W-:Y:S01]  /*8e40*/  @!P3 SYNCS.ARRIVE.TRANS64.RED.A1T0 RZ, [R99+URZ], RZ ;  /* 0x000000ff63ffb9a7 */ /* 0x0001e2000810043f */
[----:B------:R-:W-:-:S04]  /*8e50*/  ISETP.NE.AND P3, PT, R17, 0x2, PT ;  /* 0x000000021100780c */ /* 0x000fc80003f65270 */
[----:B----4-:R-:W-:Y:S02]  /*8e60*/  SEL R36, RZ, 0x1, P3 ;  /* 0x00000001ff247807 */ /* 0x010fe40001800000 */
[----:B------:R-:W-:Y:S02]  /*8e70*/  SEL R17, R17, RZ, P3 ;  /* 0x000000ff11117207 */ /* 0x000fe40001800000 */
[----:B------:R-:W-:Y:S01]  /*8e80*/  LOP3.LUT R237, R237, R36, RZ, 0x3c, !PT ;  /* 0x00000024eded7212 */ /* 0x000fe200078e3cff */
[----:B0-----:R-:W-:Y:S06]  /*8e90*/  @P4 BRA `(.L_x_1620) ;  /* 0xffffffa400144947 */ /* 0x001fec000383ffff */
.L_x_1540:
[----:B------:R-:W2:Y:S01]  /*8ea0*/  LDL R36, [R1+0x14] ;  /* 0x0000140001247983 */ /* 0x000ea20000100800 */
[----:B------:R-:W0:Y:S01]  /*8eb0*/  LDC R0, c[0x0][0x448] ;  /* 0x00011200ff007b82 */ /* 0x000e220000000800 */
[----:B------:R-:W-:Y:S01]  /*8ec0*/  IADD3 R7, R221, 0x1, -R220 ;  /* 0x00000001dd077810 */ /* 0x000fe20007ffe8dc */
[----:B------:R-:W-:Y:S06]  /*8ed0*/  BSSY B0, `(.L_x_1621) ;  /* 0x000000d000007945 */ /* 0x000fec0003800000 */
[----:B------:R-:W1:Y:S01]  /*8ee0*/  LDC.64 R2, c[0x0][0x9e0] ;  /* 0x00027800ff027b82 */ /* 0x000e620000000a00 */
[----:B0-----:R-:W-:-:S02]  /*8ef0*/  ISETP.NE.AND P1, PT, R0, 0x1, PT ;  /* 0x000000010000780c */ /* 0x001fc40003f25270 */
[----:B-1----:R-:W-:-:S11]  /*8f00*/  ISETP.GE.AND P3, PT, R3, 0x1, PT ;  /* 0x000000010300780c */ /* 0x002fd60003f66270 */
[----:B------:R-:W0:Y:S08]  /*8f10*/  @P1 LDC R5, c[0x0][0x44c] ;  /* 0x00011300ff051b82 */ /* 0x000e300000000800 */
[----:B------:R-:W1:Y:S01]  /*8f20*/  @P1 LDC R4, c[0x0][0x450] ;  /* 0x00011400ff041b82 */ /* 0x000e620000000800 */
[----:B--2---:R-:W-:-:S04]  /*8f30*/  VIADD R0, R36, 0x7f ;  /* 0x0000007f24007836 */ /* 0x004fc80000000000 */
[----:B0-----:R-:W-:-:S05]  /*8f40*/  @P1 IMAD.HI.U32 R5, R0, R5, RZ ;  /* 0x0000000500051227 */ /* 0x001fca00078e00ff */
[----:B-1----:R-:W-:-:S05]  /*8f50*/  @P1 SHF.R.U32.HI R0, RZ, R4, R5 ;  /* 0x00000004ff001219 */ /* 0x002fca0000011605 */
[----:B------:R-:W-:Y:S01]  /*8f60*/  IMAD.IADD R7, R7, 0x1, R0 ;  /* 0x0000000107077824 */ /* 0x000fe200078e0200 */
[----:B------:R-:W-:Y:S06]  /*8f70*/  @P2 BRA `(.L_x_1622) ;  /* 0x0000000000082947 */ /* 0x000fec0003800000 */
[----:B------:R-:W0:Y:S02]  /*8f80*/  FENCE.VIEW.ASYNC.G ;  /* 0x00000000000073c6 */ /* 0x000e240000000100 */
[----:B0-----:R-:W-:Y:S06]  /*8f90*/  BAR.ARV 0xc, 0x180 ;  /* 0x0306000000007b1d */ /* 0x001fec0000002000 */
.L_x_1622:
[----:B------:R-:W-:Y:S05]  /*8fa0*/  BSYNC B0 ;  /* 0x0000000000007941 */ /* 0x000fea0003800000 */
.L_x_1621:
[----:B------:R-:W-:Y:S01]  /*8fb0*/  IADD3 R2, R7, R2, RZ ;  /* 0x0000000207027210 */ /* 0x000fe20007ffe0ff */
[----:B------:R-:W-:Y:S06]  /*8fc0*/  @!P3 BRA `(.L_x_1623) ;  /* 0x000000000048b947 */ /* 0x000fec0003800000 */
        /* <DEDUP_REMOVED lines=11> */
.L_x_1625:
[----:B------:R-:W-:-:S13]  /*9080*/  ISETP.NE.AND P0, PT, R3, 0x1, PT ;  /* 0x000000010300780c */ /* 0x000fda0003f05270 */
[----:B------:R-:W0:Y:S02]  /*9090*/  @P0 LDC.64 R4, c[0x0][0x9e8] ;  /* 0x00027a00ff040b82 */ /* 0x000e240000000a00 */
[----:B0-----:R-:W-:-:S05]  /*90a0*/  @P0 IMAD.HI.U32 R4, R0, R4, RZ ;  /* 0x0000000400040227 */ /* 0x001fca00078e00ff */
[----:B------:R-:W-:-:S07]  /*90b0*/  @P0 SHF.R.U32.HI R0, RZ, R5, R4 ;  /* 0x00000005ff000219 */ /* 0x000fce0000011604 */
.L_x_1626:
[----:B------:R-:W-:Y:S05]  /*90c0*/  BSYNC B0 ;  /* 0x0000000000007941 */ /* 0x000fea0003800000 */
.L_x_1624:
[----:B------:R-:W-:-:S05]  /*90d0*/  IMAD R5, R0, R3, R3 ;  /* 0x0000000300057224 */ /* 0x000fca00078e0203 */
[----:B------:R-:W-:-:S07]  /*90e0*/  VIMNMX R2, R2, R5, PT ;  /* 0x0000000502027248 */ /* 0x000fce0003fe0100 */
.L_x_1623:
[----:B------:R-:W0:Y:S01]  /*90f0*/  @P1 LDC R0, c[0x0][0x44c] ;  /* 0x00011300ff001b82 */ /* 0x000e220000000800 */
[----:B------:R-:W-:Y:S01]  /*9100*/  VIADD R2, R2, 0x3f ;  /* 0x0000003f02027836 */ /* 0x000fe20000000000 */
[----:B------:R-:W-:Y:S01]  /*9110*/  ULDC UR4, c[0x0][0x9dc] ;  /* 0x0002770000047ab9 */ /* 0x000fe20000000800 */
[----:B------:R-:W-:-:S03]  /*9120*/  IMAD.MOV.U32 R7, RZ, RZ, R36 ;  /* 0x000000ffff077224 */ /* 0x000fc600078e0024 */
[----:B------:R-:W-:Y:S02]  /*9130*/  SHF.R.S32.HI R5, RZ, 0x1f, R2 ;  /* 0x0000001fff057819 */ /* 0x000fe40000011402 */
[----:B------:R-:W1:Y:S02]  /*9140*/  @P1 LDC R9, c[0x0][0x450] ;  /* 0x00011400ff091b82 */ /* 0x000e640000000800 */
[----:B------:R-:W-:-:S04]  /*9150*/  LEA.HI R5, R5, R2, RZ, 0x6 ;  /* 0x0000000205057211 */ /* 0x000fc800078f30ff */
[----:B------:R-:W-:Y:S01]  /*9160*/  SHF.R.S32.HI R5, RZ, 0x6, R5 ;  /* 0x00000006ff057819 */ /* 0x000fe20000011405 */
[----:B0-----:R-:W-:-:S05]  /*9170*/  @P1 IMAD.HI.U32 R0, R36, R0, RZ ;  /* 0x0000000024001227 */ /* 0x001fca00078e00ff */
[----:B-1----:R-:W-:Y:S02]  /*9180*/  @P1 SHF.R.U32.HI R7, RZ, R9, R0 ;  /* 0x00000009ff071219 */ /* 0x002fe40000011600 */
[----:B------:R-:W-:-:S03]  /*9190*/  VIMNMX R9, R104, R5, PT ;  /* 0x0000000568097248 */ /* 0x000fc60003fe0100 */
[----:B------:R-:W-:-:S04]  /*91a0*/  IMAD.IADD R0, R154, 0x1, R7 ;  /* 0x000000019a007824 */ /* 0x000fc800078e0207 */
        /* <DEDUP_REMOVED lines=12> */
.L_x_1629:
[----:B------:R-:W-:-:S13]  /*9270*/  ISETP.NE.AND P0, PT, R3, 0x1, PT ;  /* 0x000000010300780c */ /* 0x000fda0003f05270 */
[----:B------:R-:W0:Y:S02]  /*9280*/  @P0 LDC.64 R4, c[0x0][0x9e8] ;  /* 0x00027a00ff040b82 */ /* 0x000e240000000a00 */
[----:B0-----:R-:W-:-:S05]  /*9290*/  @P0 IMAD.HI.U32 R4, R0, R4, RZ ;  /* 0x0000000400040227 */ /* 0x001fca00078e00ff */
[----:B------:R-:W-:-:S07]  /*92a0*/  @P0 SHF.R.U32.HI R0, RZ, R5, R4 ;  /* 0x00000005ff000219 */ /* 0x000fce0000011604 */
.L_x_1630:
[----:B------:R-:W-:Y:S05]  /*92b0*/  BSYNC B0 ;  /* 0x0000000000007941 */ /* 0x000fea0003800000 */
.L_x_1628:
[----:B------:R-:W-:-:S05]  /*92c0*/  IMAD R3, R0, R3, RZ ;  /* 0x0000000300037224 */ /* 0x000fca00078e02ff */
[----:B------:R-:W-:-:S07]  /*92d0*/  VIMNMX R2, R2, R3, !PT ;  /* 0x0000000302027248 */ /* 0x000fce0007fe0100 */
.L_x_1627:
[----:B------:R-:W-:Y:S01]  /*92e0*/  SHF.R.S32.HI R3, RZ, 0x1f, R2 ;  /* 0x0000001fff037819 */ /* 0x000fe20000011402 */
[----:B------:R-:W-:Y:S01]  /*92f0*/  BSSY B0, `(.L_x_1631) ;  /* 0x0000027000007945 */ /* 0x000fe20003800000 */
[----:B------:R-:W-:Y:S02]  /*9300*/  IMAD.MOV.U32 R204, RZ, RZ, RZ ;  /* 0x000000ffffcc7224 */ /* 0x000fe400078e00ff */
[----:B------:R-:W-:-:S04]  /*9310*/  LEA.HI R3, R3, R2, RZ, 0x6 ;  /* 0x0000000203037211 */ /* 0x000fc800078f30ff */
[----:B------:R-:W-:-:S04]  /*9320*/  SHF.R.S32.HI R3, RZ, 0x6, R3 ;  /* 0x00000006ff037819 */ /* 0x000fc80000011403 */
[----:B------:R-:W-:-:S04]  /*9330*/  VIMNMX R11, RZ, R3, !PT ;  /* 0x00000003ff0b7248 */ /* 0x000fc80007fe0100 */
[----:B------:R-:W-:-:S13]  /*9340*/  ISETP.GT.AND P0, PT, R9, R11, PT ;  /* 0x0000000b0900720c */ /* 0x000fda0003f04270 */
[----:B------:R-:W-:Y:S05]  /*9350*/  @!P0 BRA `(.L_x_1632) ;  /* 0x0000000000808947 */ /* 0x000fea0003800000 */
[----:B------:R-:W2:Y:S01]  /*9360*/  LDL R0, [R1+0x4c] ;  /* 0x00004c0001007983 */ /* 0x000ea20000100800 */
[----:B------:R-:W-:Y:S01]  /*9370*/  ULDC UR4, c[0x0][0x9f0] ;  /* 0x00027c0000047ab9 */ /* 0x000fe20000000800 */
[----:B--2---:R-:W-:-:S04]  /*9380*/  ISETP.NE.AND P0, PT, R0, RZ, PT ;  /* 0x000000ff0000720c */ /* 0x004fc80003f05270 */
[----:B------:R-:W-:-:S04]  /*9390*/  SEL R6, R0, UR4, P0 ;  /* 0x0000000400067c07 */ /* 0x000fc80008000000 */
[-C--:B------:R-:W-:Y:S02]  /*93a0*/  IABS R5, R6.reuse ;  /* 0x0000000600057213 */ /* 0x080fe40000000000 */
[----:B------:R-:W-:Y:S02]  /*93b0*/  IADD3 R0, R6, -0x1, R9 ;  /* 0xffffffff06007810 */ /* 0x000fe40007ffe009 */
[----:B------:R-:W0:Y:S01]  /*93c0*/  I2F.RP R4, R5 ;  /* 0x0000000500047306 */ /* 0x000e220000209400 */
[----:B------:R-:W-:Y:S02]  /*93d0*/  IABS R10, R6 ;  /* 0x00000006000a7213 */ /* 0x000fe40000000000 */
[----:B------:R-:W-:-:S05]  /*93e0*/  IMAD.IADD R0, R0, 0x1, -R11 ;  /* 0x0000000100007824 */ /* 0x000fca00078e0a0b */
[----:B0-----:R-:W0:Y:S02]  /*93f0*/  MUFU.RCP R4, R4 ;  /* 0x0000000400047308 */ /* 0x001e240000001000 */
[----:B0-----:R-:W-:Y:S02]  /*9400*/  VIADD R2, R4, 0xffffffe ;  /* 0x0ffffffe04027836 */ /* 0x001fe40000000000 */
[----:B------:R-:W-:-:S04]  /*9410*/  IMAD.MOV R4, RZ, RZ, -R10 ;  /* 0x000000ffff047224 */ /* 0x000fc800078e0a0a */
[----:B------:R0:W1:Y:S02]  /*9420*/  F2I.FTZ.U32.TRUNC.NTZ R3, R2 ;  /* 0x0000000200037305 */ /* 0x000064000021f000 */
[----:B0-----:R-:W-:Y:S01]  /*9430*/  IMAD.MOV.U32 R2, RZ, RZ, RZ ;  /* 0x000000ffff027224 */ /* 0x001fe200078e00ff */
[----:B-1----:R-:W-:-:S05]  /*9440*/  IADD3 R8, RZ, -R3, RZ ;  /* 0x80000003ff087210 */ /* 0x002fca0007ffe0ff */
[----:B------:R-:W-:Y:S01]  /*9450*/  IMAD R7, R8, R5, RZ ;  /* 0x0000000508077224 */ /* 0x000fe200078e02ff */
[----:B------:R-:W-:Y:S02]  /*9460*/  IABS R8, R0 ;  /* 0x0000000000087213 */ /* 0x000fe40000000000 */
[----:B------:R-:W-:Y:S01]  /*9470*/  LOP3.LUT R0, R0, R6, RZ, 0x3c, !PT ;  /* 0x0000000600007212 */ /* 0x000fe200078e3cff */
[----:B------:R-:W-:-:S03]  /*9480*/  IMAD.HI.U32 R3, R3, R7, R2 ;  /* 0x0000000703037227 */ /* 0x000fc600078e0002 */
[----:B------:R-:W-:Y:S01]  /*9490*/  ISETP.GE.AND P2, PT, R0, RZ, PT ;  /* 0x000000ff0000720c */ /* 0x000fe20003f46270 */
[----:B------:R-:W-:-:S04]  /*94a0*/  IMAD.MOV.U32 R2, RZ, RZ, R8 ;  /* 0x000000ffff027224 */ /* 0x000fc800078e0008 */
[----:B------:R-:W-:-:S04]  /*94b0*/  IMAD.HI.U32 R3, R3, R2, RZ ;  /* 0x0000000203037227 */ /* 0x000fc800078e00ff */
        /* <DEDUP_REMOVED lines=8> */
[----:B------:R-:W-:-:S04]  /*9540*/  @!P1 LOP3.LUT R3, RZ, R6, RZ, 0x33, !PT ;  /* 0x00000006ff039212 */ /* 0x000fc800078e33ff */
[----:B------:R-:W-:-:S07]  /*9550*/  MOV R204, R3 ;  /* 0x0000000300cc7202 */ /* 0x000fce0000000f00 */
.L_x_1632:
[----:B------:R-:W-:Y:S05]  /*9560*/  BSYNC B0 ;  /* 0x0000000000007941 */ /* 0x000fea0003800000 */
.L_x_1631:
        /* <DEDUP_REMOVED lines=67> */
[----:B--2---:R-:W-:-:S05]  /*99a0*/  IMAD R0, R0, R204, R11 ;  /* 0x000000cc00007224 */ /* 0x004fca00078e020b */
[----:B------:R0:W-:Y:S01]  /*99b0*/  STL [R1+0x38], R0 ;  /* 0x0000380001007387 */ /* 0x0001e20000100800 */
[----:B------:R-:W-:-:S04]  /*99c0*/  VIADDMNMX R204, R0, R204, R9, PT ;  /* 0x000000cc00cc7246 */ /* 0x000fc80003800109 */
[----:B------:R-:W-:-:S13]  /*99d0*/  ISETP.GT.AND P1, PT, R204, R0, PT ;  /* 0x00000000cc00720c */ /* 0x000fda0003f24270 */
[----:B0-----:R-:W-:Y:S05]  /*99e0*/  @!P1 BRA `(.L_x_1633) ;  /* 0x0000015000749947 */ /* 0x001fea0003800000 */
[----:B------:R-:W0:Y:S01]  /*99f0*/  S2R R0, SR_TID.X ;  /* 0x0000000000007919 */ /* 0x000e220000002100 */
[----:B------:R-:W-:Y:S01]  /*9a00*/  BSSY B6, `(.L_x_1634) ;  /* 0x0000020000067945 */ /* 0x000fe20003800000 */
[----:B0-----:R-:W-:-:S05]  /*9a10*/  VIADD R0, R0, 0xffffff80 ;  /* 0xffffff8000007836 */ /* 0x001fca0000000000 */
[----:B------:R-:W-:-:S04]  /*9a20*/  SHF.R.S32.HI R3, RZ, 0x1f, R0 ;  /* 0x0000001fff037819 */ /* 0x000fc80000011400 */
[----:B------:R-:W-:-:S04]  /*9a30*/  LEA.HI R3, R3, R0, RZ, 0x7 ;  /* 0x0000000003037211 */ /* 0x000fc800078f38ff */
[----:B------:R-:W-:-:S06]  /*9a40*/  SHF.R.S32.HI R0, RZ, 0x7, R3 ;  /* 0x00000007ff007819 */ /* 0x000fcc0000011403 */
[----:B------:R-:W0:Y:S02]  /*9a50*/  SHFL.IDX PT, R0, R0, RZ, 0x1f ;  /* 0x00001fff00007589 */ /* 0x000e2400000e0000 */
[----:B0-----:R-:W-:-:S04]  /*9a60*/  LEA.HI R2, R0, R0, RZ, 0x1 ;  /* 0x0000000000027211 */ /* 0x001fc800078f08ff */
[----:B------:R-:W-:Y:S01]  /*9a70*/  LOP3.LUT R3, R2, 0x1e, RZ, 0xc0, !PT ;  /* 0x0000001e02037812 */ /* 0x000fe200078ec0ff */
[----:B------:R-:W-:-:S04]  /*9a80*/  VIADD R2, R16, 0x10400 ;  /* 0x0001040010027836 */ /* 0x000fc80000000000 */
[----:B------:R-:W-:Y:S01]  /*9a90*/  IMAD.IADD R3, R0, 0x1, -R3 ;  /* 0x0000000100037824 */ /* 0x000fe200078e0a03 */
[----:B------:R-:W-:-:S03]  /*9aa0*/  LOP3.LUT P0, RZ, R2, 0x3ff, RZ, 0xc0, !PT ;  /* 0x000003ff02ff7812 */ /* 0x000fc6000780c0ff */
[----:B------:R-:W-:Y:S01]  /*9ab0*/  IMAD R3, R3, 0x2000, R2 ;  /* 0x0000200003037824 */ /* 0x000fe200078e0202 */
[----:B------:R-:W-:-:S04]  /*9ac0*/  P2R R24, PR, RZ, 0x1 ;  /* 0x00000001ff187803 */ /* 0x000fc80000000000 */
[----:B------:R-:W-:-:S04]  /*9ad0*/  SHF.R.U32.HI R2, RZ, 0x4, R3 ;  /* 0x00000004ff027819 */ /* 0x000fc80000011603 */
[----:B------:R-:W-:Y:S01]  /*9ae0*/  LOP3.LUT R2, R2, 0x3fff, RZ, 0xc0, !PT ;  /* 0x00003fff02027812 */ /* 0x000fe200078ec0ff */
[----:B------:R-:W-:Y:S06]  /*9af0*/  @!P0 BRA `(.L_x_1635) ;  /* 0x0000000000408947 */ /* 0x000fec0003800000 */
[----:B------:R-:W-:Y:S01]  /*9b00*/  MOV R14, 0x0 ;  /* 0x00000000000e7802 */ /* 0x000fe20000000f00 */
[----:B------:R-:W-:Y:S01]  /*9b10*/  ULDC.64 UR4, c[0x4][0xa8] ;  /* 0x01002a0000047ab9 */ /* 0x000fe20000000a00 */
[----:B------:R-:W-:Y:S01]  /*9b20*/  ULDC.64 UR6, c[0x4][0xb0] ;  /* 0x01002c0000067ab9 */ /* 0x000fe20000000a00 */
[----:B------:R-:W-:Y:S02]  /*9b30*/  IMAD.U32 R4, RZ, RZ, UR4 ;  /* 0x00000004ff047e24 */ /* 0x000fe4000f8e00ff */
        /* <DEDUP_REMOVED lines=8> */
[----:B------:R-:W-:Y:S02]  /*9bc0*/  IMAD.MOV.U32 R12, RZ, RZ, 0x1 ;  /* 0x00000001ff0c7424 */ /* 0x000fe400078e00ff */
[----:B------:R-:W-:-:S07]  /*9bd0*/  IMAD.MOV.U32 R13, RZ, RZ, RZ ;  /* 0x000000ffff0d7224 */ /* 0x000fce00078e00ff */
[----:B------:R-:W-:-:S07]  /*9be0*/  LEPC R20, `(.L_x_1635) ;  /* 0x000000001014794e */ /* 0x000fce0000000000 */
[----:B0----5:R-:W-:Y:S05]  /*9bf0*/  CALL.ABS.NOINC R14 ;  /* 0x000000000e007343 */ /* 0x021fea0003c00000 */
.L_x_1635:
[----:B------:R-:W-:Y:S05]  /*9c00*/  BSYNC B6 ;  /* 0x0000000000067941 */ /* 0x000fea0003800000 */
.L_x_1634:
        /* <DEDUP_REMOVED lines=13> */
.L_x_1639:
[----:B-1----:R1:W2:Y:S02]  /*9ce0*/  SYNCS.PHASECHK.TRANS64.TRYWAIT P0, [R16+URZ+0x30800], R3 ;  /* 0x03080003100075a7 */ /* 0x0022a4000800017f */
[----:B--2---:R-:W-:Y:S05]  /*9cf0*/  @!P0 NANOSLEEP.SYNCS 0x989680 ;  /* 0x009896800000895d */ /* 0x004fea0003900000 */
[----:B------:R-:W2:Y:S02]  /*9d00*/  @!P0 SYNCS.PHASECHK.TRANS64 P0, [R16+URZ+0x30800], R3 ;  /* 0x03080003100085a7 */ /* 0x000ea4000800007f */
[----:B--2---:R-:W-:Y:S05]  /*9d10*/  @!P0 BRA `(.L_x_1639) ;  /* 0xfffffffc00f08947 */ /* 0x004fea000383ffff */
.L_x_1638:
[----:B------:R-:W-:Y:S05]  /*9d20*/  BSYNC B0 ;  /* 0x0000000000007941 */ /* 0x000fea0003800000 */
.L_x_1637:
[----:B------:R-:W-:Y:S05]  /*9d30*/  BRA `(.L_x_1640) ;  /* 0x0000009400747947 */ /* 0x000fea0003800000 */
.L_x_1636:
[----:B------:R-:W-:Y:S01]  /*9d40*/  ISETP.NE.AND P0, PT, R24, RZ, PT ;  /* 0x000000ff1800720c */ /* 0x000fe20003f05270 */
[----:B------:R-:W-:Y:S01]  /*9d50*/  ULDC.64 UR4, c[0x0][0x3f8] ;  /* 0x0000fe0000047ab9 */ /* 0x000fe20000000a00 */
[----:B-----5:R-:W-:Y:S01]  /*9d60*/  SHF.R.S32.HI R0, RZ, 0x1f, R101 ;  /* 0x0000001fff007819 */ /* 0x020fe20000011465 */
[----:B------:R-:W-:Y:S01]  /*9d70*/  ULDC.64 UR6, c[0x0][0x408] ;  /* 0x0001020000067ab9 */ /* 0x000fe20000000a00 */
[----:B------:R-:W-:Y:S01]  /*9d80*/  IMAD.WIDE.U32 R24, R101, UR4, RZ ;  /* 0x0000000465187c25 */ /* 0x000fe2000f8e00ff */
[----:B------:R-:W-:Y:S03]  /*9d90*/  BSSY B6, `(.L_x_1641) ;  /* 0x0000019000067945 */ /* 0x000fe60003800000 */
[C---:B------:R-:W-:Y:S02]  /*9da0*/  IMAD R4, R0.reuse, UR4, RZ ;  /* 0x0000000400047c24 */ /* 0x040fe4000f8e02ff */
[----:B------:R-:W-:-:S02]  /*9db0*/  IMAD R0, R0, UR6, RZ ;  /* 0x0000000600007c24 */ /* 0x000fc4000f8e02ff */
[C---:B------:R-:W-:Y:S02]  /*9dc0*/  IMAD R33, R101.reuse, UR5, R4 ;  /* 0x0000000565217c24 */ /* 0x040fe4000f8e0204 */
[C---:B------:R-:W-:Y:S02]  /*9dd0*/  IMAD R29, R101.reuse, UR7, R0 ;  /* 0x00000007651d7c24 */ /* 0x040fe4000f8e0200 */
[----:B------:R-:W-:-:S04]  /*9de0*/  IMAD.WIDE.U32 R26, R101, UR6, RZ ;  /* 0x00000006651a7c25 */ /* 0x000fc8000f8e00ff */
[----:B------:R-:W-:Y:S02]  /*9df0*/  IMAD.IADD R33, R33, 0x1, R25 ;  /* 0x0000000121217824 */ /* 0x000fe400078e0219 */
[----:B------:R-:W-:Y:S01]  /*9e00*/  IMAD.IADD R29, R29, 0x1, R27 ;  /* 0x000000011d1d7824 */ /* 0x000fe200078e021b */
[----:B------:R-:W-:Y:S06]  /*9e10*/  @!P0 BRA `(.L_x_1642) ;  /* 0x0000000000408947 */ /* 0x000fec0003800000 */
[----:B------:R-:W-:Y:S01]  /*9e20*/  MOV R14, 0x0 ;  /* 0x00000000000e7802 */ /* 0x000fe20000000f00 */
[----:B------:R-:W-:Y:S01]  /*9e30*/  ULDC.64 UR4, c[0x4][0xa8] ;  /* 0x01002a0000047ab9 */ /* 0x000fe20000000a00 */
[----:B------:R-:W-:Y:S01]  /*9e40*/  ULDC.64 UR6, c[0x4][0xb0] ;  /* 0x01002c0000067ab9 */ /* 0x000fe20000000a00 */
[----:B------:R-:W-:Y:S01]  /*9e50*/  IMAD.U32 R4, RZ, RZ, UR4 ;  /* 0x00000004ff047e24 */ /* 0x000fe2000f8e00ff */
[----:B------:R-:W-:Y:S01]  /*9e60*/  MOV R5, UR5 ;  /* 0x0000000500057c02 */ /* 0x000fe20008000f00 */
[----:B------:R-:W-:Y:S01]  /*9e70*/  ULDC.64 UR4, c[0x4][0x20] ;  /* 0x0100080000047ab9 */ /* 0x000fe20000000a00 */
        /* <DEDUP_REMOVED lines=10> */
.L_x_1642:
[----:B------:R-:W-:Y:S05]  /*9f20*/  BSYNC B6 ;  /* 0x0000000000067941 */ /* 0x000fea0003800000 */
.L_x_1641:
[----:B------:R-:W2:Y:S01]  /*9f30*/  LDL R93, [R1+0x14] ;  /* 0x00001400015d7983 */ /* 0x000ea20000100800 */
[----:B------:R-:W-:-:S03]  /*9f40*/  ULDC.U8 UR4, c[0x0][0x410] ;  /* 0x0001040000047ab9 */ /* 0x000fc60000000000 */
[----:B------:R-:W3:Y:S01]  /*9f50*/  LDL R20, [R1+0x44] ;  /* 0x0000440001147983 */ /* 0x000ee20000100800 */
[----:B------:R-:W-:Y:S01]  /*9f60*/  ISETP.NE.AND P0, PT, RZ, UR4, PT ;  /* 0x00000004ff007c0c */ /* 0x000fe2000bf05270 */
[----:B------:R-:W-:Y:S01]  /*9f70*/  BSSY B0, `(.L_x_1643) ;  /* 0x0000931000007945 */ /* 0x000fe20003800000 */
[----:B--2---:R-:W-:-:S05]  /*9f80*/  IMAD.IADD R0, R23, 0x1, R93 ;  /* 0x0000000117007824 */ /* 0x004fca00078e025d */
[----:B---3--:R-:W-:-:S06]  /*9f90*/  LEA R3, R20, R0, 0x5 ;  /* 0x0000000014037211 */ /* 0x008fcc00078e28ff */
[----:B------:R-:W-:Y:S05]  /*9fa0*/  @!P0 BRA `(.L_x_1644) ;  /* 0x0000004800188947 */ /* 0x000fea0003800000 */
[----:B------:R-:W0:Y:S01]  /*9fb0*/  LDC R21, c[0x0][0x448] ;  /* 0x00011200ff157b82 */ /* 0x000e220000000800 */
[----:B------:R-:W-:Y:S01]  /*9fc0*/  ULDC.64 UR4, c[0x0][0x3f8] ;  /* 0x0000fe0000047ab9 */ /* 0x000fe20000000a00 */
[----:B------:R-:W-:Y:S01]  /*9fd0*/  ULDC.64 UR6, c[0x0][0x408] ;  /* 0x0001020000067ab9 */ /* 0x000fe20000000a00 */
[----:B------:R-:W-:Y:S01]  /*9fe0*/  IMAD.MOV.U32 R32, RZ, RZ, R24 ;  /* 0x000000ffff207224 */ /* 0x000fe200078e0018 */
[----:B0-----:R-:W-:-:S13]  /*9ff0*/  ISETP.NE.AND P0, PT, R21, 0x1, PT ;  /* 0x000000011500780c */ /* 0x001fda0003f05270 */
[----:B------:R-:W0:Y:S08]  /*a000*/  @P0 LDC R4, c[0x0][0x44c] ;  /* 0x00011300ff040b82 */ /* 0x000e300000000800 */
[----:B------:R-:W1:Y:S01]  /*a010*/  @P0 LDC R5, c[0x0][0x450] ;  /* 0x00011400ff050b82 */ /* 0x000e620000000800 */
[----:B0-----:R-:W-:-:S05]  /*a020*/  @P0 IMAD.HI.U32 R4, R3, R4, RZ ;  /* 0x0000000403040227 */ /* 0x001fca00078e00ff */
[----:B-1----:R-:W-:Y:S01]  /*a030*/  @P0 SHF.R.U32.HI R3, RZ, R5, R4 ;  /* 0x00000005ff030219 */ /* 0x002fe20000011604 */
[----:B------:R-:W-:Y:S02]  /*a040*/  IMAD.MOV.U32 R4, RZ, RZ, R26 ;  /* 0x000000ffff047224 */ /* 0x000fe400078e001a */
[----:B------:R-:W-:Y:S01]  /*a050*/  IMAD.MOV.U32 R5, RZ, RZ, R29 ;  /* 0x000000ffff057224 */ /* 0x000fe200078e001d */
[----:B------:R-:W-:Y:S01]  /*a060*/  SHF.R.S32.HI R6, RZ, 0x1f, R3 ;  /* 0x0000001fff067819 */ /* 0x000fe20000011403 */
[----:B------:R-:W-:-:S04]  /*a070*/  IMAD.WIDE.U32 R32, R3, UR4, R32 ;  /* 0x0000000403207c25 */ /* 0x000fc8000f8e0020 */
[C---:B------:R-:W-:Y:S02]  /*a080*/  IMAD R8, R6.reuse, UR4, RZ ;  /* 0x0000000406087c24 */ /* 0x040fe4000f8e02ff */
[----:B------:R-:W-:Y:S02]  /*a090*/  IMAD R6, R6, UR6, RZ ;  /* 0x0000000606067c24 */ /* 0x000fe4000f8e02ff */
[C---:B------:R-:W-:Y:S01]  /*a0a0*/  IMAD R7, R3.reuse, UR5, R8 ;  /* 0x0000000503077c24 */ /* 0x040fe2000f8e0208 */
[----:B------:R-:W-:Y:S01]  /*a0b0*/  ULDC.64 UR4, c[0x0][0x3e8] ;  /* 0x0000fa0000047ab9 */ /* 0x000fe20000000a00 */
[C---:B------:R-:W-:Y:S01]  /*a0c0*/  IMAD.WIDE.U32 R4, R3.reuse, UR6, R4 ;  /* 0x0000000603047c25 */ /* 0x040fe2000f8e0004 */
[----:B------:R-:W-:Y:S01]  /*a0d0*/  LEA R31, P0, R32, UR4, 0x1 ;  /* 0x00000004201f7c11 */ /* 0x000fe2000f8008ff */
[----:B------:R-:W-:Y:S02]  /*a0e0*/  UMOV UR4, 0xffffffff ;  /* 0xffffffff00047882 */ /* 0x000fe40000000000 */
[----:B------:R-:W-:Y:S01]  /*a0f0*/  IMAD R9, R3, UR7, R6 ;  /* 0x0000000703097c24 */ /* 0x000fe2000f8e0206 */
[----:B------:R-:W-:Y:S01]  /*a100*/  ULDC.64 UR6, c[0x0][0x400] ;  /* 0x0001000000067ab9 */ /* 0x000fe20000000a00 */
[----:B------:R-:W-:Y:S01]  /*a110*/  IMAD.IADD R3, R33, 0x1, R7 ;  /* 0x0000000121037824 */ /* 0x000fe200078e0207 */
[----:B------:R-:W-:Y:S01]  /*a120*/  LEA R30, P1, R4, UR6, 0x1 ;  /* 0x00000006041e7c11 */ /* 0x000fe2000f8208ff */
[----:B------:R-:W-:-:S03]  /*a130*/  IMAD.IADD R33, R5, 0x1, R9 ;  /* 0x0000000105217824 */ /* 0x000fc600078e0209 */
[----:B------:R-:W-:Y:S02]  /*a140*/  LEA.HI.X R32, R32, UR5, R3, 0x1, P0 ;  /* 0x0000000520207c11 */ /* 0x000fe400080f0c03 */
[----:B------:R-:W-:Y:S01]  /*a150*/  LEA.HI.X R33, R4, UR7, R33, 0x1, P1 ;  /* 0x0000000704217c11 */ /* 0x000fe200088f0c21 */
[----:B------:R-:W-:Y:S06]  /*a160*/  BRA.DIV UR4, `(.L_x_1645) ;  /* 0x0000023a04387947 */ /* 0x000fec000b800000 */
[----:B------:R0:W1:Y:S04]  /*a170*/  SHFL.IDX PT, R9, R32, RZ, 0x181f ;  /* 0x00181fff20097589 */ /* 0x00006800000e0000 */
[----:B------:R0:W2:Y:S04]  /*a180*/  SHFL.IDX PT, R8, R31, RZ, 0x181f ;  /* 0x00181fff1f087589 */ /* 0x0000a800000e0000 */
[----:B------:R0:W3:Y:S04]  /*a190*/  SHFL.IDX PT, R26, R33, RZ, 0x181f ;  /* 0x00181fff211a7589 */ /* 0x0000e800000e0000 */
[----:B------:R0:W4:Y:S02]  /*a1a0*/  SHFL.IDX PT, R5, R30, RZ, 0x181f ;  /* 0x00181fff1e057589 */ /* 0x00012400000e0000 */
.L_x_2029:
[----:B------:R-:W-:Y:S01]  /*a1b0*/  IMAD R3, R220, R21, RZ ;  /* 0x00000015dc037224 */ /* 0x000fe200078e02ff */
        /* <DEDUP_REMOVED lines=8> */
[----:B------:R-:W-:Y:S02]  /*a240*/  CS2R R72, SRZ ;  /* 0x0000000000487805 */ /* 0x000fe4000001ff00 */
[----:B------:R-:W-:-:S03]  /*a250*/  CS2R R76, SRZ ;  /* 0x00000000004c7805 */ /* 0x000fc6000001ff00 */
[----:B------:R-:W-:Y:S05]  /*a260*/  @P0 BRA `(.L_x_1647) ;  /* 0x0000000000bc0947 */ /* 0x000fea0003800000 */
[----:B------:R-:W3:Y:S01]  /*a270*/  LDL R4, [R1+0x70] ;  /* 0x0000700001047983 */ /* 0x000ee20000100800 */
[----:B------:R-:W-:-:S03]  /*a280*/  ULDC UR4, c[0x0][0x3f4] ;  /* 0x0000fd0000047ab9 */ /* 0x000fc60000000800 */
[----:B------:R-:W3:Y:S04]  /*a290*/  LDL R6, [R1+0x74] ;  /* 0x0000740001067983 */ /* 0x000ee80000100800 */
[----:B------:R-:W3:Y:S01]  /*a2a0*/  LDL R29, [R1+0x6c] ;  /* 0x00006c00011d7983 */ /* 0x000ee20000100800 */
[----:B------:R-:W-:Y:S02]  /*a2b0*/  ISETP.GE.AND P2, PT, R234, UR4, PT ;  /* 0x00000004ea007c0c */ /* 0x000fe4000bf46270 */
[----:B------:R-:W-:Y:S02]  /*a2c0*/  ISETP.GE.AND P1, PT, R233, UR4, PT ;  /* 0x00000004e9007c0c */ /* 0x000fe4000bf26270 */
[----:B------:R-:W-:Y:S02]  /*a2d0*/  ISETP.GE.AND P3, PT, R200, UR4, PT ;  /* 0x00000004c8007c0c */ /* 0x000fe4000bf66270 */
[----:B------:R-:W-:-:S07]  /*a2e0*/  ISETP.GE.AND P0, PT, R235, UR4, PT ;  /* 0x00000004eb007c0c */ /* 0x000fce000bf06270 */
[----:B------:R-:W-:-:S05]  /*a2f0*/  @!P2 IMAD.SHL.U32 R12, R234, 0x2, RZ ;  /* 0x00000002ea0ca824 */ /* 0x000fca00078e00ff */
[-C--:B--2---:R-:W-:Y:S01]  /*a300*/  @!P2 IADD3 R14, P4, R8, R12.reuse, RZ ;  /* 0x0000000c080ea210 */ /* 0x084fe20007f9e0ff */
[----:B------:R-:W-:Y:S01]  /*a310*/  @!P0 IMAD.SHL.U32 R27, R235, 0x2, RZ ;  /* 0x00000002eb1b8824 */ /* 0x000fe200078e00ff */
[----:B----4-:R-:W-:Y:S01]  /*a320*/  @!P2 IADD3 R12, P6, R5, R12, RZ ;  /* 0x0000000c050ca210 */ /* 0x010fe20007fde0ff */
[----:B---3--:R-:W-:Y:S02]  /*a330*/  @!P3 IMAD.MOV.U32 R7, RZ, RZ, R26 ;  /* 0x000000ffff07b224 */ /* 0x008fe400078e001a */
[----:B-1----:R-:W-:Y:S01]  /*a340*/  @!P3 IMAD.WIDE R20, R200, 0x2, R8 ;  /* 0x00000002c814b825 */ /* 0x002fe200078e0208 */
        /* <DEDUP_REMOVED lines=8> */
[----:B------:R-:W-:Y:S02]  /*a3d0*/  ULDC.64 UR6, c[0x0][0x208] ;  /* 0x0000820000067ab9 */ /* 0x000fe40000000a00 */
[----:B------:R1:W5:Y:S01]  /*a3e0*/  @!P3 LD.E.64 R74, desc[UR6][R20.64] ;  /* 0x00000006144ab980 */ /* 0x000362000c101b00 */
[C---:B------:R-:W-:Y:S01]  /*a3f0*/  @!P1 SHF.L.U64.HI R28, R233.reuse, 0x1, R4 ;  /* 0x00000001e91c9819 */ /* 0x040fe20000010204 */
[----:B------:R-:W-:Y:S01]  /*a400*/  @!P1 IMAD.SHL.U32 R4, R233, 0x2, RZ ;  /* 0x00000002e9049824 */ /* 0x000fe200078e00ff */
[----:B------:R-:W-:-:S02]  /*a410*/  @!P2 SHF.L.U64.HI R11, R234, 0x1, R6 ;  /* 0x00000001ea0ba819 */ /* 0x000fc40000010206 */
[----:B------:R-:W-:Y:S02]  /*a420*/  @!P3 MOV R6, R5 ;  /* 0x000000050006b202 */ /* 0x000fe40000000f00 */
[----:B------:R-:W-:Y:S01]  /*a430*/  @!P1 IADD3 R10, P5, R8, R4, RZ ;  /* 0x00000004080a9210 */ /* 0x000fe20007fbe0ff */
[----:B------:R-:W-:Y:S02]  /*a440*/  @!P2 IMAD.X R15, R9, 0x1, R11, P4 ;  /* 0x00000001090fa824 */ /* 0x000fe400020e060b */
[----:B------:R-:W-:-:S04]  /*a450*/  @!P3 IMAD.WIDE R24, R200, 0x2, R6 ;  /* 0x00000002c818b825 */ /* 0x000fc800078e0206 */
[----:B------:R-:W-:Y:S01]  /*a460*/  @!P2 IMAD.X R13, R26, 0x1, R11, P6 ;  /* 0x000000011a0da824 */ /* 0x000fe200030e060b */
[-C--:B------:R-:W-:Y:S01]  /*a470*/  @!P0 IADD3 R6, P6, R8, R27.reuse, RZ ;  /* 0x0000001b08068210 */ /* 0x080fe20007fde0ff */
[----:B------:R-:W-:Y:S01]  /*a480*/  @!P1 IMAD.X R11, R9, 0x1, R28, P5 ;  /* 0x00000001090b9824 */ /* 0x000fe200028e061c */
[----:B------:R-:W-:Y:S01]  /*a490*/  @!P0 IADD3 R8, P5, R5, R27, RZ ;  /* 0x0000001b05088210 */ /* 0x000fe20007fbe0ff */
[----:B------:R1:W5:Y:S01]  /*a4a0*/  @!P3 LD.E.64 R76, desc[UR6][R24.64] ;  /* 0x00000006184cb980 */ /* 0x000362000c101b00 */
[----:B------:R-:W-:Y:S02]  /*a4b0*/  @!P0 SHF.L.U64.HI R27, R235, 0x1, R29 ;  /* 0x00000001eb1b8819 */ /* 0x000fe4000001021d */
[----:B------:R-:W-:Y:S01]  /*a4c0*/  @!P1 IADD3 R4, P4, R5, R4, RZ ;  /* 0x0000000405049210 */ /* 0x000fe20007f9e0ff */
[----:B------:R1:W5:Y:S02]  /*a4d0*/  @!P2 LD.E.64 R70, desc[UR6][R14.64] ;  /* 0x000000060e46a980 */ /* 0x000364000c101b00 */
[----:B------:R-:W-:-:S02]  /*a4e0*/  @!P0 IMAD.X R7, R9, 0x1, R27, P6 ;  /* 0x0000000109078824 */ /* 0x000fc400030e061b */
[C---:B------:R-:W-:Y:S01]  /*a4f0*/  @!P1 IMAD.X R5, R26.reuse, 0x1, R28, P4 ;  /* 0x000000011a059824 */ /* 0x040fe200020e061c */
[----:B------:R1:W5:Y:S01]  /*a500*/  @!P2 LD.E.64 R72, desc[UR6][R12.64] ;  /* 0x000000060c48a980 */ /* 0x000362000c101b00 */
[----:B------:R-:W-:-:S03]  /*a510*/  @!P0 IMAD.X R9, R26, 0x1, R27, P5 ;  /* 0x000000011a098824 */ /* 0x000fc600028e061b */
[----:B------:R1:W5:Y:S04]  /*a520*/  @!P1 LD.E.64 R66, desc[UR6][R10.64] ;  /* 0x000000060a429980 */ /* 0x000368000c101b00 */
[----:B------:R1:W5:Y:S04]  /*a530*/  @!P1 LD.E.64 R68, desc[UR6][R4.64] ;  /* 0x0000000604449980 */ /* 0x000368000c101b00 */
[----:B------:R1:W5:Y:S04]  /*a540*/  @!P0 LD.E.64 R62, desc[UR6][R6.64] ;  /* 0x00000006063e8980 */ /* 0x000368000c101b00 */
[----:B------:R1:W5:Y:S02]  /*a550*/  @!P0 LD.E.64 R64, desc[UR6][R8.64] ;  /* 0x0000000608408980 */ /* 0x000364000c101b00 */
.L_x_1647:
[----:B------:R-:W-:Y:S05]  /*a560*/  BSYNC B1 ;  /* 0x0000000000017941 */ /* 0x000fea0003800000 */
.L_x_1646:
[----:B-1---5:R-:W-:Y:S01]  /*a570*/  IMAD.MOV.U32 R4, RZ, RZ, R62 ;  /* 0x000000ffff047224 */ /* 0x022fe200078e003e */
[----:B----4-:R-:W-:Y:S01]  /*a580*/  MOV R5, R63 ;  /* 0x0000003f00057202 */ /* 0x010fe20000000f00 */
[----:B------:R-:W-:Y:S01]  /*a590*/  IMAD.MOV.U32 R7, RZ, RZ, R67 ;  /* 0x000000ffff077224 */ /* 0x000fe200078e0043 */
[----:B------:R-:W-:Y:S01]  /*a5a0*/  UMOV UR4, 0xffffffff ;  /* 0xffffffff00047882 */ /* 0x000fe20000000000 */
[----:B------:R-:W-:Y:S01]  /*a5b0*/  IMAD.MOV.U32 R6, RZ, RZ, R66 ;  /* 0x000000ffff067224 */ /* 0x000fe200078e0042 */
[----:B------:R-:W-:Y:S01]  /*a5c0*/  PRMT R107, R107, 0x5410, R4 ;  /* 0x000054106b6b7816 */ /* 0x000fe20000000004 */
        /* <DEDUP_REMOVED lines=13> */
[----:B------:R-:W-:-:S02]  /*a6a0*/  MOV R6, R68 ;  /* 0x0000004400067202 */ /* 0x000fc40000000f00 */
[----:B------:R-:W-:Y:S02]  /*a6b0*/  CS2R R58, SRZ ;  /* 0x00000000003a7805 */ /* 0x000fe4000001ff00 */
        /* <DEDUP_REMOVED lines=9> */
[----:B------:R-:W-:Y:S02]  /*a750*/  PRMT R95, R95, 0x5410, R6 ;  /* 0x000054105f5f7816 */ /* 0x000fe40000000006 */
[----:B------:R-:W-:Y:S01]  /*a760*/  PRMT R112, R112, 0x5410, R7 ;  /* 0x0000541070707816 */ /* 0x000fe20000000007 */
[----:B------:R-:W-:Y:S06]  /*a770*/  BRA.DIV UR4, `(.L_x_1648) ;  /* 0x0000023604287947 */ /* 0x000fec000b800000 */
[----:B------:R1:W4:Y:S04]  /*a780*/  SHFL.IDX PT, R9, R32, 0x1, 0x181f ;  /* 0x00381f0020097f89 */ /* 0x00032800000e0000 */
[----:B--2---:R1:W2:Y:S04]  /*a790*/  SHFL.IDX PT, R8, R31, 0x1, 0x181f ;  /* 0x00381f001f087f89 */ /* 0x0042a800000e0000 */
[----:B---3--:R1:W3:Y:S04]  /*a7a0*/  SHFL.IDX PT, R26, R33, 0x1, 0x181f ;  /* 0x00381f00211a7f89 */ /* 0x0082e800000e0000 */
[----:B------:R1:W0:Y:S02]  /*a7b0*/  SHFL.IDX PT, R5, R30, 0x1, 0x181f ;  /* 0x00381f001e057f89 */ /* 0x00022400000e0000 */
.L_x_2035:
[----:B------:R-:W-:Y:S01]  /*a7c0*/  VIADD R4, R0, 0x20 ;  /* 0x0000002000047836 */ /* 0x000fe20000000000 */
        /* <DEDUP_REMOVED lines=10> */
[----:B------:R-:W3:Y:S01]  /*a870*/  LDL R7, [R1+0x74] ;  /* 0x0000740001077983 */ /* 0x000ee20000100800 */
[----:B------:R-:W-:-:S03]  /*a880*/  ULDC UR4, c[0x0][0x3f4] ;  /* 0x0000fd0000047ab9 */ /* 0x000fc60000000800 */
[----:B------:R-:W3:Y:S04]  /*a890*/  LDL R6, [R1+0x70] ;  /* 0x0000700001067983 */ /* 0x000ee80000100800 */
[----:B------:R-:W3:Y:S01]  /*a8a0*/  LDL R29, [R1+0x6c] ;  /* 0x00006c00011d7983 */ /* 0x000ee20000100800 */
[----:B------:R-:W-:Y:S02]  /*a8b0*/  ISETP.GE.AND P2, PT, R234, UR4, PT ;  /* 0x00000004ea007c0c */ /* 0x000fe4000bf46270 */
[----:B------:R-:W-:Y:S02]  /*a8c0*/  CS2R R58, SRZ ;  /* 0x00000000003a7805 */ /* 0x000fe4000001ff00 */
[----:B------:R-:W-:Y:S02]  /*a8d0*/  ISETP.GE.AND P1, PT, R233, UR4, PT ;  /* 0x00000004e9007c0c */ /* 0x000fe4000bf26270 */
[----:B------:R-:W-:-:S02]  /*a8e0*/  CS2R R60, SRZ ;  /* 0x00000000003c7805 */ /* 0x000fc4000001ff00 */
[----:B------:R-:W-:Y:S01]  /*a8f0*/  ISETP.GE.AND P3, PT, R200, UR4, PT ;  /* 0x00000004c8007c0c */ /* 0x000fe2000bf66270 */
[----:B------:R-:W-:Y:S01]  /*a900*/  ULDC.64 UR6, c[0x0][0x208] ;  /* 0x0000820000067ab9 */ /* 0x000fe20000000a00 */
[----:B------:R-:W-:-:S03]  /*a910*/  ISETP.GE.AND P0, PT, R235, UR4, PT ;  /* 0x00000004eb007c0c */ /* 0x000fc6000bf06270 */
[----:B------:R-:W-:-:S04]  /*a920*/  @!P2 IMAD.SHL.U32 R12, R234, 0x2, RZ ;  /* 0x00000002ea0ca824 */ /* 0x000fc800078e00ff */
[----:B------:R-:W-:-:S04]  /*a930*/  @!P1 IMAD.SHL.U32 R4, R233, 0x2, RZ ;  /* 0x00000002e9049824 */ /* 0x000fc800078e00ff */
[----:B--2-4-:R-:W-:Y:S01]  /*a940*/  @!P3 IMAD.WIDE R20, R200, 0x2, R8 ;  /* 0x00000002c814b825 */ /* 0x014fe200078e0208 */
[CC--:B------:R-:W-:Y:S02]  /*a950*/  @!P2 IADD3 R14, P4, R8.reuse, R12.reuse, RZ ;  /* 0x0000000c080ea210 */ /* 0x0c0fe40007f9e0ff */
[----:B0-----:R-:W-:Y:S02]  /*a960*/  @!P2 IADD3 R12, P6, R5, R12, RZ ;  /* 0x0000000c050ca210 */ /* 0x001fe40007fde0ff */
[----:B------:R-:W-:Y:S02]  /*a970*/  @!P1 IADD3 R10, P5, R8, R4, RZ ;  /* 0x00000004080a9210 */ /* 0x000fe40007fbe0ff */
[----:B------:R-:W-:Y:S02]  /*a980*/  CS2R R56, SRZ ;  /* 0x0000000000387805 */ /* 0x000fe4000001ff00 */
[----:B------:R-:W-:Y:S02]  /*a990*/  @!P0 SHF.L.U32 R28, R235, 0x1, RZ ;  /* 0x00000001eb1c8819 */ /* 0x000fe400000006ff */
[----:B------:R-:W-:-:S02]  /*a9a0*/  CS2R R54, SRZ ;  /* 0x0000000000367805 */ /* 0x000fc4000001ff00 */
[----:B------:R-:W-:Y:S02]  /*a9b0*/  CS2R R52, SRZ ;  /* 0x0000000000347805 */ /* 0x000fe4000001ff00 */
[----:B------:R-:W-:Y:S02]  /*a9c0*/  CS2R R50, SRZ ;  /* 0x0000000000327805 */ /* 0x000fe4000001ff00 */
[----:B------:R-:W-:Y:S02]  /*a9d0*/  CS2R R48, SRZ ;  /* 0x0000000000307805 */ /* 0x000fe4000001ff00 */
[----:B------:R-:W-:Y:S01]  /*a9e0*/  CS2R R46, SRZ ;  /* 0x00000000002e7805 */ /* 0x000fe2000001ff00 */
[----:B------:R0:W5:Y:S01]  /*a9f0*/  @!P3 LD.E.64 R58, desc[UR6][R20.64] ;  /* 0x00000006143ab980 */ /* 0x000162000c101b00 */
[----:B---3--:R-:W-:Y:S01]  /*aa00*/  @!P2 SHF.L.U64.HI R11, R234, 0x1, R7 ;  /* 0x00000001ea0ba819 */ /* 0x008fe20000010207 */
[----:B------:R-:W-:Y:S01]  /*aa10*/  @!P3 IMAD.MOV.U32 R7, RZ, RZ, R26 ;  /* 0x000000ffff07b224 */ /* 0x000fe200078e001a */
[----:B------:R-:W-:Y:S01]  /*aa20*/  @!P1 SHF.L.U64.HI R27, R233, 0x1, R6 ;  /* 0x00000001e91b9819 */ /* 0x000fe20000010206 */
[----:B------:R-:W-:-:S02]  /*aa30*/  @!P3 IMAD.MOV.U32 R6, RZ, RZ, R5 ;  /* 0x000000ffff06b224 */ /* 0x000fc400078e0005 */
[----:B------:R-:W-:Y:S01]  /*aa40*/  @!P2 IMAD.X R15, R9, 0x1, R11, P4 ;  /* 0x00000001090fa824 */ /* 0x000fe200020e060b */
[----:B------:R-:W-:Y:S01]  /*aa50*/  @!P1 IADD3 R4, P4, R5, R4, RZ ;  /* 0x0000000405049210 */ /* 0x000fe20007f9e0ff */
[----:B------:R-:W-:-:S03]  /*aa60*/  @!P3 IMAD.WIDE R24, R200, 0x2, R6 ;  /* 0x00000002c818b825 */ /* 0x000fc600078e0206 */
[----:B------:R0:W5:Y:S01]  /*aa70*/  @!P2 LD.E.64 R56, desc[UR6][R14.64] ;  /* 0x000000060e38a980 */ /* 0x000162000c101b00 */
[----:B------:R-:W-:Y:S01]  /*aa80*/  @!P2 IMAD.X R13, R26, 0x1, R11, P6 ;  /* 0x000000011a0da824 */ /* 0x000fe200030e060b */
[-C--:B------:R-:W-:Y:S01]  /*aa90*/  @!P0 IADD3 R6, P6, R8, R28.reuse, RZ ;  /* 0x0000001c08068210 */ /* 0x080fe20007fde0ff */
[----:B------:R-:W-:Y:S01]  /*aaa0*/  @!P1 IMAD.X R11, R9, 0x1, R27, P5 ;  /* 0x00000001090b9824 */ /* 0x000fe200028e061b */
[----:B------:R-:W-:Y:S01]  /*aab0*/  @!P0 IADD3 R8, P5, R5, R28, RZ ;  /* 0x0000001c05088210 */ /* 0x000fe20007fbe0ff */
[----:B------:R0:W5:Y:S01]  /*aac0*/  @!P3 LD.E.64 R60, desc[UR6][R24.64] ;  /* 0x00000006183cb980 */ /* 0x000162000c101b00 */
[----:B------:R-:W-:Y:S01]  /*aad0*/  @!P0 SHF.L.U64.HI R28, R235, 0x1, R29 ;  /* 0x00000001eb1c8819 */ /* 0x000fe2000001021d */
[----:B------:R-:W-:Y:S02]  /*aae0*/  @!P1 IMAD.X R5, R26, 0x1, R27, P4 ;  /* 0x000000011a059824 */ /* 0x000fe400020e061b */
[----:B------:R0:W5:Y:S02]  /*aaf0*/  @!P2 LD.E.64 R54, desc[UR6][R12.64] ;  /* 0x000000060c36a980 */ /* 0x000164000c101b00 */
[----:B------:R-:W-:-:S02]  /*ab00*/  @!P0 IMAD.X R7, R9, 0x1, R28, P6 ;  /* 0x0000000109078824 */ /* 0x000fc400030e061c */
[----:B------:R-:W-:Y:S01]  /*ab10*/  @!P0 IMAD.X R9, R26, 0x1, R28, P5 ;  /* 0x000000011a098824 */ /* 0x000fe200028e061c */
[----:B------:R0:W5:Y:S04]  /*ab20*/  @!P1 LD.E.64 R52, desc[UR6][R10.64] ;  /* 0x000000060a349980 */ /* 0x000168000c101b00 */
[----:B------:R0:W5:Y:S04]  /*ab30*/  @!P1 LD.E.64 R50, desc[UR6][R4.64] ;  /* 0x0000000604329980 */ /* 0x000168000c101b00 */
[----:B------:R0:W5:Y:S04]  /*ab40*/  @!P0 LD.E.64 R48, desc[UR6][R6.64] ;  /* 0x0000000606308980 */ /* 0x000168000c101b00 */
[----:B------:R0:W5:Y:S02]  /*ab50*/  @!P0 LD.E.64 R46, desc[UR6][R8.64] ;  /* 0x00000006082e8980 */ /* 0x000164000c101b00 */
.L_x_1650:
[----:B------:R-:W-:Y:S05]  /*ab60*/  BSYNC B1 ;  /* 0x0000000000017941 */ /* 0x000fea0003800000 */
.L_x_1649:
[----:B0----5:R-:W-:Y:S01]  /*ab70*/  IMAD.MOV.U32 R5, RZ, RZ, R59 ;  /* 0x000000ffff057224 */ /* 0x021fe200078e003b */
[----:B------:R-:W-:Y:S01]  /*ab80*/  MOV R4, R58 ;  /* 0x0000003a00047202 */ /* 0x000fe20000000f00 */
[----:B------:R-:W-:Y:S01]  /*ab90*/  IMAD.MOV.U32 R6, RZ, RZ, R46 ;  /* 0x000000ffff067224 */ /* 0x000fe200078e002e */
[----:B------:R-:W-:Y:S01]  /*aba0*/  UMOV UR4, 0xffffffff ;  /* 0xffffffff00047882 */ /* 0x000fe20000000000 */
[----:B------:R-:W-:Y:S01]  /*abb0*/  IMAD.MOV.U32 R7, RZ, RZ, R47 ;  /* 0x000000ffff077224 */ /* 0x000fe200078e002f */
[----:B------:R-:W-:Y:S01]  /*abc0*/  PRMT R105, R4, 0x5410, R5 ;  /* 0x0000541004697816 */ /* 0x000fe20000000005 */
[----:B------:R-:W-:Y:S02]  /*abd0*/  IMAD.MOV.U32 R4, RZ, RZ, R50 ;  /* 0x000000ffff047224 */ /* 0x000fe400078e0032 */
[----:B------:R-:W-:Y:S01]  /*abe0*/  IMAD.MOV.U32 R5, RZ, RZ, R51 ;  /* 0x000000ffff057224 */ /* 0x000fe200078e0033 */
[----:B------:R-:W-:Y:S01]  /*abf0*/  PRMT R86, R7, 0x5410, R6 ;  /* 0x0000541007567816 */ /* 0x000fe20000000006 */
[----:B------:R-:W-:-:S02]  /*ac00*/  IMAD.MOV.U32 R6, RZ, RZ, R54 ;  /* 0x000000ffff067224 */ /* 0x000fc400078e0036 */
[----:B------:R-:W-:Y:S01]  /*ac10*/  IMAD.MOV.U32 R7, RZ, RZ, R55 ;  /* 0x000000ffff077224 */ /* 0x000fe200078e0037 */
[----:B------:R-:W-:Y:S01]  /*ac20*/  PRMT R96, R4, 0x5410, R5 ;  /* 0x0000541004607816 */ /* 0x000fe20000000005 */
[----:B------:R-:W-:Y:S01]  /*ac30*/  IMAD.MOV.U32 R4, RZ, RZ, R60 ;  /* 0x000000ffff047224 */ /* 0x000fe200078e003c */
[----:B------:R-:W-:Y:S02]  /*ac40*/  MOV R5, R61 ;  /* 0x0000003d00057202 */ /* 0x000fe40000000f00 */
[----:B------:R-:W-:Y:S01]  /*ac50*/  PRMT R103, R6, 0x5410, R7 ;  /* 0x0000541006677816 */ /* 0x000fe20000000007 */
[----:B------:R-:W-:Y:S01]  /*ac60*/  IMAD.MOV.U32 R6, RZ, RZ, R56 ;  /* 0x000000ffff067224 */ /* 0x000fe200078e0038 */
[----:B------:R-:W-:Y:S01]  /*ac70*/  PRMT R106, R4, 0x5410, R5 ;  /* 0x00005410046a7816 */ /* 0x000fe20000000005 */
[----:B------:R-:W-:Y:S02]  /*ac80*/  IMAD.MOV.U32 R7, RZ, RZ, R57 ;  /* 0x000000ffff077224 */ /* 0x000fe400078e0039 */
[----:B------:R-:W-:-:S02]  /*ac90*/  IMAD.MOV.U32 R4, RZ, RZ, R52 ;  /* 0x000000ffff047224 */ /* 0x000fc400078e0034 */
[----:B------:R-:W-:Y:S01]  /*aca0*/  IMAD.MOV.U32 R5, RZ, RZ, R53 ;  /* 0x000000ffff057224 */ /* 0x000fe200078e0035 */
[----:B------:R-:W-:Y:S01]  /*acb0*/  PRMT R104, R6, 0x5410, R7 ;  /* 0x0000541006687816 */ /* 0x000fe20000000007 */
[----:B------:R-:W-:Y:S02]  /*acc0*/  IMAD.MOV.U32 R6, RZ, RZ, R48 ;  /* 0x000000ffff067224 */ /* 0x000fe400078e0030 */
[----:B------:R-:W-:Y:S01]  /*acd0*/  IMAD.MOV.U32 R7, RZ, RZ, R49 ;  /* 0x000000ffff077224 */ /* 0x000fe200078e0031 */
[----:B------:R-:W-:-:S04]  /*ace0*/  PRMT R97, R4, 0x5410, R5 ;  /* 0x0000541004617816 */ /* 0x000fc80000000005 */
[----:B------:R-:W-:Y:S01]  /*acf0*/  PRMT R87, R6, 0x5410, R7 ;  /* 0x0000541006577816 */ /* 0x000fe20000000007 */
[----:B------:R-:W-:Y:S06]  /*ad00*/  BRA.DIV UR4, `(.L_x_1651) ;  /* 0x0000023204387947 */ /* 0x000fec000b800000 */
[----:B----4-:R0:W4:Y:S04]  /*ad10*/  SHFL.IDX PT, R9, R32, 0x2, 0x181f ;  /* 0x00581f0020097f89 */ /* 0x01012800000e0000 */
[----:B--2---:R0:W2:Y:S04]  /*ad20*/  SHFL.IDX PT, R8, R31, 0x2, 0x181f ;  /* 0x00581f001f087f89 */ /* 0x0040a800000e0000 */
[----:B------:R0:W0:Y:S04]  /*ad30*/  SHFL.IDX PT, R78, R33, 0x2, 0x181f ;  /* 0x00581f00214e7f89 */ /* 0x00002800000e0000 */
[----:B------:R0:W0:Y:S02]  /*ad40*/  SHFL.IDX PT, R5, R30, 0x2, 0x181f ;  /* 0x00581f001e057f89 */ /* 0x00002400000e0000 */
.L_x_2041:
        /* <DEDUP_REMOVED lines=10> */
[----:B---3--:R-:W-:-:S03]  /*adf0*/  CS2R R26, SRZ ;  /* 0x00000000001a7805 */ /* 0x008fc6000001ff00 */
        /* <DEDUP_REMOVED lines=13> */
[----:B------:R-:W-:-:S04]  /*aed0*/  @!P1 SHF.L.U32 R4, R233, 0x1, RZ ;  /* 0x00000001e9049819 */ /* 0x000fc800000006ff */
[----:B------:R-:W-:Y:S01]  /*aee0*/  @!P0 IMAD.SHL.U32 R27, R235, 0x2, RZ ;  /* 0x00000002eb1b8824 */ /* 0x000fe200078e00ff */
[-C--:B--2---:R-:W-:Y:S01]  /*aef0*/  @!P2 IADD3 R14, P4, R8, R12.reuse, RZ ;  /* 0x0000000c080ea210 */ /* 0x084fe20007f9e0ff */
[----:B----4-:R-:W-:Y:S01]  /*af00*/  @!P3 IMAD.WIDE R20, R200, 0x2, R8 ;  /* 0x00000002c814b825 */ /* 0x010fe200078e0208 */
[----:B0-----:R-:W-:Y:S02]  /*af10*/  @!P2 IADD3 R12, P6, R5, R12, RZ ;  /* 0x0000000c050ca210 */ /* 0x001fe40007fde0ff */
[----:B------:R-:W-:Y:S02]  /*af20*/  @!P1 IADD3 R10, P5, R8, R4, RZ ;  /* 0x00000004080a9210 */ /* 0x000fe40007fbe0ff */
[----:B------:R-:W-:Y:S02]  /*af30*/  CS2R R40, SRZ ;  /* 0x0000000000287805 */ /* 0x000fe4000001ff00 */
[----:B------:R-:W-:Y:S02]  /*af40*/  CS2R R38, SRZ ;  /* 0x0000000000267805 */ /* 0x000fe4000001ff00 */
[----:B------:R-:W-:-:S02]  /*af50*/  CS2R R36, SRZ ;  /* 0x0000000000247805 */ /* 0x000fc4000001ff00 */
[----:B------:R-:W-:Y:S02]  /*af60*/  CS2R R34, SRZ ;  /* 0x0000000000227805 */ /* 0x000fe4000001ff00 */
[----:B------:R-:W-:Y:S01]  /*af70*/  CS2R R28, SRZ ;  /* 0x00000000001c7805 */ /* 0x000fe2000001ff00 */
[----:B------:R0:W5:Y:S01]  /*af80*/  @!P3 LD.E.64 R44, desc[UR6][R20.64] ;  /* 0x00000006142cb980 */ /* 0x000162000c101b00 */
[----:B---3--:R-:W-:Y:S01]  /*af90*/  @!P2 SHF.L.U64.HI R11, R234, 0x1, R7 ;  /* 0x00000001ea0ba819 */ /* 0x008fe20000010207 */
[----:B------:R-:W-:Y:S01]  /*afa0*/  @!P3 IMAD.MOV.U32 R7, RZ, RZ, R78 ;  /* 0x000000ffff07b224 */ /* 0x000fe200078e004e */
[----:B------:R-:W-:Y:S01]  /*afb0*/  @!P1 SHF.L.U64.HI R26, R233, 0x1, R6 ;  /* 0x00000001e91a9819 */ /* 0x000fe20000010206 */
[----:B------:R-:W-:Y:S02]  /*afc0*/  @!P3 IMAD.MOV.U32 R6, RZ, RZ, R5 ;  /* 0x000000ffff06b224 */ /* 0x000fe400078e0005 */
[----:B------:R-:W-:Y:S01]  /*afd0*/  @!P2 IMAD.X R15, R9, 0x1, R11, P4 ;  /* 0x00000001090fa824 */ /* 0x000fe200020e060b */
[----:B------:R-:W-:Y:S01]  /*afe0*/  @!P1 IADD3 R4, P4, R5, R4, RZ ;  /* 0x0000000405049210 */ /* 0x000fe20007f9e0ff */
[----:B------:R-:W-:-:S03]  /*aff0*/  @!P3 IMAD.WIDE R24, R200, 0x2, R6 ;  /* 0x00000002c818b825 */ /* 0x000fc600078e0206 */
[----:B------:R0:W5:Y:S01]  /*b000*/  @!P2 LD.E.64 R40, desc[UR6][R14.64] ;  /* 0x000000060e28a980 */ /* 0x000162000c101b00 */
[----:B------:R-:W-:Y:S01]  /*b010*/  @!P2 IMAD.X R13, R78, 0x1, R11, P6 ;  /* 0x000000014e0da824 */ /* 0x000fe200030e060b */
[-C--:B------:R-:W-:Y:S01]  /*b020*/  @!P0 IADD3 R6, P6, R8, R27.reuse, RZ ;  /* 0x0000001b08068210 */ /* 0x080fe20007fde0ff */
[--C-:B------:R-:W-:Y:S01]  /*b030*/  @!P1 IMAD.X R11, R9, 0x1, R26.reuse, P5 ;  /* 0x00000001090b9824 */ /* 0x100fe200028e061a */
[----:B------:R-:W-:Y:S01]  /*b040*/  @!P0 IADD3 R8, P5, R5, R27, RZ ;  /* 0x0000001b05088210 */ /* 0x000fe20007fbe0ff */
[----:B------:R0:W5:Y:S01]  /*b050*/  @!P3 LD.E.64 R42, desc[UR6][R24.64] ;  /* 0x00000006182ab980 */ /* 0x000162000c101b00 */
[----:B------:R-:W-:Y:S01]  /*b060*/  @!P0 SHF.L.U64.HI R27, R235, 0x1, R79 ;  /* 0x00000001eb1b8819 */ /* 0x000fe2000001024f */
[C---:B------:R-:W-:Y:S02]  /*b070*/  @!P1 IMAD.X R5, R78.reuse, 0x1, R26, P4 ;  /* 0x000000014e059824 */ /* 0x040fe400020e061a */
[----:B------:R0:W5:Y:S02]  /*b080*/  @!P2 LD.E.64 R38, desc[UR6][R12.64] ;  /* 0x000000060c26a980 */ /* 0x000164000c101b00 */
[----:B------:R-:W-:Y:S01]  /*b090*/  @!P0 IMAD.X R7, R9, 0x1, R27, P6 ;  /* 0x0000000109078824 */ /* 0x000fe200030e061b */
[----:B------:R-:W-:-:S02]  /*b0a0*/  @!P0 IADD3.X R9, R78, R27, RZ, P5, !PT ;  /* 0x0000001b4e098210 */ /* 0x000fc40002ffe4ff */
[----:B------:R-:W-:Y:S01]  /*b0b0*/  CS2R R26, SRZ ;  /* 0x00000000001a7805 */ /* 0x000fe2000001ff00 */
[----:B------:R0:W5:Y:S04]  /*b0c0*/  @!P1 LD.E.64 R36, desc[UR6][R10.64] ;  /* 0x000000060a249980 */ /* 0x000168000c101b00 */
[----:B------:R0:W5:Y:S04]  /*b0d0*/  @!P1 LD.E.64 R34, desc[UR6][R4.64] ;  /* 0x0000000604229980 */ /* 0x000168000c101b00 */
[----:B------:R0:W5:Y:S04]  /*b0e0*/  @!P0 LD.E.64 R26, desc[UR6][R6.64] ;  /* 0x00000006061a8980 */ /* 0x000168000c101b00 */
[----:B------:R0:W5:Y:S02]  /*b0f0*/  @!P0 LD.E.64 R28, desc[UR6][R8.64] ;  /* 0x00000006081c8980 */ /* 0x000164000c101b00 */
.L_x_1653:
[----:B------:R-:W-:Y:S05]  /*b100*/  BSYNC B1 ;  /* 0x0000000000017941 */ /* 0x000fea0003800000 */
.L_x_1652:
[----:B0----5:R-:W-:Y:S01]  /*b110*/  IMAD.MOV.U32 R4, RZ, RZ, R28 ;  /* 0x000000ffff047224 */ /* 0x021fe200078e001c */
[----:B------:R-:W-:Y:S01]  /*b120*/  UMOV UR4, 0xffffffff ;  /* 0xffffffff00047882 */ /* 0x000fe20000000000 */
[----:B------:R-:W-:Y:S02]  /*b130*/  IMAD.MOV.U32 R5, RZ, RZ, R29 ;  /* 0x000000ffff057224 */ /* 0x000fe400078e001d */
[----:B------:R-:W-:Y:S02]  /*b140*/  IMAD.MOV.U32 R6, RZ, RZ, R34 ;  /* 0x000000ffff067224 */ /* 0x000fe400078e0022 */
        /* <DEDUP_REMOVED lines=11> */
[----:B------:R-:W-:Y:S02]  /*b200*/  IMAD.MOV.U32 R6, RZ, RZ, R45 ;  /* 0x000000ffff067224 */ /* 0x000fe400078e002d */
[----:B------:R-:W-:-:S03]  /*b210*/  IMAD.MOV.U32 R7, RZ, RZ, R40 ;  /* 0x000000ffff077224 */ /* 0x000fc600078e0028 */
[----:B------:R-:W-:Y:S01]  /*b220*/  PRMT R100, R5, 0x5410, R6 ;  /* 0x0000541005647816 */ /* 0x000fe20000000006 */
[----:B------:R-:W-:Y:S01]  /*b230*/  IMAD.MOV.U32 R5, RZ, RZ, R26 ;  /* 0x000000ffff057224 */ /* 0x000fe200078e001a */
[----:B------:R-:W-:Y:S01]  /*b240*/  PRMT R89, R7, 0x5410, R4 ;  /* 0x0000541007597816 */ /* 0x000fe20000000004 */
[----:B------:R-:W-:Y:S02]  /*b250*/  IMAD.MOV.U32 R4, RZ, RZ, R27 ;  /* 0x000000ffff047224 */ /* 0x000fe400078e001b */
[----:B------:R-:W-:Y:S02]  /*b260*/  IMAD.MOV.U32 R7, RZ, RZ, R36 ;  /* 0x000000ffff077224 */ /* 0x000fe400078e0024 */
[----:B------:R-:W-:Y:S01]  /*b270*/  IMAD.MOV.U32 R6, RZ, RZ, R37 ;  /* 0x000000ffff067224 */ /* 0x000fe200078e0025 */
[----:B------:R-:W-:Y:S02]  /*b280*/  PRMT R83, R5, 0x5410, R4 ;  /* 0x0000541005537816 */ /* 0x000fe40000000004 */
[----:B------:R-:W-:-:S02]  /*b290*/  CS2R R4, SRZ ;  /* 0x0000000000047805 */ /* 0x000fc4000001ff00 */
[----:B------:R-:W-:Y:S01]  /*b2a0*/  PRMT R85, R7, 0x5410, R6 ;  /* 0x0000541007557816 */ /* 0x000fe20000000006 */
[----:B------:R-:W-:Y:S06]  /*b2b0*/  BRA.DIV UR4, `(.L_x_1654) ;  /* 0x0000022e04407947 */ /* 0x000fec000b800000 */
[----:B------:R0:W3:Y:S04]  /*b2c0*/  SHFL.IDX PT, R79, R32, 0x3, 0x181f ;  /* 0x00781f00204f7f89 */ /* 0x0000e800000e0000 */
[----:B----4-:R0:W4:Y:S04]  /*b2d0*/  SHFL.IDX PT, R9, R31, 0x3, 0x181f ;  /* 0x00781f001f097f89 */ /* 0x01012800000e0000 */
[----:B------:R0:W0:Y:S04]  /*b2e0*/  SHFL.IDX PT, R80, R33, 0x3, 0x181f ;  /* 0x00781f0021507f89 */ /* 0x00002800000e0000 */
[----:B------:R0:W0:Y:S02]  /*b2f0*/  SHFL.IDX PT, R78, R30, 0x3, 0x181f ;  /* 0x00781f001e4e7f89 */ /* 0x00002400000e0000 */
.L_x_2047:
[----:B------:R-:W5:Y:S01]  /*b300*/  LDL R6, [R1+0x54] ;  /* 0x0000540001067983 */ /* 0x000f620000100800 */
[----:B------:R-:W-:Y:S01]  /*b310*/  VIADD R0, R0, 0x60 ;  /* 0x0000006000007836 */ /* 0x000fe20000000000 */
[----:B------:R-:W-:Y:S01]  /*b320*/  BSSY B1, `(.L_x_1655) ;  /* 0x000003f000017945 */ /* 0x000fe20003800000 */
[----:B------:R-:W-:Y:S02]  /*b330*/  CS2R R12, SRZ ;  /* 0x00000000000c7805 */ /* 0x000fe4000001ff00 */
[----:B------:R-:W-:Y:S02]  /*b340*/  CS2R R20, SRZ ;  /* 0x0000000000147805 */ /* 0x000fe4000001ff00 */
[----:B01----:R-:W-:Y:S02]  /*b350*/  CS2R R30, SRZ ;  /* 0x00000000001e7805 */ /* 0x003fe4000001ff00 */
[----:B------:R-:W-:Y:S02]  /*b360*/  ISETP.GE.AND P0, PT, R0, R3, PT ;  /* 0x000000030000720c */ /* 0x000fe40003f06270 */
[----:B------:R-:W-:-:S02]  /*b370*/  CS2R R32, SRZ ;  /* 0x0000000000207805 */ /* 0x000fc4000001ff00 */
[----:B------:R-:W-:Y:S02]  /*b380*/  CS2R R24, SRZ ;  /* 0x0000000000187805 */ /* 0x000fe4000001ff00 */
[----:B------:R-:W-:Y:S02]  /*b390*/  CS2R R14, SRZ ;  /* 0x00000000000e7805 */ /* 0x000fe4000001ff00 */
[----:B-----5:R-:W-:-:S04]  /*b3a0*/  LEA.HI R81, R6, R6, RZ, 0x1 ;  /* 0x0000000606517211 */ /* 0x020fc800078f08ff */
[----:B------:R-:W-:-:S04]  /*b3b0*/  LOP3.LUT R81, R81, 0xfffffffe, RZ, 0xc0, !PT ;  /* 0xfffffffe51517812 */ /* 0x000fc800078ec0ff */
[----:B------:R-:W-:Y:S02]  /*b3c0*/  IADD3 R81, R6, -R81, RZ ;  /* 0x8000005106517210 */ /* 0x000fe40007ffe0ff */
[----:B------:R-:W-:Y:S02]  /*b3d0*/  CS2R R6, SRZ ;  /* 0x0000000000067805 */ /* 0x000fe4000001ff00 */
[----:B------:R-:W-:Y:S01]  /*b3e0*/  SHF.L.U32 R81, R81, 0x1f, RZ ;  /* 0x0000001f51517819 */ /* 0x000fe200000006ff */
[----:B------:R-:W-:Y:S06]  /*b3f0*/  @P0 BRA `(.L_x_1656) ;  /* 0x0000000000c40947 */ /* 0x000fec0003800000 */
[----:B--2---:R-:W2:Y:S01]  /*b400*/  LDL R8, [R1+0x70] ;  /* 0x0000700001087983 */ /* 0x004ea20000100800 */
[----:B------:R-:W-:-:S03]  /*b410*/  ULDC UR4, c[0x0][0x3f4] ;  /* 0x0000fd0000047ab9 */ /* 0x000fc60000000800 */
[----:B------:R-:W2:Y:S04]  /*b420*/  LDL R10, [R1+0x74] ;  /* 0x00007400010a7983 */ /* 0x000ea80000100800 */
[----:B------:R-:W2:Y:S01]  /*b430*/  LDL R90, [R1+0x6c] ;  /* 0x00006c00015a7983 */ /* 0x000ea20000100800 */
[----:B------:R-:W-:Y:S02]  /*b440*/  ISETP.GE.AND P2, PT, R234, UR4, PT ;  /* 0x00000004ea007c0c */ /* 0x000fe4000bf46270 */
[----:B------:R-:W-:Y:S02]  /*b450*/  ISETP.GE.AND P1, PT, R233, UR4, PT ;  /* 0x00000004e9007c0c */ /* 0x000fe4000bf26270 */
[----:B------:R-:W-:Y:S02]  /*b460*/  ISETP.GE.AND P3, PT, R200, UR4, PT ;  /* 0x00000004c8007c0c */ /* 0x000fe4000bf66270 */
[----:B------:R-:W-:-:S02]  /*b470*/  ISETP.GE.AND P0, PT, R235, UR4, PT ;  /* 0x00000004eb007c0c */ /* 0x000fc4000bf06270 */
[----:B------:R-:W-:-:S05]  /*b480*/  CS2R R32, SRZ ;  /* 0x0000000000207805 */ /* 0x000fca000001ff00 */
[----:B------:R-:W-:Y:S01]  /*b490*/  @!P2 IMAD.SHL.U32 R6, R234, 0x2, RZ ;  /* 0x00000002ea06a824 */ /* 0x000fe200078e00ff */
[----:B------:R-:W-:-:S03]  /*b4a0*/  CS2R R30, SRZ ;  /* 0x00000000001e7805 */ /* 0x000fc6000001ff00 */
[----:B----4-:R-:W-:Y:S02]  /*b4b0*/  @!P3 IMAD.MOV.U32 R14, RZ, RZ, R9 ;  /* 0x000000ffff0eb224 */ /* 0x010fe400078e0009 */
[----:B---3--:R-:W-:Y:S02]  /*b4c0*/  @!P3 IMAD.MOV.U32 R15, RZ, RZ, R79 ;  /* 0x000000ffff0fb224 */ /* 0x008fe400078e004f */
[----:B------:R-:W-:Y:S01]  /*b4d0*/  @!P3 IMAD.MOV.U32 R11, RZ, RZ, R80 ;  /* 0x000000ffff0bb224 */ /* 0x000fe200078e0050 */
[-C--:B------:R-:W-:Y:S01]  /*b4e0*/  @!P2 IADD3 R12, P4, R9, R6.reuse, RZ ;  /* 0x00000006090ca210 */ /* 0x080fe20007f9e0ff */
[----:B------:R-:W-:Y:S01]  /*b4f0*/  @!P0 IMAD.SHL.U32 R24, R235, 0x2, RZ ;  /* 0x00000002eb188824 */ /* 0x000fe200078e00ff */
[----:B------:R-:W-:Y:S01]  /*b500*/  @!P2 IADD3 R6, P6, R78, R6, RZ ;  /* 0x000000064e06a210 */ /* 0x000fe20007fde0ff */
[----:B------:R-:W-:Y:S01]  /*b510*/  @!P3 IMAD.WIDE R14, R200, 0x2, R14 ;  /* 0x00000002c80eb825 */ /* 0x000fe200078e020e */
[----:B------:R-:W-:-:S04]  /*b520*/  ULDC.64 UR6, c[0x0][0x208] ;  /* 0x0000820000067ab9 */ /* 0x000fc80000000a00 */
[----:B------:R0:W5:Y:S02]  /*b530*/  @!P3 LD.E.64 R32, desc[UR6][R14.64] ;  /* 0x000000060e20b980 */ /* 0x000164000c101b00 */
[----:B0-----:R-:W-:Y:S02]  /*b540*/  CS2R R14, SRZ ;  /* 0x00000000000e7805 */ /* 0x001fe4000001ff00 */
[C---:B--2---:R-:W-:Y:S01]  /*b550*/  @!P1 SHF.L.U64.HI R0, R233.reuse, 0x1, R8 ;  /* 0x00000001e9009819 */ /* 0x044fe20000010208 */
[----:B------:R-:W-:Y:S01]  /*b560*/  @!P1 IMAD.SHL.U32 R8, R233, 0x2, RZ ;  /* 0x00000002e9089824 */ /* 0x000fe200078e00ff */
[----:B------:R-:W-:Y:S01]  /*b570*/  @!P2 SHF.L.U64.HI R5, R234, 0x1, R10 ;  /* 0x00000001ea05a819 */ /* 0x000fe2000001020a */
[----:B------:R-:W-:-:S03]  /*b580*/  @!P3 IMAD.MOV.U32 R10, RZ, RZ, R78 ;  /* 0x000000ffff0ab224 */ /* 0x000fc600078e004e */
[----:B------:R-:W-:Y:S01]  /*b590*/  @!P1 IADD3 R4, P5, R9, R8, RZ ;  /* 0x0000000809049210 */ /* 0x000fe20007fbe0ff */
[----:B------:R-:W-:Y:S01]  /*b5a0*/  @!P3 IMAD.WIDE R20, R200, 0x2, R10 ;  /* 0x00000002c814b825 */ /* 0x000fe200078e020a */
[----:B------:R-:W-:-:S03]  /*b5b0*/  @!P2 IADD3.X R7, R80, R5, RZ, P6, !PT ;  /* 0x000000055007a210 */ /* 0x000fc600037fe4ff */
[C---:B------:R-:W-:Y:S01]  /*b5c0*/  @!P2 IMAD.X R13, R79.reuse, 0x1, R5, P4 ;  /* 0x000000014f0da824 */ /* 0x040fe200020e0605 */
[C---:B------:R-:W-:Y:S01]  /*b5d0*/  @!P1 IADD3 R8, P4, R78.reuse, R8, RZ ;  /* 0x000000084e089210 */ /* 0x040fe20007f9e0ff */
[----:B------:R-:W-:Y:S01]  /*b5e0*/  @!P1 IMAD.X R5, R79, 0x1, R0, P5 ;  /* 0x000000014f059824 */ /* 0x000fe200028e0600 */
[-C--:B------:R-:W-:Y:S01]  /*b5f0*/  @!P0 IADD3 R10, P6, R9, R24.reuse, RZ ;  /* 0x00000018090a8210 */ /* 0x080fe20007fde0ff */
[----:B------:R0:W5:Y:S01]  /*b600*/  @!P3 LD.E.64 R30, desc[UR6][R20.64] ;  /* 0x00000006141eb980 */ /* 0x000162000c101b00 */
[----:B------:R-:W-:Y:S02]  /*b610*/  @!P0 IADD3 R78, P5, R78, R24, RZ ;  /* 0x000000184e4e8210 */ /* 0x000fe40007fbe0ff */
[----:B------:R-:W-:Y:S02]  /*b620*/  CS2R R24, SRZ ;  /* 0x0000000000187805 */ /* 0x000fe4000001ff00 */
[----:B------:R-:W-:Y:S01]  /*b630*/  @!P0 SHF.L.U64.HI R90, R235, 0x1, R90 ;  /* 0x00000001eb5a8819 */ /* 0x000fe2000001025a */
[----:B------:R1:W5:Y:S01]  /*b640*/  @!P1 LD.E.64 R14, desc[UR6][R4.64] ;  /* 0x00000006040e9980 */ /* 0x000362000c101b00 */
[----:B------:R-:W-:-:S03]  /*b650*/  @!P1 IMAD.X R9, R80, 0x1, R0, P4 ;  /* 0x0000000150099824 */ /* 0x000fc600020e0600 */
[----:B------:R2:W5:Y:S01]  /*b660*/  @!P2 LD.E.64 R24, desc[UR6][R12.64] ;  /* 0x000000060c18a980 */ /* 0x000562000c101b00 */
[----:B0-----:R-:W-:Y:S01]  /*b670*/  CS2R R20, SRZ ;  /* 0x0000000000147805 */ /* 0x001fe2000001ff00 */
[--C-:B------:R-:W-:Y:S02]  /*b680*/  @!P0 IMAD.X R11, R79, 0x1, R90.reuse, P6 ;  /* 0x000000014f0b8824 */ /* 0x100fe400030e065a */
[----:B------:R-:W-:Y:S01]  /*b690*/  @!P0 IMAD.X R79, R80, 0x1, R90, P5 ;  /* 0x00000001504f8824 */ /* 0x000fe200028e065a */
[----:B-1----:R-:W-:Y:S02]  /*b6a0*/  CS2R R4, SRZ ;  /* 0x0000000000047805 */ /* 0x002fe4000001ff00 */
[----:B------:R0:W5:Y:S01]  /*b6b0*/  @!P2 LD.E.64 R20, desc[UR6][R6.64] ;  /* 0x000000060614a980 */ /* 0x000162000c101b00 */
[----:B--2---:R-:W-:-:S03]  /*b6c0*/  CS2R R12, SRZ ;  /* 0x00000000000c7805 */ /* 0x004fc6000001ff00 */
[----:B------:R1:W5:Y:S04]  /*b6d0*/  @!P0 LD.E.64 R4, desc[UR6][R78.64] ;  /* 0x000000064e048980 */ /* 0x000368000c101b00 */
[----:B------:R1:W5:Y:S01]  /*b6e0*/  @!P1 LD.E.64 R12, desc[UR6][R8.64] ;  /* 0x00000006080c9980 */ /* 0x000362000c101b00 */
[----:B0-----:R-:W-:-:S06]  /*b6f0*/  CS2R R6, SRZ ;  /* 0x0000000000067805 */ /* 0x001fcc000001ff00 */
[----:B------:R1:W5:Y:S02]  /*b700*/  @!P0 LD.E.64 R6, desc[UR6][R10.64] ;  /* 0x000000060a068980 */ /* 0x000364000c101b00 */
.L_x_1656:
[----:B------:R-:W-:Y:S05]  /*b710*/  BSYNC B1 ;  /* 0x0000000000017941 */ /* 0x000fea0003800000 */
.L_x_1655:
[----:B------:R-:W0:Y:S01]  /*b720*/  SYNCS.PHASECHK.TRANS64.TRYWAIT P0, [R16+URZ+0x30800], R81 ;  /* 0x03080051100075a7 */ /* 0x000e22000800017f */
[----:B-12--5:R-:W-:Y:S01]  /*b730*/  IMAD.MOV.U32 R8, RZ, RZ, R12 ;  /* 0x000000ffff087224 */ /* 0x026fe200078e000c */
[----:B------:R-:W-:Y:S01]  /*b740*/  BSSY B1, `(.L_x_1657) ;  /* 0x0000017000017945 */ /* 0x000fe20003800000 */
[----:B------:R-:W-:Y:S02]  /*b750*/  IMAD.MOV.U32 R0, RZ, RZ, R13 ;  /* 0x000000ffff007224 */ /* 0x000fe400078e000d */
[----:B------:R-:W-:Y:S02]  /*b760*/  IMAD.MOV.U32 R10, RZ, RZ, R4 ;  /* 0x000000ffff0a7224 */ /* 0x000fe400078e0004 */
[----:B----4-:R-:W-:Y:S01]  /*b770*/  IMAD.MOV.U32 R9, RZ, RZ, R5 ;  /* 0x000000ffff097224 */ /* 0x010fe200078e0005 */
[----:B---3--:R-:W-:Y:S01]  /*b780*/  PRMT R79, R8, 0x5410, R0 ;  /* 0x00005410084f7816 */ /* 0x008fe20000000000 */
[----:B------:R-:W-:Y:S02]  /*b790*/  IMAD.MOV.U32 R8, RZ, RZ, R30 ;  /* 0x000000ffff087224 */ /* 0x000fe400078e001e */
[----:B------:R-:W-:Y:S01]  /*b7a0*/  IMAD.MOV.U32 R0, RZ, RZ, R31 ;  /* 0x000000ffff007224 */ /* 0x000fe200078e001f */
[----:B------:R-:W-:Y:S01]  /*b7b0*/  PRMT R78, R9, 0x5410, R10 ;  /* 0x00005410094e7816 */ /* 0x000fe2000000000a */
[----:B------:R-:W-:Y:S01]  /*b7c0*/  IMAD.MOV.U32 R9, RZ, RZ, R21 ;  /* 0x000000ffff097224 */ /* 0x000fe200078e0015 */
[----:B------:R-:W-:-:S02]  /*b7d0*/  MOV R10, R20 ;  /* 0x00000014000a7202 */ /* 0x000fc40000000f00 */
[----:B------:R-:W-:Y:S01]  /*b7e0*/  PRMT R101, R8, 0x5410, R0 ;  /* 0x0000541008657816 */ /* 0x000fe20000000000 */
[----:B------:R-:W-:Y:S01]  /*b7f0*/  IMAD.MOV.U32 R8, RZ, RZ, R24 ;  /* 0x000000ffff087224 */ /* 0x000fe200078e0018 */
[----:B------:R-:W-:Y:S01]  /*b800*/  PRMT R91, R10, 0x5410, R9 ;  /* 0x000054100a5b7816 */ /* 0x000fe20000000009 */
[----:B------:R-:W-:Y:S02]  /*b810*/  IMAD.MOV.U32 R0, RZ, RZ, R25 ;  /* 0x000000ffff007224 */ /* 0x000fe400078e0019 */
[----:B------:R-:W-:Y:S02]  /*b820*/  IMAD.MOV.U32 R10, RZ, RZ, R32 ;  /* 0x000000ffff0a7224 */ /* 0x000fe400078e0020 */
[----:B------:R-:W-:Y:S01]  /*b830*/  IMAD.MOV.U32 R9, RZ, RZ, R33 ;  /* 0x000000ffff097224 */ /* 0x000fe200078e0021 */
[----:B------:R-:W-:Y:S01]  /*b840*/  PRMT R92, R8, 0x5410, R0 ;  /* 0x00005410085c7816 */ /* 0x000fe20000000000 */
[----:B------:R-:W-:Y:S01]  /*b850*/  IMAD.MOV.U32 R8, RZ, RZ, R14 ;  /* 0x000000ffff087224 */ /* 0x000fe200078e000e */
[----:B------:R-:W-:-:S02]  /*b860*/  MOV R0, R15 ;  /* 0x0000000f00007202 */ /* 0x000fc40000000f00 */
[----:B------:R-:W-:Y:S02]  /*b870*/  PRMT R102, R10, 0x5410, R9 ;  /* 0x000054100a667816 */ /* 0x000fe40000000009 */
[----:B------:R-:W-:Y:S02]  /*b880*/  PRMT R80, R8, 0x5410, R0 ;  /* 0x0000541008507816 */ /* 0x000fe40000000000 */
[----:B------:R-:W-:Y:S01]  /*b890*/  VIADDMNMX R0, R3, -R93, 0x80, PT ;  /* 0x0000008003007446 */ /* 0x000fe2000380095d */
[----:B0-----:R-:W-:Y:S06]  /*b8a0*/  @!P0 BRA `(.L_x_1658) ;  /* 0x0000022800388947 */ /* 0x001fec0003800000 */
.L_x_2048:
[----:B------:R-:W-:Y:S05]  /*b8b0*/  BSYNC B1 ;  /* 0x0000000000017941 */ /* 0x000fea0003800000 */
.L_x_1657:
[----:B------:R-:W-:Y:S01]  /*b8c0*/  ISETP.GE.AND P0, PT, R23, R0, PT ;  /* 0x000000001700720c */ /* 0x000fe20003f06270 */
[----:B------:R-:W-:Y:S01]  /*b8d0*/  IMAD.MOV.U32 R3, RZ, RZ, R6 ;  /* 0x000000ffff037224 */ /* 0x000fe200078e0006 */
[----:B------:R-:W-:Y:S01]  /*b8e0*/  BSSY B1, `(.L_x_1659) ;  /* 0x00000bc000017945 */ /* 0x000fe20003800000 */
[----:B------:R-:W-:-:S05]  /*b8f0*/  IMAD.MOV.U32 R8, RZ, RZ, R7 ;  /* 0x000000ffff087224 */ /* 0x000fca00078e0007 */
[----:B------:R-:W-:-:S05]  /*b900*/  PRMT R3, R3, 0x5410, R8 ;  /* 0x0000541003037816 */ /* 0x000fca0000000008 */
[----:B------:R-:W-:Y:S05]  /*b910*/  @P0 BRA `(.L_x_1660) ;  /* 0x0000000800e00947 */ /* 0x000fea0003800000 */
[----:B------:R1:W5:Y:S01]  /*b920*/  LDL R113, [R1+0x30] ;  /* 0x0000300001717983 */ /* 0x0003620000100800 */
[----:B------:R-:W2:Y:S01]  /*b930*/  LDC R8, c[0x0][0x3f4] ;  /* 0x0000fd00ff087b82 */ /* 0x000ea20000000800 */
[----:B------:R-:W-:Y:S01]  /*b940*/  BSSY B2, `(.L_x_1661) ;  /* 0x0000030000027945 */ /* 0x000fe20003800000 */
[-C--:B--2---:R-:W-:Y:S02]  /*b950*/  ISETP.GE.AND P0, PT, R200, R8.reuse, PT ;  /* 0x00000008c800720c */ /* 0x084fe40003f06270 */
[-C--:B------:R-:W-:Y:S02]  /*b960*/  ISETP.GE.AND P1, PT, R234, R8.reuse, PT ;  /* 0x00000008ea00720c */ /* 0x080fe40003f26270 */
[-C--:B------:R-:W-:Y:S02]  /*b970*/  ISETP.GE.AND P2, PT, R233, R8.reuse, PT ;  /* 0x00000008e900720c */ /* 0x080fe40003f46270 */
[----:B------:R-:W-:-:S07]  /*b980*/  ISETP.GE.AND P3, PT, R235, R8, PT ;  /* 0x00000008eb00720c */ /* 0x000fce0003f66270 */
[----:B-1----:R-:W-:Y:S06]  /*b990*/  @P0 BRA `(.L_x_1662) ;  /* 0x0000000000a80947 */ /* 0x002fec0003800000 */
[----:B-----5:R-:W1:Y:S01]  /*b9a0*/  LDS.128 R8, [R113] ;  /* 0x0000000071087984 */ /* 0x020e620000000c00 */
[----:B0-----:R-:W-:Y:S02]  /*b9b0*/  SHF.R.U32.HI R81, RZ, 0x10, R77 ;  /* 0x00000010ff517819 */ /* 0x001fe4000001164d */
[--C-:B------:R-:W-:Y:S02]  /*b9c0*/  SHF.R.U32.HI R93, RZ, 0x10, R75.reuse ;  /* 0x00000010ff5d7819 */ /* 0x100fe4000001164b */
[----:B------:R-:W-:Y:S01]  /*b9d0*/  SHF.R.U64 R74, R74, 0x10, R75 ;  /* 0x000000104a4a7819 */ /* 0x000fe2000000124b */
[----:B------:R-:W-:Y:S01]  /*b9e0*/  HADD2.F32 R81, -RZ, R81.H0_H0 ;  /* 0x20000051ff517230 */ /* 0x000fe20000004100 */
[----:B------:R-:W-:Y:S01]  /*b9f0*/  SHF.R.U64 R76, R76, 0x10, R77 ;  /* 0x000000104c4c7819 */ /* 0x000fe2000000124d */
[----:B------:R-:W-:Y:S02]  /*ba00*/  HADD2.F32 R93, -RZ, R93.H0_H0 ;  /* 0x2000005dff5d7230 */ /* 0x000fe40000004100 */
[----:B------:R-:W-:-:S02]  /*ba10*/  HADD2.F32 R75, -RZ, R112.H1_H1 ;  /* 0x30000070ff4b7230 */ /* 0x000fc40000004100 */
[----:B------:R-:W-:Y:S02]  /*ba20*/  HADD2.F32 R77, -RZ, R112.H0_H0 ;  /* 0x20000070ff4d7230 */ /* 0x000fe40000004100 */
[----:B------:R-:W-:Y:S02]  /*ba30*/  HADD2.F32 R76, -RZ, R76.H0_H0 ;  /* 0x2000004cff4c7230 */ /* 0x000fe40000004100 */
[----:B------:R-:W-:Y:S02]  /*ba40*/  HADD2.F32 R74, -RZ, R74.H0_H0 ;  /* 0x2000004aff4a7230 */ /* 0x000fe40000004100 */
[--C-:B-1----:R-:W-:Y:S02]  /*ba50*/  HADD2.F32 R94, -RZ, R11.reuse.H1_H1 ;  /* 0x3000000bff5e7230 */ /* 0x102fe40000004100 */
[----:B------:R-:W-:-:S03]  /*ba60*/  HADD2.F32 R90, -RZ, R11.H0_H0 ;  /* 0x2000000bff5a7230 */ /* 0x000fc60000004100 */
[C---:B------:R-:W-:Y:S01]  /*ba70*/  FMUL.FTZ R11, R94.reuse, R81 ;  /* 0x000000515e0b7220 */ /* 0x040fe20000410000 */
[----:B------:R-:W-:-:S03]  /*ba80*/  FMUL.FTZ R94, R94, R93 ;  /* 0x0000005d5e5e7220 */ /* 0x000fc60000410000 */
[C---:B------:R-:W-:Y:S01]  /*ba90*/  FFMA.FTZ R11, R90.reuse, R93, -R11 ;  /* 0x0000005d5a0b7223 */ /* 0x040fe2000001080b */
[----:B------:R-:W-:Y:S01]  /*baa0*/  FFMA.FTZ R81, R90, R81, R94 ;  /* 0x000000515a517223 */ /* 0x000fe2000001005e */
[--C-:B------:R-:W-:Y:S02]  /*bab0*/  HADD2.F32 R90, -RZ, R95.reuse.H1_H1 ;  /* 0x3000005fff5a7230 */ /* 0x100fe40000004100 */
[--C-:B------:R-:W-:Y:S02]  /*bac0*/  HADD2.F32 R94, -RZ, R8.reuse.H1_H1 ;  /* 0x30000008ff5e7230 */ /* 0x100fe40000004100 */
[----:B------:R-:W-:Y:S01]  /*bad0*/  HADD2.F32 R93, -RZ, R95.H0_H0 ;  /* 0x2000005fff5d7230 */ /* 0x000fe20000004100 */
[----:B------:R-:W-:Y:S01]  /*bae0*/  F2FP.F16.F32.PACK_AB R11, R81, R11 ;  /* 0x0000000b510b723e */ /* 0x000fe200000000ff */
[----:B------:R-:W-:Y:S02]  /*baf0*/  HADD2.F32 R8, -RZ, R8.H0_H0 ;  /* 0x20000008ff087230 */ /* 0x000fe40000004100 */
[C---:B------:R-:W-:Y:S01]  /*bb00*/  FMUL.FTZ R95, R94.reuse, R90 ;  /* 0x0000005a5e5f7220 */ /* 0x040fe20000410000 */
[----:B------:R-:W-:-:S03]  /*bb10*/  FMUL.FTZ R94, R94, R93 ;  /* 0x0000005d5e5e7220 */ /* 0x000fc60000410000 */
[C---:B------:R-:W-:Y:S01]  /*bb20*/  FFMA.FTZ R95, R8.reuse, R93, -R95 ;  /* 0x0000005d085f7223 */ /* 0x040fe2000001085f */
[----:B------:R-:W-:Y:S01]  /*bb30*/  FFMA.FTZ R8, R8, R90, R94 ;  /* 0x0000005a08087223 */ /* 0x000fe2000001005e */
[--C-:B------:R-:W-:Y:S02]  /*bb40*/  HADD2.F32 R90, -RZ, R10.reuse.H1_H1 ;  /* 0x3000000aff5a7230 */ /* 0x100fe40000004100 */
[----:B------:R-:W-:Y:S02]  /*bb50*/  HADD2.F32 R10, -RZ, R10.H0_H0 ;  /* 0x2000000aff0a7230 */ /* 0x000fe40000004100 */
[----:B------:R-:W-:Y:S01]  /*bb60*/  F2FP.F16.F32.PACK_AB R8, R8, R95 ;  /* 0x0000005f0808723e */ /* 0x000fe200000000ff */
        /* <DEDUP_REMOVED lines=10> */
[----:B------:R-:W-:-:S05]  /*bc10*/  FFMA.FTZ R9, R9, R76, R75 ;  /* 0x0000004c09097223 */ /* 0x000fca000001004b */
[----:B------:R-:W-:-:S05]  /*bc20*/  F2FP.F16.F32.PACK_AB R9, R9, R74 ;  /* 0x0000004a0909723e */ /* 0x000fca00000000ff */
[----:B------:R1:W-:Y:S02]  /*bc30*/  STS.128 [R113], R8 ;  /* 0x0000000871007388 */ /* 0x0003e40000000c00 */
.L_x_1662:
[----:B------:R-:W-:Y:S05]  /*bc40*/  BSYNC B2 ;  /* 0x0000000000027941 */ /* 0x000fea0003800000 */
.L_x_1661:
[----:B------:R-:W-:Y:S04]  /*bc50*/  BSSY B2, `(.L_x_1663) ;  /* 0x000002c000027945 */ /* 0x000fe80003800000 */
[----:B------:R-:W-:Y:S05]  /*bc60*/  @P1 BRA `(.L_x_1664) ;  /* 0x0000000000a81947 */ /* 0x000fea0003800000 */
[----:B-1---5:R-:W1:Y:S01]  /*bc70*/  LDS.128 R8, [R113+0x4000] ;  /* 0x0040000071087984 */ /* 0x022e620000000c00 */
[----:B------:R-:W-:Y:S02]  /*bc80*/  SHF.R.U32.HI R75, RZ, 0x10, R73 ;  /* 0x00000010ff4b7819 */ /* 0x000fe40000011649 */
[----:B------:R-:W-:Y:S02]  /*bc90*/  SHF.R.U32.HI R74, RZ, 0x10, R71 ;  /* 0x00000010ff4a7819 */ /* 0x000fe40000011647 */
[----:B------:R-:W-:Y:S01]  /*bca0*/  SHF.R.U64 R73, R72, 0x10, R73 ;  /* 0x0000001048497819 */ /* 0x000fe20000001249 */
[----:B------:R-:W-:Y:S01]  /*bcb0*/  HADD2.F32 R75, -RZ, R75.H0_H0 ;  /* 0x2000004bff4b7230 */ /* 0x000fe20000004100 */
[----:B------:R-:W-:Y:S01]  /*bcc0*/  SHF.R.U64 R70, R70, 0x10, R71 ;  /* 0x0000001046467819 */ /* 0x000fe20000001247 */
[----:B------:R-:W-:Y:S02]  /*bcd0*/  HADD2.F32 R74, -RZ, R74.H0_H0 ;  /* 0x2000004aff4a7230 */ /* 0x000fe40000004100 */
[----:B------:R-:W-:-:S02]  /*bce0*/  HADD2.F32 R71, -RZ, R110.H0_H0 ;  /* 0x2000006eff477230 */ /* 0x000fc40000004100 */
[----:B0-----:R-:W-:Y:S02]  /*bcf0*/  HADD2.F32 R81, -RZ, R73.H0_H0 ;  /* 0x20000049ff517230 */ /* 0x001fe40000004100 */
[----:B------:R-:W-:Y:S02]  /*bd00*/  HADD2.F32 R70, -RZ, R70.H0_H0 ;  /* 0x20000046ff467230 */ /* 0x000fe40000004100 */
[--C-:B-1----:R-:W-:Y:S02]  /*bd10*/  HADD2.F32 R76, -RZ, R11.reuse.H1_H1 ;  /* 0x3000000bff4c7230 */ /* 0x102fe40000004100 */
[----:B------:R-:W-:Y:S02]  /*bd20*/  HADD2.F32 R11, -RZ, R11.H0_H0 ;  /* 0x2000000bff0b7230 */ /* 0x000fe40000004100 */
[----:B------:R-:W-:Y:S02]  /*bd30*/  HADD2.F32 R73, -RZ, R9.H1_H1 ;  /* 0x30000009ff497230 */ /* 0x000fe40000004100 */
[C---:B------:R-:W-:Y:S01]  /*bd40*/  FMUL.FTZ R77, R76.reuse, R75 ;  /* 0x0000004b4c4d7220 */ /* 0x040fe20000410000 */
[----:B------:R-:W-:-:S03]  /*bd50*/  FMUL.FTZ R76, R76, R74 ;  /* 0x0000004a4c4c7220 */ /* 0x000fc60000410000 */
[C---:B------:R-:W-:Y:S01]  /*bd60*/  FFMA.FTZ R74, R11.reuse, R74, -R77 ;  /* 0x0000004a0b4a7223 */ /* 0x040fe2000001084d */
[----:B------:R-:W-:Y:S01]  /*bd70*/  FFMA.FTZ R11, R11, R75, R76 ;  /* 0x0000004b0b0b7223 */ /* 0x000fe2000001004c */
[----:B------:R-:W-:Y:S02]  /*bd80*/  HADD2.F32 R75, -RZ, R111.H1_H1 ;  /* 0x3000006fff4b7230 */ /* 0x000fe40000004100 */
[----:B------:R-:W-:Y:S02]  /*bd90*/  HADD2.F32 R76, -RZ, R8.H1_H1 ;  /* 0x30000008ff4c7230 */ /* 0x000fe40000004100 */
[----:B------:R-:W-:Y:S01]  /*bda0*/  HADD2.F32 R77, -RZ, R110.H1_H1 ;  /* 0x3000006eff4d7230 */ /* 0x000fe20000004100 */
[----:B------:R-:W-:Y:S01]  /*bdb0*/  F2FP.F16.F32.PACK_AB R11, R11, R74 ;  /* 0x0000004a0b0b723e */ /* 0x000fe200000000ff */
[----:B------:R-:W-:Y:S02]  /*bdc0*/  HADD2.F32 R8, -RZ, R8.H0_H0 ;  /* 0x20000008ff087230 */ /* 0x000fe40000004100 */
[C---:B------:R-:W-:Y:S01]  /*bdd0*/  FMUL.FTZ R72, R76.reuse, R75 ;  /* 0x0000004b4c487220 */ /* 0x040fe20000410000 */
[----:B------:R-:W-:-:S03]  /*bde0*/  FMUL.FTZ R76, R76, R77 ;  /* 0x0000004d4c4c7220 */ /* 0x000fc60000410000 */
[C---:B------:R-:W-:Y:S01]  /*bdf0*/  FFMA.FTZ R72, R8.reuse, R77, -R72 ;  /* 0x0000004d08487223 */ /* 0x040fe20000010848 */
[----:B------:R-:W-:Y:S01]  /*be00*/  FFMA.FTZ R8, R8, R75, R76 ;  /* 0x0000004b08087223 */ /* 0x000fe2000001004c */
[----:B------:R-:W-:Y:S02]  /*be10*/  HADD2.F32 R75, -RZ, R111.H0_H0 ;  /* 0x2000006fff4b7230 */ /* 0x000fe40000004100 */
[--C-:B------:R-:W-:Y:S02]  /*be20*/  HADD2.F32 R76, -RZ, R10.reuse.H1_H1 ;  /* 0x3000000aff4c7230 */ /* 0x100fe40000004100 */
[----:B------:R-:W-:Y:S01]  /*be30*/  HADD2.F32 R10, -RZ, R10.H0_H0 ;  /* 0x2000000aff0a7230 */ /* 0x000fe20000004100 */
[----:B------:R-:W-:Y:S02]  /*be40*/  F2FP.F16.F32.PACK_AB R8, R8, R72 ;  /* 0x000000480808723e */ /* 0x000fe400000000ff */
[C---:B------:R-:W-:Y:S01]  /*be50*/  FMUL.FTZ R77, R76.reuse, R75 ;  /* 0x0000004b4c4d7220 */ /* 0x040fe20000410000 */
[----:B------:R-:W-:-:S03]  /*be60*/  FMUL.FTZ R76, R76, R71 ;  /* 0x000000474c4c7220 */ /* 0x000fc60000410000 */
[C---:B------:R-:W-:Y:S01]  /*be70*/  FFMA.FTZ R77, R10.reuse, R71, -R77 ;  /* 0x000000470a4d7223 */ /* 0x040fe2000001084d */
[----:B------:R-:W-:Y:S02]  /*be80*/  HADD2.F32 R71, -RZ, R9.H0_H0 ;  /* 0x20000009ff477230 */ /* 0x000fe40000004100 */
[C---:B------:R-:W-:Y:S01]  /*be90*/  FMUL.FTZ R9, R73.reuse, R81 ;  /* 0x0000005149097220 */ /* 0x040fe20000410000 */
[-C--:B------:R-:W-:Y:S01]  /*bea0*/  FMUL.FTZ R73, R73, R70.reuse ;  /* 0x0000004649497220 */ /* 0x080fe20000410000 */
[----:B------:R-:W-:Y:S02]  /*beb0*/  FFMA.FTZ R10, R10, R75, R76 ;  /* 0x0000004b0a0a7223 */ /* 0x000fe4000001004c */
[C---:B------:R-:W-:Y:S01]  /*bec0*/  FFMA.FTZ R9, R71.reuse, R70, -R9 ;  /* 0x0000004647097223 */ /* 0x040fe20000010809 */
[----:B------:R-:W-:Y:S02]  /*bed0*/  FFMA.FTZ R73, R71, R81, R73 ;  /* 0x0000005147497223 */ /* 0x000fe40000010049 */
[----:B------:R-:W-:-:S03]  /*bee0*/  F2FP.F16.F32.PACK_AB R10, R10, R77 ;  /* 0x0000004d0a0a723e */ /* 0x000fc600000000ff */
[----:B------:R-:W-:-:S05]  /*bef0*/  F2FP.F16.F32.PACK_AB R9, R73, R9 ;  /* 0x000000094909723e */ /* 0x000fca00000000ff */
[----:B------:R2:W-:Y:S02]  /*bf00*/  STS.128 [R113+0x4000], R8 ;  /* 0x0040000871007388 */ /* 0x0005e40000000c00 */
.L_x_1664:
[----:B------:R-:W-:Y:S05]  /*bf10*/  BSYNC B2 ;  /* 0x0000000000027941 */ /* 0x000fea0003800000 */
.L_x_1663:
[----:B------:R-:W-:Y:S04]  /*bf20*/  BSSY B2, `(.L_x_1665) ;  /* 0x000002c000027945 */ /* 0x000fe80003800000 */
[----:B------:R-:W-:Y:S05]  /*bf30*/  @P2 BRA `(.L_x_1666) ;  /* 0x0000000000a82947 */ /* 0x000fea0003800000 */
[----:B-12--5:R-:W1:Y:S01]  /*bf40*/  LDS.128 R8, [R113+0x8000] ;  /* 0x0080000071087984 */ /* 0x026e620000000c00 */
[----:B------:R-:W-:Y:S02]  /*bf50*/  SHF.R.U32.HI R74, RZ, 0x10, R69 ;  /* 0x00000010ff4a7819 */ /* 0x000fe40000011645 */
[--C-:B------:R-:W-:Y:S02]  /*bf60*/  SHF.R.U32.HI R72, RZ, 0x10, R67.reuse ;  /* 0x00000010ff487819 */ /* 0x100fe40000011643 */
[----:B------:R-:W-:Y:S01]  /*bf70*/  SHF.R.U64 R66, R66, 0x10, R67 ;  /* 0x0000001042427819 */ /* 0x000fe20000001243 */
[----:B------:R-:W-:Y:S01]  /*bf80*/  HADD2.F32 R74, -RZ, R74.H0_H0 ;  /* 0x2000004aff4a7230 */ /* 0x000fe20000004100 */
[----:B------:R-:W-:Y:S01]  /*bf90*/  SHF.R.U64 R67, R68, 0x10, R69 ;  /* 0x0000001044437819 */ /* 0x000fe20000001245 */
[----:B------:R-:W-:Y:S02]  /*bfa0*/  HADD2.F32 R72, -RZ, R72.H0_H0 ;  /* 0x20000048ff487230 */ /* 0x000fe40000004100 */
[----:B------:R-:W-:-:S02]  /*bfb0*/  HADD2.F32 R68, -RZ, R109.H0_H0 ;  /* 0x2000006dff447230 */ /* 0x000fc40000004100 */
[----:B------:R-:W-:Y:S02]  /*bfc0*/  HADD2.F32 R69, -RZ, R109.H1_H1 ;  /* 0x3000006dff457230 */ /* 0x000fe40000004100 */
[----:B------:R-:W-:Y:S02]  /*bfd0*/  HADD2.F32 R67, -RZ, R67.H0_H0 ;  /* 0x20000043ff437230 */ /* 0x000fe40000004100 */
[----:B------:R-:W-:Y:S02]  /*bfe0*/  HADD2.F32 R66, -RZ, R66.H0_H0 ;  /* 0x20000042ff427230 */ /* 0x000fe40000004100 */
[--C-:B-1----:R-:W-:Y:S02]  /*bff0*/  HADD2.F32 R71, -RZ, R11.reuse.H1_H1 ;  /* 0x3000000bff477230 */ /* 0x102fe40000004100 */
[----:B------:R-:W-:Y:S02]  /*c000*/  HADD2.F32 R70, -RZ, R11.H0_H0 ;  /* 0x2000000bff467230 */ /* 0x000fe40000004100 */
[----:B------:R-:W-:-:S02]  /*c010*/  HADD2.F32 R11, -RZ, R8.H0_H0 ;  /* 0x20000008ff0b7230 */ /* 0x000fc40000004100 */
[C---:B------:R-:W-:Y:S01]  /*c020*/  FMUL.FTZ R76, R71.reuse, R74 ;  /* 0x0000004a474c7220 */ /* 0x040fe20000410000 */
[----:B------:R-:W-:Y:S02]  /*c030*/  HADD2.F32 R8, -RZ, R8.H1_H1 ;  /* 0x30000008ff087230 */ /* 0x000fe40000004100 */
[-C--:B------:R-:W-:Y:S01]  /*c040*/  FMUL.FTZ R71, R71, R72.reuse ;  /* 0x0000004847477220 */ /* 0x080fe20000410000 */
[--C-:B------:R-:W-:Y:S02]  /*c050*/  HADD2.F32 R73, -RZ, R10.reuse.H0_H0 ;  /* 0x2000000aff497230 */ /* 0x100fe40000004100 */
[----:B------:R-:W-:Y:S01]  /*c060*/  FFMA.FTZ R76, R70, R72, -R76 ;  /* 0x00000048464c7223 */ /* 0x000fe2000001084c */
[----:B------:R-:W-:Y:S02]  /*c070*/  HADD2.F32 R10, -RZ, R10.H1_H1 ;  /* 0x3000000aff0a7230 */ /* 0x000fe40000004100 */
[----:B------:R-:W-:Y:S01]  /*c080*/  FMUL.FTZ R77, R8, R68 ;  /* 0x00000044084d7220 */ /* 0x000fe20000410000 */
[----:B------:R-:W-:Y:S01]  /*c090*/  FFMA.FTZ R71, R70, R74, R71 ;  /* 0x0000004a46477223 */ /* 0x000fe20000010047 */
[----:B------:R-:W-:Y:S01]  /*c0a0*/  FMUL.FTZ R70, R8, R69 ;  /* 0x0000004508467220 */ /* 0x000fe20000410000 */
[----:B------:R-:W-:-:S02]  /*c0b0*/  HADD2.F32 R75, -RZ, R9.H0_H0 ;  /* 0x20000009ff4b7230 */ /* 0x000fc40000004100 */
[C---:B------:R-:W-:Y:S01]  /*c0c0*/  FFMA.FTZ R8, R11.reuse, R69, -R77 ;  /* 0x000000450b087223 */ /* 0x040fe2000001084d */
[--C-:B------:R-:W-:Y:S02]  /*c0d0*/  HADD2.F32 R69, -RZ, R108.reuse.H1_H1 ;  /* 0x3000006cff457230 */ /* 0x100fe40000004100 */
[----:B------:R-:W-:Y:S01]  /*c0e0*/  FFMA.FTZ R70, R11, R68, R70 ;  /* 0x000000440b467223 */ /* 0x000fe20000010046 */
[----:B------:R-:W-:Y:S02]  /*c0f0*/  HADD2.F32 R72, -RZ, R108.H0_H0 ;  /* 0x2000006cff487230 */ /* 0x000fe40000004100 */
[----:B------:R-:W-:Y:S02]  /*c100*/  HADD2.F32 R9, -RZ, R9.H1_H1 ;  /* 0x30000009ff097230 */ /* 0x000fe40000004100 */
[----:B------:R-:W-:Y:S01]  /*c110*/  FMUL.FTZ R11, R10, R69 ;  /* 0x000000450a0b7220 */ /* 0x000fe20000410000 */
[----:B------:R-:W-:Y:S01]  /*c120*/  F2FP.F16.F32.PACK_AB R8, R70, R8 ;  /* 0x000000084608723e */ /* 0x000fe200000000ff */
[----:B------:R-:W-:Y:S01]  /*c130*/  FMUL.FTZ R68, R10, R72 ;  /* 0x000000480a447220 */ /* 0x000fe20000410000 */
[C---:B------:R-:W-:Y:S01]  /*c140*/  FMUL.FTZ R10, R9.reuse, R67 ;  /* 0x00000043090a7220 */ /* 0x040fe20000410000 */
[----:B------:R-:W-:Y:S01]  /*c150*/  FMUL.FTZ R9, R9, R66 ;  /* 0x0000004209097220 */ /* 0x000fe20000410000 */
[C---:B------:R-:W-:Y:S01]  /*c160*/  FFMA.FTZ R72, R73.reuse, R72, -R11 ;  /* 0x0000004849487223 */ /* 0x040fe2000001080b */
[----:B------:R-:W-:Y:S01]  /*c170*/  FFMA.FTZ R68, R73, R69, R68 ;  /* 0x0000004549447223 */ /* 0x000fe20000010044 */
[C---:B------:R-:W-:Y:S01]  /*c180*/  FFMA.FTZ R66, R75.reuse, R66, -R10 ;  /* 0x000000424b427223 */ /* 0x040fe2000001080a */
[----:B------:R-:W-:Y:S01]  /*c190*/  FFMA.FTZ R9, R75, R67, R9 ;  /* 0x000000434b097223 */ /* 0x000fe20000010009 */
[----:B------:R-:W-:-:S02]  /*c1a0*/  F2FP.F16.F32.PACK_AB R11, R71, R76 ;  /* 0x0000004c470b723e */ /* 0x000fc400000000ff */
[----:B------:R-:W-:Y:S02]  /*c1b0*/  F2FP.F16.F32.PACK_AB R10, R68, R72 ;  /* 0x00000048440a723e */ /* 0x000fe400000000ff */
[----:B------:R-:W-:-:S05]  /*c1c0*/  F2FP.F16.F32.PACK_AB R9, R9, R66 ;  /* 0x000000420909723e */ /* 0x000fca00000000ff */
[----:B------:R3:W-:Y:S02]  /*c1d0*/  STS.128 [R113+0x8000], R8 ;  /* 0x0080000871007388 */ /* 0x0007e40000000c00 */
.L_x_1666:
[----:B------:R-:W-:Y:S05]  /*c1e0*/  BSYNC B2 ;  /* 0x0000000000027941 */ /* 0x000fea0003800000 */
.L_x_1665:
[----:B------:R-:W-:Y:S05]  /*c1f0*/  @P3 BRA `(.L_x_1660) ;  /* 0x0000000000a83947 */ /* 0x000fea0003800000 */
[----:B-123-5:R-:W1:Y:S01]  /*c200*/  LDS.128 R8, [R113+0xc000] ;  /* 0x00c0000071087984 */ /* 0x02ee620000000c00 */
[--C-:B------:R-:W-:Y:S02]  /*c210*/  SHF.R.U64 R62, R62, 0x10, R63.reuse ;  /* 0x000000103e3e7819 */ /* 0x100fe4000000123f */
[----:B------:R-:W-:Y:S02]  /*c220*/  SHF.R.U32.HI R68, RZ, 0x10, R63 ;  /* 0x00000010ff447819 */ /* 0x000fe4000001163f */
[--C-:B------:R-:W-:Y:S01]  /*c230*/  SHF.R.U64 R63, R64, 0x10, R65.reuse ;  /* 0x00000010403f7819 */ /* 0x100fe20000001241 */
[--C-:B------:R-:W-:Y:S01]  /*c240*/  HADD2.F32 R64, -RZ, R107.reuse.H0_H0 ;  /* 0x2000006bff407230 */ /* 0x100fe20000004100 */
[----:B------:R-:W-:Y:S01]  /*c250*/  SHF.R.U32.HI R70, RZ, 0x10, R65 ;  /* 0x00000010ff467819 */ /* 0x000fe20000011641 */
[----:B------:R-:W-:Y:S02]  /*c260*/  HADD2.F32 R65, -RZ, R107.H1_H1 ;  /* 0x3000006bff417230 */ /* 0x000fe40000004100 */
[----:B------:R-:W-:-:S02]  /*c270*/  HADD2.F32 R63, -RZ, R63.H0_H0 ;  /* 0x2000003fff3f7230 */ /* 0x000fc40000004100 */
[----:B------:R-:W-:Y:S02]  /*c280*/  HADD2.F32 R70, -RZ, R70.H0_H0 ;  /* 0x20000046ff467230 */ /* 0x000fe40000004100 */
[----:B------:R-:W-:Y:S02]  /*c290*/  HADD2.F32 R68, -RZ, R68.H0_H0 ;  /* 0x20000044ff447230 */ /* 0x000fe40000004100 */
[----:B------:R-:W-:Y:S02]  /*c2a0*/  HADD2.F32 R62, -RZ, R62.H0_H0 ;  /* 0x2000003eff3e7230 */ /* 0x000fe40000004100 */
[--C-:B-1----:R-:W-:Y:S02]  /*c2b0*/  HADD2.F32 R66, -RZ, R11.reuse.H0_H0 ;  /* 0x2000000bff427230 */ /* 0x102fe40000004100 */
[----:B------:R-:W-:Y:S02]  /*c2c0*/  HADD2.F32 R67, -RZ, R11.H1_H1 ;  /* 0x3000000bff437230 */ /* 0x000fe40000004100 */
[----:B------:R-:W-:-:S02]  /*c2d0*/  HADD2.F32 R11, -RZ, R8.H0_H0 ;  /* 0x20000008ff0b7230 */ /* 0x000fc40000004100 */
[----:B------:R-:W-:Y:S02]  /*c2e0*/  HADD2.F32 R8, -RZ, R8.H1_H1 ;  /* 0x30000008ff087230 */ /* 0x000fe40000004100 */
[C---:B------:R-:W-:Y:S01]  /*c2f0*/  FMUL.FTZ R72, R67.reuse, R70 ;  /* 0x0000004643487220 */ /* 0x040fe20000410000 */
[--C-:B------:R-:W-:Y:S02]  /*c300*/  HADD2.F32 R69, -RZ, R10.reuse.H0_H0 ;  /* 0x2000000aff457230 */ /* 0x100fe40000004100 */
[----:B------:R-:W-:Y:S01]  /*c310*/  FMUL.FTZ R67, R67, R68 ;  /* 0x0000004443437220 */ /* 0x000fe20000410000 */
[----:B------:R-:W-:Y:S02]  /*c320*/  HADD2.F32 R10, -RZ, R10.H1_H1 ;  /* 0x3000000aff0a7230 */ /* 0x000fe40000004100 */
[C---:B------:R-:W-:Y:S01]  /*c330*/  FMUL.FTZ R73, R8.reuse, R64 ;  /* 0x0000004008497220 */ /* 0x040fe20000410000 */
[----:B------:R-:W-:Y:S01]  /*c340*/  FMUL.FTZ R8, R8, R65 ;  /* 0x0000004108087220 */ /* 0x000fe20000410000 */
[----:B------:R-:W-:-:S02]  /*c350*/  HADD2.F32 R71, -RZ, R9.H0_H0 ;  /* 0x20000009ff477230 */ /* 0x000fc40000004100 */
[C---:B------:R-:W-:Y:S01]  /*c360*/  FFMA.FTZ R72, R66.reuse, R68, -R72 ;  /* 0x0000004442487223 */ /* 0x040fe20000010848 */
[C---:B------:R-:W-:Y:S01]  /*c370*/  FFMA.FTZ R73, R11.reuse, R65, -R73 ;  /* 0x000000410b497223 */ /* 0x040fe20000010849 */
[--C-:B------:R-:W-:Y:S02]  /*c380*/  HADD2.F32 R65, -RZ, R98.reuse.H1_H1 ;  /* 0x30000062ff417230 */ /* 0x100fe40000004100 */
[----:B------:R-:W-:Y:S01]  /*c390*/  FFMA.FTZ R8, R11, R64, R8 ;  /* 0x000000400b087223 */ /* 0x000fe20000010008 */
[----:B------:R-:W-:Y:S02]  /*c3a0*/  HADD2.F32 R98, -RZ, R98.H0_H0 ;  /* 0x20000062ff627230 */ /* 0x000fe40000004100 */
[----:B------:R-:W-:Y:S01]  /*c3b0*/  FFMA.FTZ R67, R66, R70, R67 ;  /* 0x0000004642437223 */ /* 0x000fe20000010043 */
        /* <DEDUP_REMOVED lines=14> */
.L_x_1660:
[----:B------:R-:W-:Y:S05]  /*c4a0*/  BSYNC B1 ;  /* 0x0000000000017941 */ /* 0x000fea0003800000 */
.L_x_1659:
[----:B-1234-:R-:W-:Y:S01]  /*c4b0*/  VIADD R8, R23, 0x20 ;  /* 0x0000002017087836 */ /* 0x01efe20000000000 */
[----:B------:R-:W-:Y:S04]  /*c4c0*/  BSSY B1, `(.L_x_1667) ;  /* 0x00000bb000017945 */ /* 0x000fe80003800000 */
[----:B------:R-:W-:-:S13]  /*c4d0*/  ISETP.GE.AND P0, PT, R8, R0, PT ;  /* 0x000000000800720c */ /* 0x000fda0003f06270 */
        /* <DEDUP_REMOVED lines=9> */
[----:B-----5:R-:W1:Y:S01]  /*c570*/  LDS.128 R8, [R70+0x1000] ;  /* 0x0010000046087984 */ /* 0x020e620000000c00 */
[----:B------:R-:W-:Y:S01]  /*c580*/  SHF.R.U32.HI R67, RZ, 0x10, R61 ;  /* 0x00000010ff437819 */ /* 0x000fe2000001163d */
[--C-:B------:R-:W-:Y:S01]  /*c590*/  HADD2.F32 R62, -RZ, R105.reuse.H0_H0 ;  /* 0x20000069ff3e7230 */ /* 0x100fe20000004100 */
[--C-:B------:R-:W-:Y:S01]  /*c5a0*/  SHF.R.U32.HI R63, RZ, 0x10, R59.reuse ;  /* 0x00000010ff3f7819 */ /* 0x100fe2000001163b */
[----:B------:R-:W-:Y:S01]  /*c5b0*/  HADD2.F32 R105, -RZ, R105.H1_H1 ;  /* 0x30000069ff697230 */ /* 0x000fe20000004100 */
[----:B------:R-:W-:Y:S01]  /*c5c0*/  SHF.R.U64 R58, R58, 0x10, R59 ;  /* 0x000000103a3a7819 */ /* 0x000fe2000000123b */
[----:B------:R-:W-:Y:S01]  /*c5d0*/  HADD2.F32 R67, -RZ, R67.H0_H0 ;  /* 0x20000043ff437230 */ /* 0x000fe20000004100 */
[----:B------:R-:W-:Y:S01]  /*c5e0*/  SHF.R.U64 R59, R60, 0x10, R61 ;  /* 0x000000103c3b7819 */ /* 0x000fe2000000123d */
[----:B------:R-:W-:Y:S02]  /*c5f0*/  HADD2.F32 R63, -RZ, R63.H0_H0 ;  /* 0x2000003fff3f7230 */ /* 0x000fe40000004100 */
[----:B------:R-:W-:-:S02]  /*c600*/  HADD2.F32 R60, -RZ, R106.H0_H0 ;  /* 0x2000006aff3c7230 */ /* 0x000fc40000004100 */
[----:B------:R-:W-:Y:S02]  /*c610*/  HADD2.F32 R58, -RZ, R58.H0_H0 ;  /* 0x2000003aff3a7230 */ /* 0x000fe40000004100 */
[--C-:B-1----:R-:W-:Y:S02]  /*c620*/  HADD2.F32 R66, -RZ, R11.reuse.H1_H1 ;  /* 0x3000000bff427230 */ /* 0x102fe40000004100 */
[--C-:B------:R-:W-:Y:S02]  /*c630*/  HADD2.F32 R65, -RZ, R8.reuse.H1_H1 ;  /* 0x30000008ff417230 */ /* 0x100fe40000004100 */
[----:B------:R-:W-:Y:S02]  /*c640*/  HADD2.F32 R64, -RZ, R11.H0_H0 ;  /* 0x2000000bff407230 */ /* 0x000fe40000004100 */
[C---:B------:R-:W-:Y:S01]  /*c650*/  FMUL.FTZ R69, R66.reuse, R67 ;  /* 0x0000004342457220 */ /* 0x040fe20000410000 */
[----:B------:R-:W-:Y:S01]  /*c660*/  FMUL.FTZ R68, R66, R63 ;  /* 0x0000003f42447220 */ /* 0x000fe20000410000 */
[----:B------:R-:W-:-:S02]  /*c670*/  HADD2.F32 R11, -RZ, R8.H0_H0 ;  /* 0x20000008ff0b7230 */ /* 0x000fc40000004100 */
[C---:B------:R-:W-:Y:S01]  /*c680*/  FMUL.FTZ R66, R65.reuse, R60 ;  /* 0x0000003c41427220 */ /* 0x040fe20000410000 */
[C---:B------:R-:W-:Y:S01]  /*c690*/  FFMA.FTZ R63, R64.reuse, R63, -R69 ;  /* 0x0000003f403f7223 */ /* 0x040fe20000010845 */
[----:B------:R-:W-:Y:S01]  /*c6a0*/  FFMA.FTZ R64, R64, R67, R68 ;  /* 0x0000004340407223 */ /* 0x000fe20000010044 */
[--C-:B------:R-:W-:Y:S02]  /*c6b0*/  HADD2.F32 R8, -RZ, R10.reuse.H0_H0 ;  /* 0x2000000aff087230 */ /* 0x100fe40000004100 */
[-C--:B------:R-:W-:Y:S01]  /*c6c0*/  FMUL.FTZ R68, R65, R62.reuse ;  /* 0x0000003e41447220 */ /* 0x080fe20000410000 */
[----:B------:R-:W-:Y:S02]  /*c6d0*/  HADD2.F32 R10, -RZ, R10.H1_H1 ;  /* 0x3000000aff0a7230 */ /* 0x000fe40000004100 */
[----:B------:R-:W-:Y:S01]  /*c6e0*/  FFMA.FTZ R62, R11, R62, -R66 ;  /* 0x0000003e0b3e7223 */ /* 0x000fe20000010842 */
[----:B------:R-:W-:Y:S02]  /*c6f0*/  HADD2.F32 R61, -RZ, R9.H0_H0 ;  /* 0x20000009ff3d7230 */ /* 0x000fe40000004100 */
[----:B------:R-:W-:-:S02]  /*c700*/  HADD2.F32 R65, -RZ, R106.H1_H1 ;  /* 0x3000006aff417230 */ /* 0x000fc40000004100 */
[----:B------:R-:W-:Y:S02]  /*c710*/  HADD2.F32 R9, -RZ, R9.H1_H1 ;  /* 0x30000009ff097230 */ /* 0x000fe40000004100 */
[----:B------:R-:W-:Y:S02]  /*c720*/  HADD2.F32 R66, -RZ, R59.H0_H0 ;  /* 0x2000003bff427230 */ /* 0x000fe40000004100 */
[----:B------:R-:W-:Y:S01]  /*c730*/  FFMA.FTZ R59, R11, R60, R68 ;  /* 0x0000003c0b3b7223 */ /* 0x000fe20000010044 */
[C---:B------:R-:W-:Y:S01]  /*c740*/  FMUL.FTZ R67, R10.reuse, R65 ;  /* 0x000000410a437220 */ /* 0x040fe20000410000 */
[-C--:B------:R-:W-:Y:S01]  /*c750*/  FMUL.FTZ R60, R10, R105.reuse ;  /* 0x000000690a3c7220 */ /* 0x080fe20000410000 */
[C---:B------:R-:W-:Y:S01]  /*c760*/  FMUL.FTZ R11, R9.reuse, R58 ;  /* 0x0000003a090b7220 */ /* 0x040fe20000410000 */
[-C--:B------:R-:W-:Y:S01]  /*c770*/  FMUL.FTZ R10, R9, R66.reuse ;  /* 0x00000042090a7220 */ /* 0x080fe20000410000 */
[C---:B------:R-:W-:Y:S01]  /*c780*/  FFMA.FTZ R67, R8.reuse, R105, -R67 ;  /* 0x0000006908437223 */ /* 0x040fe20000010843 */
[----:B------:R-:W-:Y:S01]  /*c790*/  FFMA.FTZ R60, R8, R65, R60 ;  /* 0x00000041083c7223 */ /* 0x000fe2000001003c */
[C---:B------:R-:W-:Y:S01]  /*c7a0*/  FFMA.FTZ R66, R61.reuse, R66, R11 ;  /* 0x000000423d427223 */ /* 0x040fe2000001000b */
[----:B------:R-:W-:Y:S01]  /*c7b0*/  FFMA.FTZ R9, R61, R58, -R10 ;  /* 0x0000003a3d097223 */ /* 0x000fe2000001080a */
[----:B------:R-:W-:-:S02]  /*c7c0*/  F2FP.F16.F32.PACK_AB R11, R64, R63 ;  /* 0x0000003f400b723e */ /* 0x000fc400000000ff */
[----:B------:R-:W-:Y:S02]  /*c7d0*/  F2FP.F16.F32.PACK_AB R10, R60, R67 ;  /* 0x000000433c0a723e */ /* 0x000fe400000000ff */
[----:B------:R-:W-:Y:S02]  /*c7e0*/  F2FP.F16.F32.PACK_AB R8, R59, R62 ;  /* 0x0000003e3b08723e */ /* 0x000fe400000000ff */
[----:B------:R-:W-:-:S05]  /*c7f0*/  F2FP.F16.F32.PACK_AB R9, R66, R9 ;  /* 0x000000094209723e */ /* 0x000fca00000000ff */
[----:B------:R1:W-:Y:S02]  /*c800*/  STS.128 [R70+0x1000], R8 ;  /* 0x0010000846007388 */ /* 0x0003e40000000c00 */
.L_x_1670:
[----:B------:R-:W-:Y:S05]  /*c810*/  BSYNC B2 ;  /* 0x0000000000027941 */ /* 0x000fea0003800000 */
.L_x_1669:
[----:B------:R-:W-:Y:S04]  /*c820*/  BSSY B2, `(.L_x_1671) ;  /* 0x000002c000027945 */ /* 0x000fe80003800000 */
[----:B------:R-:W-:Y:S05]  /*c830*/  @P1 BRA `(.L_x_1672) ;  /* 0x0000000000a81947 */ /* 0x000fea0003800000 */
[----:B-1---5:R-:W1:Y:S01]  /*c840*/  LDS.128 R8, [R70+0x5000] ;  /* 0x0050000046087984 */ /* 0x022e620000000c00 */
        /* <DEDUP_REMOVED lines=10> */
[----:B------:R-:W-:Y:S02]  /*c8f0*/  HADD2.F32 R56, -RZ, R56.H0_H0 ;  /* 0x20000038ff387230 */ /* 0x000fe40000004100 */
[--C-:B-1----:R-:W-:Y:S02]  /*c900*/  HADD2.F32 R59, -RZ, R11.reuse.H1_H1 ;  /* 0x3000000bff3b7230 */ /* 0x102fe40000004100 */
[----:B------:R-:W-:Y:S02]  /*c910*/  HADD2.F32 R61, -RZ, R11.H0_H0 ;  /* 0x2000000bff3d7230 */ /* 0x000fe40000004100 */
[--C-:B------:R-:W-:Y:S02]  /*c920*/  HADD2.F32 R11, -RZ, R10.reuse.H0_H0 ;  /* 0x2000000aff0b7230 */ /* 0x100fe40000004100 */
[----:B------:R-:W-:Y:S01]  /*c930*/  FMUL.FTZ R67, R59, R62 ;  /* 0x0000003e3b437220 */ /* 0x000fe20000410000 */
[----:B------:R-:W-:-:S02]  /*c940*/  HADD2.F32 R57, -RZ, R10.H1_H1 ;  /* 0x3000000aff397230 */ /* 0x000fc40000004100 */
[----:B------:R-:W-:Y:S01]  /*c950*/  FMUL.FTZ R10, R59, R64 ;  /* 0x000000403b0a7220 */ /* 0x000fe20000410000 */
[--C-:B------:R-:W-:Y:S02]  /*c960*/  HADD2.F32 R60, -RZ, R8.reuse.H1_H1 ;  /* 0x30000008ff3c7230 */ /* 0x100fe40000004100 */
[----:B------:R-:W-:Y:S02]  /*c970*/  HADD2.F32 R58, -RZ, R8.H0_H0 ;  /* 0x20000008ff3a7230 */ /* 0x000fe40000004100 */
[--C-:B------:R-:W-:Y:S02]  /*c980*/  HADD2.F32 R8, -RZ, R9.reuse.H0_H0 ;  /* 0x20000009ff087230 */ /* 0x100fe40000004100 */
[C---:B------:R-:W-:Y:S01]  /*c990*/  FMUL.FTZ R65, R60.reuse, R55 ;  /* 0x000000373c417220 */ /* 0x040fe20000410000 */
[----:B------:R-:W-:Y:S02]  /*c9a0*/  HADD2.F32 R59, -RZ, R9.H1_H1 ;  /* 0x30000009ff3b7230 */ /* 0x000fe40000004100 */
[C---:B------:R-:W-:Y:S01]  /*c9b0*/  FFMA.FTZ R9, R61.reuse, R62, -R10 ;  /* 0x0000003e3d097223 */ /* 0x040fe2000001080a */
[----:B------:R-:W-:Y:S01]  /*c9c0*/  FFMA.FTZ R10, R61, R64, R67 ;  /* 0x000000403d0a7223 */ /* 0x000fe20000010043 */
[----:B------:R-:W-:Y:S01]  /*c9d0*/  FMUL.FTZ R61, R60, R63 ;  /* 0x0000003f3c3d7220 */ /* 0x000fe20000410000 */
[----:B------:R-:W-:-:S02]  /*c9e0*/  HADD2.F32 R60, -RZ, R103.H1_H1 ;  /* 0x30000067ff3c7230 */ /* 0x000fc40000004100 */
[C---:B------:R-:W-:Y:S01]  /*c9f0*/  FFMA.FTZ R65, R58.reuse, R63, -R65 ;  /* 0x0000003f3a417223 */ /* 0x040fe20000010841 */
[----:B------:R-:W-:Y:S01]  /*ca00*/  FFMA.FTZ R58, R58, R55, R61 ;  /* 0x000000373a3a7223 */ /* 0x000fe2000001003d */
[----:B------:R-:W-:Y:S01]  /*ca10*/  FMUL.FTZ R55, R59, R54 ;  /* 0x000000363b377220 */ /* 0x000fe20000410000 */
[C---:B------:R-:W-:Y:S01]  /*ca20*/  FMUL.FTZ R62, R57.reuse, R60 ;  /* 0x0000003c393e7220 */ /* 0x040fe20000410000 */
[----:B------:R-:W-:Y:S01]  /*ca30*/  FMUL.FTZ R57, R57, R104 ;  /* 0x0000006839397220 */ /* 0x000fe20000410000 */
[-C--:B------:R-:W-:Y:S01]  /*ca40*/  FMUL.FTZ R59, R59, R56.reuse ;  /* 0x000000383b3b7220 */ /* 0x080fe20000410000 */
[C---:B------:R-:W-:Y:S01]  /*ca50*/  FFMA.FTZ R55, R8.reuse, R56, -R55 ;  /* 0x0000003808377223 */ /* 0x040fe20000010837 */
[C---:B------:R-:W-:Y:S01]  /*ca60*/  FFMA.FTZ R62, R11.reuse, R104, -R62 ;  /* 0x000000680b3e7223 */ /* 0x040fe2000001083e */
[----:B------:R-:W-:Y:S01]  /*ca70*/  FFMA.FTZ R57, R11, R60, R57 ;  /* 0x0000003c0b397223 */ /* 0x000fe20000010039 */
[----:B------:R-:W-:Y:S01]  /*ca80*/  FFMA.FTZ R54, R8, R54, R59 ;  /* 0x0000003608367223 */ /* 0x000fe2000001003b */
[----:B------:R-:W-:-:S02]  /*ca90*/  F2FP.F16.F32.PACK_AB R11, R10, R9 ;  /* 0x000000090a0b723e */ /* 0x000fc400000000ff */
[----:B------:R-:W-:Y:S02]  /*caa0*/  F2FP.F16.F32.PACK_AB R8, R58, R65 ;  /* 0x000000413a08723e */ /* 0x000fe400000000ff */
[----:B------:R-:W-:Y:S02]  /*cab0*/  F2FP.F16.F32.PACK_AB R10, R57, R62 ;  /* 0x0000003e390a723e */ /* 0x000fe400000000ff */
[----:B------:R-:W-:-:S05]  /*cac0*/  F2FP.F16.F32.PACK_AB R9, R54, R55 ;  /* 0x000000373609723e */ /* 0x000fca00000000ff */
[----:B------:R2:W-:Y:S02]  /*cad0*/  STS.128 [R70+0x5000], R8 ;  /* 0x0050000846007388 */ /* 0x0005e40000000c00 */
.L_x_1672:
[----:B------:R-:W-:Y:S05]  /*cae0*/  BSYNC B2 ;  /* 0x0000000000027941 */ /* 0x000fea0003800000 */
.L_x_1671:
[----:B------:R-:W-:Y:S04]  /*caf0*/  BSSY B2, `(.L_x_1673) ;  /* 0x000002c000027945 */ /* 0x000fe80003800000 */
[----:B------:R-:W-:Y:S05]  /*cb00*/  @P2 BRA `(.L_x_1674) ;  /* 0x0000000000a82947 */ /* 0x000fea0003800000 */
[----:B-12--5:R-:W1:Y:S01]  /*cb10*/  LDS.128 R8, [R70+0x9000] ;  /* 0x0090000046087984 */ /* 0x026e620000000c00 */
[----:B------:R-:W-:Y:S01]  /*cb20*/  SHF.R.U32.HI R58, RZ, 0x10, R51 ;  /* 0x00000010ff3a7819 */ /* 0x000fe20000011633 */
[----:B------:R-:W-:Y:S01]  /*cb30*/  HADD2.F32 R55, -RZ, R97.H0_H0 ;  /* 0x20000061ff377230 */ /* 0x000fe20000004100 */
[--C-:B------:R-:W-:Y:S01]  /*cb40*/  SHF.R.U32.HI R56, RZ, 0x10, R53.reuse ;  /* 0x00000010ff387819 */ /* 0x100fe20000011635 */
[----:B------:R-:W-:Y:S01]  /*cb50*/  HADD2.F32 R57, -RZ, R96.H0_H0 ;  /* 0x20000060ff397230 */ /* 0x000fe20000004100 */
[----:B------:R-:W-:Y:S01]  /*cb60*/  SHF.R.U64 R52, R52, 0x10, R53 ;  /* 0x0000001034347819 */ /* 0x000fe20000001235 */
[----:B------:R-:W-:Y:S01]  /*cb70*/  HADD2.F32 R58, -RZ, R58.H0_H0 ;  /* 0x2000003aff3a7230 */ /* 0x000fe20000004100 */
[----:B------:R-:W-:Y:S01]  /*cb80*/  SHF.R.U64 R61, R50, 0x10, R51 ;  /* 0x00000010323d7819 */ /* 0x000fe20000001233 */
[----:B------:R-:W-:Y:S02]  /*cb90*/  HADD2.F32 R56, -RZ, R56.H0_H0 ;  /* 0x20000038ff387230 */ /* 0x000fe40000004100 */
[----:B------:R-:W-:-:S02]  /*cba0*/  HADD2.F32 R96, -RZ, R96.H1_H1 ;  /* 0x30000060ff607230 */ /* 0x000fc40000004100 */
[----:B------:R-:W-:Y:S02]  /*cbb0*/  HADD2.F32 R97, -RZ, R97.H1_H1 ;  /* 0x30000061ff617230 */ /* 0x000fe40000004100 */
[----:B------:R-:W-:Y:S02]  /*cbc0*/  HADD2.F32 R52, -RZ, R52.H0_H0 ;  /* 0x20000034ff347230 */ /* 0x000fe40000004100 */
[--C-:B-1----:R-:W-:Y:S02]  /*cbd0*/  HADD2.F32 R54, -RZ, R11.reuse.H1_H1 ;  /* 0x3000000bff367230 */ /* 0x102fe40000004100 */
[----:B------:R-:W-:Y:S02]  /*cbe0*/  HADD2.F32 R53, -RZ, R11.H0_H0 ;  /* 0x2000000bff357230 */ /* 0x000fe40000004100 */
[--C-:B------:R-:W-:Y:S02]  /*cbf0*/  HADD2.F32 R11, -RZ, R8.reuse.H0_H0 ;  /* 0x20000008ff0b7230 */ /* 0x100fe40000004100 */
[----:B------:R-:W-:Y:S01]  /*cc00*/  FMUL.FTZ R60, R54, R58 ;  /* 0x0000003a363c7220 */ /* 0x000fe20000410000 */
[----:B------:R-:W-:-:S02]  /*cc10*/  HADD2.F32 R8, -RZ, R8.H1_H1 ;  /* 0x30000008ff087230 */ /* 0x000fc40000004100 */
[-C--:B------:R-:W-:Y:S01]  /*cc20*/  FMUL.FTZ R59, R54, R56.reuse ;  /* 0x00000038363b7220 */ /* 0x080fe20000410000 */
[--C-:B------:R-:W-:Y:S02]  /*cc30*/  HADD2.F32 R50, -RZ, R10.reuse.H0_H0 ;  /* 0x2000000aff327230 */ /* 0x100fe40000004100 */
[----:B------:R-:W-:Y:S01]  /*cc40*/  FFMA.FTZ R60, R53, R56, -R60 ;  /* 0x00000038353c7223 */ /* 0x000fe2000001083c */
[----:B------:R-:W-:Y:S02]  /*cc50*/  HADD2.F32 R51, -RZ, R10.H1_H1 ;  /* 0x3000000aff337230 */ /* 0x000fe40000004100 */
[C---:B------:R-:W-:Y:S01]  /*cc60*/  FMUL.FTZ R54, R8.reuse, R57 ;  /* 0x0000003908367220 */ /* 0x040fe20000410000 */
[--C-:B------:R-:W-:Y:S02]  /*cc70*/  HADD2.F32 R10, -RZ, R9.reuse.H0_H0 ;  /* 0x20000009ff0a7230 */ /* 0x100fe40000004100 */
[----:B------:R-:W-:Y:S01]  /*cc80*/  FMUL.FTZ R56, R8, R55 ;  /* 0x0000003708387220 */ /* 0x000fe20000410000 */
[----:B------:R-:W-:-:S02]  /*cc90*/  HADD2.F32 R9, -RZ, R9.H1_H1 ;  /* 0x30000009ff097230 */ /* 0x000fc40000004100 */
[----:B------:R-:W-:Y:S01]  /*cca0*/  FFMA.FTZ R59, R53, R58, R59 ;  /* 0x0000003a353b7223 */ /* 0x000fe2000001003b */
[----:B------:R-:W-:Y:S02]  /*ccb0*/  HADD2.F32 R8, -RZ, R61.H0_H0 ;  /* 0x2000003dff087230 */ /* 0x000fe40000004100 */
[C---:B------:R-:W-:Y:S01]  /*ccc0*/  FFMA.FTZ R54, R11.reuse, R55, -R54 ;  /* 0x000000370b367223 */ /* 0x040fe20000010836 */
[----:B------:R-:W-:Y:S01]  /*ccd0*/  FFMA.FTZ R57, R11, R57, R56 ;  /* 0x000000390b397223 */ /* 0x000fe20000010038 */
[C---:B------:R-:W-:Y:S01]  /*cce0*/  FMUL.FTZ R53, R51.reuse, R96 ;  /* 0x0000006033357220 */ /* 0x040fe20000410000 */
[-C--:B------:R-:W-:Y:S01]  /*ccf0*/  FMUL.FTZ R55, R51, R97.reuse ;  /* 0x0000006133377220 */ /* 0x080fe20000410000 */
        /* <DEDUP_REMOVED lines=8> */
[----:B------:R-:W-:Y:S02]  /*cd80*/  F2FP.F16.F32.PACK_AB R8, R57, R54 ;  /* 0x000000363908723e */ /* 0x000fe400000000ff */
[----:B------:R-:W-:-:S05]  /*cd90*/  F2FP.F16.F32.PACK_AB R9, R50, R9 ;  /* 0x000000093209723e */ /* 0x000fca00000000ff */
[----:B------:R3:W-:Y:S02]  /*cda0*/  STS.128 [R70+0x9000], R8 ;  /* 0x0090000846007388 */ /* 0x0007e40000000c00 */
.L_x_1674:
[----:B------:R-:W-:Y:S05]  /*cdb0*/  BSYNC B2 ;  /* 0x0000000000027941 */ /* 0x000fea0003800000 */
.L_x_1673:
[----:B------:R-:W-:Y:S05]  /*cdc0*/  @P3 BRA `(.L_x_1668) ;  /* 0x0000000000a83947 */ /* 0x000fea0003800000 */
[----:B-123-5:R-:W1:Y:S01]  /*cdd0*/  LDS.128 R8, [R70+0xd000] ;  /* 0x00d0000046087984 */ /* 0x02ee620000000c00 */
[----:B------:R-:W-:Y:S01]  /*cde0*/  SHF.R.U32.HI R51, RZ, 0x10, R49 ;  /* 0x00000010ff337819 */ /* 0x000fe20000011631 */
[----:B------:R-:W-:Y:S01]  /*cdf0*/  HADD2.F32 R50, -RZ, R87.H0_H0 ;  /* 0x20000057ff327230 */ /* 0x000fe20000004100 */
[----:B------:R-:W-:Y:S01]  /*ce00*/  SHF.R.U32.HI R53, RZ, 0x10, R47 ;  /* 0x00000010ff357819 */ /* 0x000fe2000001162f */
[--C-:B------:R-:W-:Y:S01]  /*ce10*/  HADD2.F32 R52, -RZ, R86.reuse.H1_H1 ;  /* 0x30000056ff347230 */ /* 0x100fe20000004100 */
[----:B------:R-:W-:Y:S01]  /*ce20*/  SHF.R.U64 R59, R48, 0x10, R49 ;  /* 0x00000010303b7819 */ /* 0x000fe20000001231 */
[----:B------:R-:W-:Y:S01]  /*ce30*/  HADD2.F32 R51, -RZ, R51.H0_H0 ;  /* 0x20000033ff337230 */ /* 0x000fe20000004100 */
[----:B------:R-:W-:Y:S01]  /*ce40*/  SHF.R.U64 R57, R46, 0x10, R47 ;  /* 0x000000102e397819 */ /* 0x000fe2000000122f */
[----:B------:R-:W-:Y:S02]  /*ce50*/  HADD2.F32 R53, -RZ, R53.H0_H0 ;  /* 0x20000035ff357230 */ /* 0x000fe40000004100 */
[----:B------:R-:W-:-:S02]  /*ce60*/  HADD2.F32 R86, -RZ, R86.H0_H0 ;  /* 0x20000056ff567230 */ /* 0x000fc40000004100 */
[----:B------:R-:W-:Y:S02]  /*ce70*/  HADD2.F32 R87, -RZ, R87.H1_H1 ;  /* 0x30000057ff577230 */ /* 0x000fe40000004100 */
[--C-:B-1----:R-:W-:Y:S02]  /*ce80*/  HADD2.F32 R49, -RZ, R11.reuse.H1_H1 ;  /* 0x3000000bff317230 */ /* 0x102fe40000004100 */
[----:B------:R-:W-:Y:S02]  /*ce90*/  HADD2.F32 R48, -RZ, R11.H0_H0 ;  /* 0x2000000bff307230 */ /* 0x000fe40000004100 */
[--C-:B------:R-:W-:Y:S02]  /*cea0*/  HADD2.F32 R11, -RZ, R8.reuse.H0_H0 ;  /* 0x20000008ff0b7230 */ /* 0x100fe40000004100 */
[C---:B------:R-:W-:Y:S01]  /*ceb0*/  FMUL.FTZ R56, R49.reuse, R51 ;  /* 0x0000003331387220 */ /* 0x040fe20000410000 */
[----:B------:R-:W-:Y:S02]  /*cec0*/  HADD2.F32 R8, -RZ, R8.H1_H1 ;  /* 0x30000008ff087230 */ /* 0x000fe40000004100 */
[----:B------:R-:W-:Y:S01]  /*ced0*/  FMUL.FTZ R55, R49, R53 ;  /* 0x0000003531377220 */ /* 0x000fe20000410000 */
[----:B------:R-:W-:-:S02]  /*cee0*/  HADD2.F32 R46, -RZ, R10.H0_H0 ;  /* 0x2000000aff2e7230 */ /* 0x000fc40000004100 */
[----:B------:R-:W-:Y:S01]  /*cef0*/  FFMA.FTZ R58, R48, R53, R56 ;  /* 0x00000035303a7223 */ /* 0x000fe20000010038 */
[----:B------:R-:W-:Y:S02]  /*cf00*/  HADD2.F32 R47, -RZ, R10.H1_H1 ;  /* 0x3000000aff2f7230 */ /* 0x000fe40000004100 */
[----:B------:R-:W-:Y:S01]  /*cf10*/  FMUL.FTZ R54, R8, R52 ;  /* 0x0000003408367220 */ /* 0x000fe20000410000 */
[--C-:B------:R-:W-:Y:S02]  /*cf20*/  HADD2.F32 R10, -RZ, R9.reuse.H0_H0 ;  /* 0x20000009ff0a7230 */ /* 0x100fe40000004100 */
[----:B------:R-:W-:Y:S01]  /*cf30*/  FFMA.FTZ R55, R48, R51, -R55 ;  /* 0x0000003330377223 */ /* 0x000fe20000010837 */
[-C--:B------:R-:W-:Y:S01]  /*cf40*/  FMUL.FTZ R56, R8, R50.reuse ;  /* 0x0000003208387220 */ /* 0x080fe20000410000 */
[----:B------:R-:W-:Y:S02]  /*cf50*/  HADD2.F32 R9, -RZ, R9.H1_H1 ;  /* 0x30000009ff097230 */ /* 0x000fe40000004100 */
[----:B------:R-:W-:Y:S01]  /*cf60*/  FFMA.FTZ R54, R11, R50, -R54 ;  /* 0x000000320b367223 */ /* 0x000fe20000010836 */
[----:B------:R-:W-:-:S02]  /*cf70*/  HADD2.F32 R48, -RZ, R57.H0_H0 ;  /* 0x20000039ff307230 */ /* 0x000fc40000004100 */
[----:B------:R-:W-:Y:S01]  /*cf80*/  FFMA.FTZ R49, R11, R52, R56 ;  /* 0x000000340b317223 */ /* 0x000fe20000010038 */
[----:B------:R-:W-:Y:S02]  /*cf90*/  HADD2.F32 R8, -RZ, R59.H0_H0 ;  /* 0x2000003bff087230 */ /* 0x000fe40000004100 */
        /* <DEDUP_REMOVED lines=13> */
.L_x_1668:
[----:B------:R-:W-:Y:S05]  /*d070*/  BSYNC B1 ;  /* 0x0000000000017941 */ /* 0x000fea0003800000 */
.L_x_1667:
        /* <DEDUP_REMOVED lines=14> */
[----:B------:R-:W-:Y:S01]  /*d160*/  HADD2.F32 R46, -RZ, R100.H0_H0 ;  /* 0x20000064ff2e7230 */ /* 0x000fe20000004100 */
[----:B------:R-:W-:Y:S01]  /*d170*/  SHF.R.U32.HI R49, RZ, 0x10, R43 ;  /* 0x00000010ff317819 */ /* 0x000fe2000001162b */
[----:B------:R-:W-:Y:S01]  /*d180*/  HADD2.F32 R48, -RZ, R99.H0_H0 ;  /* 0x20000063ff307230 */ /* 0x000fe20000004100 */
[----:B------:R-:W-:Y:S01]  /*d190*/  SHF.R.U64 R55, R44, 0x10, R45 ;  /* 0x000000102c377819 */ /* 0x000fe2000000122d */
[----:B------:R-:W-:Y:S01]  /*d1a0*/  HADD2.F32 R47, -RZ, R47.H0_H0 ;  /* 0x2000002fff2f7230 */ /* 0x000fe20000004100 */
[----:B------:R-:W-:Y:S01]  /*d1b0*/  SHF.R.U64 R53, R42, 0x10, R43 ;  /* 0x000000102a357819 */ /* 0x000fe2000000122b */
[----:B------:R-:W-:Y:S02]  /*d1c0*/  HADD2.F32 R49, -RZ, R49.H0_H0 ;  /* 0x20000031ff317230 */ /* 0x000fe40000004100 */
[----:B------:R-:W-:-:S02]  /*d1d0*/  HADD2.F32 R99, -RZ, R99.H1_H1 ;  /* 0x30000063ff637230 */ /* 0x000fc40000004100 */
        /* <DEDUP_REMOVED lines=19> */
[CC--:B------:R-:W-:Y:S01]  /*d310*/  FMUL.FTZ R47, R43.reuse, R99.reuse ;  /* 0x000000632b2f7220 */ /* 0x0c0fe20000410000 */
        /* <DEDUP_REMOVED lines=12> */
.L_x_1678:
[----:B------:R-:W-:Y:S05]  /*d3e0*/  BSYNC B2 ;  /* 0x0000000000027941 */ /* 0x000fea0003800000 */
.L_x_1677:
[----:B------:R-:W-:Y:S04]  /*d3f0*/  BSSY B2, `(.L_x_1679) ;  /* 0x000002c000027945 */ /* 0x000fe80003800000 */
[----:B------:R-:W-:Y:S05]  /*d400*/  @P1 BRA `(.L_x_1680) ;  /* 0x0000000000a81947 */ /* 0x000fea0003800000 */
[----:B-1---5:R-:W1:Y:S01]  /*d410*/  LDS.128 R8, [R56+0x6000] ;  /* 0x0060000038087984 */ /* 0x022e620000000c00 */
[----:B------:R-:W-:Y:S01]  /*d420*/  SHF.R.U32.HI R43, RZ, 0x10, R41 ;  /* 0x00000010ff2b7819 */ /* 0x000fe20000011629 */
[----:B------:R-:W-:Y:S01]  /*d430*/  HADD2.F32 R42, -RZ, R89.H0_H0 ;  /* 0x20000059ff2a7230 */ /* 0x000fe20000004100 */
[----:B------:R-:W-:Y:S01]  /*d440*/  SHF.R.U32.HI R45, RZ, 0x10, R39 ;  /* 0x00000010ff2d7819 */ /* 0x000fe20000011627 */
[--C-:B------:R-:W-:Y:S01]  /*d450*/  HADD2.F32 R44, -RZ, R88.reuse.H0_H0 ;  /* 0x20000058ff2c7230 */ /* 0x100fe20000004100 */
        /* <DEDUP_REMOVED lines=37> */
.L_x_1680:
[----:B------:R-:W-:Y:S05]  /*d6b0*/  BSYNC B2 ;  /* 0x0000000000027941 */ /* 0x000fea0003800000 */
.L_x_1679:
[----:B------:R-:W-:Y:S04]  /*d6c0*/  BSSY B2, `(.L_x_1681) ;  /* 0x000002c000027945 */ /* 0x000fe80003800000 */
[----:B------:R-:W-:Y:S05]  /*d6d0*/  @P2 BRA `(.L_x_1682) ;  /* 0x0000000000a82947 */ /* 0x000fea0003800000 */
[----:B-12--5:R-:W1:Y:S01]  /*d6e0*/  LDS.128 R8, [R56+0xa000] ;  /* 0x00a0000038087984 */ /* 0x026e620000000c00 */
        /* <DEDUP_REMOVED lines=41> */
.L_x_1682:
[----:B------:R-:W-:Y:S05]  /*d980*/  BSYNC B2 ;  /* 0x0000000000027941 */ /* 0x000fea0003800000 */
.L_x_1681:
[----:B------:R-:W-:Y:S05]  /*d990*/  @P3 BRA `(.L_x_1676) ;  /* 0x0000000000a83947 */ /* 0x000fea0003800000 */
[----:B-123-5:R-:W1:Y:S01]  /*d9a0*/  LDS.128 R8, [R56+0xe000] ;  /* 0x00e0000038087984 */ /* 0x02ee620000000c00 */
[----:B------:R-:W-:Y:S01]  /*d9b0*/  SHF.R.U32.HI R35, RZ, 0x10, R27 ;  /* 0x00000010ff237819 */ /* 0x000fe2000001161b */
[----:B------:R-:W-:Y:S01]  /*d9c0*/  HADD2.F32 R34, -RZ, R83.H0_H0 ;  /* 0x20000053ff227230 */ /* 0x000fe20000004100 */
[--C-:B------:R-:W-:Y:S01]  /*d9d0*/  SHF.R.U32.HI R37, RZ, 0x10, R29.reuse ;  /* 0x00000010ff257819 */ /* 0x100fe2000001161d */
        /* <DEDUP_REMOVED lines=38> */
.L_x_1676:
[----:B------:R-:W-:Y:S05]  /*dc40*/  BSYNC B1 ;  /* 0x0000000000017941 */ /* 0x000fea0003800000 */
.L_x_1675:
[----:B-1234-:R-:W-:-:S05]  /*dc50*/  VIADD R9, R23, 0x60 ;  /* 0x0000006017097836 */ /* 0x01efca0000000000 */
        /* <DEDUP_REMOVED lines=11> */
[--C-:B------:R-:W-:Y:S01]  /*dd10*/  SHF.R.U64 R38, R32, 0x10, R33.reuse ;  /* 0x0000001020267819 */ /* 0x100fe20000001221 */
[--C-:B------:R-:W-:Y:S01]  /*dd20*/  HADD2.F32 R29, -RZ, R102.reuse.H0_H0 ;  /* 0x20000066ff1d7230 */ /* 0x100fe20000004100 */
[----:B------:R-:W-:Y:S01]  /*dd30*/  SHF.R.U32.HI R33, RZ, 0x10, R33 ;  /* 0x00000010ff217819 */ /* 0x000fe20000011621 */
[----:B------:R-:W-:Y:S01]  /*dd40*/  HADD2.F32 R102, -RZ, R102.H1_H1 ;  /* 0x30000066ff667230 */ /* 0x000fe20000004100 */
[--C-:B------:R-:W-:Y:S02]  /*dd50*/  SHF.R.U32.HI R32, RZ, 0x10, R31.reuse ;  /* 0x00000010ff207819 */ /* 0x100fe4000001161f */
[----:B------:R-:W-:Y:S01]  /*dd60*/  SHF.R.U64 R36, R30, 0x10, R31 ;  /* 0x000000101e247819 */ /* 0x000fe2000000121f */
[----:B------:R-:W-:Y:S02]  /*dd70*/  HADD2.F32 R30, -RZ, R33.H0_H0 ;  /* 0x20000021ff1e7230 */ /* 0x000fe40000004100 */
[----:B------:R-:W-:-:S02]  /*dd80*/  HADD2.F32 R32, -RZ, R32.H0_H0 ;  /* 0x20000020ff207230 */ /* 0x000fc40000004100 */
[--C-:B------:R-:W-:Y:S02]  /*dd90*/  HADD2.F32 R31, -RZ, R101.reuse.H0_H0 ;  /* 0x20000065ff1f7230 */ /* 0x100fe40000004100 */
[----:B------:R-:W-:Y:S02]  /*dda0*/  HADD2.F32 R101, -RZ, R101.H1_H1 ;  /* 0x30000065ff657230 */ /* 0x000fe40000004100 */
[--C-:B-1----:R-:W-:Y:S02]  /*ddb0*/  HADD2.F32 R28, -RZ, R11.reuse.H1_H1 ;  /* 0x3000000bff1c7230 */ /* 0x102fe40000004100 */
[----:B------:R-:W-:Y:S02]  /*ddc0*/  HADD2.F32 R27, -RZ, R11.H0_H0 ;  /* 0x2000000bff1b7230 */ /* 0x000fe40000004100 */
[--C-:B------:R-:W-:Y:S02]  /*ddd0*/  HADD2.F32 R0, -RZ, R8.reuse.H0_H0 ;  /* 0x20000008ff007230 */ /* 0x100fe40000004100 */
[----:B------:R-:W-:Y:S01]  /*dde0*/  FMUL.FTZ R35, R28, R30 ;  /* 0x0000001e1c237220 */ /* 0x000fe20000410000 */
[----:B------:R-:W-:-:S02]  /*ddf0*/  HADD2.F32 R8, -RZ, R8.H1_H1 ;  /* 0x30000008ff087230 */ /* 0x000fc40000004100 */
[-C--:B------:R-:W-:Y:S01]  /*de00*/  FMUL.FTZ R34, R28, R32.reuse ;  /* 0x000000201c227220 */ /* 0x080fe20000410000 */
[--C-:B------:R-:W-:Y:S02]  /*de10*/  HADD2.F32 R11, -RZ, R10.reuse.H0_H0 ;  /* 0x2000000aff0b7230 */ /* 0x100fe40000004100 */
[C---:B------:R-:W-:Y:S01]  /*de20*/  FFMA.FTZ R37, R27.reuse, R32, R35 ;  /* 0x000000201b257223 */ /* 0x040fe20000010023 */
[----:B------:R-:W-:Y:S02]  /*de30*/  HADD2.F32 R26, -RZ, R10.H1_H1 ;  /* 0x3000000aff1a7230 */ /* 0x000fe40000004100 */
[C---:B------:R-:W-:Y:S01]  /*de40*/  FMUL.FTZ R33, R8.reuse, R31 ;  /* 0x0000001f08217220 */ /* 0x040fe20000410000 */
[--C-:B------:R-:W-:Y:S02]  /*de50*/  HADD2.F32 R10, -RZ, R9.reuse.H0_H0 ;  /* 0x20000009ff0a7230 */ /* 0x100fe40000004100 */
[----:B------:R-:W-:Y:S01]  /*de60*/  FFMA.FTZ R34, R27, R30, -R34 ;  /* 0x0000001e1b227223 */ /* 0x000fe20000010822 */
[----:B------:R-:W-:Y:S01]  /*de70*/  FMUL.FTZ R35, R8, R29 ;  /* 0x0000001d08237220 */ /* 0x000fe20000410000 */
[----:B------:R-:W-:-:S02]  /*de80*/  HADD2.F32 R9, -RZ, R9.H1_H1 ;  /* 0x30000009ff097230 */ /* 0x000fc40000004100 */
[----:B------:R-:W-:Y:S01]  /*de90*/  FFMA.FTZ R33, R0, R29, -R33 ;  /* 0x0000001d00217223 */ /* 0x000fe20000010821 */
[----:B------:R-:W-:Y:S02]  /*dea0*/  HADD2.F32 R27, -RZ, R36.H0_H0 ;  /* 0x20000024ff1b7230 */ /* 0x000fe40000004100 */
[C---:B------:R-:W-:Y:S01]  /*deb0*/  FMUL.FTZ R28, R26.reuse, R101 ;  /* 0x000000651a1c7220 */ /* 0x040fe20000410000 */
[----:B------:R-:W-:Y:S02]  /*dec0*/  HADD2.F32 R8, -RZ, R38.H0_H0 ;  /* 0x20000026ff087230 */ /* 0x000fe40000004100 */
[-C--:B------:R-:W-:Y:S01]  /*ded0*/  FMUL.FTZ R30, R26, R102.reuse ;  /* 0x000000661a1e7220 */ /* 0x080fe20000410000 */
[----:B------:R-:W-:Y:S01]  /*dee0*/  FFMA.FTZ R0, R0, R31, R35 ;  /* 0x0000001f00007223 */ /* 0x000fe20000010023 */
[----:B------:R-:W-:Y:S01]  /*def0*/  FMUL.FTZ R29, R9, R27 ;  /* 0x0000001b091d7220 */ /* 0x000fe20000410000 */
[----:B------:R-:W-:Y:S01]  /*df00*/  FFMA.FTZ R28, R11, R102, -R28 ;  /* 0x000000660b1c7223 */ /* 0x000fe2000001081c */
[-C--:B------:R-:W-:Y:S01]  /*df10*/  FMUL.FTZ R26, R9, R8.reuse ;  /* 0x00000008091a7220 */ /* 0x080fe20000410000 */
[----:B------:R-:W-:Y:S01]  /*df20*/  FFMA.FTZ R101, R11, R101, R30 ;  /* 0x000000650b657223 */ /* 0x000fe2000001001e */
[C---:B------:R-:W-:Y:S01]  /*df30*/  FFMA.FTZ R9, R10.reuse, R8, -R29 ;  /* 0x000000080a097223 */ /* 0x040fe2000001081d */
[----:B------:R-:W-:Y:S01]  /*df40*/  F2FP.F16.F32.PACK_AB R11, R37, R34 ;  /* 0x00000022250b723e */ /* 0x000fe200000000ff */
[----:B------:R-:W-:Y:S01]  /*df50*/  FFMA.FTZ R26, R10, R27, R26 ;  /* 0x0000001b0a1a7223 */ /* 0x000fe2000001001a */
[----:B------:R-:W-:-:S02]  /*df60*/  F2FP.F16.F32.PACK_AB R8, R0, R33 ;  /* 0x000000210008723e */ /* 0x000fc400000000ff */
[----:B------:R-:W-:Y:S02]  /*df70*/  F2FP.F16.F32.PACK_AB R10, R101, R28 ;  /* 0x0000001c650a723e */ /* 0x000fe400000000ff */
[----:B------:R-:W-:-:S05]  /*df80*/  F2FP.F16.F32.PACK_AB R9, R26, R9 ;  /* 0x000000091a09723e */ /* 0x000fca00000000ff */
[----:B------:R1:W-:Y:S02]  /*df90*/  STS.128 [R39+0x3000], R8 ;  /* 0x0030000827007388 */ /* 0x0003e40000000c00 */
.L_x_1685:
[----:B------:R-:W-:Y:S05]  /*dfa0*/  BSYNC B1 ;  /* 0x0000000000017941 */ /* 0x000fea0003800000 */
.L_x_1684:
[----:B------:R-:W-:Y:S04]  /*dfb0*/  BSSY B1, `(.L_x_1686) ;  /* 0x000002c000017945 */ /* 0x000fe80003800000 */
[----:B------:R-:W-:Y:S05]  /*dfc0*/  @P1 BRA `(.L_x_1687) ;  /* 0x0000000000a81947 */ /* 0x000fea0003800000 */
[----:B-1---5:R-:W1:Y:S01]  /*dfd0*/  LDS.128 R8, [R39+0x7000] ;  /* 0x0070000027087984 */ /* 0x022e620000000c00 */
[----:B------:R-:W-:Y:S01]  /*dfe0*/  SHF.R.U32.HI R26, RZ, 0x10, R25 ;  /* 0x00000010ff1a7819 */ /* 0x000fe20000011619 */
[--C-:B------:R-:W-:Y:S01]  /*dff0*/  HADD2.F32 R27, -RZ, R91.reuse.H0_H0 ;  /* 0x2000005bff1b7230 */ /* 0x100fe20000004100 */
[----:B------:R-:W-:Y:S01]  /*e000*/  SHF.R.U32.HI R28, RZ, 0x10, R21 ;  /* 0x00000010ff1c7819 */ /* 0x000fe20000011615 */
[----:B------:R-:W-:Y:S01]  /*e010*/  HADD2.F32 R91, -RZ, R91.H1_H1 ;  /* 0x3000005bff5b7230 */ /* 0x000fe20000004100 */
        /* <DEDUP_REMOVED lines=13> */
[C---:B------:R-:W-:Y:S01]  /*e0f0*/  FFMA.FTZ R33, R21.reuse, R28, R31 ;  /* 0x0000001c15217223 */ /* 0x040fe2000001001f */
[----:B------:R-:W-:Y:S02]  /*e100*/  HADD2.F32 R20, -RZ, R10.H1_H1 ;  /* 0x3000000aff147230 */ /* 0x000fe40000004100 */
[C---:B------:R-:W-:Y:S01]  /*e110*/  FMUL.FTZ R29, R8.reuse, R27 ;  /* 0x0000001b081d7220 */ /* 0x040fe20000410000 */
[--C-:B------:R-:W-:Y:S02]  /*e120*/  HADD2.F32 R10, -RZ, R9.reuse.H0_H0 ;  /* 0x20000009ff0a7230 */ /* 0x100fe40000004100 */
[----:B------:R-:W-:Y:S01]  /*e130*/  FFMA.FTZ R30, R21, R26, -R30 ;  /* 0x0000001a151e7223 */ /* 0x000fe2000001081e */
[-C--:B------:R-:W-:Y:S01]  /*e140*/  FMUL.FTZ R31, R8, R25.reuse ;  /* 0x00000019081f7220 */ /* 0x080fe20000410000 */
[----:B------:R-:W-:Y:S02]  /*e150*/  HADD2.F32 R9, -RZ, R9.H1_H1 ;  /* 0x30000009ff097230 */ /* 0x000fe40000004100 */
[----:B------:R-:W-:Y:S01]  /*e160*/  FFMA.FTZ R29, R0, R25, -R29 ;  /* 0x00000019001d7223 */ /* 0x000fe2000001081d */
[----:B------:R-:W-:-:S02]  /*e170*/  HADD2.F32 R21, -RZ, R32.H0_H0 ;  /* 0x20000020ff157230 */ /* 0x000fc40000004100 */
        /* <DEDUP_REMOVED lines=15> */
.L_x_1687:
[----:B------:R-:W-:Y:S05]  /*e270*/  BSYNC B1 ;  /* 0x0000000000017941 */ /* 0x000fea0003800000 */
.L_x_1686:
[----:B------:R-:W-:Y:S04]  /*e280*/  BSSY B1, `(.L_x_1688) ;  /* 0x000002c000017945 */ /* 0x000fe80003800000 */
[----:B------:R-:W-:Y:S05]  /*e290*/  @P2 BRA `(.L_x_1689) ;  /* 0x0000000000a82947 */ /* 0x000fea0003800000 */
[----:B-12--5:R-:W1:Y:S01]  /*e2a0*/  LDS.128 R8, [R39+0xb000] ;  /* 0x00b0000027087984 */ /* 0x026e620000000c00 */
        /* <DEDUP_REMOVED lines=41> */
.L_x_1689:
[----:B------:R-:W-:Y:S05]  /*e540*/  BSYNC B1 ;  /* 0x0000000000017941 */ /* 0x000fea0003800000 */
.L_x_1688:
[----:B------:R-:W-:Y:S05]  /*e550*/  @P3 BRA `(.L_x_1683) ;  /* 0x0000004c00483947 */ /* 0x000fea0003800000 */
[----:B-123-5:R-:W1:Y:S01]  /*e560*/  LDS.128 R8, [R39+0xf000] ;  /* 0x00f0000027087984 */ /* 0x02ee620000000c00 */
[----:B------:R-:W-:Y:S01]  /*e570*/  SHF.R.U32.HI R12, RZ, 0x10, R7 ;  /* 0x00000010ff0c7819 */ /* 0x000fe20000011607 */
[--C-:B------:R-:W-:Y:S01]  /*e580*/  HADD2.F32 R13, -RZ, R78.reuse.H1_H1 ;  /* 0x3000004eff0d7230 */ /* 0x100fe20000004100 */
[----:B------:R-:W-:Y:S01]  /*e590*/  SHF.R.U32.HI R14, RZ, 0x10, R5 ;  /* 0x00000010ff0e7819 */ /* 0x000fe20000011605 */
[----:B------:R-:W-:Y:S01]  /*e5a0*/  HADD2.F32 R78, -RZ, R78.H0_H0 ;  /* 0x2000004eff4e7230 */ /* 0x000fe20000004100 */
[----:B------:R-:W-:Y:S01]  /*e5b0*/  SHF.R.U64 R25, R6, 0x10, R7 ;  /* 0x0000001006197819 */ /* 0x000fe20000001207 */
[----:B------:R-:W-:Y:S01]  /*e5c0*/  HADD2.F32 R12, -RZ, R12.H0_H0 ;  /* 0x2000000cff0c7230 */ /* 0x000fe20000004100 */
[----:B------:R-:W-:Y:S01]  /*e5d0*/  SHF.R.U64 R24, R4, 0x10, R5 ;  /* 0x0000001004187819 */ /* 0x000fe20000001205 */
[----:B------:R-:W-:Y:S02]  /*e5e0*/  HADD2.F32 R14, -RZ, R14.H0_H0 ;  /* 0x2000000eff0e7230 */ /* 0x000fe40000004100 */
[----:B------:R-:W-:-:S02]  /*e5f0*/  HADD2.F32 R7, -RZ, R3.H0_H0 ;  /* 0x20000003ff077230 */ /* 0x000fc40000004100 */
[--C-:B-1----:R-:W-:Y:S02]  /*e600*/  HADD2.F32 R6, -RZ, R11.reuse.H0_H0 ;  /* 0x2000000bff067230 */ /* 0x102fe40000004100 */
[----:B------:R-:W-:Y:S02]  /*e610*/  HADD2.F32 R11, -RZ, R11.H1_H1 ;  /* 0x3000000bff0b7230 */ /* 0x000fe40000004100 */
[--C-:B------:R-:W-:Y:S02]  /*e620*/  HADD2.F32 R0, -RZ, R8.reuse.H0_H0 ;  /* 0x20000008ff007230 */ /* 0x100fe40000004100 */
[----:B------:R-:W-:Y:S02]  /*e630*/  HADD2.F32 R8, -RZ, R8.H1_H1 ;  /* 0x30000008ff087230 */ /* 0x000fe40000004100 */
[C---:B------:R-:W-:Y:S01]  /*e640*/  FMUL.FTZ R15, R11.reuse, R14 ;  /* 0x0000000e0b0f7220 */ /* 0x040fe20000410000 */
[----:B------:R-:W-:Y:S01]  /*e650*/  FMUL.FTZ R21, R11, R12 ;  /* 0x0000000c0b157220 */ /* 0x000fe20000410000 */
[----:B------:R-:W-:-:S02]  /*e660*/  HADD2.F32 R5, -RZ, R10.H0_H0 ;  /* 0x2000000aff057230 */ /* 0x000fc40000004100 */
[----:B------:R-:W-:Y:S01]  /*e670*/  FMUL.FTZ R11, R8, R13 ;  /* 0x0000000d080b7220 */ /* 0x000fe20000410000 */
[C---:B------:R-:W-:Y:S01]  /*e680*/  FFMA.FTZ R20, R6.reuse, R12, -R15 ;  /* 0x0000000c06147223 */ /* 0x040fe2000001080f */
[----:B------:R-:W-:Y:S01]  /*e690*/  FFMA.FTZ R21, R6, R14, R21 ;  /* 0x0000000e06157223 */ /* 0x000fe20000010015 */
[----:B------:R-:W-:Y:S02]  /*e6a0*/  HADD2.F32 R10, -RZ, R10.H1_H1 ;  /* 0x3000000aff0a7230 */ /* 0x000fe40000004100 */
[-C--:B------:R-:W-:Y:S01]  /*e6b0*/  FMUL.FTZ R15, R8, R7.reuse ;  /* 0x00000007080f7220 */ /* 0x080fe20000410000 */
[----:B------:R-:W-:Y:S02]  /*e6c0*/  HADD2.F32 R4, -RZ, R9.H0_H0 ;  /* 0x20000009ff047230 */ /* 0x000fe40000004100 */
[C---:B------:R-:W-:Y:S01]  /*e6d0*/  FFMA.FTZ R11, R0.reuse, R7, -R11 ;  /* 0x00000007000b7223 */ /* 0x040fe2000001080b */
[----:B------:R-:W-:Y:S02]  /*e6e0*/  HADD2.F32 R6, -RZ, R3.H1_H1 ;  /* 0x30000003ff067230 */ /* 0x000fe40000004100 */
[----:B------:R-:W-:Y:S01]  /*e6f0*/  FFMA.FTZ R0, R0, R13, R15 ;  /* 0x0000000d00007223 */ /* 0x000fe2000001000f */
[----:B------:R-:W-:-:S02]  /*e700*/  HADD2.F32 R9, -RZ, R9.H1_H1 ;  /* 0x30000009ff097230 */ /* 0x000fc40000004100 */
[C---:B------:R-:W-:Y:S01]  /*e710*/  FMUL.FTZ R12, R10.reuse, R78 ;  /* 0x0000004e0a0c7220 */ /* 0x040fe20000410000 */
[----:B------:R-:W-:Y:S02]  /*e720*/  HADD2.F32 R7, -RZ, R24.H0_H0 ;  /* 0x20000018ff077230 */ /* 0x000fe40000004100 */
[-C--:B------:R-:W-:Y:S01]  /*e730*/  FMUL.FTZ R15, R10, R6.reuse ;  /* 0x000000060a0f7220 */ /* 0x080fe20000410000 */
[----:B------:R-:W-:Y:S02]  /*e740*/  HADD2.F32 R3, -RZ, R25.H0_H0 ;  /* 0x20000019ff037230 */ /* 0x000fe40000004100 */
[----:B------:R-:W-:Y:S01]  /*e750*/  FFMA.FTZ R6, R5, R6, -R12 ;  /* 0x0000000605067223 */ /* 0x000fe2000001080c */
[----:B------:R-:W-:Y:S01]  /*e760*/  FMUL.FTZ R13, R9, R7 ;  /* 0x00000007090d7220 */ /* 0x000fe20000410000 */
[----:B------:R-:W-:Y:S01]  /*e770*/  FFMA.FTZ R15, R5, R78, R15 ;  /* 0x0000004e050f7223 */ /* 0x000fe2000001000f */
[-C--:B------:R-:W-:Y:S02]  /*e780*/  FMUL.FTZ R8, R9, R3.reuse ;  /* 0x0000000309087220 */ /* 0x080fe40000410000 */
[----:B------:R-:W-:-:S02]  /*e790*/  FFMA.FTZ R5, R4, R3, -R13 ;  /* 0x0000000304057223 */ /* 0x000fc4000001080d */
[----:B------:R-:W-:Y:S01]  /*e7a0*/  FFMA.FTZ R8, R4, R7, R8 ;  /* 0x0000000704087223 */ /* 0x000fe20000010008 */
[----:B------:R-:W-:Y:S02]  /*e7b0*/  F2FP.F16.F32.PACK_AB R7, R21, R20 ;  /* 0x000000141507723e */ /* 0x000fe400000000ff */
[----:B------:R-:W-:Y:S02]  /*e7c0*/  F2FP.F16.F32.PACK_AB R6, R15, R6 ;  /* 0x000000060f06723e */ /* 0x000fe400000000ff */
[----:B------:R-:W-:Y:S02]  /*e7d0*/  F2FP.F16.F32.PACK_AB R4, R0, R11 ;  /* 0x0000000b0004723e */ /* 0x000fe400000000ff */
[----:B------:R-:W-:-:S05]  /*e7e0*/  F2FP.F16.F32.PACK_AB R5, R8, R5 ;  /* 0x000000050805723e */ /* 0x000fca00000000ff */
[----:B------:R1:W-:Y:S01]  /*e7f0*/  STS.128 [R39+0xf000], R4 ;  /* 0x00f0000427007388 */ /* 0x0003e20000000c00 */
[----:B------:R-:W-:Y:S05]  /*e800*/  BRA `(.L_x_1683) ;  /* 0x00000048009c7947 */ /* 0x000fea0003800000 */
.L_x_1644:
[----:B------:R-:W0:Y:S01]  /*e810*/  LDC R9, c[0x0][0x448] ;  /* 0x00011200ff097b82 */ /* 0x000e220000000800 */
[----:B------:R-:W-:Y:S01]  /*e820*/  ULDC.64 UR4, c[0x0][0x3f8] ;  /* 0x0000fe0000047ab9 */ /* 0x000fe20000000a00 */
[----:B------:R-:W-:Y:S01]  /*e830*/  ULDC.64 UR6, c[0x0][0x408] ;  /* 0x0001020000067ab9 */ /* 0x000fe20000000a00 */
[----:B------:R-:W-:Y:S02]  /*e840*/  IMAD.MOV.U32 R25, RZ, RZ, R33 ;  /* 0x000000ffff197224 */ /* 0x000fe400078e0021 */
[----:B------:R-:W-:Y:S01]  /*e850*/  IMAD.MOV.U32 R27, RZ, RZ, R29 ;  /* 0x000000ffff1b7224 */ /* 0x000fe200078e001d */
[----:B0-----:R-:W-:-:S13]  /*e860*/  ISETP.NE.AND P0, PT, R9, 0x1, PT ;  /* 0x000000010900780c */ /* 0x001fda0003f05270 */
[----:B------:R-:W0:Y:S08]  /*e870*/  @P0 LDC R4, c[0x0][0x44c] ;  /* 0x00011300ff040b82 */ /* 0x000e300000000800 */
[----:B------:R-:W1:Y:S01]  /*e880*/  @P0 LDC R5, c[0x0][0x450] ;  /* 0x00011400ff050b82 */ /* 0x000e620000000800 */
[----:B0-----:R-:W-:-:S05]  /*e890*/  @P0 IMAD.HI.U32 R4, R3, R4, RZ ;  /* 0x0000000403040227 */ /* 0x001fca00078e00ff */
[----:B-1----:R-:W-:-:S04]  /*e8a0*/  @P0 SHF.R.U32.HI R3, RZ, R5, R4 ;  /* 0x00000005ff030219 */ /* 0x002fc80000011604 */
        /* <DEDUP_REMOVED lines=12> */
[----:B------:R-:W-:-:S02]  /*e970*/  LEA R20, P1, R26, UR6, 0x1 ;  /* 0x000000061a147c11 */ /* 0x000fc4000f8208ff */
[----:B------:R-:W-:Y:S02]  /*e980*/  IADD3 R3, R27, R3, RZ ;  /* 0x000000031b037210 */ /* 0x000fe40007ffe0ff */
[----:B------:R-:W-:Y:S02]  /*e990*/  LEA.HI.X R72, R24, UR5, R5, 0x1, P0 ;  /* 0x0000000518487c11 */ /* 0x000fe400080f0c05 */
[----:B------:R-:W-:Y:S01]  /*e9a0*/  LEA.HI.X R73, R26, UR7, R3, 0x1, P1 ;  /* 0x000000071a497c11 */ /* 0x000fe200088f0c03 */
[----:B------:R-:W-:Y:S06]  /*e9b0*/  BRA.DIV UR4, `(.L_x_1690) ;  /* 0x000001fa04087947 */ /* 0x000fec000b800000 */
[----:B------:R0:W1:Y:S04]  /*e9c0*/  SHFL.IDX PT, R5, R72, RZ, 0x181f ;  /* 0x00181fff48057589 */ /* 0x00006800000e0000 */
[----:B------:R0:W2:Y:S04]  /*e9d0*/  SHFL.IDX PT, R8, R21, RZ, 0x181f ;  /* 0x00181fff15087589 */ /* 0x0000a800000e0000 */
[----:B------:R0:W3:Y:S04]  /*e9e0*/  SHFL.IDX PT, R7, R73, RZ, 0x181f ;  /* 0x00181fff49077589 */ /* 0x0000e800000e0000 */
[----:B------:R0:W4:Y:S02]  /*e9f0*/  SHFL.IDX PT, R14, R20, RZ, 0x181f ;  /* 0x00181fff140e7589 */ /* 0x00012400000e0000 */
.L_x_2054:
        /* <DEDUP_REMOVED lines=12> */
[----:B------:R-:W2:Y:S01]  /*eac0*/  LDL R4, [R1+0x48] ;  /* 0x0000480001047983 */ /* 0x000ea20000100800 */
[----:B------:R-:W-:Y:S01]  /*ead0*/  ULDC UR4, c[0x0][0x3f4] ;  /* 0x0000fd0000047ab9 */ /* 0x000fe20000000800 */
[----:B-1----:R-:W-:Y:S01]  /*eae0*/  IMAD.MOV.U32 R9, RZ, RZ, R5 ;  /* 0x000000ffff097224 */ /* 0x002fe200078e0005 */
[----:B------:R-:W-:Y:S02]  /*eaf0*/  ISETP.GE.AND P2, PT, R18, UR4, PT ;  /* 0x0000000412007c0c */ /* 0x000fe4000bf46270 */
[----:B------:R-:W-:Y:S02]  /*eb00*/  CS2R R56, SRZ ;  /* 0x0000000000387805 */ /* 0x000fe4000001ff00 */
[----:B------:R-:W-:Y:S02]  /*eb10*/  ISETP.GE.AND P3, PT, R226, UR4, PT ;  /* 0x00000004e2007c0c */ /* 0x000fe4000bf66270 */
[----:B------:R-:W-:Y:S01]  /*eb20*/  CS2R R58, SRZ ;  /* 0x00000000003a7805 */ /* 0x000fe2000001ff00 */
[----:B------:R-:W-:-:S06]  /*eb30*/  ULDC.64 UR6, c[0x0][0x208] ;  /* 0x0000820000067ab9 */ /* 0x000fcc0000000a00 */
[C---:B------:R-:W-:Y:S01]  /*eb40*/  @!P2 IMAD.SHL.U32 R11, R18.reuse, 0x2, RZ ;  /* 0x00000002120ba824 */ /* 0x040fe200078e00ff */
[----:B------:R-:W-:-:S04]  /*eb50*/  @!P2 SHF.L.U64.HI R12, R18, 0x1, R19 ;  /* 0x00000001120ca819 */ /* 0x000fc80000010213 */
[----:B----4-:R-:W-:Y:S02]  /*eb60*/  @!P2 IADD3 R6, P1, R14, R11, RZ ;  /* 0x0000000b0e06a210 */ /* 0x010fe40007f3e0ff */
[----:B------:R-:W-:Y:S02]  /*eb70*/  CS2R R64, SRZ ;  /* 0x0000000000407805 */ /* 0x000fe4000001ff00 */
[----:B------:R-:W-:Y:S02]  /*eb80*/  CS2R R66, SRZ ;  /* 0x0000000000427805 */ /* 0x000fe4000001ff00 */
[----:B------:R-:W-:Y:S02]  /*eb90*/  CS2R R60, SRZ ;  /* 0x00000000003c7805 */ /* 0x000fe4000001ff00 */
[----:B------:R-:W-:Y:S02]  /*eba0*/  CS2R R62, SRZ ;  /* 0x00000000003e7805 */ /* 0x000fe4000001ff00 */
[----:B------:R-:W-:-:S02]  /*ebb0*/  CS2R R68, SRZ ;  /* 0x0000000000447805 */ /* 0x000fc4000001ff00 */
[----:B------:R-:W-:Y:S01]  /*ebc0*/  CS2R R70, SRZ ;  /* 0x0000000000467805 */ /* 0x000fe2000001ff00 */
[----:B--2---:R-:W-:Y:S01]  /*ebd0*/  @!P3 IMAD.SHL.U32 R13, R4, 0x8, RZ ;  /* 0x00000008040db824 */ /* 0x004fe200078e00ff */
[----:B------:R-:W-:-:S03]  /*ebe0*/  @!P2 IADD3 R4, P0, R8, R11, RZ ;  /* 0x0000000b0804a210 */ /* 0x000fc60007f1e0ff */
[----:B------:R-:W-:-:S04]  /*ebf0*/  @!P3 IMAD.WIDE R10, R13, 0x2, R8 ;  /* 0x000000020d0ab825 */ /* 0x000fc800078e0208 */
[----:B------:R-:W-:Y:S01]  /*ec00*/  IMAD.MOV.U32 R8, RZ, RZ, R14 ;  /* 0x000000ffff087224 */ /* 0x000fe200078e000e */
[----:B------:R1:W5:Y:S01]  /*ec10*/  @!P3 LD.E.128 R56, desc[UR6][R10.64] ;  /* 0x000000060a38b980 */ /* 0x000362000c101d00 */
[----:B---3--:R-:W-:Y:S02]  /*ec20*/  IMAD.MOV.U32 R9, RZ, RZ, R7 ;  /* 0x000000ffff097224 */ /* 0x008fe400078e0007 */
[----:B------:R-:W-:Y:S02]  /*ec30*/  @!P2 IMAD.X R5, R5, 0x1, R12, P0 ;  /* 0x000000010505a824 */ /* 0x000fe400000e060c */
[----:B------:R-:W-:-:S03]  /*ec40*/  @!P3 IMAD.WIDE R8, R13, 0x2, R8 ;  /* 0x000000020d08b825 */ /* 0x000fc600078e0208 */
[----:B------:R1:W5:Y:S01]  /*ec50*/  @!P2 LD.E.128 R60, desc[UR6][R4.64] ;  /* 0x00000006043ca980 */ /* 0x000362000c101d00 */
[----:B------:R-:W-:-:S03]  /*ec60*/  @!P2 IMAD.X R7, R7, 0x1, R12, P1 ;  /* 0x000000010707a824 */ /* 0x000fc600008e060c */
[----:B------:R1:W5:Y:S04]  /*ec70*/  @!P3 LD.E.128 R64, desc[UR6][R8.64] ;  /* 0x000000060840b980 */ /* 0x000368000c101d00 */
[----:B------:R1:W5:Y:S02]  /*ec80*/  @!P2 LD.E.128 R68, desc[UR6][R6.64] ;  /* 0x000000060644a980 */ /* 0x000364000c101d00 */
.L_x_1692:
[----:B------:R-:W-:Y:S05]  /*ec90*/  BSYNC B1 ;  /* 0x0000000000017941 */ /* 0x000fea0003800000 */
.L_x_1691:
[----:B-1---5:R-:W-:Y:S01]  /*eca0*/  IMAD.MOV.U32 R4, RZ, RZ, R68 ;  /* 0x000000ffff047224 */ /* 0x022fe200078e0044 */
[----:B------:R-:W-:Y:S01]  /*ecb0*/  MOV R5, R69 ;  /* 0x0000004500057202 */ /* 0x000fe20000000f00 */
[----:B---3--:R-:W-:Y:S01]  /*ecc0*/  IMAD.MOV.U32 R7, RZ, RZ, R71 ;  /* 0x000000ffff077224 */ /* 0x008fe200078e0047 */
        /* <DEDUP_REMOVED lines=29> */
[----:B------:R-:W-:Y:S02]  /*eea0*/  PRMT R117, R6, 0x7610, R117 ;  /* 0x0000761006757816 */ /* 0x000fe40000000075 */
[----:B------:R-:W-:Y:S01]  /*eeb0*/  PRMT R116, R116, 0x5410, R7 ;  /* 0x0000541074747816 */ /* 0x000fe20000000007 */
[----:B------:R-:W-:Y:S06]  /*eec0*/  BRA.DIV UR4, `(.L_x_1693) ;  /* 0x000001f604347947 */ /* 0x000fec000b800000 */
[----:B------:R1:W3:Y:S04]  /*eed0*/  SHFL.IDX PT, R5, R72, 0x1, 0x181f ;  /* 0x00381f0048057f89 */ /* 0x0002e800000e0000 */
[----:B--2---:R1:W2:Y:S04]  /*eee0*/  SHFL.IDX PT, R8, R21, 0x1, 0x181f ;  /* 0x00381f0015087f89 */ /* 0x0042a800000e0000 */
[----:B------:R1:W0:Y:S04]  /*eef0*/  SHFL.IDX PT, R7, R73, 0x1, 0x181f ;  /* 0x00381f0049077f89 */ /* 0x00022800000e0000 */
[----:B----4-:R1:W4:Y:S02]  /*ef00*/  SHFL.IDX PT, R14, R20, 0x1, 0x181f ;  /* 0x00381f00140e7f89 */ /* 0x01032400000e0000 */
.L_x_2060:
        /* <DEDUP_REMOVED lines=11> */
[----:B------:R-:W4:Y:S01]  /*efc0*/  LDL R6, [R1+0x48] ;  /* 0x0000480001067983 */ /* 0x000f220000100800 */
[----:B------:R-:W-:Y:S01]  /*efd0*/  ULDC UR4, c[0x0][0x3f4] ;  /* 0x0000fd0000047ab9 */ /* 0x000fe20000000800 */
[----:B---3--:R-:W-:Y:S01]  /*efe0*/  IMAD.MOV.U32 R9, RZ, RZ, R5 ;  /* 0x000000ffff097224 */ /* 0x008fe200078e0005 */
[----:B------:R-:W-:Y:S02]  /*eff0*/  ISETP.GE.AND P2, PT, R18, UR4, PT ;  /* 0x0000000412007c0c */ /* 0x000fe4000bf46270 */
[----:B------:R-:W-:Y:S02]  /*f000*/  CS2R R40, SRZ ;  /* 0x0000000000287805 */ /* 0x000fe4000001ff00 */
[----:B------:R-:W-:Y:S02]  /*f010*/  ISETP.GE.AND P3, PT, R226, UR4, PT ;  /* 0x00000004e2007c0c */ /* 0x000fe4000bf66270 */
[----:B------:R-:W-:Y:S01]  /*f020*/  CS2R R42, SRZ ;  /* 0x00000000002a7805 */ /* 0x000fe2000001ff00 */
[----:B------:R-:W-:-:S06]  /*f030*/  ULDC.64 UR6, c[0x0][0x208] ;  /* 0x0000820000067ab9 */ /* 0x000fcc0000000a00 */
[C---:B------:R-:W-:Y:S01]  /*f040*/  @!P2 IMAD.SHL.U32 R11, R18.reuse, 0x2, RZ ;  /* 0x00000002120ba824 */ /* 0x040fe200078e00ff */
[----:B------:R-:W-:-:S04]  /*f050*/  @!P2 SHF.L.U64.HI R12, R18, 0x1, R19 ;  /* 0x00000001120ca819 */ /* 0x000fc80000010213 */
[----:B--2---:R-:W-:Y:S02]  /*f060*/  @!P2 IADD3 R4, P0, R8, R11, RZ ;  /* 0x0000000b0804a210 */ /* 0x004fe40007f1e0ff */
[----:B------:R-:W-:Y:S02]  /*f070*/  CS2R R48, SRZ ;  /* 0x0000000000307805 */ /* 0x000fe4000001ff00 */
[----:B------:R-:W-:Y:S02]  /*f080*/  CS2R R50, SRZ ;  /* 0x0000000000327805 */ /* 0x000fe4000001ff00 */
[----:B------:R-:W-:Y:S02]  /*f090*/  CS2R R44, SRZ ;  /* 0x00000000002c7805 */ /* 0x000fe4000001ff00 */
[----:B------:R-:W-:Y:S02]  /*f0a0*/  CS2R R46, SRZ ;  /* 0x00000000002e7805 */ /* 0x000fe4000001ff00 */
[----:B------:R-:W-:-:S02]  /*f0b0*/  CS2R R52, SRZ ;  /* 0x0000000000347805 */ /* 0x000fc4000001ff00 */
[----:B------:R-:W-:Y:S01]  /*f0c0*/  CS2R R54, SRZ ;  /* 0x0000000000367805 */ /* 0x000fe2000001ff00 */
[----:B------:R-:W-:-:S05]  /*f0d0*/  @!P2 IMAD.X R5, R5, 0x1, R12, P0 ;  /* 0x000000010505a824 */ /* 0x000fca00000e060c */
[----:B------:R2:W5:Y:S01]  /*f0e0*/  @!P2 LD.E.128 R44, desc[UR6][R4.64] ;  /* 0x00000006042ca980 */ /* 0x000562000c101d00 */
[----:B----4-:R-:W-:Y:S02]  /*f0f0*/  @!P3 SHF.L.U32 R13, R6, 0x3, RZ ;  /* 0x00000003060db819 */ /* 0x010fe400000006ff */
[----:B------:R-:W-:-:S03]  /*f100*/  @!P2 IADD3 R6, P1, R14, R11, RZ ;  /* 0x0000000b0e06a210 */ /* 0x000fc60007f3e0ff */
[----:B------:R-:W-:-:S04]  /*f110*/  @!P3 IMAD.WIDE R10, R13, 0x2, R8 ;  /* 0x000000020d0ab825 */ /* 0x000fc800078e0208 */
[----:B------:R-:W-:Y:S01]  /*f120*/  IMAD.MOV.U32 R8, RZ, RZ, R14 ;  /* 0x000000ffff087224 */ /* 0x000fe200078e000e */
[----:B------:R2:W5:Y:S01]  /*f130*/  @!P3 LD.E.128 R40, desc[UR6][R10.64] ;  /* 0x000000060a28b980 */ /* 0x000562000c101d00 */
[----:B0-----:R-:W-:Y:S02]  /*f140*/  IMAD.MOV.U32 R9, RZ, RZ, R7 ;  /* 0x000000ffff097224 */ /* 0x001fe400078e0007 */
[----:B------:R-:W-:Y:S02]  /*f150*/  @!P2 IMAD.X R7, R7, 0x1, R12, P1 ;  /* 0x000000010707a824 */ /* 0x000fe400008e060c */
[----:B------:R-:W-:-:S03]  /*f160*/  @!P3 IMAD.WIDE R8, R13, 0x2, R8 ;  /* 0x000000020d08b825 */ /* 0x000fc600078e0208 */
[----:B------:R2:W5:Y:S04]  /*f170*/  @!P2 LD.E.128 R52, desc[UR6][R6.64] ;  /* 0x000000060634a980 */ /* 0x000568000c101d00 */
[----:B------:R2:W5:Y:S02]  /*f180*/  @!P3 LD.E.128 R48, desc[UR6][R8.64] ;  /* 0x000000060830b980 */ /* 0x000564000c101d00 */
.L_x_1695:
[----:B------:R-:W-:Y:S05]  /*f190*/  BSYNC B1 ;  /* 0x0000000000017941 */ /* 0x000fea0003800000 */
.L_x_1694:
[----:B--2--5:R-:W-:Y:S01]  /*f1a0*/  IMAD.MOV.U32 R4, RZ, RZ, R52 ;  /* 0x000000ffff047224 */ /* 0x024fe200078e0034 */
[----:B------:R-:W-:Y:S01]  /*f1b0*/  UMOV UR4, 0xffffffff ;  /* 0xffffffff00047882 */ /* 0x000fe20000000000 */
[----:B---3--:R-:W-:Y:S02]  /*f1c0*/  IMAD.MOV.U32 R5, RZ, RZ, R53 ;  /* 0x000000ffff057224 */ /* 0x008fe400078e0035 */
[----:B------:R-:W-:Y:S02]  /*f1d0*/  IMAD.MOV.U32 R6, RZ, RZ, R54 ;  /* 0x000000ffff067224 */ /* 0x000fe400078e0036 */
[----:B0-----:R-:W-:Y:S01]  /*f1e0*/  IMAD.MOV.U32 R7, RZ, RZ, R55 ;  /* 0x000000ffff077224 */ /* 0x001fe200078e0037 */
[----:B------:R-:W-:Y:S01]  /*f1f0*/  PRMT R115, R5, 0x7610, R115 ;  /* 0x0000761005737816 */ /* 0x000fe20000000073 */
[----:B------:R-:W-:Y:S01]  /*f200*/  IMAD.MOV.U32 R5, RZ, RZ, R49 ;  /* 0x000000ffff057224 */ /* 0x000fe200078e0031 */
[----:B------:R-:W-:Y:S01]  /*f210*/  PRMT R112, R4, 0x5410, R6 ;  /* 0x0000541004707816 */ /* 0x000fe20000000006 */
[----:B------:R-:W-:Y:S01]  /*f220*/  IMAD.MOV.U32 R6, RZ, RZ, R50 ;  /* 0x000000ffff067224 */ /* 0x000fe200078e0032 */
[----:B------:R-:W-:Y:S01]  /*f230*/  PRMT R113, R7, 0x7610, R113 ;  /* 0x0000761007717816 */ /* 0x000fe20000000071 */
[----:B------:R-:W-:Y:S01]  /*f240*/  IMAD.MOV.U32 R7, RZ, RZ, R51 ;  /* 0x000000ffff077224 */ /* 0x000fe200078e0033 */
[----:B------:R-:W-:-:S04]  /*f250*/  MOV R4, R48 ;  /* 0x0000003000047202 */ /* 0x000fc80000000f00 */
        /* <DEDUP_REMOVED lines=8> */
[----:B------:R-:W-:Y:S01]  /*f2e0*/  PRMT R114, R4, 0x5410, R7 ;  /* 0x0000541004727816 */ /* 0x000fe20000000007 */
[----:B------:R-:W-:Y:S01]  /*f2f0*/  IMAD.MOV.U32 R4, RZ, RZ, R40 ;  /* 0x000000ffff047224 */ /* 0x000fe200078e0028 */
[----:B------:R-:W-:Y:S01]  /*f300*/  PRMT R115, R115, 0x5410, R5 ;  /* 0x0000541073737816 */ /* 0x000fe20000000005 */
[----:B------:R-:W-:Y:S01]  /*f310*/  IMAD.MOV.U32 R7, RZ, RZ, R43 ;  /* 0x000000ffff077224 */ /* 0x000fe200078e002b */
[----:B------:R-:W-:-:S04]  /*f320*/  MOV R5, R41 ;  /* 0x0000002900057202 */ /* 0x000fc80000000f00 */
[----:B------:R-:W-:Y:S02]  /*f330*/  PRMT R110, R4, 0x5410, R5 ;  /* 0x00005410046e7816 */ /* 0x000fe40000000005 */
[----:B------:R-:W-:Y:S01]  /*f340*/  PRMT R111, R6, 0x5410, R7 ;  /* 0x00005410066f7816 */ /* 0x000fe20000000007 */
[----:B------:R-:W-:Y:S06]  /*f350*/  BRA.DIV UR4, `(.L_x_1696) ;  /* 0x000001f204807947 */ /* 0x000fec000b800000 */
[----:B------:R0:W2:Y:S04]  /*f360*/  SHFL.IDX PT, R5, R72, 0x2, 0x181f ;  /* 0x00581f0048057f89 */ /* 0x0000a800000e0000 */
[----:B------:R0:W3:Y:S04]  /*f370*/  SHFL.IDX PT, R8, R21, 0x2, 0x181f ;  /* 0x00581f0015087f89 */ /* 0x0000e800000e0000 */
[----:B------:R0:W0:Y:S04]  /*f380*/  SHFL.IDX PT, R7, R73, 0x2, 0x181f ;  /* 0x00581f0049077f89 */ /* 0x00002800000e0000 */
[----:B----4-:R4:W0:Y:S02]  /*f390*/  SHFL.IDX PT, R14, R20, 0x2, 0x181f ;  /* 0x00581f00140e7f89 */ /* 0x01082400000e0000 */
.L_x_2066:
        /* <DEDUP_REMOVED lines=12> */
[----:B------:R-:W4:Y:S01]  /*f460*/  LDL R6, [R1+0x48] ;  /* 0x0000480001067983 */ /* 0x000f220000100800 */
[----:B------:R-:W-:Y:S01]  /*f470*/  ULDC UR4, c[0x0][0x3f4] ;  /* 0x0000fd0000047ab9 */ /* 0x000fe20000000800 */
[----:B--2---:R-:W-:Y:S01]  /*f480*/  IMAD.MOV.U32 R9, RZ, RZ, R5 ;  /* 0x000000ffff097224 */ /* 0x004fe200078e0005 */
[----:B------:R-:W-:Y:S02]  /*f490*/  ISETP.GE.AND P2, PT, R18, UR4, PT ;  /* 0x0000000412007c0c */ /* 0x000fe4000bf46270 */
[----:B------:R-:W-:Y:S02]  /*f4a0*/  CS2R R24, SRZ ;  /* 0x0000000000187805 */ /* 0x000fe4000001ff00 */
[----:B------:R-:W-:Y:S02]  /*f4b0*/  ISETP.GE.AND P3, PT, R226, UR4, PT ;  /* 0x00000004e2007c0c */ /* 0x000fe4000bf66270 */
[----:B------:R-:W-:Y:S01]  /*f4c0*/  CS2R R26, SRZ ;  /* 0x00000000001a7805 */ /* 0x000fe2000001ff00 */
[----:B------:R-:W-:-:S06]  /*f4d0*/  ULDC.64 UR6, c[0x0][0x208] ;  /* 0x0000820000067ab9 */ /* 0x000fcc0000000a00 */
[C---:B------:R-:W-:Y:S01]  /*f4e0*/  @!P2 IMAD.SHL.U32 R11, R18.reuse, 0x2, RZ ;  /* 0x00000002120ba824 */ /* 0x040fe200078e00ff */
[----:B------:R-:W-:-:S04]  /*f4f0*/  @!P2 SHF.L.U64.HI R12, R18, 0x1, R19 ;  /* 0x00000001120ca819 */ /* 0x000fc80000010213 */
[----:B---3--:R-:W-:Y:S02]  /*f500*/  @!P2 IADD3 R4, P0, R8, R11, RZ ;  /* 0x0000000b0804a210 */ /* 0x008fe40007f1e0ff */
[----:B------:R-:W-:Y:S02]  /*f510*/  CS2R R32, SRZ ;  /* 0x0000000000207805 */ /* 0x000fe4000001ff00 */
[----:B------:R-:W-:Y:S02]  /*f520*/  CS2R R34, SRZ ;  /* 0x0000000000227805 */ /* 0x000fe4000001ff00 */
[----:B------:R-:W-:Y:S02]  /*f530*/  CS2R R28, SRZ ;  /* 0x00000000001c7805 */ /* 0x000fe4000001ff00 */
[----:B------:R-:W-:Y:S02]  /*f540*/  CS2R R30, SRZ ;  /* 0x00000000001e7805 */ /* 0x000fe4000001ff00 */
[----:B------:R-:W-:-:S02]  /*f550*/  CS2R R36, SRZ ;  /* 0x0000000000247805 */ /* 0x000fc4000001ff00 */
[----:B------:R-:W-:Y:S02]  /*f560*/  CS2R R38, SRZ ;  /* 0x0000000000267805 */ /* 0x000fe4000001ff00 */
[----:B------:R-:W-:-:S05]  /*f570*/  @!P2 IADD3.X R5, R5, R12, RZ, P0, !PT ;  /* 0x0000000c0505a210 */ /* 0x000fca00007fe4ff */
[----:B------:R2:W5:Y:S01]  /*f580*/  @!P2 LD.E.128 R28, desc[UR6][R4.64] ;  /* 0x00000006041ca980 */ /* 0x000562000c101d00 */
[----:B----4-:R-:W-:Y:S01]  /*f590*/  @!P3 IMAD.SHL.U32 R13, R6, 0x8, RZ ;  /* 0x00000008060db824 */ /* 0x010fe200078e00ff */
[----:B0-----:R-:W-:-:S03]  /*f5a0*/  @!P2 IADD3 R6, P1, R14, R11, RZ ;  /* 0x0000000b0e06a210 */ /* 0x001fc60007f3e0ff */
[----:B------:R-:W-:-:S04]  /*f5b0*/  @!P3 IMAD.WIDE R10, R13, 0x2, R8 ;  /* 0x000000020d0ab825 */ /* 0x000fc800078e0208 */
[----:B------:R-:W-:Y:S01]  /*f5c0*/  IMAD.MOV.U32 R8, RZ, RZ, R14 ;  /* 0x000000ffff087224 */ /* 0x000fe200078e000e */
[----:B------:R2:W5:Y:S01]  /*f5d0*/  @!P3 LD.E.128 R24, desc[UR6][R10.64] ;  /* 0x000000060a18b980 */ /* 0x000562000c101d00 */
[----:B------:R-:W-:Y:S02]  /*f5e0*/  IMAD.MOV.U32 R9, RZ, RZ, R7 ;  /* 0x000000ffff097224 */ /* 0x000fe400078e0007 */
[----:B------:R-:W-:Y:S02]  /*f5f0*/  @!P2 IMAD.X R7, R7, 0x1, R12, P1 ;  /* 0x000000010707a824 */ /* 0x000fe400008e060c */
[----:B------:R-:W-:-:S03]  /*f600*/  @!P3 IMAD.WIDE R8, R13, 0x2, R8 ;  /* 0x000000020d08b825 */ /* 0x000fc600078e0208 */
[----:B------:R2:W5:Y:S04]  /*f610*/  @!P2 LD.E.128 R36, desc[UR6][R6.64] ;  /* 0x000000060624a980 */ /* 0x000568000c101d00 */
[----:B------:R2:W5:Y:S02]  /*f620*/  @!P3 LD.E.128 R32, desc[UR6][R8.64] ;  /* 0x000000060820b980 */ /* 0x000564000c101d00 */
.L_x_1698:
[----:B------:R-:W-:Y:S05]  /*f630*/  BSYNC B1 ;  /* 0x0000000000017941 */ /* 0x000fea0003800000 */
.L_x_1697:
[----:B--2--5:R-:W-:Y:S01]  /*f640*/  IMAD.MOV.U32 R4, RZ, RZ, R36 ;  /* 0x000000ffff047224 */ /* 0x024fe200078e0024 */
[----:B------:R-:W-:Y:S01]  /*f650*/  UMOV UR4, 0xffffffff ;  /* 0xffffffff00047882 */ /* 0x000fe20000000000 */
[----:B------:R-:W-:Y:S02]  /*f660*/  IMAD.MOV.U32 R5, RZ, RZ, R37 ;  /* 0x000000ffff057224 */ /* 0x000fe400078e0025 */
[----:B------:R-:W-:Y:S02]  /*f670*/  IMAD.MOV.U32 R6, RZ, RZ, R38 ;  /* 0x000000ffff067224 */ /* 0x000fe400078e0026 */
[----:B0-----:R-:W-:Y:S01]  /*f680*/  IMAD.MOV.U32 R7, RZ, RZ, R39 ;  /* 0x000000ffff077224 */ /* 0x001fe200078e0027 */
[----:B------:R-:W-:Y:S01]  /*f690*/  PRMT R104, R4, 0x5410, R5 ;  /* 0x0000541004687816 */ /* 0x000fe20000000005 */
        /* <DEDUP_REMOVED lines=16> */
[----:B------:R-:W-:-:S03]  /*f7a0*/  IMAD.MOV.U32 R7, RZ, RZ, R24 ;  /* 0x000000ffff077224 */ /* 0x000fc600078e0018 */
[----:B------:R-:W-:Y:S02]  /*f7b0*/  PRMT R96, R5, 0x5410, R4 ;  /* 0x0000541005607816 */ /* 0x000fe40000000004 */
[----:B------:R-:W-:Y:S02]  /*f7c0*/  CS2R R4, SRZ ;  /* 0x0000000000047805 */ /* 0x000fe4000001ff00 */
[----:B------:R-:W-:Y:S01]  /*f7d0*/  PRMT R95, R7, 0x5410, R6 ;  /* 0x00005410075f7816 */ /* 0x000fe20000000006 */
[----:B------:R-:W-:Y:S06]  /*f7e0*/  BRA.DIV UR4, `(.L_x_1699) ;  /* 0x000001ee04cc7947 */ /* 0x000fec000b800000 */
[----:B------:R0:W2:Y:S04]  /*f7f0*/  SHFL.IDX PT, R77, R72, 0x3, 0x181f ;  /* 0x00781f00484d7f89 */ /* 0x0000a800000e0000 */
[----:B-1----:R-:W1:Y:S04]  /*f800*/  SHFL.IDX PT, R21, R21, 0x3, 0x181f ;  /* 0x00781f0015157f89 */ /* 0x002e6800000e0000 */
[----:B------:R0:W0:Y:S04]  /*f810*/  SHFL.IDX PT, R80, R73, 0x3, 0x181f ;  /* 0x00781f0049507f89 */ /* 0x00002800000e0000 */
[----:B------:R0:W0:Y:S02]  /*f820*/  SHFL.IDX PT, R78, R20, 0x3, 0x181f ;  /* 0x00781f00144e7f89 */ /* 0x00002400000e0000 */
.L_x_2072:
[----:B------:R-:W5:Y:S01]  /*f830*/  LDL R12, [R1+0x54] ;  /* 0x00005400010c7983 */ /* 0x000f620000100800 */
[----:B------:R-:W-:Y:S01]  /*f840*/  IADD3 R0, R0, 0x60, RZ ;  /* 0x0000006000007810 */ /* 0x000fe20007ffe0ff */
[----:B------:R-:W-:Y:S01]  /*f850*/  BSSY B1, `(.L_x_1700) ;  /* 0x000002c000017945 */ /* 0x000fe20003800000 */
[----:B------:R-:W-:Y:S02]  /*f860*/  CS2R R6, SRZ ;  /* 0x0000000000067805 */ /* 0x000fe4000001ff00 */
[----:B---3--:R-:W-:Y:S02]  /*f870*/  CS2R R8, SRZ ;  /* 0x0000000000087805 */ /* 0x008fe4000001ff00 */
[----:B------:R-:W-:Y:S02]  /*f880*/  ISETP.GE.AND P0, PT, R0, R3, PT ;  /* 0x000000030000720c */ /* 0x000fe40003f06270 */
[----:B------:R-:W-:Y:S02]  /*f890*/  CS2R R10, SRZ ;  /* 0x00000000000a7805 */ /* 0x000fe4000001ff00 */
[----:B------:R-:W-:-:S02]  /*f8a0*/  CS2R R14, SRZ ;  /* 0x00000000000e7805 */ /* 0x000fc4000001ff00 */
[----:B0-----:R-:W-:Y:S02]  /*f8b0*/  CS2R R72, SRZ ;  /* 0x0000000000487805 */ /* 0x001fe4000001ff00 */
[----:B------:R-:W-:Y:S02]  /*f8c0*/  CS2R R74, SRZ ;  /* 0x00000000004a7805 */ /* 0x000fe4000001ff00 */
[----:B-----5:R-:W-:-:S04]  /*f8d0*/  LEA.HI R81, R12, R12, RZ, 0x1 ;  /* 0x0000000c0c517211 */ /* 0x020fc800078f08ff */
[----:B------:R-:W-:-:S05]  /*f8e0*/  LOP3.LUT R81, R81, 0xfffffffe, RZ, 0xc0, !PT ;  /* 0xfffffffe51517812 */ /* 0x000fca00078ec0ff */
[----:B------:R-:W-:Y:S01]  /*f8f0*/  IMAD.IADD R81, R12, 0x1, -R81 ;  /* 0x000000010c517824 */ /* 0x000fe200078e0a51 */
[----:B------:R-:W-:-:S04]  /*f900*/  CS2R R12, SRZ ;  /* 0x00000000000c7805 */ /* 0x000fc8000001ff00 */
[----:B------:R-:W-:Y:S01]  /*f910*/  SHF.L.U32 R81, R81, 0x1f, RZ ;  /* 0x0000001f51517819 */ /* 0x000fe200000006ff */
[----:B------:R-:W-:Y:S06]  /*f920*/  @P0 BRA `(.L_x_1701) ;  /* 0x0000000000780947 */ /* 0x000fec0003800000 */
[----:B----4-:R-:W3:Y:S01]  /*f930*/  LDL R20, [R1+0x48] ;  /* 0x0000480001147983 */ /* 0x010ee20000100800 */
[----:B------:R-:W-:Y:S01]  /*f940*/  ULDC UR4, c[0x0][0x3f4] ;  /* 0x0000fd0000047ab9 */ /* 0x000fe20000000800 */
[----:B-1----:R-:W-:Y:S01]  /*f950*/  IMAD.MOV.U32 R4, RZ, RZ, R21 ;  /* 0x000000ffff047224 */ /* 0x002fe200078e0015 */
[----:B------:R-:W-:Y:S01]  /*f960*/  ISETP.GE.AND P2, PT, R18, UR4, PT ;  /* 0x0000000412007c0c */ /* 0x000fe2000bf46270 */
[----:B--2---:R-:W-:Y:S01]  /*f970*/  IMAD.MOV.U32 R5, RZ, RZ, R77 ;  /* 0x000000ffff057224 */ /* 0x004fe200078e004d */
[----:B------:R-:W-:Y:S02]  /*f980*/  ISETP.GE.AND P3, PT, R226, UR4, PT ;  /* 0x00000004e2007c0c */ /* 0x000fe4000bf66270 */
[----:B------:R-:W-:Y:S02]  /*f990*/  CS2R R72, SRZ ;  /* 0x0000000000487805 */ /* 0x000fe4000001ff00 */
[----:B------:R-:W-:Y:S01]  /*f9a0*/  CS2R R74, SRZ ;  /* 0x00000000004a7805 */ /* 0x000fe2000001ff00 */
[----:B------:R-:W-:Y:S01]  /*f9b0*/  IMAD.MOV.U32 R6, RZ, RZ, R78 ;  /* 0x000000ffff067224 */ /* 0x000fe200078e004e */
[----:B------:R-:W-:Y:S01]  /*f9c0*/  ULDC.64 UR6, c[0x0][0x208] ;  /* 0x0000820000067ab9 */ /* 0x000fe20000000a00 */
[----:B------:R-:W-:-:S04]  /*f9d0*/  IMAD.MOV.U32 R7, RZ, RZ, R80 ;  /* 0x000000ffff077224 */ /* 0x000fc800078e0050 */
[C---:B------:R-:W-:Y:S01]  /*f9e0*/  @!P2 IMAD.SHL.U32 R76, R18.reuse, 0x2, RZ ;  /* 0x00000002124ca824 */ /* 0x040fe200078e00ff */
[----:B------:R-:W-:Y:S02]  /*f9f0*/  @!P2 SHF.L.U64.HI R0, R18, 0x1, R19 ;  /* 0x000000011200a819 */ /* 0x000fe40000010213 */
[----:B------:R-:W-:Y:S02]  /*fa00*/  CS2R R8, SRZ ;  /* 0x0000000000087805 */ /* 0x000fe4000001ff00 */
[----:B------:R-:W-:Y:S02]  /*fa10*/  CS2R R10, SRZ ;  /* 0x00000000000a7805 */ /* 0x000fe4000001ff00 */
[----:B------:R-:W-:Y:S02]  /*fa20*/  CS2R R12, SRZ ;  /* 0x00000000000c7805 */ /* 0x000fe4000001ff00 */
[----:B------:R-:W-:Y:S01]  /*fa30*/  CS2R R14, SRZ ;  /* 0x00000000000e7805 */ /* 0x000fe2000001ff00 */
[----:B---3--:R-:W-:Y:S01]  /*fa40*/  @!P3 IMAD.SHL.U32 R79, R20, 0x8, RZ ;  /* 0x00000008144fb824 */ /* 0x008fe200078e00ff */
[----:B------:R-:W-:-:S02]  /*fa50*/  @!P2 IADD3 R20, P0, R21, R76, RZ ;  /* 0x0000004c1514a210 */ /* 0x000fc40007f1e0ff */
[----:B------:R-:W-:Y:S01]  /*fa60*/  @!P2 IADD3 R76, P1, R78, R76, RZ ;  /* 0x0000004c4e4ca210 */ /* 0x000fe20007f3e0ff */
[----:B------:R-:W-:-:S04]  /*fa70*/  @!P3 IMAD.WIDE R4, R79, 0x2, R4 ;  /* 0x000000024f04b825 */ /* 0x000fc800078e0204 */
[----:B------:R-:W-:Y:S01]  /*fa80*/  @!P3 IMAD.WIDE R78, R79, 0x2, R6 ;  /* 0x000000024f4eb825 */ /* 0x000fe200078e0206 */
[----:B------:R0:W5:Y:S01]  /*fa90*/  @!P3 LD.E.128 R72, desc[UR6][R4.64] ;  /* 0x000000060448b980 */ /* 0x000162000c101d00 */
[----:B------:R-:W-:Y:S02]  /*faa0*/  CS2R R6, SRZ ;  /* 0x0000000000067805 */ /* 0x000fe4000001ff00 */
[----:B------:R-:W-:Y:S01]  /*fab0*/  @!P2 IMAD.X R21, R77, 0x1, R0, P0 ;  /* 0x000000014d15a824 */ /* 0x000fe200000e0600 */
[----:B------:R-:W-:Y:S01]  /*fac0*/  @!P2 IADD3.X R77, R80, R0, RZ, P1, !PT ;  /* 0x00000000504da210 */ /* 0x000fe20000ffe4ff */
[----:B------:R3:W5:Y:S04]  /*fad0*/  @!P3 LD.E.128 R8, desc[UR6][R78.64] ;  /* 0x000000064e08b980 */ /* 0x000768000c101d00 */
[----:B------:R3:W5:Y:S01]  /*fae0*/  @!P2 LD.E.128 R12, desc[UR6][R20.64] ;  /* 0x00000006140ca980 */ /* 0x000762000c101d00 */
[----:B0-----:R-:W-:-:S06]  /*faf0*/  CS2R R4, SRZ ;  /* 0x0000000000047805 */ /* 0x001fcc000001ff00 */
[----:B------:R3:W5:Y:S02]  /*fb00*/  @!P2 LD.E.128 R4, desc[UR6][R76.64] ;  /* 0x000000064c04a980 */ /* 0x000764000c101d00 */
.L_x_1701:
[----:B------:R-:W-:Y:S05]  /*fb10*/  BSYNC B1 ;  /* 0x0000000000017941 */ /* 0x000fea0003800000 */
.L_x_1700:
[----:B---3--:R-:W3:Y:S01]  /*fb20*/  LDL R78, [R1+0x14] ;  /* 0x00001400014e7983 */ /* 0x008ee20000100800 */
[----:B------:R-:W0:Y:S01]  /*fb30*/  SYNCS.PHASECHK.TRANS64.TRYWAIT P0, [R16+URZ+0x30800], R81 ;  /* 0x03080051100075a7 */ /* 0x000e22000800017f */
[----:B----45:R-:W-:Y:S01]  /*fb40*/  IMAD.MOV.U32 R20, RZ, RZ, R6 ;  /* 0x000000ffff147224 */ /* 0x030fe200078e0006 */
[----:B--2---:R-:W-:Y:S01]  /*fb50*/  MOV R77, R12 ;  /* 0x0000000c004d7202 */ /* 0x004fe20000000f00 */
[----:B------:R-:W-:Y:S01]  /*fb60*/  IMAD.MOV.U32 R0, RZ, RZ, R7 ;  /* 0x000000ffff007224 */ /* 0x000fe200078e0007 */
[----:B------:R-:W-:Y:S01]  /*fb70*/  BSSY B1, `(.L_x_1702) ;  /* 0x0000015000017945 */ /* 0x000fe20003800000 */
[----:B------:R-:W-:Y:S02]  /*fb80*/  IMAD.MOV.U32 R76, RZ, RZ, R4 ;  /* 0x000000ffff4c7224 */ /* 0x000fe400078e0004 */
[----:B-1----:R-:W-:Y:S01]  /*fb90*/  IMAD.MOV.U32 R21, RZ, RZ, R5 ;  /* 0x000000ffff157224 */ /* 0x002fe200078e0005 */
[----:B------:R-:W-:Y:S01]  /*fba0*/  PRMT R98, R20, 0x5410, R0 ;  /* 0x0000541014627816 */ /* 0x000fe20000000000 */
[----:B------:R-:W-:-:S02]  /*fbb0*/  IMAD.MOV.U32 R20, RZ, RZ, R10 ;  /* 0x000000ffff147224 */ /* 0x000fc400078e000a */
[----:B------:R-:W-:Y:S01]  /*fbc0*/  IMAD.MOV.U32 R0, RZ, RZ, R11 ;  /* 0x000000ffff007224 */ /* 0x000fe200078e000b */
[----:B------:R-:W-:Y:S01]  /*fbd0*/  PRMT R97, R76, 0x5410, R21 ;  /* 0x000054104c617816 */ /* 0x000fe20000000015 */
[----:B------:R-:W-:Y:S02]  /*fbe0*/  IMAD.MOV.U32 R21, RZ, RZ, R8 ;  /* 0x000000ffff157224 */ /* 0x000fe400078e0008 */
[----:B------:R-:W-:Y:S01]  /*fbf0*/  IMAD.MOV.U32 R76, RZ, RZ, R9 ;  /* 0x000000ffff4c7224 */ /* 0x000fe200078e0009 */
[----:B------:R-:W-:Y:S01]  /*fc00*/  PRMT R84, R20, 0x5410, R0 ;  /* 0x0000541014547816 */ /* 0x000fe20000000000 */
[----:B------:R-:W-:Y:S02]  /*fc10*/  IMAD.MOV.U32 R20, RZ, RZ, R14 ;  /* 0x000000ffff147224 */ /* 0x000fe400078e000e */
[----:B------:R-:W-:Y:S01]  /*fc20*/  IMAD.MOV.U32 R0, RZ, RZ, R15 ;  /* 0x000000ffff007224 */ /* 0x000fe200078e000f */
[----:B------:R-:W-:Y:S01]  /*fc30*/  PRMT R21, R21, 0x5410, R76 ;  /* 0x0000541015157816 */ /* 0x000fe2000000004c */
[----:B------:R-:W-:-:S03]  /*fc40*/  IMAD.MOV.U32 R76, RZ, RZ, R13 ;  /* 0x000000ffff4c7224 */ /* 0x000fc600078e000d */
[----:B------:R-:W-:Y:S01]  /*fc50*/  PRMT R100, R20, 0x5410, R0 ;  /* 0x0000541014647816 */ /* 0x000fe20000000000 */
[----:B------:R-:W-:Y:S01]  /*fc60*/  IMAD.MOV.U32 R20, RZ, RZ, R72 ;  /* 0x000000ffff147224 */ /* 0x000fe200078e0048 */
[----:B------:R-:W-:Y:S01]  /*fc70*/  PRMT R99, R77, 0x5410, R76 ;  /* 0x000054104d637816 */ /* 0x000fe2000000004c */
[----:B------:R-:W-:-:S05]  /*fc80*/  IMAD.MOV.U32 R0, RZ, RZ, R73 ;  /* 0x000000ffff007224 */ /* 0x000fca00078e0049 */
[----:B------:R-:W-:Y:S02]  /*fc90*/  PRMT R85, R20, 0x5410, R0 ;  /* 0x0000541014557816 */ /* 0x000fe40000000000 */
[----:B---3--:R-:W-:Y:S01]  /*fca0*/  VIADDMNMX R0, R3, -R78, 0x80, PT ;  /* 0x0000008003007446 */ /* 0x008fe2000380094e */
[----:B0-----:R-:W-:Y:S06]  /*fcb0*/  @!P0 BRA `(.L_x_1703) ;  /* 0x000001ec000c8947 */ /* 0x001fec0003800000 */
.L_x_2073:
[----:B------:R-:W-:Y:S05]  /*fcc0*/  BSYNC B1 ;  /* 0x0000000000017941 */ /* 0x000fea0003800000 */
.L_x_1702:
        /* <DEDUP_REMOVED lines=8> */
[C---:B------:R-:W-:Y:S01]  /*fd50*/  IMAD.SHL.U32 R121, R23.reuse, 0x40, RZ ;  /* 0x0000004017797824 */ /* 0x040fe200078e00ff */
[----:B------:R-:W-:Y:S01]  /*fd60*/  BSSY B2, `(.L_x_1706) ;  /* 0x0000068000027945 */ /* 0x000fe20003800000 */
[----:B------:R-:W-:-:S03]  /*fd70*/  SHF.L.U32 R122, R23, 0x6, RZ ;  /* 0x00000006177a7819 */ /* 0x000fc600000006ff */
[----:B------:R-:W-:-:S04]  /*fd80*/  LOP3.LUT R121, R121, 0x1c0, RZ, 0xc0, !PT ;  /* 0x000001c079797812 */ /* 0x000fc800078ec0ff */
[----:B------:R-:W-:Y:S02]  /*fd90*/  SHF.R.U32.HI R121, RZ, 0x3, R121 ;  /* 0x00000003ff797819 */ /* 0x000fe40000011679 */
[-C--:B--2---:R-:W-:Y:S02]  /*fda0*/  ISETP.GE.AND P0, PT, R18, R3.reuse, PT ;  /* 0x000000031200720c */ /* 0x084fe40003f06270 */
[----:B------:R-:W-:-:S11]  /*fdb0*/  ISETP.GE.AND P1, PT, R226, R3, PT ;  /* 0x00000003e200720c */ /* 0x000fd60003f26270 */
[----:B-1----:R-:W-:Y:S05]  /*fdc0*/  @P0 BRA `(.L_x_1707) ;  /* 0x0000000400840947 */ /* 0x002fea0003800000 */
[----:B------:R-:W2:Y:S04]  /*fdd0*/  LDL R76, [R1+0x44] ;  /* 0x00004400014c7983 */ /* 0x000ea80000100800 */
[----:B------:R-:W0:Y:S01]  /*fde0*/  LDL R123, [R1+0x30] ;  /* 0x00003000017b7983 */ /* 0x000e220000100800 */
[----:B------:R-:W-:Y:S01]  /*fdf0*/  HADD2.F32 R88, -RZ, R88.H0_H0 ;  /* 0x20000058ff587230 */ /* 0x000fe20000004100 */
[--C-:B------:R-:W-:Y:S01]  /*fe00*/  SHF.R.U32.HI R92, RZ, 0x10, R61.reuse ;  /* 0x00000010ff5c7819 */ /* 0x100fe2000001163d */
[----:B------:R-:W-:Y:S01]  /*fe10*/  HADD2.F32 R91, -RZ, R91.H0_H0 ;  /* 0x2000005bff5b7230 */ /* 0x000fe20000004100 */
[----:B------:R-:W-:Y:S01]  /*fe20*/  SHF.R.U64 R60, R60, 0x10, R61 ;  /* 0x000000103c3c7819 */ /* 0x000fe2000000123d */
[----:B------:R-:W-:Y:S01]  /*fe30*/  HADD2.F32 R61, -RZ, R102.H0_H0 ;  /* 0x20000066ff3d7230 */ /* 0x000fe20000004100 */
[----:B------:R-:W-:Y:S01]  /*fe40*/  SHF.R.U64 R68, R68, 0x10, R69 ;  /* 0x0000001044447819 */ /* 0x000fe20000001245 */
[----:B------:R-:W-:Y:S01]  /*fe50*/  HADD2.F32 R92, -RZ, R92.H0_H0 ;  /* 0x2000005cff5c7230 */ /* 0x000fe20000004100 */
[----:B------:R-:W-:Y:S01]  /*fe60*/  SHF.R.U64 R70, R70, 0x10, R71 ;  /* 0x0000001046467819 */ /* 0x000fe20000001247 */
[----:B------:R-:W-:Y:S01]  /*fe70*/  HADD2.F32 R60, -RZ, R60.H0_H0 ;  /* 0x2000003cff3c7230 */ /* 0x000fe20000004100 */
[----:B------:R-:W-:Y:S01]  /*fe80*/  SHF.R.U64 R62, R62, 0x10, R63 ;  /* 0x000000103e3e7819 */ /* 0x000fe2000000123f */
[----:B------:R-:W-:-:S02]  /*fe90*/  HADD2.F32 R68, -RZ, R68.H0_H0 ;  /* 0x20000044ff447230 */ /* 0x000fc40000004100 */
[----:B------:R-:W-:Y:S02]  /*fea0*/  HADD2.F32 R70, -RZ, R70.H0_H0 ;  /* 0x20000046ff467230 */ /* 0x000fe40000004100 */
[----:B------:R-:W-:Y:S01]  /*feb0*/  HADD2.F32 R62, -RZ, R62.H0_H0 ;  /* 0x2000003eff3e7230 */ /* 0x000fe20000004100 */
[----:B--2---:R-:W-:-:S04]  /*fec0*/  LEA.HI R20, R3, R76, RZ, 0x1d ;  /* 0x0000004c03147211 */ /* 0x004fc800078fe8ff */
[----:B------:R-:W-:Y:S01]  /*fed0*/  SHF.R.S32.HI R76, RZ, 0x1f, R20 ;  /* 0x0000001fff4c7819 */ /* 0x000fe20000011414 */
[----:B------:R-:W-:Y:S01]  /*fee0*/  IMAD.SHL.U32 R77, R20, 0x8, RZ ;  /* 0x00000008144d7824 */ /* 0x000fe200078e00ff */
[----:B0-----:R-:W0:Y:S02]  /*fef0*/  LDS.128 R80, [R123] ;  /* 0x000000007b507984 */ /* 0x001e240000000c00 */
[----:B------:R-:W-:Y:S02]  /*ff00*/  LEA.HI R76, R76, R20, RZ, 0x3 ;  /* 0x000000144c4c7211 */ /* 0x000fe400078f18ff */
[----:B------:R-:W-:-:S03]  /*ff10*/  LOP3.LUT R20, R77, 0x38, RZ, 0xc0, !PT ;  /* 0x000000384d147812 */ /* 0x000fc600078ec0ff */
[----:B------:R-:W-:Y:S01]  /*ff20*/  IMAD.SHL.U32 R76, R76, 0x400, RZ ;  /* 0x000004004c4c7824 */ /* 0x000fe200078e00ff */
[----:B------:R-:W-:-:S04]  /*ff30*/  LOP3.LUT R20, R20, 0x1c0, R122, 0xf8, !PT ;  /* 0x000001c014147812 */ /* 0x000fc800078ef87a */
[----:B------:R-:W-:Y:S02]  /*ff40*/  LOP3.LUT R20, R20, R121, RZ, 0x3c, !PT ;  /* 0x0000007914147212 */ /* 0x000fe400078e3cff */
[----:B------:R-:W-:-:S04]  /*ff50*/  LOP3.LUT R76, R76, 0x7fffe000, RZ, 0xc0, !PT ;  /* 0x7fffe0004c4c7812 */ /* 0x000fc800078ec0ff */
[----:B-----5:R-:W-:-:S05]  /*ff60*/  IADD3 R20, R20, R76, R120 ;  /* 0x0000004c14147210 */ /* 0x020fca0007ffe078 */
[----:B------:R-:W-:-:S05]  /*ff70*/  IMAD R20, R20, 0x2, R16 ;  /* 0x0000000214147824 */ /* 0x000fca00078e0210 */
[----:B------:R-:W1:Y:S01]  /*ff80*/  LDS.128 R76, [R20+0x10400] ;  /* 0x01040000144c7984 */ /* 0x000e620000000c00 */
[--C-:B0-----:R-:W-:Y:S02]  /*ff90*/  HADD2.F32 R87, -RZ, R81.reuse.H0_H0 ;  /* 0x20000051ff577230 */ /* 0x101fe40000004100 */
[----:B------:R-:W-:Y:S02]  /*ffa0*/  HADD2.F32 R81, -RZ, R81.H1_H1 ;  /* 0x30000051ff517230 */ /* 0x000fe40000004100 */
[--C-:B-1----:R-:W-:Y:S02]  /*ffb0*/  HADD2.F32 R89, -RZ, R77.reuse.H0_H0 ;  /* 0x2000004dff597230 */ /* 0x102fe40000004100 */
[----:B------:R-:W-:-:S03]  /*ffc0*/  HADD2.F32 R77, -RZ, R77.H1_H1 ;  /* 0x3000004dff4d7230 */ /* 0x000fc60000004100 */
[C---:B------:R-:W-:Y:S01]  /*ffd0*/  FMUL.FTZ R90, R89.reuse, R88 ;  /* 0x00000058595a7220 */ /* 0x040fe20000410000 */
[----:B------:R-:W-:-:S03]  /*ffe0*/  FMUL.FTZ R89, R89, R91 ;  /* 0x0000005b59597220 */ /* 0x000fc60000410000 */
[C---:B------:R-:W-:Y:S01]  /*fff0*/  FFMA.FTZ R91, R87.reuse, R91, -R90 ;  /* 0x0000005b575b7223 */ /* 0x040fe2000001085a */
[----:B------:R-:W-:Y:S01]  /*10000*/  SHF.R.U32.HI R90, RZ, 0x10, R69 ;  /* 0x00000010ff5a7819 */ /* 0x000fe20000011645 */
[----:B------:R-:W-:Y:S01]  /*10010*/  FFMA.FTZ R87, R87, R88, R89 ;  /* 0x0000005857577223 */ /* 0x000fe20000010059 */
[----:B------:R-:W-:Y:S02]  /*10020*/  HADD2.F32 R89, -RZ, R101.H1_H1 ;  /* 0x30000065ff597230 */ /* 0x000fe40000004100 */
[----:B------:R-:W-:Y:S02]  /*10030*/  HADD2.F32 R69, -RZ, R103.H0_H0 ;  /* 0x20000067ff457230 */ /* 0x000fe40000004100 */
[----:B------:R-:W-:-:S05]  /*10040*/  HADD2.F32 R90, -RZ, R90.H0_H0 ;  /* 0x2000005aff5a7230 */ /* 0x000fca0000004100 */
[C---:B------:R-:W-:Y:S01]  /*10050*/  FMUL.FTZ R88, R77.reuse, R90 ;  /* 0x0000005a4d587220 */ /* 0x040fe20000410000 */
[----:B------:R-:W-:-:S03]  /*10060*/  FMUL.FTZ R77, R77, R92 ;  /* 0x0000005c4d4d7220 */ /* 0x000fc60000410000 */
[C---:B------:R-:W-:Y:S01]  /*10070*/  FFMA.FTZ R92, R81.reuse, R92, -R88 ;  /* 0x0000005c515c7223 */ /* 0x040fe20000010858 */
[----:B------:R-:W-:Y:S01]  /*10080*/  FFMA.FTZ R90, R81, R90, R77 ;  /* 0x0000005a515a7223 */ /* 0x000fe2000001004d */
[----:B------:R-:W-:Y:S02]  /*10090*/  HADD2.F32 R77, -RZ, R101.H0_H0 ;  /* 0x20000065ff4d7230 */ /* 0x000fe40000004100 */
[----:B------:R-:W-:Y:S02]  /*100a0*/  HADD2.F32 R88, -RZ, R76.H0_H0 ;  /* 0x2000004cff587230 */ /* 0x000fe40000004100 */
[----:B------:R-:W-:Y:S02]  /*100b0*/  HADD2.F32 R81, -RZ, R80.H0_H0 ;  /* 0x20000050ff517230 */ /* 0x000fe40000004100 */
[----:B------:R-:W-:Y:S02]  /*100c0*/  HADD2.F32 R76, -RZ, R76.H1_H1 ;  /* 0x3000004cff4c7230 */ /* 0x000fe40000004100 */
[C---:B------:R-:W-:Y:S01]  /*100d0*/  FMUL.FTZ R101, R88.reuse, R77 ;  /* 0x0000004d58657220 */ /* 0x040fe20000410000 */
[----:B------:R-:W-:Y:S01]  /*100e0*/  FMUL.FTZ R88, R88, R89 ;  /* 0x0000005958587220 */ /* 0x000fe20000410000 */
[----:B------:R-:W-:-:S02]  /*100f0*/  HADD2.F32 R80, -RZ, R80.H1_H1 ;  /* 0x30000050ff507230 */ /* 0x000fc40000004100 */
[C---:B------:R-:W-:Y:S01]  /*10100*/  FFMA.FTZ R89, R81.reuse, R89, -R101 ;  /* 0x0000005951597223 */ /* 0x040fe20000010865 */
[----:B------:R-:W-:Y:S01]  /*10110*/  FFMA.FTZ R81, R81, R77, R88 ;  /* 0x0000004d51517223 */ /* 0x000fe20000010058 */
[----:B------:R-:W-:Y:S02]  /*10120*/  HADD2.F32 R101, -RZ, R78.H0_H0 ;  /* 0x2000004eff657230 */ /* 0x000fe40000004100 */
[----:B------:R-:W-:Y:S02]  /*10130*/  HADD2.F32 R88, -RZ, R102.H1_H1 ;  /* 0x30000066ff587230 */ /* 0x000fe40000004100 */
[----:B------:R-:W-:Y:S02]  /*10140*/  HADD2.F32 R77, -RZ, R82.H0_H0 ;  /* 0x20000052ff4d7230 */ /* 0x000fe40000004100 */
[C---:B------:R-:W-:Y:S01]  /*10150*/  FMUL.FTZ R102, R101.reuse, R61 ;  /* 0x0000003d65667220 */ /* 0x040fe20000410000 */
[----:B------:R-:W-:Y:S02]  /*10160*/  HADD2.F32 R78, -RZ, R78.H1_H1 ;  /* 0x3000004eff4e7230 */ /* 0x000fe40000004100 */
[----:B------:R-:W-:Y:S01]  /*10170*/  FMUL.FTZ R101, R101, R88 ;  /* 0x0000005865657220 */ /* 0x000fe20000410000 */
[----:B------:R-:W-:-:S02]  /*10180*/  HADD2.F32 R82, -RZ, R82.H1_H1 ;  /* 0x30000052ff527230 */ /* 0x000fc40000004100 */
[C---:B------:R-:W-:Y:S01]  /*10190*/  FFMA.FTZ R88, R77.reuse, R88, -R102 ;  /* 0x000000584d587223 */ /* 0x040fe20000010866 */
[----:B------:R-:W-:Y:S01]  /*101a0*/  FFMA.FTZ R77, R77, R61, R101 ;  /* 0x0000003d4d4d7223 */ /* 0x000fe20000010065 */
[----:B------:R-:W-:Y:S02]  /*101b0*/  HADD2.F32 R61, -RZ, R103.H1_H1 ;  /* 0x30000067ff3d7230 */ /* 0x000fe40000004100 */
        /* <DEDUP_REMOVED lines=8> */
[----:B------:R-:W-:Y:S02]  /*10240*/  SHF.R.U32.HI R101, RZ, 0x10, R71 ;  /* 0x00000010ff657819 */ /* 0x000fe40000011647 */
[----:B------:R-:W-:Y:S01]  /*10250*/  SHF.R.U32.HI R102, RZ, 0x10, R63 ;  /* 0x00000010ff667819 */ /* 0x000fe2000001163f */
[C---:B------:R-:W-:Y:S01]  /*10260*/  FMUL.FTZ R63, R76.reuse, R68 ;  /* 0x000000444c3f7220 */ /* 0x040fe20000410000 */
[-C--:B------:R-:W-:Y:S01]  /*10270*/  FMUL.FTZ R76, R76, R60.reuse ;  /* 0x0000003c4c4c7220 */ /* 0x080fe20000410000 */
[----:B------:R-:W-:Y:S02]  /*10280*/  HADD2.F32 R101, -RZ, R101.H0_H0 ;  /* 0x20000065ff657230 */ /* 0x000fe40000004100 */
[----:B------:R-:W-:Y:S02]  /*10290*/  HADD2.F32 R102, -RZ, R102.H0_H0 ;  /* 0x20000066ff667230 */ /* 0x000fe40000004100 */
[----:B------:R-:W-:Y:S01]  /*102a0*/  FFMA.FTZ R60, R80, R60, -R63 ;  /* 0x0000003c503c7223 */ /* 0x000fe2000001083f */
[C---:B------:R-:W-:Y:S01]  /*102b0*/  FMUL.FTZ R63, R78.reuse, R70 ;  /* 0x000000464e3f7220 */ /* 0x040fe20000410000 */
[CC--:B------:R-:W-:Y:S01]  /*102c0*/  FMUL.FTZ R103, R79.reuse, R101.reuse ;  /* 0x000000654f677220 */ /* 0x0c0fe20000410000 */
[----:B------:R-:W-:Y:S01]  /*102d0*/  FMUL.FTZ R78, R78, R62 ;  /* 0x0000003e4e4e7220 */ /* 0x000fe20000410000 */
[----:B------:R-:W-:Y:S01]  /*102e0*/  FMUL.FTZ R79, R79, R102 ;  /* 0x000000664f4f7220 */ /* 0x000fe20000410000 */
[----:B------:R-:W-:Y:S01]  /*102f0*/  FFMA.FTZ R62, R82, R62, -R63 ;  /* 0x0000003e523e7223 */ /* 0x000fe2000001083f */
[C---:B------:R-:W-:Y:S01]  /*10300*/  FFMA.FTZ R103, R83.reuse, R102, -R103 ;  /* 0x0000006653677223 */ /* 0x040fe20000010867 */
        /* <DEDUP_REMOVED lines=13> */
.L_x_1707:
[----:B------:R-:W-:Y:S05]  /*103e0*/  BSYNC B2 ;  /* 0x0000000000027941 */ /* 0x000fea0003800000 */
.L_x_1706:
[----:B------:R-:W-:Y:S05]  /*103f0*/  @P1 BRA `(.L_x_1705) ;  /* 0x0000000400841947 */ /* 0x000fea0003800000 */
[----:B-1----:R-:W2:Y:S04]  /*10400*/  LDL R20, [R1+0x48] ;  /* 0x0000480001147983 */ /* 0x002ea80000100800 */
[----:B------:R-:W3:Y:S01]  /*10410*/  LDL R89, [R1+0x98] ;  /* 0x0000980001597983 */ /* 0x000ee20000100800 */
[----:B------:R-:W-:Y:S01]  /*10420*/  HADD2.F32 R79, -RZ, R119.H1_H1 ;  /* 0x30000077ff4f7230 */ /* 0x000fe20000004100 */
[--C-:B------:R-:W-:Y:S02]  /*10430*/  SHF.R.U32.HI R80, RZ, 0x10, R57.reuse ;  /* 0x00000010ff507819 */ /* 0x100fe40000011639 */
[----:B------:R-:W-:Y:S02]  /*10440*/  SHF.R.U64 R56, R56, 0x10, R57 ;  /* 0x0000001038387819 */ /* 0x000fe40000001239 */
[----:B------:R-:W-:Y:S01]  /*10450*/  SHF.R.U32.HI R57, RZ, 0x10, R67 ;  /* 0x00000010ff397819 */ /* 0x000fe20000011643 */
[----:B------:R-:W-:Y:S01]  /*10460*/  HADD2.F32 R80, -RZ, R80.H0_H0 ;  /* 0x20000050ff507230 */ /* 0x000fe20000004100 */
[--C-:B------:R-:W-:Y:S01]  /*10470*/  SHF.R.U64 R58, R58, 0x10, R59.reuse ;  /* 0x000000103a3a7819 */ /* 0x100fe2000000123b */
[----:B------:R-:W-:Y:S01]  /*10480*/  HADD2.F32 R56, -RZ, R56.H0_H0 ;  /* 0x20000038ff387230 */ /* 0x000fe20000004100 */
[----:B------:R-:W-:Y:S01]  /*10490*/  SHF.R.U32.HI R59, RZ, 0x10, R59 ;  /* 0x00000010ff3b7819 */ /* 0x000fe2000001163b */
        /* <DEDUP_REMOVED lines=10> */
[----:B---3--:R-:W1:Y:S02]  /*10540*/  LDS.128 R68, [R89] ;  /* 0x0000000059447984 */ /* 0x008e640000000c00 */
[----:B------:R-:W-:Y:S01]  /*10550*/  LEA.HI R3, R3, R20, RZ, 0x3 ;  /* 0x0000001403037211 */ /* 0x000fe200078f18ff */
[----:B------:R-:W-:Y:S01]  /*10560*/  HADD2.F32 R20, -RZ, R119.H0_H0 ;  /* 0x20000077ff147230 */ /* 0x000fe20000004100 */
[----:B------:R-:W-:-:S03]  /*10570*/  LOP3.LUT R60, R60, 0x38, RZ, 0xc0, !PT ;  /* 0x000000383c3c7812 */ /* 0x000fc600078ec0ff */
[----:B------:R-:W-:Y:S01]  /*10580*/  IMAD.SHL.U32 R3, R3, 0x400, RZ ;  /* 0x0000040003037824 */ /* 0x000fe200078e00ff */
[----:B------:R-:W-:-:S04]  /*10590*/  LOP3.LUT R60, R60, 0x1c0, R122, 0xf8, !PT ;  /* 0x000001c03c3c7812 */ /* 0x000fc800078ef87a */
[----:B------:R-:W-:Y:S02]  /*105a0*/  LOP3.LUT R60, R60, R121, RZ, 0x3c, !PT ;  /* 0x000000793c3c7212 */ /* 0x000fe400078e3cff */
[----:B------:R-:W-:-:S04]  /*105b0*/  LOP3.LUT R3, R3, 0x7fffe000, RZ, 0xc0, !PT ;  /* 0x7fffe00003037812 */ /* 0x000fc800078ec0ff */
[----:B-----5:R-:W-:-:S05]  /*105c0*/  IADD3 R3, R60, R3, R120 ;  /* 0x000000033c037210 */ /* 0x020fca0007ffe078 */
[----:B------:R-:W-:-:S05]  /*105d0*/  IMAD R3, R3, 0x2, R16 ;  /* 0x0000000203037824 */ /* 0x000fca00078e0210 */
[----:B------:R-:W2:Y:S01]  /*105e0*/  LDS.128 R60, [R3+0x10400] ;  /* 0x01040000033c7984 */ /* 0x000ea20000000c00 */
[----:B-1----:R-:W-:Y:S02]  /*105f0*/  HADD2.F32 R77, -RZ, R69.H0_H0 ;  /* 0x20000045ff4d7230 */ /* 0x002fe40000004100 */
[----:B--2---:R-:W-:Y:S02]  /*10600*/  HADD2.F32 R76, -RZ, R61.H0_H0 ;  /* 0x2000003dff4c7230 */ /* 0x004fe40000004100 */
[----:B------:R-:W-:Y:S02]  /*10610*/  HADD2.F32 R82, -RZ, R62.H0_H0 ;  /* 0x2000003eff527230 */ /* 0x000fe40000004100 */
[--C-:B------:R-:W-:Y:S02]  /*10620*/  HADD2.F32 R88, -RZ, R63.reuse.H0_H0 ;  /* 0x2000003fff587230 */ /* 0x100fe40000004100 */
[C---:B------:R-:W-:Y:S01]  /*10630*/  FMUL.FTZ R78, R76.reuse, R20 ;  /* 0x000000144c4e7220 */ /* 0x040fe20000410000 */
[----:B------:R-:W-:Y:S01]  /*10640*/  FMUL.FTZ R76, R76, R79 ;  /* 0x0000004f4c4c7220 */ /* 0x000fe20000410000 */
[----:B------:R-:W-:-:S02]  /*10650*/  HADD2.F32 R63, -RZ, R63.H1_H1 ;  /* 0x3000003fff3f7230 */ /* 0x000fc40000004100 */
[C---:B------:R-:W-:Y:S01]  /*10660*/  FFMA.FTZ R79, R77.reuse, R79, -R78 ;  /* 0x0000004f4d4f7223 */ /* 0x040fe2000001084e */
[----:B------:R-:W-:Y:S01]  /*10670*/  FFMA.FTZ R77, R77, R20, R76 ;  /* 0x000000144d4d7223 */ /* 0x000fe2000001004c */
[----:B------:R-:W-:Y:S01]  /*10680*/  SHF.R.U32.HI R20, RZ, 0x10, R65 ;  /* 0x00000010ff147819 */ /* 0x000fe20000011641 */
[----:B------:R-:W-:Y:S02]  /*10690*/  HADD2.F32 R76, -RZ, R61.H1_H1 ;  /* 0x3000003dff4c7230 */ /* 0x000fe40000004100 */
[C---:B------:R-:W-:Y:S01]  /*106a0*/  FMUL.FTZ R65, R63.reuse, R57 ;  /* 0x000000393f417220 */ /* 0x040fe20000410000 */
[----:B------:R-:W-:Y:S02]  /*106b0*/  HADD2.F32 R61, -RZ, R69.H1_H1 ;  /* 0x30000045ff3d7230 */ /* 0x000fe40000004100 */
[----:B------:R-:W-:Y:S01]  /*106c0*/  FMUL.FTZ R63, R63, R59 ;  /* 0x0000003b3f3f7220 */ /* 0x000fe20000410000 */
[----:B------:R-:W-:Y:S02]  /*106d0*/  HADD2.F32 R20, -RZ, R20.H0_H0 ;  /* 0x20000014ff147230 */ /* 0x000fe40000004100 */
[----:B------:R-:W-:-:S02]  /*106e0*/  HADD2.F32 R78, -RZ, R118.H0_H0 ;  /* 0x20000076ff4e7230 */ /* 0x000fc40000004100 */
[----:B------:R-:W-:Y:S02]  /*106f0*/  HADD2.F32 R62, -RZ, R62.H1_H1 ;  /* 0x3000003eff3e7230 */ /* 0x000fe40000004100 */
[C---:B------:R-:W-:Y:S01]  /*10700*/  FMUL.FTZ R69, R76.reuse, R20 ;  /* 0x000000144c457220 */ /* 0x040fe20000410000 */
[----:B------:R-:W-:-:S03]  /*10710*/  FMUL.FTZ R76, R76, R80 ;  /* 0x000000504c4c7220 */ /* 0x000fc60000410000 */
[C---:B------:R-:W-:Y:S01]  /*10720*/  FFMA.FTZ R80, R61.reuse, R80, -R69 ;  /* 0x000000503d507223 */ /* 0x040fe20000010845 */
[----:B------:R-:W-:Y:S01]  /*10730*/  FFMA.FTZ R61, R61, R20, R76 ;  /* 0x000000143d3d7223 */ /* 0x000fe2000001004c */
[----:B------:R-:W-:Y:S02]  /*10740*/  HADD2.F32 R20, -RZ, R118.H1_H1 ;  /* 0x30000076ff147230 */ /* 0x000fe40000004100 */
[----:B------:R-:W-:Y:S02]  /*10750*/  HADD2.F32 R69, -RZ, R60.H0_H0 ;  /* 0x2000003cff457230 */ /* 0x000fe40000004100 */
[----:B------:R-:W-:Y:S01]  /*10760*/  HADD2.F32 R76, -RZ, R68.H0_H0 ;  /* 0x20000044ff4c7230 */ /* 0x000fe20000004100 */
[----:B------:R-:W-:Y:S01]  /*10770*/  F2FP.F16.F32.PACK_AB R61, R61, R77 ;  /* 0x0000004d3d3d723e */ /* 0x000fe200000000ff */
[----:B------:R-:W-:Y:S02]  /*10780*/  HADD2.F32 R60, -RZ, R60.H1_H1 ;  /* 0x3000003cff3c7230 */ /* 0x000fe40000004100 */
[C---:B0-----:R-:W-:Y:S01]  /*10790*/  FMUL.FTZ R81, R69.reuse, R20 ;  /* 0x0000001445517220 */ /* 0x041fe20000410000 */
[----:B------:R-:W-:Y:S01]  /*107a0*/  FMUL.FTZ R69, R69, R78 ;  /* 0x0000004e45457220 */ /* 0x000fe20000410000 */
[----:B------:R-:W-:-:S02]  /*107b0*/  HADD2.F32 R68, -RZ, R68.H1_H1 ;  /* 0x30000044ff447230 */ /* 0x000fc40000004100 */
[C---:B------:R-:W-:Y:S01]  /*107c0*/  FFMA.FTZ R78, R76.reuse, R78, -R81 ;  /* 0x0000004e4c4e7223 */ /* 0x040fe20000010851 */
[----:B------:R-:W-:Y:S01]  /*107d0*/  FFMA.FTZ R76, R76, R20, R69 ;  /* 0x000000144c4c7223 */ /* 0x000fe20000010045 */
[--C-:B------:R-:W-:Y:S02]  /*107e0*/  HADD2.F32 R81, -RZ, R117.reuse.H1_H1 ;  /* 0x30000075ff517230 */ /* 0x100fe40000004100 */
[----:B------:R-:W-:Y:S02]  /*107f0*/  HADD2.F32 R69, -RZ, R117.H0_H0 ;  /* 0x20000075ff457230 */ /* 0x000fe40000004100 */
[--C-:B------:R-:W-:Y:S02]  /*10800*/  HADD2.F32 R20, -RZ, R70.reuse.H0_H0 ;  /* 0x20000046ff147230 */ /* 0x100fe40000004100 */
[C---:B------:R-:W-:Y:S01]  /*10810*/  FMUL.FTZ R83, R82.reuse, R81 ;  /* 0x0000005152537220 */ /* 0x040fe20000410000 */
[----:B------:R-:W-:Y:S02]  /*10820*/  HADD2.F32 R70, -RZ, R70.H1_H1 ;  /* 0x30000046ff467230 */ /* 0x000fe40000004100 */
[-C--:B------:R-:W-:Y:S01]  /*10830*/  FMUL.FTZ R82, R82, R69.reuse ;  /* 0x0000004552527220 */ /* 0x080fe20000410000 */
[----:B------:R-:W-:Y:S01]  /*10840*/  FFMA.FTZ R69, R20, R69, -R83 ;  /* 0x0000004514457223 */ /* 0x000fe20000010853 */
[----:B------:R-:W-:-:S02]  /*10850*/  HADD2.F32 R83, -RZ, R116.H1_H1 ;  /* 0x30000074ff537230 */ /* 0x000fc40000004100 */
[----:B------:R-:W-:Y:S01]  /*10860*/  FFMA.FTZ R20, R20, R81, R82 ;  /* 0x0000005114147223 */ /* 0x000fe20000010052 */
[--C-:B------:R-:W-:Y:S02]  /*10870*/  HADD2.F32 R81, -RZ, R71.reuse.H0_H0 ;  /* 0x20000047ff517230 */ /* 0x100fe40000004100 */
[----:B------:R-:W-:Y:S02]  /*10880*/  HADD2.F32 R71, -RZ, R71.H1_H1 ;  /* 0x30000047ff477230 */ /* 0x000fe40000004100 */
[----:B------:R-:W-:-:S03]  /*10890*/  HADD2.F32 R82, -RZ, R116.H0_H0 ;  /* 0x20000074ff527230 */ /* 0x000fc60000004100 */
[C---:B------:R-:W-:Y:S01]  /*108a0*/  FFMA.FTZ R59, R71.reuse, R59, -R65 ;  /* 0x0000003b473b7223 */ /* 0x040fe20000010841 */
[----:B------:R-:W-:Y:S01]  /*108b0*/  FFMA.FTZ R63, R71, R57, R63 ;  /* 0x00000039473f7223 */ /* 0x000fe2000001003f */
[----:B------:R-:W-:Y:S01]  /*108c0*/  FMUL.FTZ R87, R88, R82 ;  /* 0x0000005258577220 */ /* 0x000fe20000410000 */
[----:B------:R-:W-:Y:S01]  /*108d0*/  FMUL.FTZ R65, R60, R64 ;  /* 0x000000403c417220 */ /* 0x000fe20000410000 */
[----:B------:R-:W-:Y:S01]  /*108e0*/  FMUL.FTZ R57, R62, R66 ;  /* 0x000000423e397220 */ /* 0x000fe20000410000 */
[-C--:B------:R-:W-:Y:S01]  /*108f0*/  FMUL.FTZ R88, R88, R83.reuse ;  /* 0x0000005358587220 */ /* 0x080fe20000410000 */
[----:B------:R-:W-:Y:S01]  /*10900*/  FMUL.FTZ R60, R60, R56 ;  /* 0x000000383c3c7220 */ /* 0x000fe20000410000 */
[----:B------:R-:W-:Y:S01]  /*10910*/  FMUL.FTZ R62, R62, R58 ;  /* 0x0000003a3e3e7220 */ /* 0x000fe20000410000 */
[C---:B------:R-:W-:Y:S01]  /*10920*/  FFMA.FTZ R87, R81.reuse, R83, -R87 ;  /* 0x0000005351577223 */ /* 0x040fe20000010857 */
        /* <DEDUP_REMOVED lines=14> */
.L_x_1705:
[----:B------:R-:W-:Y:S05]  /*10a10*/  BSYNC B1 ;  /* 0x0000000000017941 */ /* 0x000fea0003800000 */
.L_x_1704:
[----:B--2---:R-:W-:Y:S01]  /*10a20*/  VIADD R3, R23, 0x20 ;  /* 0x0000002017037836 */ /* 0x004fe20000000000 */
[----:B------:R-:W-:Y:S04]  /*10a30*/  BSSY B1, `(.L_x_1708) ;  /* 0x00000d2000017945 */ /* 0x000fe80003800000 */
[----:B------:R-:W-:-:S13]  /*10a40*/  ISETP.GE.AND P0, PT, R3, R0, PT ;  /* 0x000000000300720c */ /* 0x000fda0003f06270 */
[----:B------:R-:W-:Y:S05]  /*10a50*/  @P0 BRA `(.L_x_1709) ;  /* 0x0000000c003c0947 */ /* 0x000fea0003800000 */
[----:B------:R2:W5:Y:S01]  /*10a60*/  LDL R79, [R1+0x24] ;  /* 0x00002400014f7983 */ /* 0x0005620000100800 */
[----:B------:R-:W3:Y:S01]  /*10a70*/  LDC R3, c[0x0][0x3f4] ;  /* 0x0000fd00ff037b82 */ /* 0x000ee20000000800 */
[C---:B------:R-:W-:Y:S01]  /*10a80*/  VIADD R80, R23.reuse, 0x20 ;  /* 0x0000002017507836 */ /* 0x040fe20000000000 */
[----:B------:R-:W-:Y:S01]  /*10a90*/  BSSY B2, `(.L_x_1710) ;  /* 0x000006a000027945 */ /* 0x000fe20003800000 */
[----:B0-----:R-:W-:-:S03]  /*10aa0*/  VIADD R81, R23, 0x20 ;  /* 0x0000002017517836 */ /* 0x001fc60000000000 */
[----:B------:R-:W-:Y:S01]  /*10ab0*/  SHF.L.U32 R80, R80, 0x6, RZ ;  /* 0x0000000650507819 */ /* 0x000fe200000006ff */
[----:B------:R-:W-:-:S03]  /*10ac0*/  IMAD.SHL.U32 R81, R81, 0x40, RZ ;  /* 0x0000004051517824 */ /* 0x000fc600078e00ff */
[----:B------:R-:W-:Y:S02]  /*10ad0*/  LOP3.LUT R80, R80, 0x1c0, RZ, 0xc0, !PT ;  /* 0x000001c050507812 */ /* 0x000fe400078ec0ff */
[----:B------:R-:W-:Y:S02]  /*10ae0*/  LOP3.LUT R81, R81, 0x1c0, RZ, 0xc0, !PT ;  /* 0x000001c051517812 */ /* 0x000fe400078ec0ff */
[----:B------:R-:W-:Y:S02]  /*10af0*/  SHF.R.U32.HI R80, RZ, 0x3, R80 ;  /* 0x00000003ff507819 */ /* 0x000fe40000011650 */
[-C--:B---3--:R-:W-:Y:S02]  /*10b00*/  ISETP.GE.AND P0, PT, R18, R3.reuse, PT ;  /* 0x000000031200720c */ /* 0x088fe40003f06270 */
[----:B------:R-:W-:-:S11]  /*10b10*/  ISETP.GE.AND P1, PT, R226, R3, PT ;  /* 0x00000003e200720c */ /* 0x000fd60003f26270 */
[----:B--2---:R-:W-:Y:S05]  /*10b20*/  @P0 BRA `(.L_x_1711) ;  /* 0x0000000400800947 */ /* 0x004fea0003800000 */
[----:B-1----:R-:W2:Y:S04]  /*10b30*/  LDL R20, [R1+0x44] ;  /* 0x0000440001147983 */ /* 0x002ea80000100800 */
[----:B------:R-:W3:Y:S01]  /*10b40*/  LDL R82, [R1+0x94] ;  /* 0x0000940001527983 */ /* 0x000ee20000100800 */
[--C-:B------:R-:W-:Y:S01]  /*10b50*/  SHF.R.U64 R44, R44, 0x10, R45.reuse ;  /* 0x000000102c2c7819 */ /* 0x100fe2000000122d */
[--C-:B------:R-:W-:Y:S01]  /*10b60*/  HADD2.F32 R68, -RZ, R115.reuse.H1_H1 ;  /* 0x30000073ff447230 */ /* 0x100fe20000004100 */
[----:B------:R-:W-:Y:S01]  /*10b70*/  SHF.R.U32.HI R64, RZ, 0x10, R45 ;  /* 0x00000010ff407819 */ /* 0x000fe2000001162d */
[----:B------:R-:W-:Y:S01]  /*10b80*/  HADD2.F32 R115, -RZ, R115.H0_H0 ;  /* 0x20000073ff737230 */ /* 0x000fe20000004100 */
[--C-:B------:R-:W-:Y:S02]  /*10b90*/  SHF.R.U64 R45, R52, 0x10, R53.reuse ;  /* 0x00000010342d7819 */ /* 0x100fe40000001235 */
[----:B------:R-:W-:Y:S01]  /*10ba0*/  SHF.R.U32.HI R52, RZ, 0x10, R53 ;  /* 0x00000010ff347819 */ /* 0x000fe20000011635 */
[----:B------:R-:W-:Y:S01]  /*10bb0*/  HADD2.F32 R64, -RZ, R64.H0_H0 ;  /* 0x20000040ff407230 */ /* 0x000fe20000004100 */
[--C-:B------:R-:W-:Y:S01]  /*10bc0*/  SHF.R.U64 R46, R46, 0x10, R47.reuse ;  /* 0x000000102e2e7819 */ /* 0x100fe2000000122f */
[----:B------:R-:W-:Y:S01]  /*10bd0*/  HADD2.F32 R45, -RZ, R45.H0_H0 ;  /* 0x2000002dff2d7230 */ /* 0x000fe20000004100 */
[----:B------:R-:W-:Y:S01]  /*10be0*/  SHF.R.U32.HI R53, RZ, 0x10, R47 ;  /* 0x00000010ff357819 */ /* 0x000fe2000001162f */
[----:B------:R-:W-:Y:S01]  /*10bf0*/  HADD2.F32 R52, -RZ, R52.H0_H0 ;  /* 0x20000034ff347230 */ /* 0x000fe20000004100 */
[----:B------:R-:W-:-:S02]  /*10c00*/  SHF.R.U64 R47, R54, 0x10, R55 ;  /* 0x00000010362f7819 */ /* 0x000fc40000001237 */
[----:B------:R-:W-:-:S03]  /*10c10*/  SHF.R.U32.HI R55, RZ, 0x10, R55 ;  /* 0x00000010ff377819 */ /* 0x000fc60000011637 */
[----:B------:R-:W-:Y:S02]  /*10c20*/  HADD2.F32 R47, -RZ, R47.H0_H0 ;  /* 0x2000002fff2f7230 */ /* 0x000fe40000004100 */
[----:B------:R-:W-:Y:S01]  /*10c30*/  HADD2.F32 R55, -RZ, R55.H0_H0 ;  /* 0x20000037ff377230 */ /* 0x000fe20000004100 */
[----:B--2---:R-:W-:-:S04]  /*10c40*/  LEA.HI R20, R3, R20, RZ, 0x1d ;  /* 0x0000001403147211 */ /* 0x004fc800078fe8ff */
[----:B------:R-:W-:Y:S01]  /*10c50*/  SHF.R.S32.HI R57, RZ, 0x1f, R20 ;  /* 0x0000001fff397819 */ /* 0x000fe20000011414 */
[----:B------:R-:W-:-:S03]  /*10c60*/  IMAD.SHL.U32 R56, R20, 0x8, RZ ;  /* 0x0000000814387824 */ /* 0x000fc600078e00ff */
[----:B------:R-:W-:Y:S02]  /*10c70*/  LEA.HI R57, R57, R20, RZ, 0x3 ;  /* 0x0000001439397211 */ /* 0x000fe400078f18ff */
[----:B------:R-:W-:-:S03]  /*10c80*/  LOP3.LUT R20, R81, 0x38, R56, 0xf8, !PT ;  /* 0x0000003851147812 */ /* 0x000fc600078ef838 */
[----:B------:R-:W-:Y:S01]  /*10c90*/  IMAD.SHL.U32 R57, R57, 0x400, RZ ;  /* 0x0000040039397824 */ /* 0x000fe200078e00ff */
[----:B------:R-:W-:-:S04]  /*10ca0*/  LOP3.LUT R20, R20, R80, RZ, 0x3c, !PT ;  /* 0x0000005014147212 */ /* 0x000fc800078e3cff */
[----:B------:R-:W-:Y:S02]  /*10cb0*/  LOP3.LUT R61, R57, 0x7fffe000, RZ, 0xc0, !PT ;  /* 0x7fffe000393d7812 */ /* 0x000fe400078ec0ff */
[----:B---3--:R-:W0:Y:S02]  /*10cc0*/  LDS.128 R56, [R82] ;  /* 0x0000000052387984 */ /* 0x008e240000000c00 */
[----:B-----5:R-:W-:-:S05]  /*10cd0*/  IADD3 R61, R20, R61, R79 ;  /* 0x0000003d143d7210 */ /* 0x020fca0007ffe04f */
[----:B------:R-:W-:-:S05]  /*10ce0*/  IMAD R20, R61, 0x2, R16 ;  /* 0x000000023d147824 */ /* 0x000fca00078e0210 */
[----:B------:R-:W1:Y:S01]  /*10cf0*/  LDS.128 R60, [R20+0x10400] ;  /* 0x01040000143c7984 */ /* 0x000e620000000c00 */
[--C-:B0-----:R-:W-:Y:S02]  /*10d00*/  HADD2.F32 R54, -RZ, R57.reuse.H0_H0 ;  /* 0x20000039ff367230 */ /* 0x101fe40000004100 */
[----:B------:R-:W-:Y:S02]  /*10d10*/  HADD2.F32 R65, -RZ, R57.H1_H1 ;  /* 0x30000039ff417230 */ /* 0x000fe40000004100 */
[----:B------:R-:W-:Y:S02]  /*10d20*/  HADD2.F32 R57, -RZ, R56.H0_H0 ;  /* 0x20000038ff397230 */ /* 0x000fe40000004100 */
[----:B------:R-:W-:Y:S02]  /*10d30*/  HADD2.F32 R66, -RZ, R58.H0_H0 ;  /* 0x2000003aff427230 */ /* 0x000fe40000004100 */
[--C-:B------:R-:W-:Y:S02]  /*10d40*/  HADD2.F32 R67, -RZ, R59.reuse.H0_H0 ;  /* 0x2000003bff437230 */ /* 0x100fe40000004100 */
[----:B------:R-:W-:-:S02]  /*10d50*/  HADD2.F32 R59, -RZ, R59.H1_H1 ;  /* 0x3000003bff3b7230 */ /* 0x000fc40000004100 */
[--C-:B-1----:R-:W-:Y:S02]  /*10d60*/  HADD2.F32 R69, -RZ, R61.reuse.H0_H0 ;  /* 0x2000003dff457230 */ /* 0x102fe40000004100 */
[----:B------:R-:W-:Y:S02]  /*10d70*/  HADD2.F32 R70, -RZ, R61.H1_H1 ;  /* 0x3000003dff467230 */ /* 0x000fe40000004100 */
[----:B------:R-:W-:Y:S02]  /*10d80*/  HADD2.F32 R61, -RZ, R60.H0_H0 ;  /* 0x2000003cff3d7230 */ /* 0x000fe40000004100 */
[C---:B------:R-:W-:Y:S01]  /*10d90*/  FMUL.FTZ R76, R69.reuse, R115 ;  /* 0x00000073454c7220 */ /* 0x040fe20000410000 */
[----:B------:R-:W-:Y:S01]  /*10da0*/  FMUL.FTZ R69, R69, R68 ;  /* 0x0000004445457220 */ /* 0x000fe20000410000 */
[C---:B------:R-:W-:Y:S01]  /*10db0*/  FMUL.FTZ R78, R70.reuse, R52 ;  /* 0x00000034464e7220 */ /* 0x040fe20000410000 */
[----:B------:R-:W-:Y:S01]  /*10dc0*/  FMUL.FTZ R70, R70, R64 ;  /* 0x0000004046467220 */ /* 0x000fe20000410000 */
[----:B------:R-:W-:Y:S01]  /*10dd0*/  FFMA.FTZ R76, R54, R68, -R76 ;  /* 0x00000044364c7223 */ /* 0x000fe2000001084c */
[----:B------:R-:W-:-:S02]  /*10de0*/  HADD2.F32 R68, -RZ, R112.H0_H0 ;  /* 0x20000070ff447230 */ /* 0x000fc40000004100 */
[----:B------:R-:W-:Y:S01]  /*10df0*/  FFMA.FTZ R69, R54, R115, R69 ;  /* 0x0000007336457223 */ /* 0x000fe20000010045 */
[----:B------:R-:W-:Y:S02]  /*10e00*/  HADD2.F32 R54, -RZ, R114.H0_H0 ;  /* 0x20000072ff367230 */ /* 0x000fe40000004100 */
[----:B------:R-:W-:Y:S01]  /*10e10*/  FFMA.FTZ R78, R65, R64, -R78 ;  /* 0x00000040414e7223 */ /* 0x000fe2000001084e */
[----:B------:R-:W-:Y:S02]  /*10e20*/  HADD2.F32 R71, -RZ, R62.H0_H0 ;  /* 0x2000003eff477230 */ /* 0x000fe40000004100 */
[C---:B------:R-:W-:Y:S01]  /*10e30*/  FMUL.FTZ R64, R61.reuse, R68 ;  /* 0x000000443d407220 */ /* 0x040fe20000410000 */
[----:B------:R-:W-:Y:S02]  /*10e40*/  HADD2.F32 R112, -RZ, R112.H1_H1 ;  /* 0x30000070ff707230 */ /* 0x000fe40000004100 */
[----:B------:R-:W-:Y:S01]  /*10e50*/  FMUL.FTZ R61, R61, R54 ;  /* 0x000000363d3d7220 */ /* 0x000fe20000410000 */
[----:B------:R-:W-:Y:S01]  /*10e60*/  FFMA.FTZ R70, R65, R52, R70 ;  /* 0x0000003441467223 */ /* 0x000fe20000010046 */
[----:B------:R-:W-:Y:S01]  /*10e70*/  FFMA.FTZ R64, R57, R54, -R64 ;  /* 0x0000003639407223 */ /* 0x000fe20000010840 */
[----:B------:R-:W-:-:S02]  /*10e80*/  HADD2.F32 R54, -RZ, R113.H1_H1 ;  /* 0x30000071ff367230 */ /* 0x000fc40000004100 */
[----:B------:R-:W-:Y:S01]  /*10e90*/  FFMA.FTZ R52, R57, R68, R61 ;  /* 0x0000004439347223 */ /* 0x000fe2000001003d */
[--C-:B------:R-:W-:Y:S02]  /*10ea0*/  HADD2.F32 R77, -RZ, R63.reuse.H0_H0 ;  /* 0x2000003fff4d7230 */ /* 0x100fe40000004100 */
[C---:B------:R-:W-:Y:S01]  /*10eb0*/  FMUL.FTZ R57, R71.reuse, R112 ;  /* 0x0000007047397220 */ /* 0x040fe20000410000 */
[----:B------:R-:W-:Y:S02]  /*10ec0*/  HADD2.F32 R63, -RZ, R63.H1_H1 ;  /* 0x3000003fff3f7230 */ /* 0x000fe40000004100 */
[-C--:B------:R-:W-:Y:S01]  /*10ed0*/  FMUL.FTZ R71, R71, R54.reuse ;  /* 0x0000003647477220 */ /* 0x080fe20000410000 */
[----:B------:R-:W-:Y:S02]  /*10ee0*/  HADD2.F32 R60, -RZ, R60.H1_H1 ;  /* 0x3000003cff3c7230 */ /* 0x000fe40000004100 */
[----:B------:R-:W-:Y:S01]  /*10ef0*/  FFMA.FTZ R54, R66, R54, -R57 ;  /* 0x0000003642367223 */ /* 0x000fe20000010839 */
[----:B------:R-:W-:-:S02]  /*10f00*/  HADD2.F32 R57, -RZ, R53.H0_H0 ;  /* 0x20000035ff397230 */ /* 0x000fc40000004100 */
[----:B------:R-:W-:Y:S01]  /*10f10*/  FFMA.FTZ R71, R66, R112, R71 ;  /* 0x0000007042477223 */ /* 0x000fe20000010047 */
[C---:B------:R-:W-:Y:S01]  /*10f20*/  FMUL.FTZ R66, R63.reuse, R55 ;  /* 0x000000373f427220 */ /* 0x040fe20000410000 */
[----:B------:R-:W-:Y:S02]  /*10f30*/  HADD2.F32 R62, -RZ, R62.H1_H1 ;  /* 0x3000003eff3e7230 */ /* 0x000fe40000004100 */
[----:B------:R-:W-:Y:S02]  /*10f40*/  HADD2.F32 R113, -RZ, R113.H0_H0 ;  /* 0x20000071ff717230 */ /* 0x000fe40000004100 */
[-C--:B------:R-:W-:Y:S01]  /*10f50*/  FMUL.FTZ R68, R63, R57.reuse ;  /* 0x000000393f447220 */ /* 0x080fe20000410000 */
[----:B------:R-:W-:Y:S01]  /*10f60*/  FFMA.FTZ R66, R59, R57, -R66 ;  /* 0x000000393b427223 */ /* 0x000fe20000010842 */
[----:B------:R-:W-:Y:S02]  /*10f70*/  HADD2.F32 R114, -RZ, R114.H1_H1 ;  /* 0x30000072ff727230 */ /* 0x000fe40000004100 */
[----:B------:R-:W-:Y:S01]  /*10f80*/  FMUL.FTZ R63, R62, R47 ;  /* 0x0000002f3e3f7220 */ /* 0x000fe20000410000 */
[----:B------:R-:W-:-:S02]  /*10f90*/  HADD2.F32 R61, -RZ, R44.H0_H0 ;  /* 0x2000002cff3d7230 */ /* 0x000fc40000004100 */
[----:B------:R-:W-:Y:S01]  /*10fa0*/  FFMA.FTZ R68, R59, R55, R68 ;  /* 0x000000373b447223 */ /* 0x000fe20000010044 */
[----:B------:R-:W-:Y:S02]  /*10fb0*/  HADD2.F32 R57, -RZ, R46.H0_H0 ;  /* 0x2000002eff397230 */ /* 0x000fe40000004100 */
[C---:B------:R-:W-:Y:S01]  /*10fc0*/  FMUL.FTZ R53, R77.reuse, R113 ;  /* 0x000000714d357220 */ /* 0x040fe20000410000 */
[----:B------:R-:W-:Y:S02]  /*10fd0*/  HADD2.F32 R56, -RZ, R56.H1_H1 ;  /* 0x30000038ff387230 */ /* 0x000fe40000004100 */
[C---:B------:R-:W-:Y:S01]  /*10fe0*/  FMUL.FTZ R55, R60.reuse, R45 ;  /* 0x0000002d3c377220 */ /* 0x040fe20000410000 */
[----:B------:R-:W-:Y:S02]  /*10ff0*/  HADD2.F32 R58, -RZ, R58.H1_H1 ;  /* 0x3000003aff3a7230 */ /* 0x000fe40000004100 */
        /* <DEDUP_REMOVED lines=16> */
[----:B------:R-:W-:-:S02]  /*11100*/  F2FP.F16.F32.PACK_AB R52, R59, R52 ;  /* 0x000000343b34723e */ /* 0x000fc400000000ff */
[----:B------:R-:W-:-:S05]  /*11110*/  F2FP.F16.F32.PACK_AB R54, R62, R71 ;  /* 0x000000473e36723e */ /* 0x000fca00000000ff */
[----:B------:R0:W-:Y:S02]  /*11120*/  STS.128 [R20+0x10400], R52 ;  /* 0x0104003414007388 */ /* 0x0001e40000000c00 */
.L_x_1711:
[----:B------:R-:W-:Y:S05]  /*11130*/  BSYNC B2 ;  /* 0x0000000000027941 */ /* 0x000fea0003800000 */
.L_x_1710:
[----:B------:R-:W-:Y:S05]  /*11140*/  @P1 BRA `(.L_x_1709) ;  /* 0x0000000400801947 */ /* 0x000fea0003800000 */
[----:B01----:R-:W2:Y:S04]  /*11150*/  LDL R20, [R1+0x48] ;  /* 0x0000480001147983 */ /* 0x003ea80000100800 */
[----:B------:R-:W3:Y:S01]  /*11160*/  LDL R67, [R1+0x90] ;  /* 0x0000900001437983 */ /* 0x000ee20000100800 */
[----:B------:R-:W-:Y:S01]  /*11170*/  HADD2.F32 R66, -RZ, R108.H1_H1 ;  /* 0x3000006cff427230 */ /* 0x000fe20000004100 */
[----:B------:R-:W-:Y:S01]  /*11180*/  SHF.R.U32.HI R57, RZ, 0x10, R49 ;  /* 0x00000010ff397819 */ /* 0x000fe20000011631 */
[----:B------:R-:W-:Y:S01]  /*11190*/  HADD2.F32 R64, -RZ, R110.H1_H1 ;  /* 0x3000006eff407230 */ /* 0x000fe20000004100 */
[----:B------:R-:W-:Y:S01]  /*111a0*/  SHF.R.U32.HI R56, RZ, 0x10, R41 ;  /* 0x00000010ff387819 */ /* 0x000fe20000011629 */
[----:B------:R-:W-:Y:S02]  /*111b0*/  HADD2.F32 R108, -RZ, R108.H0_H0 ;  /* 0x2000006cff6c7230 */ /* 0x000fe40000004100 */
[----:B------:R-:W-:-:S02]  /*111c0*/  HADD2.F32 R62, -RZ, R57.H0_H0 ;  /* 0x20000039ff3e7230 */ /* 0x000fc40000004100 */
        /* <DEDUP_REMOVED lines=10> */
[----:B-----5:R-:W-:Y:S02]  /*11270*/  IADD3 R3, R3, R20, R79 ;  /* 0x0000001403037210 */ /* 0x020fe40007ffe04f */
[----:B------:R-:W-:Y:S02]  /*11280*/  SHF.R.U64 R20, R40, 0x10, R41 ;  /* 0x0000001028147819 */ /* 0x000fe40000001229 */
[----:B------:R-:W-:Y:S01]  /*11290*/  SHF.R.U64 R41, R42, 0x10, R43 ;  /* 0x000000102a297819 */ /* 0x000fe2000000122b */
[----:B------:R-:W-:Y:S01]  /*112a0*/  IMAD R3, R3, 0x2, R16 ;  /* 0x0000000203037824 */ /* 0x000fe200078e0210 */
[----:B------:R-:W-:-:S02]  /*112b0*/  SHF.R.U64 R42, R50, 0x10, R51 ;  /* 0x00000010322a7819 */ /* 0x000fc40000001233 */
[----:B------:R-:W-:Y:S01]  /*112c0*/  SHF.R.U32.HI R50, RZ, 0x10, R51 ;  /* 0x00000010ff327819 */ /* 0x000fe20000011633 */
[----:B------:R-:W-:Y:S01]  /*112d0*/  HADD2.F32 R41, -RZ, R41.H0_H0 ;  /* 0x20000029ff297230 */ /* 0x000fe20000004100 */
[----:B------:R-:W1:Y:S01]  /*112e0*/  LDS.128 R52, [R3+0x10400] ;  /* 0x0104000003347984 */ /* 0x000e620000000c00 */
[----:B------:R-:W-:Y:S02]  /*112f0*/  SHF.R.U64 R40, R48, 0x10, R49 ;  /* 0x0000001030287819 */ /* 0x000fe40000001231 */
[----:B------:R-:W-:Y:S01]  /*11300*/  SHF.R.U32.HI R43, RZ, 0x10, R43 ;  /* 0x00000010ff2b7819 */ /* 0x000fe2000001162b */
[--C-:B0-----:R-:W-:Y:S02]  /*11310*/  HADD2.F32 R60, -RZ, R45.reuse.H0_H0 ;  /* 0x2000002dff3c7230 */ /* 0x101fe40000004100 */
[----:B------:R-:W-:Y:S02]  /*11320*/  HADD2.F32 R51, -RZ, R45.H1_H1 ;  /* 0x3000002dff337230 */ /* 0x000fe40000004100 */
[----:B------:R-:W-:-:S02]  /*11330*/  HADD2.F32 R49, -RZ, R44.H0_H0 ;  /* 0x2000002cff317230 */ /* 0x000fc40000004100 */
[----:B------:R-:W-:Y:S02]  /*11340*/  HADD2.F32 R45, -RZ, R46.H0_H0 ;  /* 0x2000002eff2d7230 */ /* 0x000fe40000004100 */
[--C-:B------:R-:W-:Y:S02]  /*11350*/  HADD2.F32 R48, -RZ, R47.reuse.H0_H0 ;  /* 0x2000002fff307230 */ /* 0x100fe40000004100 */
[----:B------:R-:W-:Y:S02]  /*11360*/  HADD2.F32 R47, -RZ, R47.H1_H1 ;  /* 0x3000002fff2f7230 */ /* 0x000fe40000004100 */
[--C-:B-1----:R-:W-:Y:S02]  /*11370*/  HADD2.F32 R63, -RZ, R53.reuse.H0_H0 ;  /* 0x20000035ff3f7230 */ /* 0x102fe40000004100 */
[----:B------:R-:W-:Y:S02]  /*11380*/  HADD2.F32 R65, -RZ, R53.H1_H1 ;  /* 0x30000035ff417230 */ /* 0x000fe40000004100 */
[----:B------:R-:W-:-:S02]  /*11390*/  HADD2.F32 R61, -RZ, R52.H0_H0 ;  /* 0x20000034ff3d7230 */ /* 0x000fc40000004100 */
[C---:B------:R-:W-:Y:S01]  /*113a0*/  FMUL.FTZ R53, R63.reuse, R66 ;  /* 0x000000423f357220 */ /* 0x040fe20000410000 */
[----:B------:R-:W-:Y:S01]  /*113b0*/  FMUL.FTZ R63, R63, R64 ;  /* 0x000000403f3f7220 */ /* 0x000fe20000410000 */
[----:B------:R-:W-:Y:S01]  /*113c0*/  FMUL.FTZ R68, R65, R62 ;  /* 0x0000003e41447220 */ /* 0x000fe20000410000 */
[----:B------:R-:W-:Y:S02]  /*113d0*/  HADD2.F32 R59, -RZ, R54.H0_H0 ;  /* 0x20000036ff3b7230 */ /* 0x000fe40000004100 */
[C---:B------:R-:W-:Y:S01]  /*113e0*/  FFMA.FTZ R53, R60.reuse, R64, -R53 ;  /* 0x000000403c357223 */ /* 0x040fe20000010835 */
[----:B------:R-:W-:Y:S02]  /*113f0*/  HADD2.F32 R64, -RZ, R56.H0_H0 ;  /* 0x20000038ff407230 */ /* 0x000fe40000004100 */
[----:B------:R-:W-:Y:S01]  /*11400*/  FFMA.FTZ R56, R60, R66, R63 ;  /* 0x000000423c387223 */ /* 0x000fe2000001003f */
[----:B------:R-:W-:Y:S01]  /*11410*/  FMUL.FTZ R66, R61, R108 ;  /* 0x0000006c3d427220 */ /* 0x000fe20000410000 */
[----:B------:R-:W-:-:S02]  /*11420*/  HADD2.F32 R58, -RZ, R55.H0_H0 ;  /* 0x20000037ff3a7230 */ /* 0x000fc40000004100 */
[----:B------:R-:W-:Y:S01]  /*11430*/  FMUL.FTZ R61, R61, R110 ;  /* 0x0000006e3d3d7220 */ /* 0x000fe20000410000 */
[-C--:B------:R-:W-:Y:S01]  /*11440*/  FMUL.FTZ R70, R65, R64.reuse ;  /* 0x0000004041467220 */ /* 0x080fe20000410000 */
[----:B------:R-:W-:Y:S01]  /*11450*/  FFMA.FTZ R60, R51, R64, -R68 ;  /* 0x00000040333c7223 */ /* 0x000fe20000010844 */
[----:B------:R-:W-:Y:S02]  /*11460*/  HADD2.F32 R64, -RZ, R109.H0_H0 ;  /* 0x2000006dff407230 */ /* 0x000fe40000004100 */
[----:B------:R-:W-:Y:S01]  /*11470*/  FFMA.FTZ R57, R49, R110, -R66 ;  /* 0x0000006e31397223 */ /* 0x000fe20000010842 */
[----:B------:R-:W-:Y:S01]  /*11480*/  FFMA.FTZ R51, R51, R62, R70 ;  /* 0x0000003e33337223 */ /* 0x000fe20000010046 */
[----:B------:R-:W-:Y:S02]  /*11490*/  HADD2.F32 R62, -RZ, R111.H0_H0 ;  /* 0x2000006fff3e7230 */ /* 0x000fe40000004100 */
[----:B------:R-:W-:Y:S01]  /*114a0*/  FFMA.FTZ R49, R49, R108, R61 ;  /* 0x0000006c31317223 */ /* 0x000fe2000001003d */
[----:B------:R-:W-:Y:S01]  /*114b0*/  FMUL.FTZ R66, R59, R64 ;  /* 0x000000403b427220 */ /* 0x000fe20000410000 */
[----:B------:R-:W-:-:S02]  /*114c0*/  HADD2.F32 R109, -RZ, R109.H1_H1 ;  /* 0x3000006dff6d7230 */ /* 0x000fc40000004100 */
[----:B------:R-:W-:Y:S02]  /*114d0*/  HADD2.F32 R111, -RZ, R111.H1_H1 ;  /* 0x3000006fff6f7230 */ /* 0x000fe40000004100 */
[-C--:B------:R-:W-:Y:S01]  /*114e0*/  FMUL.FTZ R68, R59, R62.reuse ;  /* 0x0000003e3b447220 */ /* 0x080fe20000410000 */
[C---:B------:R-:W-:Y:S01]  /*114f0*/  FFMA.FTZ R59, R45.reuse, R62, -R66 ;  /* 0x0000003e2d3b7223 */ /* 0x040fe20000010842 */
[----:B------:R-:W-:Y:S02]  /*11500*/  HADD2.F32 R62, -RZ, R50.H0_H0 ;  /* 0x20000032ff3e7230 */ /* 0x000fe40000004100 */
[----:B------:R-:W-:Y:S02]  /*11510*/  HADD2.F32 R50, -RZ, R43.H0_H0 ;  /* 0x2000002bff327230 */ /* 0x000fe40000004100 */
[C---:B------:R-:W-:Y:S01]  /*11520*/  FMUL.FTZ R43, R58.reuse, R109 ;  /* 0x0000006d3a2b7220 */ /* 0x040fe20000410000 */
[----:B------:R-:W-:Y:S02]  /*11530*/  HADD2.F32 R55, -RZ, R55.H1_H1 ;  /* 0x30000037ff377230 */ /* 0x000fe40000004100 */
[-C--:B------:R-:W-:Y:S01]  /*11540*/  FMUL.FTZ R58, R58, R111.reuse ;  /* 0x0000006f3a3a7220 */ /* 0x080fe20000410000 */
[----:B------:R-:W-:Y:S01]  /*11550*/  FFMA.FTZ R64, R45, R64, R68 ;  /* 0x000000402d407223 */ /* 0x000fe20000010044 */
[----:B------:R-:W-:Y:S01]  /*11560*/  FFMA.FTZ R111, R48, R111, -R43 ;  /* 0x0000006f306f7223 */ /* 0x000fe2000001082b */
[----:B------:R-:W-:-:S02]  /*11570*/  HADD2.F32 R52, -RZ, R52.H1_H1 ;  /* 0x30000034ff347230 */ /* 0x000fc40000004100 */
[----:B------:R-:W-:Y:S01]  /*11580*/  FFMA.FTZ R58, R48, R109, R58 ;  /* 0x0000006d303a7223 */ /* 0x000fe2000001003a */
[C---:B------:R-:W-:Y:S01]  /*11590*/  FMUL.FTZ R66, R55.reuse, R62 ;  /* 0x0000003e37427220 */ /* 0x040fe20000410000 */
[-C--:B------:R-:W-:Y:S01]  /*115a0*/  FMUL.FTZ R48, R55, R50.reuse ;  /* 0x0000003237307220 */ /* 0x080fe20000410000 */
[----:B------:R-:W-:Y:S02]  /*115b0*/  HADD2.F32 R54, -RZ, R54.H1_H1 ;  /* 0x30000036ff367230 */ /* 0x000fe40000004100 */
[----:B------:R-:W-:Y:S02]  /*115c0*/  HADD2.F32 R45, -RZ, R40.H0_H0 ;  /* 0x20000028ff2d7230 */ /* 0x000fe40000004100 */
[C---:B------:R-:W-:Y:S01]  /*115d0*/  FFMA.FTZ R66, R47.reuse, R50, -R66 ;  /* 0x000000322f427223 */ /* 0x040fe20000010842 */
[----:B------:R-:W-:Y:S02]  /*115e0*/  HADD2.F32 R55, -RZ, R42.H0_H0 ;  /* 0x2000002aff377230 */ /* 0x000fe40000004100 */
[----:B------:R-:W-:Y:S01]  /*115f0*/  FFMA.FTZ R63, R47, R62, R48 ;  /* 0x0000003e2f3f7223 */ /* 0x000fe20000010030 */
[----:B------:R-:W-:-:S02]  /*11600*/  HADD2.F32 R43, -RZ, R20.H0_H0 ;  /* 0x20000014ff2b7230 */ /* 0x000fc40000004100 */
[----:B------:R-:W-:Y:S01]  /*11610*/  FMUL.FTZ R47, R52, R45 ;  /* 0x0000002d342f7220 */ /* 0x000fe20000410000 */
[----:B------:R-:W-:Y:S02]  /*11620*/  HADD2.F32 R44, -RZ, R44.H1_H1 ;  /* 0x3000002cff2c7230 */ /* 0x000fe40000004100 */
[----:B------:R-:W-:Y:S01]  /*11630*/  FMUL.FTZ R61, R54, R55 ;  /* 0x00000037363d7220 */ /* 0x000fe20000410000 */
[----:B------:R-:W-:Y:S02]  /*11640*/  HADD2.F32 R46, -RZ, R46.H1_H1 ;  /* 0x3000002eff2e7230 */ /* 0x000fe40000004100 */
[----:B------:R-:W-:Y:S01]  /*11650*/  FMUL.FTZ R52, R52, R43 ;  /* 0x0000002b34347220 */ /* 0x000fe20000410000 */
[----:B------:R-:W-:Y:S01]  /*11660*/  FMUL.FTZ R54, R54, R41 ;  /* 0x0000002936367220 */ /* 0x000fe20000410000 */
[----:B------:R-:W-:Y:S01]  /*11670*/  FFMA.FTZ R40, R44, R43, -R47 ;  /* 0x0000002b2c287223 */ /* 0x000fe2000001082f */
[----:B------:R-:W-:Y:S01]  /*11680*/  F2FP.F16.F32.PACK_AB R43, R66, R111 ;  /* 0x0000006f422b723e */ /* 0x000fe200000000ff */
[----:B------:R-:W-:Y:S01]  /*11690*/  FFMA.FTZ R42, R46, R41, -R61 ;  /* 0x000000292e2a7223 */ /* 0x000fe2000001083d */
[----:B------:R-:W-:Y:S01]  /*116a0*/  FFMA.FTZ R44, R44, R45, R52 ;  /* 0x0000002d2c2c7223 */ /* 0x000fe20000010034 */
[----:B------:R-:W-:Y:S01]  /*116b0*/  FFMA.FTZ R55, R46, R55, R54 ;  /* 0x000000372e377223 */ /* 0x000fe20000010036 */
[----:B------:R-:W-:-:S02]  /*116c0*/  F2FP.F16.F32.PACK_AB R41, R60, R53 ;  /* 0x000000353c29723e */ /* 0x000fc400000000ff */
[----:B------:R-:W-:Y:S02]  /*116d0*/  F2FP.F16.F32.PACK_AB R40, R40, R57 ;  /* 0x000000392828723e */ /* 0x000fe400000000ff */
[----:B------:R-:W-:Y:S02]  /*116e0*/  F2FP.F16.F32.PACK_AB R42, R42, R59 ;  /* 0x0000003b2a2a723e */ /* 0x000fe400000000ff */
[----:B------:R-:W-:Y:S02]  /*116f0*/  F2FP.F16.F32.PACK_AB R47, R63, R58 ;  /* 0x0000003a3f2f723e */ /* 0x000fe400000000ff */
[----:B------:R-:W-:Y:S01]  /*11700*/  F2FP.F16.F32.PACK_AB R45, R51, R56 ;  /* 0x00000038332d723e */ /* 0x000fe200000000ff */
[----:B------:R2:W-:Y:S01]  /*11710*/  STS.128 [R67], R40 ;  /* 0x0000002843007388 */ /* 0x0005e20000000c00 */
[----:B------:R-:W-:Y:S02]  /*11720*/  F2FP.F16.F32.PACK_AB R44, R44, R49 ;  /* 0x000000312c2c723e */ /* 0x000fe400000000ff */
[----:B------:R-:W-:-:S05]  /*11730*/  F2FP.F16.F32.PACK_AB R46, R55, R64 ;  /* 0x00000040372e723e */ /* 0x000fca00000000ff */
[----:B------:R2:W-:Y:S02]  /*11740*/  STS.128 [R3+0x10400], R44 ;  /* 0x0104002c03007388 */ /* 0x0005e40000000c00 */
.L_x_1709:
[----:B------:R-:W-:Y:S05]  /*11750*/  BSYNC B1 ;  /* 0x0000000000017941 */ /* 0x000fea0003800000 */
.L_x_1708:
[----:B--2---:R-:W-:Y:S01]  /*11760*/  IADD3 R3, R23, 0x40, RZ ;  /* 0x0000004017037810 */ /* 0x004fe20007ffe0ff */
[----:B------:R-:W-:Y:S03]  /*11770*/  BSSY B1, `(.L_x_1712) ;  /* 0x00000d8000017945 */ /* 0x000fe60003800000 */
[----:B------:R-:W-:-:S13]  /*11780*/  ISETP.GE.AND P0, PT, R3, R0, PT ;  /* 0x000000000300720c */ /* 0x000fda0003f06270 */
[----:B------:R-:W-:Y:S05]  /*11790*/  @P0 BRA `(.L_x_1713) ;  /* 0x0000000c00540947 */ /* 0x000fea0003800000 */
[----:B------:R-:W2:Y:S01]  /*117a0*/  LDC R49, c[0x0][0x3f4] ;  /* 0x0000fd00ff317b82 */ /* 0x000ea20000000800 */
[----:B------:R-:W-:Y:S01]  /*117b0*/  BSSY B2, `(.L_x_1714) ;  /* 0x000006b000027945 */ /* 0x000fe20003800000 */
[-C--:B--2---:R-:W-:Y:S02]  /*117c0*/  ISETP.GE.AND P0, PT, R18, R49.reuse, PT ;  /* 0x000000311200720c */ /* 0x084fe40003f06270 */
[----:B------:R-:W-:-:S11]  /*117d0*/  ISETP.GE.AND P1, PT, R226, R49, PT ;  /* 0x00000031e200720c */ /* 0x000fd60003f26270 */
[----:B------:R-:W-:Y:S05]  /*117e0*/  @P0 BRA `(.L_x_1715) ;  /* 0x00000004009c0947 */ /* 0x000fea0003800000 */
[----:B01----:R-:W2:Y:S04]  /*117f0*/  LDL R20, [R1+0x44] ;  /* 0x0000440001147983 */ /* 0x003ea80000100800 */
[----:B------:R-:W3:Y:S01]  /*11800*/  LDL R66, [R1+0x8c] ;  /* 0x00008c0001427983 */ /* 0x000ee20000100800 */
[----:B------:R-:W-:Y:S01]  /*11810*/  IMAD.SHL.U32 R40, R3, 0x40, RZ ;  /* 0x0000004003287824 */ /* 0x000fe200078e00ff */
[----:B------:R-:W-:Y:S01]  /*11820*/  SHF.R.S32.HI R42, RZ, 0x1f, R3 ;  /* 0x0000001fff2a7819 */ /* 0x000fe20000011403 */
[----:B------:R-:W-:Y:S01]  /*11830*/  HADD2.F32 R58, -RZ, R104.H1_H1 ;  /* 0x30000068ff3a7230 */ /* 0x000fe20000004100 */
[----:B------:R-:W-:Y:S01]  /*11840*/  SHF.R.U32.HI R57, RZ, 0x10, R29 ;  /* 0x00000010ff397819 */ /* 0x000fe2000001161d */
[----:B------:R-:W-:Y:S01]  /*11850*/  HADD2.F32 R56, -RZ, R106.H1_H1 ;  /* 0x3000006aff387230 */ /* 0x000fe20000004100 */
[----:B------:R-:W-:Y:S01]  /*11860*/  LOP3.LUT R43, R40, 0x1c0, RZ, 0xc0, !PT ;  /* 0x000001c0282b7812 */ /* 0x000fe200078ec0ff */
[----:B------:R-:W-:Y:S01]  /*11870*/  HADD2.F32 R60, -RZ, R105.H1_H1 ;  /* 0x30000069ff3c7230 */ /* 0x000fe20000004100 */
[----:B------:R-:W-:Y:S01]  /*11880*/  LEA.HI R42, R42, R3, RZ, 0x3 ;  /* 0x000000032a2a7211 */ /* 0x000fe200078f18ff */
[----:B------:R-:W-:Y:S01]  /*11890*/  HADD2.F32 R57, -RZ, R57.H0_H0 ;  /* 0x20000039ff397230 */ /* 0x000fe20000004100 */
[----:B------:R-:W-:Y:S01]  /*118a0*/  SHF.R.U32.HI R59, RZ, 0x10, R37 ;  /* 0x00000010ff3b7819 */ /* 0x000fe20000011625 */
[----:B------:R-:W-:Y:S01]  /*118b0*/  HADD2.F32 R104, -RZ, R104.H0_H0 ;  /* 0x20000068ff687230 */ /* 0x000fe20000004100 */
[----:B------:R-:W-:Y:S01]  /*118c0*/  SHF.R.U64 R28, R28, 0x10, R29 ;  /* 0x000000101c1c7819 */ /* 0x000fe2000000121d */
[----:B------:R-:W-:Y:S01]  /*118d0*/  IMAD.SHL.U32 R42, R42, 0x40, RZ ;  /* 0x000000402a2a7824 */ /* 0x000fe200078e00ff */
[----:B------:R-:W-:Y:S01]  /*118e0*/  SHF.R.U64 R29, R36, 0x10, R37 ;  /* 0x00000010241d7819 */ /* 0x000fe20000001225 */
[----:B------:R-:W-:Y:S01]  /*118f0*/  HADD2.F32 R59, -RZ, R59.H0_H0 ;  /* 0x2000003bff3b7230 */ /* 0x000fe20000004100 */
[----:B------:R-:W-:Y:S01]  /*11900*/  SHF.R.U64 R30, R30, 0x10, R31 ;  /* 0x000000101e1e7819 */ /* 0x000fe2000000121f */
[----:B------:R-:W-:Y:S01]  /*11910*/  HADD2.F32 R106, -RZ, R106.H0_H0 ;  /* 0x2000006aff6a7230 */ /* 0x000fe20000004100 */
[----:B------:R-:W-:-:S02]  /*11920*/  LOP3.LUT R44, R42, 0xfffffe00, RZ, 0xc0, !PT ;  /* 0xfffffe002a2c7812 */ /* 0x000fc400078ec0ff */
[----:B------:R-:W-:Y:S02]  /*11930*/  SHF.R.U32.HI R36, RZ, 0x10, R31 ;  /* 0x00000010ff247819 */ /* 0x000fe4000001161f */
[--C-:B------:R-:W-:Y:S02]  /*11940*/  SHF.R.U64 R31, R38, 0x10, R39.reuse ;  /* 0x00000010261f7819 */ /* 0x100fe40000001227 */
[----:B------:R-:W-:Y:S01]  /*11950*/  SHF.R.U32.HI R38, RZ, 0x10, R39 ;  /* 0x00000010ff267819 */ /* 0x000fe20000011627 */
[----:B------:R-:W-:-:S04]  /*11960*/  HADD2.F32 R36, -RZ, R36.H0_H0 ;  /* 0x20000024ff247230 */ /* 0x000fc80000004100 */
[----:B------:R-:W-:Y:S01]  /*11970*/  HADD2.F32 R38, -RZ, R38.H0_H0 ;  /* 0x20000026ff267230 */ /* 0x000fe20000004100 */
[----:B--2---:R-:W-:-:S04]  /*11980*/  LEA.HI R20, R49, R20, RZ, 0x1d ;  /* 0x0000001431147211 */ /* 0x004fc800078fe8ff */
[----:B------:R-:W-:Y:S01]  /*11990*/  SHF.R.S32.HI R41, RZ, 0x1f, R20 ;  /* 0x0000001fff297819 */ /* 0x000fe20000011414 */
[----:B------:R-:W-:-:S03]  /*119a0*/  IMAD.SHL.U32 R40, R20, 0x8, RZ ;  /* 0x0000000814287824 */ /* 0x000fc600078e00ff */
[----:B------:R-:W-:Y:S02]  /*119b0*/  LEA.HI R41, R41, R20, RZ, 0x3 ;  /* 0x0000001429297211 */ /* 0x000fe400078f18ff */
[----:B------:R-:W-:Y:S02]  /*119c0*/  LOP3.LUT R20, R43, 0x38, R40, 0xf8, !PT ;  /* 0x000000382b147812 */ /* 0x000fe400078ef828 */
[----:B------:R-:W-:Y:S01]  /*119d0*/  SHF.R.U32.HI R43, RZ, 0x3, R43 ;  /* 0x00000003ff2b7819 */ /* 0x000fe2000001162b */
[----:B------:R-:W-:-:S03]  /*119e0*/  IMAD.SHL.U32 R41, R41, 0x400, RZ ;  /* 0x0000040029297824 */ /* 0x000fc600078e00ff */
        /* <DEDUP_REMOVED lines=8> */
[----:B------:R-:W-:Y:S02]  /*11a70*/  HADD2.F32 R37, -RZ, R42.H0_H0 ;  /* 0x2000002aff257230 */ /* 0x000fe40000004100 */
[--C-:B------:R-:W-:Y:S02]  /*11a80*/  HADD2.F32 R39, -RZ, R43.reuse.H0_H0 ;  /* 0x2000002bff277230 */ /* 0x100fe40000004100 */
[----:B------:R-:W-:Y:S02]  /*11a90*/  HADD2.F32 R52, -RZ, R40.H0_H0 ;  /* 0x20000028ff347230 */ /* 0x000fe40000004100 */
[----:B------:R-:W-:-:S02]  /*11aa0*/  HADD2.F32 R43, -RZ, R43.H1_H1 ;  /* 0x3000002bff2b7230 */ /* 0x000fc40000004100 */
[--C-:B-1----:R-:W-:Y:S02]  /*11ab0*/  HADD2.F32 R41, -RZ, R45.reuse.H0_H0 ;  /* 0x2000002dff297230 */ /* 0x102fe40000004100 */
[----:B------:R-:W-:Y:S02]  /*11ac0*/  HADD2.F32 R54, -RZ, R45.H1_H1 ;  /* 0x3000002dff367230 */ /* 0x000fe40000004100 */
[----:B------:R-:W-:Y:S02]  /*11ad0*/  HADD2.F32 R55, -RZ, R46.H0_H0 ;  /* 0x2000002eff377230 */ /* 0x000fe40000004100 */
[C---:B------:R-:W-:Y:S01]  /*11ae0*/  FMUL.FTZ R45, R41.reuse, R58 ;  /* 0x0000003a292d7220 */ /* 0x040fe20000410000 */
[-C--:B------:R-:W-:Y:S01]  /*11af0*/  FMUL.FTZ R61, R41, R56.reuse ;  /* 0x00000038293d7220 */ /* 0x080fe20000410000 */
[C---:B------:R-:W-:Y:S01]  /*11b00*/  FMUL.FTZ R63, R54.reuse, R59 ;  /* 0x0000003b363f7220 */ /* 0x040fe20000410000 */
[----:B------:R-:W-:Y:S01]  /*11b10*/  FMUL.FTZ R65, R54, R57 ;  /* 0x0000003936417220 */ /* 0x000fe20000410000 */
[C---:B------:R-:W-:Y:S01]  /*11b20*/  FFMA.FTZ R41, R48.reuse, R56, -R45 ;  /* 0x0000003830297223 */ /* 0x040fe2000001082d */
[----:B------:R-:W-:Y:S01]  /*11b30*/  FFMA.FTZ R45, R48, R58, R61 ;  /* 0x0000003a302d7223 */ /* 0x000fe2000001003d */
[----:B------:R-:W-:-:S02]  /*11b40*/  HADD2.F32 R58, -RZ, R105.H0_H0 ;  /* 0x20000069ff3a7230 */ /* 0x000fc40000004100 */
[C---:B------:R-:W-:Y:S01]  /*11b50*/  FFMA.FTZ R48, R50.reuse, R57, -R63 ;  /* 0x0000003932307223 */ /* 0x040fe2000001083f */
[----:B------:R-:W-:Y:S02]  /*11b60*/  HADD2.F32 R54, -RZ, R107.H0_H0 ;  /* 0x2000006bff367230 */ /* 0x000fe40000004100 */
[----:B------:R-:W-:Y:S01]  /*11b70*/  FFMA.FTZ R50, R50, R59, R65 ;  /* 0x0000003b32327223 */ /* 0x000fe20000010041 */
[----:B------:R-:W-:Y:S02]  /*11b80*/  HADD2.F32 R53, -RZ, R47.H0_H0 ;  /* 0x2000002fff357230 */ /* 0x000fe40000004100 */
[C---:B------:R-:W-:Y:S01]  /*11b90*/  FMUL.FTZ R62, R55.reuse, R58 ;  /* 0x0000003a373e7220 */ /* 0x040fe20000410000 */
[----:B------:R-:W-:Y:S02]  /*11ba0*/  HADD2.F32 R56, -RZ, R107.H1_H1 ;  /* 0x3000006bff387230 */ /* 0x000fe40000004100 */
[----:B------:R-:W-:Y:S01]  /*11bb0*/  FMUL.FTZ R64, R55, R54 ;  /* 0x0000003637407220 */ /* 0x000fe20000410000 */
[----:B------:R-:W-:-:S02]  /*11bc0*/  HADD2.F32 R51, -RZ, R44.H0_H0 ;  /* 0x2000002cff337230 */ /* 0x000fc40000004100 */
[----:B------:R-:W-:Y:S01]  /*11bd0*/  FFMA.FTZ R62, R37, R54, -R62 ;  /* 0x00000036253e7223 */ /* 0x000fe2000001083e */
[C---:B------:R-:W-:Y:S01]  /*11be0*/  FMUL.FTZ R54, R53.reuse, R60 ;  /* 0x0000003c35367220 */ /* 0x040fe20000410000 */
[----:B------:R-:W-:Y:S02]  /*11bf0*/  HADD2.F32 R47, -RZ, R47.H1_H1 ;  /* 0x3000002fff2f7230 */ /* 0x000fe40000004100 */
[----:B------:R-:W-:Y:S01]  /*11c00*/  FMUL.FTZ R53, R53, R56 ;  /* 0x0000003835357220 */ /* 0x000fe20000410000 */
[----:B------:R-:W-:Y:S01]  /*11c10*/  FMUL.FTZ R57, R51, R104 ;  /* 0x0000006833397220 */ /* 0x000fe20000410000 */
[----:B------:R-:W-:Y:S01]  /*11c20*/  FFMA.FTZ R64, R37, R58, R64 ;  /* 0x0000003a25407223 */ /* 0x000fe20000010040 */
[C---:B------:R-:W-:Y:S01]  /*11c30*/  FFMA.FTZ R54, R39.reuse, R56, -R54 ;  /* 0x0000003827367223 */ /* 0x040fe20000010836 */
[----:B------:R-:W-:Y:S01]  /*11c40*/  FFMA.FTZ R60, R39, R60, R53 ;  /* 0x0000003c273c7223 */ /* 0x000fe20000010035 */
[----:B------:R-:W-:Y:S02]  /*11c50*/  HADD2.F32 R44, -RZ, R44.H1_H1 ;  /* 0x3000002cff2c7230 */ /* 0x000fe40000004100 */
[----:B------:R-:W-:Y:S01]  /*11c60*/  FMUL.FTZ R58, R47, R38 ;  /* 0x000000262f3a7220 */ /* 0x000fe20000410000 */
[----:B------:R-:W-:-:S02]  /*11c70*/  HADD2.F32 R46, -RZ, R46.H1_H1 ;  /* 0x3000002eff2e7230 */ /* 0x000fc40000004100 */
[----:B------:R-:W-:Y:S01]  /*11c80*/  FMUL.FTZ R56, R47, R36 ;  /* 0x000000242f387220 */ /* 0x000fe20000410000 */
[----:B------:R-:W-:Y:S02]  /*11c90*/  HADD2.F32 R37, -RZ, R29.H0_H0 ;  /* 0x2000001dff257230 */ /* 0x000fe40000004100 */
[-C--:B------:R-:W-:Y:S01]  /*11ca0*/  FMUL.FTZ R61, R51, R106.reuse ;  /* 0x0000006a333d7220 */ /* 0x080fe20000410000 */
[----:B------:R-:W-:Y:S02]  /*11cb0*/  HADD2.F32 R39, -RZ, R31.H0_H0 ;  /* 0x2000001fff277230 */ /* 0x000fe40000004100 */
[----:B------:R-:W-:Y:S01]  /*11cc0*/  FFMA.FTZ R51, R52, R106, -R57 ;  /* 0x0000006a34337223 */ /* 0x000fe20000010839 */
[----:B------:R-:W-:Y:S02]  /*11cd0*/  HADD2.F32 R29, -RZ, R28.H0_H0 ;  /* 0x2000001cff1d7230 */ /* 0x000fe40000004100 */
[----:B------:R-:W-:Y:S01]  /*11ce0*/  FFMA.FTZ R55, R43, R36, -R58 ;  /* 0x000000242b377223 */ /* 0x000fe2000001083a */
[----:B------:R-:W-:-:S02]  /*11cf0*/  HADD2.F32 R31, -RZ, R30.H0_H0 ;  /* 0x2000001eff1f7230 */ /* 0x000fc40000004100 */
[----:B------:R-:W-:Y:S01]  /*11d00*/  FFMA.FTZ R57, R43, R38, R56 ;  /* 0x000000262b397223 */ /* 0x000fe20000010038 */
[----:B------:R-:W-:Y:S02]  /*11d10*/  HADD2.F32 R40, -RZ, R40.H1_H1 ;  /* 0x30000028ff287230 */ /* 0x000fe40000004100 */
[----:B------:R-:W-:Y:S01]  /*11d20*/  FMUL.FTZ R43, R44, R37 ;  /* 0x000000252c2b7220 */ /* 0x000fe20000410000 */
[----:B------:R-:W-:Y:S02]  /*11d30*/  HADD2.F32 R42, -RZ, R42.H1_H1 ;  /* 0x3000002aff2a7230 */ /* 0x000fe40000004100 */
[----:B------:R-:W-:Y:S01]  /*11d40*/  FMUL.FTZ R47, R46, R39 ;  /* 0x000000272e2f7220 */ /* 0x000fe20000410000 */
[----:B------:R-:W-:Y:S01]  /*11d50*/  FMUL.FTZ R44, R44, R29 ;  /* 0x0000001d2c2c7220 */ /* 0x000fe20000410000 */
[----:B------:R-:W-:Y:S01]  /*11d60*/  FMUL.FTZ R46, R46, R31 ;  /* 0x0000001f2e2e7220 */ /* 0x000fe20000410000 */
        /* <DEDUP_REMOVED lines=15> */
.L_x_1715:
[----:B------:R-:W-:Y:S05]  /*11e60*/  BSYNC B2 ;  /* 0x0000000000027941 */ /* 0x000fea0003800000 */
.L_x_1714:
[----:B------:R-:W-:Y:S05]  /*11e70*/  @P1 BRA `(.L_x_1713) ;  /* 0x00000004009c1947 */ /* 0x000fea0003800000 */
[----:B--2---:R-:W2:Y:S04]  /*11e80*/  LDL R28, [R1+0x48] ;  /* 0x00004800011c7983 */ /* 0x004ea80000100800 */
[----:B0-----:R-:W3:Y:S01]  /*11e90*/  LDL R55, [R1+0x88] ;  /* 0x0000880001377983 */ /* 0x001ee20000100800 */
[----:B-1----:R-:W-:Y:S01]  /*11ea0*/  IMAD.SHL.U32 R20, R3, 0x40, RZ ;  /* 0x0000004003147824 */ /* 0x002fe200078e00ff */
[----:B------:R-:W-:Y:S01]  /*11eb0*/  SHF.R.S32.HI R30, RZ, 0x1f, R3 ;  /* 0x0000001fff1e7819 */ /* 0x000fe20000011403 */
[----:B------:R-:W-:Y:S01]  /*11ec0*/  HADD2.F32 R43, -RZ, R95.H1_H1 ;  /* 0x3000005fff2b7230 */ /* 0x000fe20000004100 */
[----:B------:R-:W-:Y:S01]  /*11ed0*/  SHF.R.U32.HI R46, RZ, 0x10, R33 ;  /* 0x00000010ff2e7819 */ /* 0x000fe20000011621 */
[----:B------:R-:W-:Y:S01]  /*11ee0*/  HADD2.F32 R45, -RZ, R93.H1_H1 ;  /* 0x3000005dff2d7230 */ /* 0x000fe20000004100 */
[----:B------:R-:W-:-:S02]  /*11ef0*/  LOP3.LUT R29, R20, 0x1c0, RZ, 0xc0, !PT ;  /* 0x000001c0141d7812 */ /* 0x000fc400078ec0ff */
[----:B------:R-:W-:Y:S01]  /*11f00*/  LEA.HI R30, R30, R3, RZ, 0x3 ;  /* 0x000000031e1e7211 */ /* 0x000fe200078f18ff */
[----:B------:R-:W-:Y:S01]  /*11f10*/  HADD2.F32 R46, -RZ, R46.H0_H0 ;  /* 0x2000002eff2e7230 */ /* 0x000fe20000004100 */
[----:B------:R-:W-:Y:S02]  /*11f20*/  SHF.R.U32.HI R44, RZ, 0x10, R25 ;  /* 0x00000010ff2c7819 */ /* 0x000fe40000011619 */
[----:B------:R-:W-:Y:S01]  /*11f30*/  SHF.R.U32.HI R51, RZ, 0x10, R35 ;  /* 0x00000010ff337819 */ /* 0x000fe20000011623 */
[----:B------:R-:W-:Y:S01]  /*11f40*/  IMAD.SHL.U32 R30, R30, 0x40, RZ ;  /* 0x000000401e1e7824 */ /* 0x000fe200078e00ff */
[----:B------:R-:W-:-:S04]  /*11f50*/  SHF.R.U32.HI R53, RZ, 0x10, R27 ;  /* 0x00000010ff357819 */ /* 0x000fc8000001161b */
[----:B------:R-:W-:Y:S02]  /*11f60*/  LOP3.LUT R36, R30, 0xfffffe00, RZ, 0xc0, !PT ;  /* 0xfffffe001e247812 */ /* 0x000fe400078ec0ff */
[----:B--2---:R-:W-:-:S04]  /*11f70*/  LEA.HI R49, R49, R28, RZ, 0x1d ;  /* 0x0000001c31317211 */ /* 0x004fc800078fe8ff */
[----:B------:R-:W-:Y:S01]  /*11f80*/  SHF.R.S32.HI R28, RZ, 0x1f, R49 ;  /* 0x0000001fff1c7819 */ /* 0x000fe20000011431 */
[----:B------:R-:W-:-:S03]  /*11f90*/  IMAD.SHL.U32 R20, R49, 0x8, RZ ;  /* 0x0000000831147824 */ /* 0x000fc600078e00ff */
[----:B------:R-:W-:Y:S02]  /*11fa0*/  LEA.HI R28, R28, R49, RZ, 0x3 ;  /* 0x000000311c1c7211 */ /* 0x000fe400078f18ff */
[----:B------:R-:W-:Y:S02]  /*11fb0*/  LOP3.LUT R3, R29, 0x38, R20, 0xf8, !PT ;  /* 0x000000381d037812 */ /* 0x000fe400078ef814 */
[----:B------:R-:W-:Y:S02]  /*11fc0*/  SHF.R.U32.HI R20, RZ, 0x3, R29 ;  /* 0x00000003ff147819 */ /* 0x000fe4000001161d */
[----:B------:R-:W-:Y:S02]  /*11fd0*/  SHF.L.U32 R28, R28, 0xa, RZ ;  /* 0x0000000a1c1c7819 */ /* 0x000fe400000006ff */
[----:B------:R-:W-:Y:S02]  /*11fe0*/  LOP3.LUT R3, R3, R20, RZ, 0x3c, !PT ;  /* 0x0000001403037212 */ /* 0x000fe400078e3cff */
[----:B------:R-:W-:-:S02]  /*11ff0*/  LOP3.LUT R20, R28, 0x7fffe000, RZ, 0xc0, !PT ;  /* 0x7fffe0001c147812 */ /* 0x000fc400078ec0ff */
[----:B---3--:R-:W0:Y:S02]  /*12000*/  LDS.128 R28, [R55] ;  /* 0x00000000371c7984 */ /* 0x008e240000000c00 */
[----:B------:R-:W-:Y:S02]  /*12010*/  IADD3 R3, R3, R20, R36 ;  /* 0x0000001403037210 */ /* 0x000fe40007ffe024 */
[----:B------:R-:W-:Y:S02]  /*12020*/  SHF.R.U64 R20, R24, 0x10, R25 ;  /* 0x0000001018147819 */ /* 0x000fe40000001219 */
[----:B------:R-:W-:Y:S01]  /*12030*/  SHF.R.U64 R25, R32, 0x10, R33 ;  /* 0x0000001020197819 */ /* 0x000fe20000001221 */
[----:B------:R-:W-:Y:S01]  /*12040*/  IMAD R3, R3, 0x2, R16 ;  /* 0x0000000203037824 */ /* 0x000fe200078e0210 */
[----:B------:R-:W-:Y:S02]  /*12050*/  SHF.R.U64 R24, R26, 0x10, R27 ;  /* 0x000000101a187819 */ /* 0x000fe4000000121b */
[----:B------:R-:W-:-:S02]  /*12060*/  SHF.R.U64 R26, R34, 0x10, R35 ;  /* 0x00000010221a7819 */ /* 0x000fc40000001223 */
        /* <DEDUP_REMOVED lines=12> */
[----:B------:R-:W-:Y:S02]  /*12130*/  HADD2.F32 R40, -RZ, R44.H0_H0 ;  /* 0x2000002cff287230 */ /* 0x000fe40000004100 */
[----:B------:R-:W-:Y:S01]  /*12140*/  FMUL.FTZ R48, R37, R46 ;  /* 0x0000002e25307220 */ /* 0x000fe20000410000 */
[----:B------:R-:W-:-:S02]  /*12150*/  HADD2.F32 R44, -RZ, R93.H0_H0 ;  /* 0x2000005dff2c7230 */ /* 0x000fc40000004100 */
[C---:B------:R-:W-:Y:S01]  /*12160*/  FFMA.FTZ R47, R32.reuse, R43, -R47 ;  /* 0x0000002b202f7223 */ /* 0x040fe2000001082f */
[----:B------:R-:W-:Y:S01]  /*12170*/  FFMA.FTZ R49, R32, R45, R49 ;  /* 0x0000002d20317223 */ /* 0x000fe20000010031 */
[----:B------:R-:W-:Y:S02]  /*12180*/  HADD2.F32 R32, -RZ, R95.H0_H0 ;  /* 0x2000005fff207230 */ /* 0x000fe40000004100 */
[----:B------:R-:W-:Y:S01]  /*12190*/  FFMA.FTZ R50, R29, R40, -R48 ;  /* 0x000000281d327223 */ /* 0x000fe20000010830 */
[----:B------:R-:W-:Y:S01]  /*121a0*/  FMUL.FTZ R48, R35, R44 ;  /* 0x0000002c23307220 */ /* 0x000fe20000410000 */
[----:B------:R-:W-:Y:S01]  /*121b0*/  FMUL.FTZ R52, R37, R40 ;  /* 0x0000002825347220 */ /* 0x000fe20000410000 */
[----:B------:R-:W-:Y:S02]  /*121c0*/  HADD2.F32 R41, -RZ, R38.H0_H0 ;  /* 0x20000026ff297230 */ /* 0x000fe40000004100 */
[----:B------:R-:W-:Y:S01]  /*121d0*/  FMUL.FTZ R35, R35, R32 ;  /* 0x0000002023237220 */ /* 0x000fe20000410000 */
[----:B------:R-:W-:-:S02]  /*121e0*/  HADD2.F32 R40, -RZ, R94.H0_H0 ;  /* 0x2000005eff287230 */ /* 0x000fc40000004100 */
[----:B------:R-:W-:Y:S01]  /*121f0*/  FFMA.FTZ R48, R27, R32, -R48 ;  /* 0x000000201b307223 */ /* 0x000fe20000010830 */
[----:B------:R-:W-:Y:S01]  /*12200*/  FFMA.FTZ R52, R29, R46, R52 ;  /* 0x0000002e1d347223 */ /* 0x000fe20000010034 */
[----:B------:R-:W-:Y:S02]  /*12210*/  HADD2.F32 R32, -RZ, R96.H0_H0 ;  /* 0x20000060ff207230 */ /* 0x000fe40000004100 */
[----:B------:R-:W-:Y:S01]  /*12220*/  FFMA.FTZ R35, R27, R44, R35 ;  /* 0x0000002c1b237223 */ /* 0x000fe20000010023 */
[----:B------:R-:W-:Y:S02]  /*12230*/  HADD2.F32 R42, -RZ, R39.H0_H0 ;  /* 0x20000027ff2a7230 */ /* 0x000fe40000004100 */
[C---:B------:R-:W-:Y:S01]  /*12240*/  FMUL.FTZ R44, R41.reuse, R40 ;  /* 0x00000028292c7220 */ /* 0x040fe20000410000 */
[----:B------:R-:W-:Y:S02]  /*12250*/  HADD2.F32 R29, -RZ, R94.H1_H1 ;  /* 0x3000005eff1d7230 */ /* 0x000fe40000004100 */
[----:B------:R-:W-:Y:S01]  /*12260*/  FMUL.FTZ R46, R41, R32 ;  /* 0x00000020292e7220 */ /* 0x000fe20000410000 */
[----:B------:R-:W-:-:S02]  /*12270*/  HADD2.F32 R27, -RZ, R96.H1_H1 ;  /* 0x30000060ff1b7230 */ /* 0x000fc40000004100 */
[C---:B------:R-:W-:Y:S01]  /*12280*/  FFMA.FTZ R41, R33.reuse, R32, -R44 ;  /* 0x0000002021297223 */ /* 0x040fe2000001082c */
[----:B------:R-:W-:Y:S02]  /*12290*/  HADD2.F32 R39, -RZ, R39.H1_H1 ;  /* 0x30000027ff277230 */ /* 0x000fe40000004100 */
[C---:B------:R-:W-:Y:S01]  /*122a0*/  FMUL.FTZ R37, R42.reuse, R29 ;  /* 0x0000001d2a257220 */ /* 0x040fe20000410000 */
[----:B------:R-:W-:Y:S02]  /*122b0*/  HADD2.F32 R44, -RZ, R51.H0_H0 ;  /* 0x20000033ff2c7230 */ /* 0x000fe40000004100 */
[-C--:B------:R-:W-:Y:S01]  /*122c0*/  FMUL.FTZ R42, R42, R27.reuse ;  /* 0x0000001b2a2a7220 */ /* 0x080fe20000410000 */
[----:B------:R-:W-:Y:S02]  /*122d0*/  HADD2.F32 R32, -RZ, R53.H0_H0 ;  /* 0x20000035ff207230 */ /* 0x000fe40000004100 */
[----:B------:R-:W-:Y:S01]  /*122e0*/  FFMA.FTZ R46, R33, R40, R46 ;  /* 0x00000028212e7223 */ /* 0x000fe2000001002e */
[C---:B------:R-:W-:Y:S01]  /*122f0*/  FFMA.FTZ R40, R34.reuse, R27, -R37 ;  /* 0x0000001b22287223 */ /* 0x040fe20000010825 */
[----:B------:R-:W-:Y:S01]  /*12300*/  FFMA.FTZ R42, R34, R29, R42 ;  /* 0x0000001d222a7223 */ /* 0x000fe2000001002a */
[----:B------:R-:W-:-:S02]  /*12310*/  HADD2.F32 R36, -RZ, R36.H1_H1 ;  /* 0x30000024ff247230 */ /* 0x000fc40000004100 */
[C---:B------:R-:W-:Y:S01]  /*12320*/  FMUL.FTZ R54, R39.reuse, R44 ;  /* 0x0000002c27367220 */ /* 0x040fe20000410000 */
[----:B------:R-:W-:Y:S02]  /*12330*/  HADD2.F32 R38, -RZ, R38.H1_H1 ;  /* 0x30000026ff267230 */ /* 0x000fe40000004100 */
[-C--:B------:R-:W-:Y:S01]  /*12340*/  FMUL.FTZ R34, R39, R32.reuse ;  /* 0x0000002027227220 */ /* 0x080fe20000410000 */
[----:B------:R-:W-:Y:S02]  /*12350*/  HADD2.F32 R29, -RZ, R25.H0_H0 ;  /* 0x20000019ff1d7230 */ /* 0x000fe40000004100 */
[C---:B------:R-:W-:Y:S01]  /*12360*/  FFMA.FTZ R43, R31.reuse, R32, -R54 ;  /* 0x000000201f2b7223 */ /* 0x040fe20000010836 */
[----:B------:R-:W-:Y:S02]  /*12370*/  HADD2.F32 R33, -RZ, R26.H0_H0 ;  /* 0x2000001aff217230 */ /* 0x000fe40000004100 */
[----:B------:R-:W-:Y:S01]  /*12380*/  FFMA.FTZ R45, R31, R44, R34 ;  /* 0x0000002c1f2d7223 */ /* 0x000fe20000010022 */
[----:B------:R-:W-:-:S02]  /*12390*/  HADD2.F32 R25, -RZ, R20.H0_H0 ;  /* 0x20000014ff197230 */ /* 0x000fc40000004100 */
[----:B------:R-:W-:Y:S01]  /*123a0*/  FMUL.FTZ R31, R36, R29 ;  /* 0x0000001d241f7220 */ /* 0x000fe20000410000 */
[----:B------:R-:W-:Y:S02]  /*123b0*/  HADD2.F32 R27, -RZ, R24.H0_H0 ;  /* 0x20000018ff1b7230 */ /* 0x000fe40000004100 */
[----:B------:R-:W-:Y:S01]  /*123c0*/  FMUL.FTZ R39, R38, R33 ;  /* 0x0000002126277220 */ /* 0x000fe20000410000 */
[----:B------:R-:W-:Y:S02]  /*123d0*/  HADD2.F32 R28, -RZ, R28.H1_H1 ;  /* 0x3000001cff1c7230 */ /* 0x000fe40000004100 */
[----:B------:R-:W-:Y:S01]  /*123e0*/  FMUL.FTZ R36, R36, R25 ;  /* 0x0000001924247220 */ /* 0x000fe20000410000 */
[----:B------:R-:W-:Y:S02]  /*123f0*/  HADD2.F32 R30, -RZ, R30.H1_H1 ;  /* 0x3000001eff1e7230 */ /* 0x000fe40000004100 */
        /* <DEDUP_REMOVED lines=15> */
.L_x_1713:
[----:B------:R-:W-:Y:S05]  /*124f0*/  BSYNC B1 ;  /* 0x0000000000017941 */ /* 0x000fea0003800000 */
.L_x_1712:
[----:B---3--:R-:W-:-:S05]  /*12500*/  VIADD R3, R23, 0x60 ;  /* 0x0000006017037836 */ /* 0x008fca0000000000 */
[----:B------:R-:W-:-:S13]  /*12510*/  ISETP.GE.AND P0, PT, R3, R0, PT ;  /* 0x000000000300720c */ /* 0x000fda0003f06270 */
[----:B------:R-:W-:Y:S05]  /*12520*/  @P0 BRA `(.L_x_1683) ;  /* 0x0000000c00540947 */ /* 0x000fea0003800000 */
[----:B------:R-:W3:Y:S01]  /*12530*/  LDC R33, c[0x0][0x3f4] ;  /* 0x0000fd00ff217b82 */ /* 0x000ee20000000800 */
[----:B------:R-:W-:Y:S01]  /*12540*/  BSSY B1, `(.L_x_1716) ;  /* 0x000006b000017945 */ /* 0x000fe20003800000 */
[-C--:B---3--:R-:W-:Y:S02]  /*12550*/  ISETP.GE.AND P0, PT, R18, R33.reuse, PT ;  /* 0x000000211200720c */ /* 0x088fe40003f06270 */
[----:B------:R-:W-:-:S11]  /*12560*/  ISETP.GE.AND P1, PT, R226, R33, PT ;  /* 0x00000021e200720c */ /* 0x000fd60003f26270 */
[----:B------:R-:W-:Y:S05]  /*12570*/  @P0 BRA `(.L_x_1717) ;  /* 0x00000004009c0947 */ /* 0x000fea0003800000 */
[----:B------:R-:W3:Y:S04]  /*12580*/  LDL R24, [R1+0x44] ;  /* 0x0000440001187983 */ /* 0x000ee80000100800 */
[----:B0-----:R-:W4:Y:S01]  /*12590*/  LDL R46, [R1+0x84] ;  /* 0x00008400012e7983 */ /* 0x001f220000100800 */
[----:B-12---:R-:W-:Y:S01]  /*125a0*/  IMAD.SHL.U32 R20, R3, 0x40, RZ ;  /* 0x0000004003147824 */ /* 0x006fe200078e00ff */
[--C-:B------:R-:W-:Y:S01]  /*125b0*/  SHF.R.U64 R45, R12, 0x10, R13.reuse ;  /* 0x000000100c2d7819 */ /* 0x100fe2000000120d */
[--C-:B------:R-:W-:Y:S01]  /*125c0*/  HADD2.F32 R32, -RZ, R97.reuse.H1_H1 ;  /* 0x30000061ff207230 */ /* 0x100fe20000004100 */
[----:B------:R-:W-:Y:S01]  /*125d0*/  SHF.R.U32.HI R35, RZ, 0x10, R13 ;  /* 0x00000010ff237819 */ /* 0x000fe2000001160d */
[----:B------:R-:W-:Y:S01]  /*125e0*/  HADD2.F32 R97, -RZ, R97.H0_H0 ;  /* 0x20000061ff617230 */ /* 0x000fe20000004100 */
[----:B------:R-:W-:-:S02]  /*125f0*/  LOP3.LUT R27, R20, 0x1c0, RZ, 0xc0, !PT ;  /* 0x000001c0141b7812 */ /* 0x000fc400078ec0ff */
[--C-:B------:R-:W-:Y:S02]  /*12600*/  SHF.R.U64 R42, R4, 0x10, R5.reuse ;  /* 0x00000010042a7819 */ /* 0x100fe40000001205 */
[----:B------:R-:W-:Y:S02]  /*12610*/  SHF.R.U32.HI R34, RZ, 0x10, R5 ;  /* 0x00000010ff227819 */ /* 0x000fe40000011605 */
[--C-:B------:R-:W-:Y:S02]  /*12620*/  SHF.R.U64 R44, R14, 0x10, R15.reuse ;  /* 0x000000100e2c7819 */ /* 0x100fe4000000120f */
[----:B------:R-:W-:Y:S01]  /*12630*/  SHF.R.U32.HI R43, RZ, 0x10, R15 ;  /* 0x00000010ff2b7819 */ /* 0x000fe2000001160f */
[----:B------:R-:W-:Y:S01]  /*12640*/  HADD2.F32 R34, -RZ, R34.H0_H0 ;  /* 0x20000022ff227230 */ /* 0x000fe20000004100 */
[--C-:B------:R-:W-:Y:S02]  /*12650*/  SHF.R.U32.HI R39, RZ, 0x10, R7.reuse ;  /* 0x00000010ff277819 */ /* 0x100fe40000011607 */
[----:B------:R-:W-:-:S02]  /*12660*/  SHF.R.U64 R41, R6, 0x10, R7 ;  /* 0x0000001006297819 */ /* 0x000fc40000001207 */
[----:B---3--:R-:W-:Y:S02]  /*12670*/  LEA.HI R0, R33, R24, RZ, 0x1d ;  /* 0x0000001821007211 */ /* 0x008fe400078fe8ff */
[----:B------:R-:W-:Y:S02]  /*12680*/  SHF.R.S32.HI R24, RZ, 0x1f, R3 ;  /* 0x0000001fff187819 */ /* 0x000fe40000011403 */
[----:B------:R-:W-:Y:S01]  /*12690*/  SHF.R.S32.HI R25, RZ, 0x1f, R0 ;  /* 0x0000001fff197819 */ /* 0x000fe20000011400 */
[----:B------:R-:W-:Y:S01]  /*126a0*/  IMAD.SHL.U32 R20, R0, 0x8, RZ ;  /* 0x0000000800147824 */ /* 0x000fe200078e00ff */
[----:B------:R-:W-:Y:S02]  /*126b0*/  LEA.HI R24, R24, R3, RZ, 0x3 ;  /* 0x0000000318187211 */ /* 0x000fe400078f18ff */
[----:B------:R-:W-:Y:S02]  /*126c0*/  LEA.HI R25, R25, R0, RZ, 0x3 ;  /* 0x0000000019197211 */ /* 0x000fe400078f18ff */
[----:B------:R-:W-:Y:S01]  /*126d0*/  LOP3.LUT R0, R27, 0x38, R20, 0xf8, !PT ;  /* 0x000000381b007812 */ /* 0x000fe200078ef814 */
[----:B------:R-:W-:Y:S01]  /*126e0*/  IMAD.SHL.U32 R24, R24, 0x40, RZ ;  /* 0x0000004018187824 */ /* 0x000fe200078e00ff */
[----:B------:R-:W-:Y:S01]  /*126f0*/  SHF.R.U32.HI R27, RZ, 0x3, R27 ;  /* 0x00000003ff1b7819 */ /* 0x000fe2000001161b */
[----:B------:R-:W-:-:S03]  /*12700*/  IMAD.SHL.U32 R25, R25, 0x400, RZ ;  /* 0x0000040019197824 */ /* 0x000fc600078e00ff */
[----:B------:R-:W-:Y:S02]  /*12710*/  LOP3.LUT R0, R0, R27, RZ, 0x3c, !PT ;  /* 0x0000001b00007212 */ /* 0x000fe400078e3cff */
[----:B------:R-:W-:Y:S02]  /*12720*/  LOP3.LUT R20, R24, 0xfffffe00, RZ, 0xc0, !PT ;  /* 0xfffffe0018147812 */ /* 0x000fe400078ec0ff */
[----:B------:R-:W-:Y:S02]  /*12730*/  LOP3.LUT R29, R25, 0x7fffe000, RZ, 0xc0, !PT ;  /* 0x7fffe000191d7812 */ /* 0x000fe400078ec0ff */
[----:B----4-:R-:W0:Y:S02]  /*12740*/  LDS.128 R24, [R46] ;  /* 0x000000002e187984 */ /* 0x010e240000000c00 */
[----:B------:R-:W-:Y:S01]  /*12750*/  IADD3 R29, R0, R29, R20 ;  /* 0x0000001d001d7210 */ /* 0x000fe20007ffe014 */
[--C-:B------:R-:W-:Y:S02]  /*12760*/  HADD2.F32 R20, -RZ, R99.reuse.H1_H1 ;  /* 0x30000063ff147230 */ /* 0x100fe40000004100 */
[----:B------:R-:W-:-:S02]  /*12770*/  HADD2.F32 R99, -RZ, R99.H0_H0 ;  /* 0x20000063ff637230 */ /* 0x000fc40000004100 */
[----:B------:R-:W-:-:S05]  /*12780*/  IMAD R0, R29, 0x2, R16 ;  /* 0x000000021d007824 */ /* 0x000fca00078e0210 */
[----:B------:R-:W1:Y:S01]  /*12790*/  LDS.128 R28, [R0+0x10400] ;  /* 0x01040000001c7984 */ /* 0x000e620000000c00 */
[--C-:B0-----:R-:W-:Y:S02]  /*127a0*/  HADD2.F32 R5, -RZ, R25.reuse.H0_H0 ;  /* 0x20000019ff057230 */ /* 0x101fe40000004100 */
[----:B------:R-:W-:Y:S02]  /*127b0*/  HADD2.F32 R4, -RZ, R24.H0_H0 ;  /* 0x20000018ff047230 */ /* 0x000fe40000004100 */
[----:B------:R-:W-:Y:S02]  /*127c0*/  HADD2.F32 R25, -RZ, R25.H1_H1 ;  /* 0x30000019ff197230 */ /* 0x000fe40000004100 */
[----:B------:R-:W-:Y:S02]  /*127d0*/  HADD2.F32 R6, -RZ, R26.H0_H0 ;  /* 0x2000001aff067230 */ /* 0x000fe40000004100 */
[--C-:B------:R-:W-:Y:S02]  /*127e0*/  HADD2.F32 R7, -RZ, R27.reuse.H0_H0 ;  /* 0x2000001bff077230 */ /* 0x100fe40000004100 */
[----:B------:R-:W-:-:S02]  /*127f0*/  HADD2.F32 R27, -RZ, R27.H1_H1 ;  /* 0x3000001bff1b7230 */ /* 0x000fc40000004100 */
[--C-:B-1----:R-:W-:Y:S02]  /*12800*/  HADD2.F32 R13, -RZ, R29.reuse.H0_H0 ;  /* 0x2000001dff0d7230 */ /* 0x102fe40000004100 */
[----:B------:R-:W-:Y:S02]  /*12810*/  HADD2.F32 R12, -RZ, R28.H0_H0 ;  /* 0x2000001cff0c7230 */ /* 0x000fe40000004100 */
[----:B------:R-:W-:Y:S02]  /*12820*/  HADD2.F32 R29, -RZ, R29.H1_H1 ;  /* 0x3000001dff1d7230 */ /* 0x000fe40000004100 */
[C---:B------:R-:W-:Y:S01]  /*12830*/  FMUL.FTZ R36, R13.reuse, R32 ;  /* 0x000000200d247220 */ /* 0x040fe20000410000 */
[-C--:B------:R-:W-:Y:S01]  /*12840*/  FMUL.FTZ R38, R13, R20.reuse ;  /* 0x000000140d267220 */ /* 0x080fe20000410000 */
[----:B------:R-:W-:Y:S02]  /*12850*/  HADD2.F32 R13, -RZ, R98.H0_H0 ;  /* 0x20000062ff0d7230 */ /* 0x000fe40000004100 */
[C---:B------:R-:W-:Y:S01]  /*12860*/  FFMA.FTZ R36, R5.reuse, R20, -R36 ;  /* 0x0000001405247223 */ /* 0x040fe20000010824 */
[----:B------:R-:W-:Y:S01]  /*12870*/  FFMA.FTZ R38, R5, R32, R38 ;  /* 0x0000002005267223 */ /* 0x000fe20000010026 */
[----:B------:R-:W-:Y:S01]  /*12880*/  FMUL.FTZ R5, R12, R97 ;  /* 0x000000610c057220 */ /* 0x000fe20000410000 */
[----:B------:R-:W-:-:S02]  /*12890*/  HADD2.F32 R20, -RZ, R35.H0_H0 ;  /* 0x20000023ff147230 */ /* 0x000fc40000004100 */
[-C--:B------:R-:W-:Y:S01]  /*128a0*/  FMUL.FTZ R12, R12, R99.reuse ;  /* 0x000000630c0c7220 */ /* 0x080fe20000410000 */
[----:B------:R-:W-:Y:S02]  /*128b0*/  HADD2.F32 R15, -RZ, R31.H0_H0 ;  /* 0x2000001fff0f7230 */ /* 0x000fe40000004100 */
[----:B------:R-:W-:Y:S01]  /*128c0*/  FFMA.FTZ R99, R4, R99, -R5 ;  /* 0x0000006304637223 */ /* 0x000fe20000010805 */
[C---:B------:R-:W-:Y:S01]  /*128d0*/  FMUL.FTZ R40, R29.reuse, R34 ;  /* 0x000000221d287220 */ /* 0x040fe20000410000 */
[----:B------:R-:W-:Y:S02]  /*128e0*/  HADD2.F32 R5, -RZ, R100.H0_H0 ;  /* 0x20000064ff057230 */ /* 0x000fe40000004100 */
[-C--:B------:R-:W-:Y:S01]  /*128f0*/  FMUL.FTZ R32, R29, R20.reuse ;  /* 0x000000141d207220 */ /* 0x080fe20000410000 */
[----:B------:R-:W-:Y:S02]  /*12900*/  HADD2.F32 R98, -RZ, R98.H1_H1 ;  /* 0x30000062ff627230 */ /* 0x000fe40000004100 */
[----:B------:R-:W-:Y:S01]  /*12910*/  FFMA.FTZ R29, R25, R20, -R40 ;  /* 0x00000014191d7223 */ /* 0x000fe20000010828 */
[----:B------:R-:W-:-:S02]  /*12920*/  HADD2.F32 R14, -RZ, R30.H0_H0 ;  /* 0x2000001eff0e7230 */ /* 0x000fc40000004100 */
[----:B------:R-:W-:Y:S01]  /*12930*/  FFMA.FTZ R35, R25, R34, R32 ;  /* 0x0000002219237223 */ /* 0x000fe20000010020 */
[----:B------:R-:W-:Y:S02]  /*12940*/  HADD2.F32 R100, -RZ, R100.H1_H1 ;  /* 0x30000064ff647230 */ /* 0x000fe40000004100 */
[----:B------:R-:W-:Y:S01]  /*12950*/  FFMA.FTZ R97, R4, R97, R12 ;  /* 0x0000006104617223 */ /* 0x000fe2000001000c */
[C---:B------:R-:W-:Y:S01]  /*12960*/  FMUL.FTZ R20, R15.reuse, R98 ;  /* 0x000000620f147220 */ /* 0x040fe20000410000 */
[----:B------:R-:W-:Y:S02]  /*12970*/  HADD2.F32 R31, -RZ, R31.H1_H1 ;  /* 0x3000001fff1f7230 */ /* 0x000fe40000004100 */
[C---:B------:R-:W-:Y:S01]  /*12980*/  FMUL.FTZ R25, R14.reuse, R13 ;  /* 0x0000000d0e197220 */ /* 0x040fe20000410000 */
[----:B------:R-:W-:Y:S01]  /*12990*/  FMUL.FTZ R37, R14, R5 ;  /* 0x000000050e257220 */ /* 0x000fe20000410000 */
[----:B------:R-:W-:Y:S02]  /*129a0*/  HADD2.F32 R12, -RZ, R39.H0_H0 ;  /* 0x20000027ff0c7230 */ /* 0x000fe40000004100 */
[----:B------:R-:W-:Y:S01]  /*129b0*/  FMUL.FTZ R15, R15, R100 ;  /* 0x000000640f0f7220 */ /* 0x000fe20000410000 */
[----:B------:R-:W-:-:S02]  /*129c0*/  HADD2.F32 R4, -RZ, R43.H0_H0 ;  /* 0x2000002bff047230 */ /* 0x000fc40000004100 */
[C---:B------:R-:W-:Y:S01]  /*129d0*/  FFMA.FTZ R14, R6.reuse, R5, -R25 ;  /* 0x00000005060e7223 */ /* 0x040fe20000010819 */
[----:B------:R-:W-:Y:S01]  /*129e0*/  FFMA.FTZ R37, R6, R13, R37 ;  /* 0x0000000d06257223 */ /* 0x000fe20000010025 */
[----:B------:R-:W-:Y:S01]  /*129f0*/  FFMA.FTZ R98, R7, R98, R15 ;  /* 0x0000006207627223 */ /* 0x000fe2000001000f */
[----:B------:R-:W-:Y:S02]  /*12a00*/  HADD2.F32 R28, -RZ, R28.H1_H1 ;  /* 0x3000001cff1c7230 */ /* 0x000fe40000004100 */
[----:B------:R-:W-:Y:S01]  /*12a10*/  FMUL.FTZ R6, R31, R12 ;  /* 0x0000000c1f067220 */ /* 0x000fe20000410000 */
[----:B------:R-:W-:Y:S02]  /*12a20*/  HADD2.F32 R30, -RZ, R30.H1_H1 ;  /* 0x3000001eff1e7230 */ /* 0x000fe40000004100 */
[----:B------:R-:W-:Y:S01]  /*12a30*/  FFMA.FTZ R20, R7, R100, -R20 ;  /* 0x0000006407147223 */ /* 0x000fe20000010814 */
[----:B------:R-:W-:Y:S01]  /*12a40*/  FMUL.FTZ R32, R31, R4 ;  /* 0x000000041f207220 */ /* 0x000fe20000410000 */
[----:B------:R-:W-:-:S02]  /*12a50*/  HADD2.F32 R13, -RZ, R42.H0_H0 ;  /* 0x2000002aff0d7230 */ /* 0x000fc40000004100 */
[C---:B------:R-:W-:Y:S01]  /*12a60*/  FFMA.FTZ R31, R27.reuse, R4, -R6 ;  /* 0x000000041b1f7223 */ /* 0x040fe20000010806 */
[----:B------:R-:W-:Y:S02]  /*12a70*/  HADD2.F32 R15, -RZ, R41.H0_H0 ;  /* 0x20000029ff0f7230 */ /* 0x000fe40000004100 */
[----:B------:R-:W-:Y:S01]  /*12a80*/  FFMA.FTZ R39, R27, R12, R32 ;  /* 0x0000000c1b277223 */ /* 0x000fe20000010020 */
[----:B------:R-:W-:Y:S02]  /*12a90*/  HADD2.F32 R5, -RZ, R45.H0_H0 ;  /* 0x2000002dff057230 */ /* 0x000fe40000004100 */
[----:B------:R-:W-:Y:S01]  /*12aa0*/  FMUL.FTZ R25, R28, R13 ;  /* 0x0000000d1c197220 */ /* 0x000fe20000410000 */
[----:B------:R-:W-:Y:S02]  /*12ab0*/  HADD2.F32 R7, -RZ, R44.H0_H0 ;  /* 0x2000002cff077230 */ /* 0x000fe40000004100 */
[----:B------:R-:W-:Y:S01]  /*12ac0*/  FMUL.FTZ R27, R30, R15 ;  /* 0x0000000f1e1b7220 */ /* 0x000fe20000410000 */
[----:B------:R-:W-:-:S02]  /*12ad0*/  HADD2.F32 R24, -RZ, R24.H1_H1 ;  /* 0x30000018ff187230 */ /* 0x000fc40000004100 */
        /* <DEDUP_REMOVED lines=17> */
.L_x_1717:
[----:B------:R-:W-:Y:S05]  /*12bf0*/  BSYNC B1 ;  /* 0x0000000000017941 */ /* 0x000fea0003800000 */
.L_x_1716:
[----:B------:R-:W-:Y:S05]  /*12c00*/  @P1 BRA `(.L_x_1683) ;  /* 0x00000004009c1947 */ /* 0x000fea0003800000 */
[----:B---3--:R-:W3:Y:S04]  /*12c10*/  LDL R4, [R1+0x48] ;  /* 0x0000480001047983 */ /* 0x008ee80000100800 */
[----:B--2---:R-:W2:Y:S01]  /*12c20*/  LDL R38, [R1+0x80] ;  /* 0x0000800001267983 */ /* 0x004ea20000100800 */
[----:B------:R-:W-:Y:S01]  /*12c30*/  IMAD.SHL.U32 R0, R3, 0x40, RZ ;  /* 0x0000004003007824 */ /* 0x000fe200078e00ff */
[----:B------:R-:W-:Y:S01]  /*12c40*/  SHF.R.S32.HI R6, RZ, 0x1f, R3 ;  /* 0x0000001fff067819 */ /* 0x000fe20000011403 */
[----:B------:R-:W-:Y:S01]  /*12c50*/  HADD2.F32 R27, -RZ, R85.H1_H1 ;  /* 0x30000055ff1b7230 */ /* 0x000fe20000004100 */
[----:B------:R-:W-:Y:S01]  /*12c60*/  SHF.R.U32.HI R26, RZ, 0x10, R9 ;  /* 0x00000010ff1a7819 */ /* 0x000fe20000011609 */
[--C-:B------:R-:W-:Y:S01]  /*12c70*/  HADD2.F32 R29, -RZ, R21.reuse.H1_H1 ;  /* 0x30000015ff1d7230 */ /* 0x100fe20000004100 */
[----:B------:R-:W-:Y:S01]  /*12c80*/  LOP3.LUT R5, R0, 0x1c0, RZ, 0xc0, !PT ;  /* 0x000001c000057812 */ /* 0x000fe200078ec0ff */
[----:B------:R-:W-:Y:S01]  /*12c90*/  HADD2.F32 R21, -RZ, R21.H0_H0 ;  /* 0x20000015ff157230 */ /* 0x000fe20000004100 */
[----:B------:R-:W-:Y:S01]  /*12ca0*/  LEA.HI R6, R6, R3, RZ, 0x3 ;  /* 0x0000000306067211 */ /* 0x000fe200078f18ff */
[----:B------:R-:W-:Y:S01]  /*12cb0*/  HADD2.F32 R26, -RZ, R26.H0_H0 ;  /* 0x2000001aff1a7230 */ /* 0x000fe20000004100 */
[--C-:B------:R-:W-:Y:S01]  /*12cc0*/  SHF.R.U64 R37, R72, 0x10, R73.reuse ;  /* 0x0000001048257819 */ /* 0x100fe20000001249 */
[----:B------:R-:W-:Y:S01]  /*12cd0*/  HADD2.F32 R85, -RZ, R85.H0_H0 ;  /* 0x20000055ff557230 */ /* 0x000fe20000004100 */
[----:B------:R-:W-:Y:S01]  /*12ce0*/  SHF.R.U32.HI R72, RZ, 0x10, R73 ;  /* 0x00000010ff487819 */ /* 0x000fe20000011649 */
[----:B------:R-:W-:Y:S01]  /*12cf0*/  IMAD.SHL.U32 R6, R6, 0x40, RZ ;  /* 0x0000004006067824 */ /* 0x000fe200078e00ff */
[----:B------:R-:W-:-:S02]  /*12d00*/  SHF.R.U64 R35, R8, 0x10, R9 ;  /* 0x0000001008237819 */ /* 0x000fc40000001209 */
[--C-:B------:R-:W-:Y:S02]  /*12d10*/  SHF.R.U64 R34, R10, 0x10, R11.reuse ;  /* 0x000000100a227819 */ /* 0x100fe4000000120b */
[----:B------:R-:W-:Y:S02]  /*12d20*/  LOP3.LUT R12, R6, 0xfffffe00, RZ, 0xc0, !PT ;  /* 0xfffffe00060c7812 */ /* 0x000fe400078ec0ff */
[----:B------:R-:W-:Y:S02]  /*12d30*/  SHF.R.U32.HI R32, RZ, 0x10, R11 ;  /* 0x00000010ff207819 */ /* 0x000fe4000001160b */
[--C-:B------:R-:W-:Y:S02]  /*12d40*/  SHF.R.U64 R36, R74, 0x10, R75.reuse ;  /* 0x000000104a247819 */ /* 0x100fe4000000124b */
[----:B------:R-:W-:Y:S02]  /*12d50*/  SHF.R.U32.HI R74, RZ, 0x10, R75 ;  /* 0x00000010ff4a7819 */ /* 0x000fe4000001164b */
[----:B---3--:R-:W-:-:S04]  /*12d60*/  LEA.HI R33, R33, R4, RZ, 0x1d ;  /* 0x0000000421217211 */ /* 0x008fc800078fe8ff */
[----:B------:R-:W-:Y:S02]  /*12d70*/  SHF.R.S32.HI R4, RZ, 0x1f, R33 ;  /* 0x0000001fff047819 */ /* 0x000fe40000011421 */
[----:B------:R-:W-:Y:S02]  /*12d80*/  SHF.L.U32 R0, R33, 0x3, RZ ;  /* 0x0000000321007819 */ /* 0x000fe400000006ff */
[----:B------:R-:W-:Y:S02]  /*12d90*/  LEA.HI R4, R4, R33, RZ, 0x3 ;  /* 0x0000002104047211 */ /* 0x000fe400078f18ff */
[----:B------:R-:W-:Y:S02]  /*12da0*/  LOP3.LUT R0, R5, 0x38, R0, 0xf8, !PT ;  /* 0x0000003805007812 */ /* 0x000fe400078ef800 */
[----:B------:R-:W-:Y:S01]  /*12db0*/  SHF.R.U32.HI R5, RZ, 0x3, R5 ;  /* 0x00000003ff057819 */ /* 0x000fe20000011605 */
[----:B------:R-:W-:-:S03]  /*12dc0*/  IMAD.SHL.U32 R4, R4, 0x400, RZ ;  /* 0x0000040004047824 */ /* 0x000fc600078e00ff */
[----:B------:R-:W-:Y:S02]  /*12dd0*/  LOP3.LUT R0, R0, R5, RZ, 0x3c, !PT ;  /* 0x0000000500007212 */ /* 0x000fe400078e3cff */
[----:B------:R-:W-:Y:S02]  /*12de0*/  LOP3.LUT R3, R4, 0x7fffe000, RZ, 0xc0, !PT ;  /* 0x7fffe00004037812 */ /* 0x000fe400078ec0ff */
[----:B--2---:R-:W2:Y:S02]  /*12df0*/  LDS.128 R4, [R38] ;  /* 0x0000000026047984 */ /* 0x004ea40000000c00 */
[----:B------:R-:W-:-:S05]  /*12e00*/  IADD3 R3, R0, R3, R12 ;  /* 0x0000000300037210 */ /* 0x000fca0007ffe00c */
[----:B------:R-:W-:-:S05]  /*12e10*/  IMAD R3, R3, 0x2, R16 ;  /* 0x0000000203037824 */ /* 0x000fca00078e0210 */
[----:B------:R-:W0:Y:S01]  /*12e20*/  LDS.128 R12, [R3+0x10400] ;  /* 0x01040000030c7984 */ /* 0x000e220000000c00 */
[--C-:B--2---:R-:W-:Y:S02]  /*12e30*/  HADD2.F32 R8, -RZ, R5.reuse.H0_H0 ;  /* 0x20000005ff087230 */ /* 0x104fe40000004100 */
[----:B------:R-:W-:Y:S02]  /*12e40*/  HADD2.F32 R5, -RZ, R5.H1_H1 ;  /* 0x30000005ff057230 */ /* 0x000fe40000004100 */
[----:B------:R-:W-:Y:S02]  /*12e50*/  HADD2.F32 R0, -RZ, R4.H0_H0 ;  /* 0x20000004ff007230 */ /* 0x000fe40000004100 */
[----:B------:R-:W-:Y:S02]  /*12e60*/  HADD2.F32 R9, -RZ, R6.H0_H0 ;  /* 0x20000006ff097230 */ /* 0x000fe40000004100 */
[--C-:B------:R-:W-:Y:S02]  /*12e70*/  HADD2.F32 R10, -RZ, R7.reuse.H0_H0 ;  /* 0x20000007ff0a7230 */ /* 0x100fe40000004100 */
[----:B------:R-:W-:-:S02]  /*12e80*/  HADD2.F32 R7, -RZ, R7.H1_H1 ;  /* 0x30000007ff077230 */ /* 0x000fc40000004100 */
[--C-:B01----:R-:W-:Y:S02]  /*12e90*/  HADD2.F32 R20, -RZ, R13.reuse.H0_H0 ;  /* 0x2000000dff147230 */ /* 0x103fe40000004100 */
[----:B------:R-:W-:Y:S02]  /*12ea0*/  HADD2.F32 R13, -RZ, R13.H1_H1 ;  /* 0x3000000dff0d7230 */ /* 0x000fe40000004100 */
[----:B------:R-:W-:Y:S02]  /*12eb0*/  HADD2.F32 R11, -RZ, R12.H0_H0 ;  /* 0x2000000cff0b7230 */ /* 0x000fe40000004100 */
[C---:B------:R-:W-:Y:S01]  /*12ec0*/  FMUL.FTZ R31, R20.reuse, R29 ;  /* 0x0000001d141f7220 */ /* 0x040fe20000410000 */
[-C--:B------:R-:W-:Y:S01]  /*12ed0*/  FMUL.FTZ R33, R20, R27.reuse ;  /* 0x0000001b14217220 */ /* 0x080fe20000410000 */
[----:B------:R-:W-:Y:S02]  /*12ee0*/  HADD2.F32 R20, -RZ, R72.H0_H0 ;  /* 0x20000048ff147230 */ /* 0x000fe40000004100 */
[----:B------:R-:W-:Y:S01]  /*12ef0*/  FMUL.FTZ R28, R13, R26 ;  /* 0x0000001a0d1c7220 */ /* 0x000fe20000410000 */
[C---:B------:R-:W-:Y:S01]  /*12f00*/  FFMA.FTZ R31, R8.reuse, R27, -R31 ;  /* 0x0000001b081f7223 */ /* 0x040fe2000001081f */
[----:B------:R-:W-:Y:S01]  /*12f10*/  FFMA.FTZ R33, R8, R29, R33 ;  /* 0x0000001d08217223 */ /* 0x000fe20000010021 */
[----:B------:R-:W-:-:S02]  /*12f20*/  HADD2.F32 R24, -RZ, R14.H0_H0 ;  /* 0x2000000eff187230 */ /* 0x000fc40000004100 */
[-C--:B------:R-:W-:Y:S01]  /*12f30*/  FMUL.FTZ R30, R13, R20.reuse ;  /* 0x000000140d1e7220 */ /* 0x080fe20000410000 */
[----:B------:R-:W-:Y:S01]  /*12f40*/  FFMA.FTZ R28, R5, R20, -R28 ;  /* 0x00000014051c7223 */ /* 0x000fe2000001081c */
[C---:B------:R-:W-:Y:S01]  /*12f50*/  FMUL.FTZ R13, R11.reuse, R21 ;  /* 0x000000150b0d7220 */ /* 0x040fe20000410000 */
[----:B------:R-:W-:Y:S02]  /*12f60*/  HADD2.F32 R8, -RZ, R84.H0_H0 ;  /* 0x20000054ff087230 */ /* 0x000fe40000004100 */
[-C--:B------:R-:W-:Y:S01]  /*12f70*/  FMUL.FTZ R20, R11, R85.reuse ;  /* 0x000000550b147220 */ /* 0x080fe20000410000 */
[----:B------:R-:W-:Y:S01]  /*12f80*/  FFMA.FTZ R30, R5, R26, R30 ;  /* 0x0000001a051e7223 */ /* 0x000fe2000001001e */
[----:B------:R-:W-:Y:S02]  /*12f90*/  HADD2.F32 R5, -RZ, R86.H0_H0 ;  /* 0x20000056ff057230 */ /* 0x000fe40000004100 */
[C---:B------:R-:W-:Y:S01]  /*12fa0*/  FFMA.FTZ R85, R0.reuse, R85, -R13 ;  /* 0x0000005500557223 */ /* 0x040fe2000001080d */
[----:B------:R-:W-:Y:S01]  /*12fb0*/  FFMA.FTZ R21, R0, R21, R20 ;  /* 0x0000001500157223 */ /* 0x000fe20000010014 */
[----:B------:R-:W-:-:S02]  /*12fc0*/  HADD2.F32 R25, -RZ, R15.H0_H0 ;  /* 0x2000000fff197230 */ /* 0x000fc40000004100 */
[C---:B------:R-:W-:Y:S01]  /*12fd0*/  FMUL.FTZ R0, R24.reuse, R8 ;  /* 0x0000000818007220 */ /* 0x040fe20000410000 */
[----:B------:R-:W-:Y:S02]  /*12fe0*/  HADD2.F32 R84, -RZ, R84.H1_H1 ;  /* 0x30000054ff547230 */ /* 0x000fe40000004100 */
[-C--:B------:R-:W-:Y:S01]  /*12ff0*/  FMUL.FTZ R26, R24, R5.reuse ;  /* 0x00000005181a7220 */ /* 0x080fe20000410000 */
[----:B------:R-:W-:Y:S02]  /*13000*/  HADD2.F32 R86, -RZ, R86.H1_H1 ;  /* 0x30000056ff567230 */ /* 0x000fe40000004100 */
[----:B------:R-:W-:Y:S01]  /*13010*/  FFMA.FTZ R24, R9, R5, -R0 ;  /* 0x0000000509187223 */ /* 0x000fe20000010800 */
[----:B------:R-:W-:Y:S02]  /*13020*/  HADD2.F32 R15, -RZ, R15.H1_H1 ;  /* 0x3000000fff0f7230 */ /* 0x000fe40000004100 */
[----:B------:R-:W-:Y:S01]  /*13030*/  FMUL.FTZ R5, R25, R84 ;  /* 0x0000005419057220 */ /* 0x000fe20000410000 */
[----:B------:R-:W-:-:S02]  /*13040*/  HADD2.F32 R20, -RZ, R32.H0_H0 ;  /* 0x20000020ff147230 */ /* 0x000fc40000004100 */
[----:B------:R-:W-:Y:S01]  /*13050*/  FMUL.FTZ R25, R25, R86 ;  /* 0x0000005619197220 */ /* 0x000fe20000410000 */
[----:B------:R-:W-:Y:S02]  /*13060*/  HADD2.F32 R0, -RZ, R74.H0_H0 ;  /* 0x2000004aff007230 */ /* 0x000fe40000004100 */
[----:B------:R-:W-:Y:S01]  /*13070*/  FFMA.FTZ R26, R9, R8, R26 ;  /* 0x00000008091a7223 */ /* 0x000fe2000001001a */
[C---:B------:R-:W-:Y:S01]  /*13080*/  FFMA.FTZ R86, R10.reuse, R86, -R5 ;  /* 0x000000560a567223 */ /* 0x040fe20000010805 */
[----:B------:R-:W-:Y:S01]  /*13090*/  FFMA.FTZ R25, R10, R84, R25 ;  /* 0x000000540a197223 */ /* 0x000fe20000010019 */
[----:B------:R-:W-:Y:S02]  /*130a0*/  HADD2.F32 R12, -RZ, R12.H1_H1 ;  /* 0x3000000cff0c7230 */ /* 0x000fe40000004100 */
[C---:B------:R-:W-:Y:S01]  /*130b0*/  FMUL.FTZ R8, R15.reuse, R20 ;  /* 0x000000140f087220 */ /* 0x040fe20000410000 */
[----:B------:R-:W-:Y:S02]  /*130c0*/  HADD2.F32 R14, -RZ, R14.H1_H1 ;  /* 0x3000000eff0e7230 */ /* 0x000fe40000004100 */
        /* <DEDUP_REMOVED lines=27> */
.L_x_1683:
[----:B------:R-:W-:Y:S05]  /*13280*/  BSYNC B0 ;  /* 0x0000000000007941 */ /* 0x000fea0003800000 */
.L_x_1643:
[----:B------:R-:W-:Y:S01]  /*13290*/  @!PT LDS RZ, [RZ] ;  /* 0x00000000fffff984 */ /* 0x000fe20000000800 */
[----:B------:R-:W-:Y:S01]  /*132a0*/  @!PT LDS RZ, [RZ] ;  /* 0x00000000fffff984 */ /* 0x000fe20000000800 */
[----:B------:R-:W-:Y:S01]  /*132b0*/  @!PT LDS RZ, [RZ] ;  /* 0x00000000fffff984 */ /* 0x000fe20000000800 */
[----:B------:R-:W-:Y:S01]  /*132c0*/  @!PT LDS RZ, [RZ] ;  /* 0x00000000fffff984 */ /* 0x000fe20000000800 */
[----:B------:R0:W-:Y:S06]  /*132d0*/  MEMBAR.ALL.CTA ;  /* 0x0000000000007992 */ /* 0x0001ec0000008000 */
[----:B0-----:R-:W0:Y:S01]  /*132e0*/  FENCE.VIEW.ASYNC.S ;  /* 0x00000000000073c6 */ /* 0x001e220000000000 */
[----:B------:R-:W-:Y:S05]  /*132f0*/  WARPSYNC.ALL ;  /* 0x0000000000007948 */ /* 0x000fea0003800000 */
[----:B0-----:R-:W-:Y:S06]  /*13300*/  BAR.SYNC.DEFER_BLOCKING 0xd, 0x100 ;  /* 0x0344000000007b1d */ /* 0x001fec0000010000 */
.L_x_1640:
[----:B---3--:R-:W3:Y:S02]  /*13310*/  LDL R0, [R1+0x20] ;  /* 0x0000200001007983 */ /* 0x008ee40000100800 */
[----:B---3--:R-:W-:-:S13]  /*13320*/  R2UR UR4, R0 ;  /* 0x00000000000472ca */ /* 0x008fda00000e0000 */
[----:B------:R-:W-:-:S05]  /*13330*/  IMAD.U32 R0, RZ, RZ, UR4 ;  /* 0x00000004ff007e24 */ /* 0x000fca000f8e00ff */
[----:B------:R-:W-:-:S13]  /*13340*/  ISETP.NE.AND P0, PT, R0, 0x3, PT ;  /* 0x000000030000780c */ /* 0x000fda0003f05270 */
[----:B------:R-:W-:Y:S05]  /*13350*/  @!P0 BRA `(.L_x_1718) ;  /* 0x0000000000048947 */ /* 0x000fea0003800000 */
[----:B------:R-:W-:Y:S01]  /*13360*/  BPT.TRAP 0x1 ;  /* 0x000000040000795c */ /* 0x000fe20000300000 */
.L_x_1718:
[----:B------:R-:W-:Y:S01]  /*13370*/  IMAD R59, R22, 0x8, R16 ;  /* 0x00000008163b7824 */ /* 0x000fe200078e0210 */
[----:B------:R-:W-:-:S04]  /*13380*/  SHF.L.U32 R0, R205, 0x1f, RZ ;  /* 0x0000001fcd007819 */ /* 0x000fc800000006ff */
[----:B------:R3:W0:Y:S01]  /*13390*/  SYNCS.PHASECHK.TRANS64.TRYWAIT P2, [R59+URZ+0x30830], R0 ;  /* 0x030830003b0075a7 */ /* 0x000622000804017f */
[----:B------:R-:W-:Y:S05]  /*133a0*/  @!P0 BRA `(.L_x_1719) ;  /* 0x0000000000048947 */ /* 0x000fea0003800000 */
[----:B------:R-:W-:Y:S01]  /*133b0*/  BPT.TRAP 0x1 ;  /* 0x000000040000795c */ /* 0x000fe20000300000 */
.L_x_1719:
[----:B01--4-:R-:W0:Y:S02]  /*133c0*/  S2R R3, SR_TID.X ;  /* 0x0000000000037919 */ /* 0x013e240000002100 */
[----:B0-----:R-:W-:-:S04]  /*133d0*/  LOP3.LUT R3, R3, 0x7f, RZ, 0xc0, !PT ;  /* 0x0000007f03037812 */ /* 0x001fc800078ec0ff */
[----:B------:R-:W-:Y:S01]  /*133e0*/  ISETP.NE.AND P1, PT, R3, RZ, PT ;  /* 0x000000ff0300720c */ /* 0x000fe20003f25270 */
[----:B------:R-:W-:-:S12]  /*133f0*/  @P2 BRA `(.L_x_1720) ;  /* 0x0000000000082947 */ /* 0x000fd80003800000 */
[----:B------:R-:W0:Y:S02]  /*13400*/  SYNCS.PHASECHK.TRANS64.TRYWAIT P2, [R59+URZ+0x30830], R0 ;  /* 0x030830003b0075a7 */ /* 0x000e24000804017f */
[----:B0-----:R-:W-:Y:S05]  /*13410*/  @!P2 BRA `(.L_x_1721) ;  /* 0x000001b40048a947 */ /* 0x001fea0003800000 */
.L_x_1720:
[----:B------:R-:W-:Y:S05]  /*13420*/  WARPSYNC.ALL ;  /* 0x0000000000007948 */ /* 0x000fea0003800000 */
[----:B0--3--:R-:W-:Y:S01]  /*13430*/  VIADD R0, R16, 0x20400 ;  /* 0x0002040010007836 */ /* 0x009fe20000000000 */
[----:B------:R-:W-:-:S04]  /*13440*/  LOP3.LUT R6, R2, 0x10000, RZ, 0xfc, !PT ;  /* 0x0001000002067812 */ /* 0x000fc800078efcff */
[----:B------:R-:W-:-:S04]  /*13450*/  SHF.R.U32.HI R0, RZ, 0x4, R0 ;  /* 0x00000004ff007819 */ /* 0x000fc80000011600 */
[----:B------:R-:W-:-:S04]  /*13460*/  LOP3.LUT R0, R0, 0x3fff, RZ, 0xc0, !PT ;  /* 0x00003fff00007812 */ /* 0x000fc800078ec0ff */
[----:B------:R-:W-:Y:S01]  /*13470*/  LOP3.LUT R4, R0, 0x10000, RZ, 0xfc, !PT ;  /* 0x0001000000047812 */ /* 0x000fe200078efcff */
[----:B------:R-:W-:Y:S01]  /*13480*/  IMAD.MOV.U32 R7, RZ, RZ, 0x40000040 ;  /* 0x40000040ff077424 */ /* 0x000fe200078e00ff */
[----:B------:R-:W-:Y:S01]  /*13490*/  MOV R3, 0x40000040 ;  /* 0x4000004000037802 */ /* 0x000fe20000000f00 */
[----:B--2--5:R-:W-:Y:S01]  /*134a0*/  WARPGROUP.ARRIVE ;  /* 0x00000000000079c5 */ /* 0x024fe20000000000 */
[----:B------:R-:W-:Y:S01]  /*134b0*/  R2UR UR4, R6 ;  /* 0x00000000060472ca */ /* 0x000fe200000e0000 */
[----:B------:R-:W-:Y:S01]  /*134c0*/  IMAD R2, R22, 0x800, R4 ;  /* 0x0000080016027824 */ /* 0x000fe200078e0204 */
[----:B------:R-:W-:Y:S01]  /*134d0*/  R2UR UR5, R7 ;  /* 0x00000000070572ca */ /* 0x000fe200000e0000 */
[----:B------:R0:W-:Y:S01]  /*134e0*/  STL [R1], R4 ;  /* 0x0000000401007387 */ /* 0x0001e20000100800 */
[----:B------:R-:W-:Y:S01]  /*134f0*/  R2UR UR7, R3 ;  /* 0x00000000030772ca */ /* 0x000fe200000e0000 */
[----:B------:R-:W-:Y:S01]  /*13500*/  VIADD R224, R6, 0x2 ;  /* 0x0000000206e07836 */ /* 0x000fe20000000000 */
[----:B------:R-:W-:Y:S01]  /*13510*/  R2UR UR6, R2 ;  /* 0x00000000020672ca */ /* 0x000fe200000e0000 */
[----:B------:R-:W-:-:S02]  /*13520*/  IMAD.MOV.U32 R225, RZ, RZ, 0x40000040 ;  /* 0x40000040ffe17424 */ /* 0x000fc400078e00ff */
[----:B------:R-:W-:Y:S02]  /*13530*/  IMAD.MOV.U32 R5, RZ, RZ, 0x40000040 ;  /* 0x40000040ff057424 */ /* 0x000fe400078e00ff */
[----:B------:R-:W-:Y:S01]  /*13540*/  IMAD.MOV.U32 R223, RZ, RZ, 0x40000040 ;  /* 0x40000040ffdf7424 */ /* 0x000fe200078e00ff */
[----:B------:R-:W-:Y:S01]  /*13550*/  IADD3 R218, R6, 0x6, RZ ;  /* 0x0000000606da7810 */ /* 0x000fe20007ffe0ff */
[----:B0-----:R-:W-:Y:S02]  /*13560*/  VIADD R4, R2, 0x2 ;  /* 0x0000000202047836 */ /* 0x001fe40000000000 */
[----:B------:R-:W-:Y:S02]  /*13570*/  IMAD.MOV.U32 R219, RZ, RZ, 0x40000040 ;  /* 0x40000040ffdb7424 */ /* 0x000fe400078e00ff */
[----:B------:R-:W-:Y:S02]  /*13580*/  IMAD.MOV.U32 R217, RZ, RZ, 0x40000040 ;  /* 0x40000040ffd97424 */ /* 0x000fe400078e00ff */
[----:B------:R-:W-:Y:S01]  /*13590*/  IMAD.MOV.U32 R215, RZ, RZ, 0x40000040 ;  /* 0x40000040ffd77424 */ /* 0x000fe200078e00ff */
[----:B------:R-:W-:Y:S01]  /*135a0*/  HGMMA.64x64x16.F32 R24, gdesc[UR4], RZ, !UPT, gsb0 ;  /* 0x00e00000041879f0 */ /* 0x000fe2000c0008ff */
[----:B------:R-:W-:Y:S01]  /*135b0*/  R2UR UR4, R224 ;  /* 0x00000000e00472ca */ /* 0x000fe200000e0000 */
[C---:B------:R-:W-:Y:S01]  /*135c0*/  VIADD R222, R6.reuse, 0x4 ;  /* 0x0000000406de7836 */ /* 0x040fe20000000000 */
[----:B------:R-:W-:Y:S01]  /*135d0*/  R2UR UR5, R225 ;  /* 0x00000000e10572ca */ /* 0x000fe200000e0000 */
[----:B------:R-:W-:Y:S01]  /*135e0*/  VIADD R216, R6, 0x400 ;  /* 0x0000040006d87836 */ /* 0x000fe20000000000 */
[----:B------:R-:W-:Y:S01]  /*135f0*/  R2UR UR6, R4 ;  /* 0x00000000040672ca */ /* 0x000fe200000e0000 */
[C---:B------:R-:W-:Y:S01]  /*13600*/  VIADD R214, R6.reuse, 0x402 ;  /* 0x0000040206d67836 */ /* 0x040fe20000000000 */
[----:B------:R-:W-:Y:S01]  /*13610*/  R2UR UR7, R5 ;  /* 0x00000000050772ca */ /* 0x000fe200000e0000 */
[----:B------:R-:W-:-:S02]  /*13620*/  VIADD R212, R6, 0x404 ;  /* 0x0000040406d47836 */ /* 0x000fc40000000000 */
[----:B------:R-:W-:Y:S01]  /*13630*/  IMAD.MOV.U32 R213, RZ, RZ, 0x40000040 ;  /* 0x40000040ffd57424 */ /* 0x000fe200078e00ff */
[----:B------:R-:W-:Y:S01]  /*13640*/  MOV R211, 0x40000040 ;  /* 0x4000004000d37802 */ /* 0x000fe20000000f00 */
[C---:B------:R-:W-:Y:S02]  /*13650*/  VIADD R210, R6.reuse, 0x406 ;  /* 0x0000040606d27836 */ /* 0x040fe40000000000 */
[----:B------:R-:W-:Y:S02]  /*13660*/  IMAD.MOV.U32 R209, RZ, RZ, 0x40000040 ;  /* 0x40000040ffd17424 */ /* 0x000fe400078e00ff */
[----:B------:R-:W-:Y:S02]  /*13670*/  IMAD.MOV.U32 R207, RZ, RZ, 0x40000040 ;  /* 0x40000040ffcf7424 */ /* 0x000fe400078e00ff */
[----:B------:R-:W-:Y:S02]  /*13680*/  IMAD.MOV.U32 R203, RZ, RZ, 0x40000040 ;  /* 0x40000040ffcb7424 */ /* 0x000fe400078e00ff */
[----:B------:R-:W-:Y:S01]  /*13690*/  IMAD.MOV.U32 R21, RZ, RZ, 0x40000040 ;  /* 0x40000040ff157424 */ /* 0x000fe200078e00ff */
[C---:B------:R-:W-:Y:S01]  /*136a0*/  IADD3 R14, R6.reuse, 0xc00, RZ ;  /* 0x00000c00060e7810 */ /* 0x040fe20007ffe0ff */
[C---:B------:R-:W-:Y:S01]  /*136b0*/  VIADD R208, R6.reuse, 0x800 ;  /* 0x0000080006d07836 */ /* 0x040fe20000000000 */
[----:B------:R-:W2:Y:S01]  /*136c0*/  LDL R56, [R1+0x34] ;  /* 0x0000340001387983 */ /* 0x000ea20000100800 */
[C---:B------:R-:W-:Y:S01]  /*136d0*/  VIADD R206, R6.reuse, 0x802 ;  /* 0x0000080206ce7836 */ /* 0x040fe20000000000 */
[----:B------:R-:W0:Y:S01]  /*136e0*/  LDC R0, c[0x0][0x448] ;  /* 0x00011200ff007b82 */ /* 0x000e220000000800 */
[----:B------:R-:W-:Y:S01]  /*136f0*/  VIADD R202, R6, 0x804 ;  /* 0x0000080406ca7836 */ /* 0x000fe20000000000 */
[----:B------:R-:W2:Y:S01]  /*13700*/  LDL R80, [R1+0x14] ;  /* 0x0000140001507983 */ /* 0x000ea20000100800 */
[----:B------:R-:W-:-:S02]  /*13710*/  VIADD R4, R2, 0x4 ;  /* 0x0000000402047836 */ /* 0x000fc40000000000 */
[----:B------:R-:W-:Y:S02]  /*13720*/  IMAD.MOV.U32 R5, RZ, RZ, 0x40000040 ;  /* 0x40000040ff057424 */ /* 0x000fe400078e00ff */
[C---:B------:R-:W-:Y:S02]  /*13730*/  VIADD R20, R6.reuse, 0x806 ;  /* 0x0000080606147836 */ /* 0x040fe40000000000 */
[----:B------:R-:W-:Y:S02]  /*13740*/  IMAD.MOV.U32 R15, RZ, RZ, 0x40000040 ;  /* 0x40000040ff0f7424 */ /* 0x000fe400078e00ff */
[C---:B------:R-:W-:Y:S02]  /*13750*/  VIADD R12, R6.reuse, 0xc02 ;  /* 0x00000c02060c7836 */ /* 0x040fe40000000000 */
[----:B------:R-:W-:Y:S02]  /*13760*/  IMAD.MOV.U32 R13, RZ, RZ, 0x40000040 ;  /* 0x40000040ff0d7424 */ /* 0x000fe400078e00ff */
[----:B------:R-:W-:-:S02]  /*13770*/  VIADD R10, R6, 0xc04 ;  /* 0x00000c04060a7836 */ /* 0x000fc40000000000 */
[----:B------:R-:W-:Y:S02]  /*13780*/  IMAD.MOV.U32 R11, RZ, RZ, 0x40000040 ;  /* 0x40000040ff0b7424 */ /* 0x000fe400078e00ff */
[----:B------:R-:W-:Y:S02]  /*13790*/  VIADD R8, R6, 0xc06 ;  /* 0x00000c0606087836 */ /* 0x000fe40000000000 */
[----:B------:R-:W-:Y:S02]  /*137a0*/  IMAD.MOV.U32 R3, RZ, RZ, 0x40000040 ;  /* 0x40000040ff037424 */ /* 0x000fe400078e00ff */
[----:B------:R-:W-:Y:S01]  /*137b0*/  IMAD.MOV.U32 R9, RZ, RZ, 0x40000040 ;  /* 0x40000040ff097424 */ /* 0x000fe200078e00ff */
[----:B0-----:R-:W-:Y:S01]  /*137c0*/  ISETP.NE.AND P2, PT, R0, 0x1, PT ;  /* 0x000000010000780c */ /* 0x001fe20003f45270 */
[----:B------:R-:W-:Y:S02]  /*137d0*/  WARPGROUP.DEPBAR.LE gsb0, 0x0 ;  /* 0x00008000000079c5 */ /* 0x000fe40000010000 */
[----:B------:R-:W-:-:S06]  /*137e0*/  WARPGROUP.ARRIVE ;  /* 0x00000000000079c5 */ /* 0x000fcc0000000000 */
[----:B------:R-:W-:Y:S01]  /*137f0*/  HGMMA.64x64x16.F32 R24, gdesc[UR4], R24, gsb0 ;  /* 0x00e00000041879f0 */ /* 0x000fe20008000818 */
[----:B------:R-:W-:Y:S02]  /*13800*/  R2UR UR4, R222 ;  /* 0x00000000de0472ca */ /* 0x000fe400000e0000 */
[----:B------:R-:W-:Y:S02]  /*13810*/  R2UR UR5, R223 ;  /* 0x00000000df0572ca */ /* 0x000fe400000e0000 */
[----:B------:R-:W-:Y:S01]  /*13820*/  R2UR UR6, R4 ;  /* 0x00000000040672ca */ /* 0x000fe200000e0000 */
[----:B------:R-:W-:Y:S01]  /*13830*/  VIADD R4, R2, 0x6 ;  /* 0x0000000602047836 */ /* 0x000fe20000000000 */
[----:B------:R-:W-:Y:S01]  /*13840*/  R2UR UR7, R5 ;  /* 0x00000000050772ca */ /* 0x000fe200000e0000 */
[----:B------:R-:W-:Y:S01]  /*13850*/  IMAD.MOV.U32 R5, RZ, RZ, 0x40000040 ;  /* 0x40000040ff057424 */ /* 0x000fe200078e00ff */
[----:B------:R-:W-:Y:S02]  /*13860*/  WARPGROUP.DEPBAR.LE gsb0, 0x0 ;  /* 0x00008000000079c5 */ /* 0x000fe40000010000 */
[----:B------:R-:W-:-:S09]  /*13870*/  WARPGROUP.ARRIVE ;  /* 0x00000000000079c5 */ /* 0x000fd20000000000 */
        /* <DEDUP_REMOVED lines=12> */
[----:B------:R-:W-:Y:S02]  /*13940*/  R2UR UR6, R4 ;  /* 0x00000000040672ca */ /* 0x000fe400000e0000 */
[----:B------:R-:W-:Y:S01]  /*13950*/  R2UR UR7, R5 ;  /* 0x00000000050772ca */ /* 0x000fe200000e0000 */
[----:B------:R-:W-:Y:S01]  /*13960*/  IMAD.MOV.U32 R5, RZ, RZ, 0x40000040 ;  /* 0x40000040ff057424 */ /* 0x000fe200078e00ff */
[----:B------:R-:W-:Y:S01]  /*13970*/  IADD3 R4, R2, 0x202, RZ ;  /* 0x0000020202047810 */ /* 0x000fe20007ffe0ff */
[----:B------:R-:W-:-:S02]  /*13980*/  WARPGROUP.DEPBAR.LE gsb0, 0x0 ;  /* 0x00008000000079c5 */ /* 0x000fc40000010000 */
[----:B------:R-:W-:-:S08]  /*13990*/  WARPGROUP.ARRIVE ;  /* 0x00000000000079c5 */ /* 0x000fd00000000000 */
        /* <DEDUP_REMOVED lines=32> */
[----:B------:R-:W-:Y:S02]  /*13ba0*/  R2UR UR7, R5 ;  /* 0x00000000050772ca */ /* 0x000fe400000e0000 */
[----:B------:R-:W-:Y:S01]  /*13bb0*/  MOV R5, 0x40000040 ;  /* 0x4000004000057802 */ /* 0x000fe20000000f00 */
        /* <DEDUP_REMOVED lines=44> */
[C---:B------:R-:W-:Y:S01]  /*13e80*/  IADD3 R4, R2.reuse, 0x604, RZ ;  /* 0x0000060402047810 */ /* 0x040fe20007ffe0ff */
[----:B------:R-:W-:Y:S01]  /*13e90*/  VIADD R2, R2, 0x606 ;  /* 0x0000060602027836 */ /* 0x000fe20000000000 */
[----:B------:R-:W-:-:S02]  /*13ea0*/  WARPGROUP.DEPBAR.LE gsb0, 0x0 ;  /* 0x00008000000079c5 */ /* 0x000fc40000010000 */
[----:B------:R-:W-:-:S07]  /*13eb0*/  WARPGROUP.ARRIVE ;  /* 0x00000000000079c5 */ /* 0x000fce0000000000 */
[----:B------:R-:W-:Y:S01]  /*13ec0*/  HGMMA.64x64x16.F32 R24, gdesc[UR4], R24, gsb0 ;  /* 0x00e00000041879f0 */ /* 0x000fe20008000818 */
[----:B------:R-:W-:Y:S02]  /*13ed0*/  R2UR UR4, R10 ;  /* 0x000000000a0472ca */ /* 0x000fe400000e0000 */
[----:B------:R-:W-:Y:S02]  /*13ee0*/  R2UR UR5, R11 ;  /* 0x000000000b0572ca */ /* 0x000fe400000e0000 */
[----:B------:R-:W-:Y:S01]  /*13ef0*/  R2UR UR6, R4 ;  /* 0x00000000040672ca */ /* 0x000fe200000e0000 */
[----:B--2---:R-:W-:Y:S01]  /*13f00*/  IMAD.IADD R4, R56, 0x1, R80 ;  /* 0x0000000138047824 */ /* 0x004fe200078e0250 */
[----:B------:R-:W-:Y:S01]  /*13f10*/  R2UR UR7, R5 ;  /* 0x00000000050772ca */ /* 0x000fe200000e0000 */
[----:B------:R-:W0:Y:S08]  /*13f20*/  LDC.64 R56, c[0x0][0x9e0] ;  /* 0x00027800ff387b82 */ /* 0x000e300000000a00 */
[----:B------:R-:W1:Y:S01]  /*13f30*/  @P2 LDC R5, c[0x0][0x450] ;  /* 0x00011400ff052b82 */ /* 0x000e620000000800 */
[----:B0-----:R-:W-:Y:S01]  /*13f40*/  ISETP.GE.AND P3, PT, R57, 0x1, PT ;  /* 0x000000013900780c */ /* 0x001fe20003f66270 */
[----:B------:R-:W-:-:S02]  /*13f50*/  WARPGROUP.DEPBAR.LE gsb0, 0x0 ;  /* 0x00008000000079c5 */ /* 0x000fc40000010000 */
[----:B------:R-:W-:-:S06]  /*13f60*/  WARPGROUP.ARRIVE ;  /* 0x00000000000079c5 */ /* 0x000fcc0000000000 */
[----:B------:R-:W-:Y:S01]  /*13f70*/  HGMMA.64x64x16.F32 R24, gdesc[UR4], R24, gsb0 ;  /* 0x00e00000041879f0 */ /* 0x000fe20008000818 */
[----:B------:R-:W-:Y:S02]  /*13f80*/  R2UR UR6, R2 ;  /* 0x00000000020672ca */ /* 0x000fe400000e0000 */
[----:B------:R-:W-:Y:S02]  /*13f90*/  R2UR UR7, R3 ;  /* 0x00000000030772ca */ /* 0x000fe400000e0000 */
[----:B------:R-:W-:Y:S01]  /*13fa0*/  R2UR UR4, R8 ;  /* 0x00000000080472ca */ /* 0x000fe200000e0000 */
[----:B------:R-:W0:Y:S01]  /*13fb0*/  @P2 LDC R3, c[0x0][0x44c] ;  /* 0x00011300ff032b82 */ /* 0x000e220000000800 */
[----:B------:R-:W-:Y:S01]  /*13fc0*/  R2UR UR5, R9 ;  /* 0x00000000090572ca */ /* 0x000fe200000e0000 */
[----:B0-----:R-:W-:Y:S01]  /*13fd0*/  @P2 IMAD.HI.U32 R0, R4, R3, RZ ;  /* 0x0000000304002227 */ /* 0x001fe200078e00ff */
[----:B------:R-:W-:-:S04]  /*13fe0*/  MOV R3, 0xffffffc0 ;  /* 0xffffffc000037802 */ /* 0x000fc80000000f00 */
[----:B-1----:R-:W-:Y:S01]  /*13ff0*/  @P2 SHF.R.U32.HI R4, RZ, R5, R0 ;  /* 0x00000005ff042219 */ /* 0x002fe20000011600 */
[----:B------:R-:W-:Y:S02]  /*14000*/  @!P1 VIADD R0, R59, 0x30840 ;  /* 0x000308403b009836 */ /* 0x000fe40000000000 */
[----:B------:R-:W-:Y:S02]  /*14010*/  IMAD R58, R204, R3, 0x40 ;  /* 0x00000040cc3a7424 */ /* 0x000fe400078e0203 */
[----:B------:R-:W0:Y:S01]  /*14020*/  SHFL.IDX PT, R66, R4, RZ, 0x1c1f ;  /* 0x001c1fff04427589 */ /* 0x000e2200000e0000 */
[----:B------:R-:W-:Y:S02]  /*14030*/  @!P1 PRMT R0, RZ, 0x654, R0 ;  /* 0x00000654ff009816 */ /* 0x000fe40000000000 */
[----:B------:R-:W-:Y:S01]  /*14040*/  IADD3 R60, -R229, R221, R58 ;  /* 0x000000dde53c7210 */ /* 0x000fe20007ffe13a */
[----:B------:R-:W-:Y:S02]  /*14050*/  WARPGROUP.DEPBAR.LE gsb0, 0x0 ;  /* 0x00008000000079c5 */ /* 0x000fe40000010000 */
[----:B------:R-:W-:-:S06]  /*14060*/  WARPGROUP.ARRIVE ;  /* 0x00000000000079c5 */ /* 0x000fcc0000000000 */
[----:B------:R-:W-:Y:S01]  /*14070*/  HGMMA.64x64x16.F32 R24, gdesc[UR4], R24, gsb0 ;  /* 0x00e00000041879f0 */ /* 0x000fe20008000818 */
[----:B------:R-:W-:Y:S02]  /*14080*/  ULDC UR4, c[0x0][0x9dc] ;  /* 0x0002770000047ab9 */ /* 0x000fe40000000800 */
[----:B------:R-:W-:-:S05]  /*14090*/  IMAD.U32 R232, RZ, RZ, UR4 ;  /* 0x00000004ffe87e24 */ /* 0x000fca000f8e00ff */
[----:B------:R-:W-:Y:S01]  /*140a0*/  LOP3.LUT R2, RZ, R232, RZ, 0x33, !PT ;  /* 0x000000e8ff027212 */ /* 0x000fe200078e33ff */
[----:B------:R-:W-:Y:S02]  /*140b0*/  WARPGROUP.DEPBAR.LE gsb0, 0x0 ;  /* 0x00008000000079c5 */ /* 0x000fe40000010000 */
[----:B------:R1:W-:Y:S02]  /*140c0*/  @!P1 SYNCS.ARRIVE.TRANS64.RED.A1T0 RZ, [R0+URZ], RZ ;  /* 0x000000ff00ff99a7 */ /* 0x0003e4000810043f */
[----:B-1----:R-:W-:-:S04]  /*140d0*/  IADD3 R0, -R229, 0x1, R58 ;  /* 0x00000001e5007810 */ /* 0x002fc80007ffe13a */
[----:B------:R-:W-:Y:S02]  /*140e0*/  IADD3 R73, -R220, R0, R221 ;  /* 0x00000000dc497210 */ /* 0x000fe40007ffe1dd */
[----:B------:R-:W-:-:S03]  /*140f0*/  LEA R0, R204, 0xffffffc0, 0x6 ;  /* 0xffffffc0cc007811 */ /* 0x000fc600078e30ff */
[C---:B------:R-:W-:Y:S02]  /*14100*/  IMAD.IADD R5, R73.reuse, 0x1, R2 ;  /* 0x0000000149057824 */ /* 0x040fe400078e0202 */
[----:B------:R-:W-:Y:S02]  /*14110*/  IMAD.IADD R73, R73, 0x1, R56 ;  /* 0x0000000149497824 */ /* 0x000fe400078e0238 */
[----:B0-----:R-:W-:-:S03]  /*14120*/  IMAD.IADD R64, R5, 0x1, R66 ;  /* 0x0000000105407824 */ /* 0x001fc600078e0242 */
[----:B------:R-:W-:Y:S01]  /*14130*/  VIADDMNMX R62, R66, R73, R60, PT ;  /* 0x00000049423e7246 */ /* 0x000fe2000380013c */
[----:B------:R-:W-:Y:S06]  /*14140*/  @!P3 BRA `(.L_x_1722) ;  /* 0x000000000050b947 */ /* 0x000fec0003800000 */
[----:B------:R-:W-:Y:S01]  /*14150*/  IADD3 R59, -R220, R221, R66 ;  /* 0x000000dddc3b7210 */ /* 0x000fe20007ffe142 */
[----:B------:R-:W-:Y:S03]  /*14160*/  BSSY B0, `(.L_x_1723) ;  /* 0x000000e000007945 */ /* 0x000fe60003800000 */
        /* <DEDUP_REMOVED lines=9> */
.L_x_1724:
[----:B------:R-:W-:-:S13]  /*14200*/  ISETP.NE.AND P4, PT, R57, 0x1, PT ;  /* 0x000000013900780c */ /* 0x000fda0003f85270 */
[----:B------:R-:W0:Y:S02]  /*14210*/  @P4 LDC.64 R2, c[0x0][0x9e8] ;  /* 0x00027a00ff024b82 */ /* 0x000e240000000a00 */
[----:B0-----:R-:W-:-:S05]  /*14220*/  @P4 IMAD.HI.U32 R2, R59, R2, RZ ;  /* 0x000000023b024227 */ /* 0x001fca00078e00ff */
[----:B------:R-:W-:-:S07]  /*14230*/  @P4 SHF.R.U32.HI R59, RZ, R3, R2 ;  /* 0x00000003ff3b4219 */ /* 0x000fce0000011602 */
.L_x_1725:
[----:B------:R-:W-:Y:S05]  /*14240*/  BSYNC B0 ;  /* 0x0000000000007941 */ /* 0x000fea0003800000 */
.L_x_1723:
[----:B------:R-:W-:-:S04]  /*14250*/  IMAD R2, R59, R57, -R0 ;  /* 0x000000393b027224 */ /* 0x000fc800078e0a00 */
[----:B------:R-:W-:-:S05]  /*14260*/  IMAD.IADD R3, R2, 0x1, -R229 ;  /* 0x0000000102037824 */ /* 0x000fca00078e0ae5 */
[----:B------:R-:W-:Y:S02]  /*14270*/  VIMNMX R64, R64, R3, !PT ;  /* 0x0000000340407248 */ /* 0x000fe40007fe0100 */
[----:B------:R-:W-:-:S07]  /*14280*/  VIADDMNMX R62, R3, R57, R62, PT ;  /* 0x00000039033e7246 */ /* 0x000fce000380013e */
.L_x_1722:
[C---:B------:R-:W-:Y:S01]  /*14290*/  ISETP.GE.AND P4, PT, R58.reuse, 0x2, PT ;  /* 0x000000023a00780c */ /* 0x040fe20003f86270 */
[----:B------:R-:W0:Y:S01]  /*142a0*/  SHFL.IDX PT, R4, R4, 0x1, 0x1c1f ;  /* 0x003c1f0004047f89 */ /* 0x000e2200000e0000 */
[----:B------:R-:W-:Y:S02]  /*142b0*/  ISETP.GE.AND P6, PT, R58, 0x9, PT ;  /* 0x000000093a00780c */ /* 0x000fe40003fc6270 */
[----:B------:R-:W-:Y:S02]  /*142c0*/  ISETP.GT.AND P5, PT, R64, 0x1, !P4 ;  /* 0x000000014000780c */ /* 0x000fe400067a4270 */
[----:B------:R-:W-:Y:S02]  /*142d0*/  P2R R75, PR, RZ, 0x40 ;  /* 0x00000040ff4b7803 */ /* 0x000fe40000000000 */
[----:B------:R-:W-:-:S04]  /*142e0*/  ISETP.LT.OR P5, PT, R62, 0x2, P5 ;  /* 0x000000023e00780c */ /* 0x000fc80002fa1670 */
[----:B------:R-:W-:Y:S02]  /*142f0*/  FSEL R25, R25, -INF , !P5 ;  /* 0xff80000019197808 */ /* 0x000fe40006800000 */
[----:B------:R-:W-:Y:S02]  /*14300*/  ISETP.GT.AND P5, PT, R64, 0x8, !P6 ;  /* 0x000000084000780c */ /* 0x000fe400077a4270 */
[----:B------:R-:W-:Y:S02]  /*14310*/  ISETP.GE.AND P6, PT, R58, 0xa, PT ;  /* 0x0000000a3a00780c */ /* 0x000fe40003fc6270 */
[----:B------:R-:W-:Y:S02]  /*14320*/  ISETP.LT.OR P5, PT, R62, 0x9, P5 ;  /* 0x000000093e00780c */ /* 0x000fe40002fa1670 */
[----:B------:R-:W-:Y:S02]  /*14330*/  P2R R66, PR, RZ, 0x40 ;  /* 0x00000040ff427803 */ /* 0x000fe40000000000 */
[----:B------:R-:W-:-:S02]  /*14340*/  FSEL R59, R28, -INF , !P5 ;  /* 0xff8000001c3b7808 */ /* 0x000fc40006800000 */
[----:B------:R-:W-:Y:S01]  /*14350*/  ISETP.GT.AND P5, PT, R64, 0x9, !P6 ;  /* 0x000000094000780c */ /* 0x000fe200077a4270 */
[----:B0-----:R-:W-:Y:S01]  /*14360*/  IMAD.IADD R28, R5, 0x1, R4 ;  /* 0x00000001051c7824 */ /* 0x001fe200078e0204 */
[----:B------:R-:W-:Y:S02]  /*14370*/  ISETP.GE.AND P6, PT, R58, 0x11, PT ;  /* 0x000000113a00780c */ /* 0x000fe40003fc6270 */
[----:B------:R-:W-:Y:S02]  /*14380*/  ISETP.LT.OR P5, PT, R62, 0xa, P5 ;  /* 0x0000000a3e00780c */ /* 0x000fe40002fa1670 */
[----:B------:R-:W-:Y:S02]  /*14390*/  P2R R68, PR, RZ, 0x40 ;  /* 0x00000040ff447803 */ /* 0x000fe40000000000 */
[----:B------:R-:W-:Y:S02]  /*143a0*/  FSEL R29, R29, -INF , !P5 ;  /* 0xff8000001d1d7808 */ /* 0x000fe40006800000 */
[----:B------:R-:W-:-:S02]  /*143b0*/  ISETP.GT.AND P5, PT, R64, 0x10, !P6 ;  /* 0x000000104000780c */ /* 0x000fc400077a4270 */
[----:B------:R-:W-:Y:S02]  /*143c0*/  ISETP.GE.AND P6, PT, R58, 0x12, PT ;  /* 0x000000123a00780c */ /* 0x000fe40003fc6270 */
[----:B------:R-:W-:Y:S02]  /*143d0*/  ISETP.LT.OR P5, PT, R62, 0x11, P5 ;  /* 0x000000113e00780c */ /* 0x000fe40002fa1670 */
[----:B------:R-:W-:Y:S02]  /*143e0*/  P2R R70, PR, RZ, 0x40 ;  /* 0x00000040ff467803 */ /* 0x000fe40000000000 */
[----:B------:R-:W-:Y:S02]  /*143f0*/  FSEL R61, R32, -INF , !P5 ;  /* 0xff800000203d7808 */ /* 0x000fe40006800000 */
[----:B------:R-:W-:Y:S02]  /*14400*/  ISETP.GT.AND P5, PT, R64, 0x11, !P6 ;  /* 0x000000114000780c */ /* 0x000fe400077a4270 */
[----:B------:R-:W-:-:S02]  /*14410*/  ISETP.GE.AND P6, PT, R58, 0x19, PT ;  /* 0x000000193a00780c */ /* 0x000fc40003fc6270 */
[----:B------:R-:W-:Y:S02]  /*14420*/  ISETP.LT.OR P5, PT, R62, 0x12, P5 ;  /* 0x000000123e00780c */ /* 0x000fe40002fa1670 */
[----:B------:R-:W-:Y:S02]  /*14430*/  P2R R72, PR, RZ, 0x40 ;  /* 0x00000040ff487803 */ /* 0x000fe40000000000 */
[----:B------:R-:W-:Y:S02]  /*14440*/  FSEL R33, R33, -INF , !P5 ;  /* 0xff80000021217808 */ /* 0x000fe40006800000 */
[----:B------:R-:W-:Y:S02]  /*14450*/  ISETP.GT.AND P5, PT, R64, 0x18, !P6 ;  /* 0x000000184000780c */ /* 0x000fe400077a4270 */
[----:B------:R-:W-:Y:S02]  /*14460*/  ISETP.GE.AND P6, PT, R58, 0x1a, PT ;  /* 0x0000001a3a00780c */ /* 0x000fe40003fc6270 */
[----:B------:R-:W-:-:S02]  /*14470*/  ISETP.LT.OR P5, PT, R62, 0x19, P5 ;  /* 0x000000193e00780c */ /* 0x000fc40002fa1670 */
[----:B------:R-:W-:Y:S02]  /*14480*/  VIADDMNMX R60, R4, R73, R60, PT ;  /* 0x00000049043c7246 */ /* 0x000fe4000380013c */
        /* <DEDUP_REMOVED lines=23> */
[----:B------:R-:W-:Y:S02]  /*14600*/  ISETP.LT.OR P5, PT, R62, 0x2a, P5 ;  /* 0x0000002a3e00780c */ /* 0x000fe40002fa1670 */
        /* <DEDUP_REMOVED lines=22> */
[----:B------:R-:W-:-:S04]  /*14770*/  ISETP.GT.AND P6, PT, R64, 0x39, !P6 ;  /* 0x000000394000780c */ /* 0x000fc800077c4270 */
[----:B------:R-:W-:-:S04]  /*14780*/  ISETP.LT.OR P6, PT, R62, 0x3a, P6 ;  /* 0x0000003a3e00780c */ /* 0x000fc800037c1670 */
[----:B------:R-:W-:Y:S01]  /*14790*/  FSEL R53, R53, -INF , !P6 ;  /* 0xff80000035357808 */ /* 0x000fe20007000000 */
[----:B------:R-:W-:Y:S08]  /*147a0*/  @!P3 BRA `(.L_x_1726) ;  /* 0x000000000050b947 */ /* 0x000ff00003800000 */
        /* <DEDUP_REMOVED lines=11> */
.L_x_1728:
[----:B------:R-:W-:-:S13]  /*14860*/  ISETP.NE.AND P6, PT, R57, 0x1, PT ;  /* 0x000000013900780c */ /* 0x000fda0003fc5270 */
[----:B------:R-:W0:Y:S02]  /*14870*/  @P6 LDC.64 R2, c[0x0][0x9e8] ;  /* 0x00027a00ff026b82 */ /* 0x000e240000000a00 */
[----:B0-----:R-:W-:-:S05]  /*14880*/  @P6 IMAD.HI.U32 R2, R5, R2, RZ ;  /* 0x0000000205026227 */ /* 0x001fca00078e00ff */
[----:B------:R-:W-:-:S07]  /*14890*/  @P6 SHF.R.U32.HI R5, RZ, R3, R2 ;  /* 0x00000003ff056219 */ /* 0x000fce0000011602 */
.L_x_1729:
[----:B------:R-:W-:Y:S05]  /*148a0*/  BSYNC B0 ;  /* 0x0000000000007941 */ /* 0x000fea0003800000 */
.L_x_1727:
[----:B------:R-:W-:-:S04]  /*148b0*/  IMAD R0, R5, R57, -R0 ;  /* 0x0000003905007224 */ /* 0x000fc800078e0a00 */
[----:B------:R-:W-:-:S05]  /*148c0*/  IMAD.IADD R3, R0, 0x1, -R229 ;  /* 0x0000000100037824 */ /* 0x000fca00078e0ae5 */
[----:B------:R-:W-:Y:S02]  /*148d0*/  VIMNMX R28, R28, R3, !PT ;  /* 0x000000031c1c7248 */ /* 0x000fe40007fe0100 */
[----:B------:R-:W-:-:S07]  /*148e0*/  VIADDMNMX R60, R3, R57, R60, PT ;  /* 0x00000039033c7246 */ /* 0x000fce000380013c */
.L_x_1726:
[----:B------:R-:W-:Y:S01]  /*148f0*/  ISETP.GT.AND P4, PT, R28, 0x1, !P4 ;  /* 0x000000011c00780c */ /* 0x000fe20006784270 */
[----:B------:R-:W-:Y:S01]  /*14900*/  ULDC UR4, c[0x0][0x988] ;  /* 0x0002620000047ab9 */ /* 0x000fe20000000800 */
[----:B------:R-:W-:Y:S01]  /*14910*/  ISETP.NE.AND P6, PT, R75, RZ, PT ;  /* 0x000000ff4b00720c */ /* 0x000fe20003fc5270 */
[----:B------:R-:W-:Y:S01]  /*14920*/  IMAD.U32 R2, RZ, RZ, UR4 ;  /* 0x00000004ff027e24 */ /* 0x000fe2000f8e00ff */
[----:B------:R-:W-:Y:S01]  /*14930*/  ISETP.LT.OR P4, PT, R60, 0x2, P4 ;  /* 0x000000023c00780c */ /* 0x000fe20002781670 */
[----:B------:R-:W-:Y:S01]  /*14940*/  VIADD R204, R204, 0xfffffffe ;  /* 0xfffffffecccc7836 */ /* 0x000fe20000000000 */
[----:B------:R-:W-:Y:S02]  /*14950*/  FMNMX.FTZ R0, R24, R25, !PT ;  /* 0x0000001918007209 */ /* 0x000fe40007810000 */
[----:B------:R-:W-:Y:S02]  /*14960*/  FSEL R27, R27, -INF , !P4 ;  /* 0xff8000001b1b7808 */ /* 0x000fe40006000000 */
[----:B------:R-:W-:-:S02]  /*14970*/  ISETP.GT.AND P4, PT, R28, 0x8, !P6 ;  /* 0x000000081c00780c */ /* 0x000fc40007784270 */
[----:B------:R-:W-:Y:S02]  /*14980*/  FMNMX.FTZ R0, R59, R0, !PT ;  /* 0x000000003b007209 */ /* 0x000fe40007810000 */
[----:B------:R-:W-:Y:S02]  /*14990*/  ISETP.LT.OR P4, PT, R60, 0x9, P4 ;  /* 0x000000093c00780c */ /* 0x000fe40002781670 */
[----:B------:R-:W-:Y:S02]  /*149a0*/  FMNMX.FTZ R0, R29, R0, !PT ;  /* 0x000000001d007209 */ /* 0x000fe40007810000 */
[----:B------:R-:W-:Y:S02]  /*149b0*/  FSEL R3, R30, -INF , !P4 ;  /* 0xff8000001e037808 */ /* 0x000fe40006000000 */
[----:B------:R-:W-:Y:S02]  /*149c0*/  ISETP.NE.AND P4, PT, R66, RZ, PT ;  /* 0x000000ff4200720c */ /* 0x000fe40003f85270 */
[----:B------:R-:W-:-:S02]  /*149d0*/  FMNMX.FTZ R0, R61, R0, !PT ;  /* 0x000000003d007209 */ /* 0x000fc40007810000 */
[----:B------:R-:W-:Y:S02]  /*149e0*/  ISETP.GT.AND P4, PT, R28, 0x9, !P4 ;  /* 0x000000091c00780c */ /* 0x000fe40006784270 */
[----:B------:R-:W-:Y:S02]  /*149f0*/  FMNMX.FTZ R0, R33, R0, !PT ;  /* 0x0000000021007209 */ /* 0x000fe40007810000 */
[----:B------:R-:W-:Y:S02]  /*14a00*/  ISETP.LT.OR P4, PT, R60, 0xa, P4 ;  /* 0x0000000a3c00780c */ /* 0x000fe40002781670 */
        /* <DEDUP_REMOVED lines=21> */
[----:B------:R-:W-:Y:S02]  /*14b60*/  FMNMX.FTZ R30, R53, R0, !PT ;  /* 0x00000000351e7209 */ /* 0x000fe40007810000 */
[----:B------:R-:W-:Y:S02]  /*14b70*/  FSEL R75, R38, -INF , !P4 ;  /* 0xff800000264b7808 */ /* 0x000fe40006000000 */
[----:B------:R-:W-:Y:S01]  /*14b80*/  ISETP.NE.AND P4, PT, R36, RZ, PT ;  /* 0x000000ff2400720c */ /* 0x000fe20003f85270 */
[----:B------:R-:W0:Y:S01]  /*14b90*/  SHFL.BFLY PT, R5, R30, 0x2, 0x1f ;  /* 0x0c401f001e057f89 */ /* 0x000e2200000e0000 */
[----:B------:R-:W-:Y:S02]  /*14ba0*/  ISETP.NE.AND P6, PT, R52, RZ, PT ;  /* 0x000000ff3400720c */ /* 0x000fe40003fc5270 */
[C---:B------:R-:W-:Y:S02]  /*14bb0*/  ISETP.GT.AND P4, PT, R28.reuse, 0x19, !P4 ;  /* 0x000000191c00780c */ /* 0x040fe40006784270 */
[----:B------:R-:W-:-:S02]  /*14bc0*/  ISETP.GT.AND P5, PT, R28, 0x38, !P5 ;  /* 0x000000381c00780c */ /* 0x000fc40006fa4270 */
[C---:B------:R-:W-:Y:S02]  /*14bd0*/  ISETP.LT.OR P4, PT, R60.reuse, 0x1a, P4 ;  /* 0x0000001a3c00780c */ /* 0x040fe40002781670 */
[----:B------:R-:W-:Y:S02]  /*14be0*/  ISETP.LT.OR P5, PT, R60, 0x39, P5 ;  /* 0x000000393c00780c */ /* 0x000fe40002fa1670 */
[----:B------:R-:W-:Y:S02]  /*14bf0*/  FSEL R39, R39, -INF , !P4 ;  /* 0xff80000027277808 */ /* 0x000fe40006000000 */
[----:B------:R-:W-:-:S04]  /*14c00*/  ISETP.NE.AND P4, PT, R74, RZ, PT ;  /* 0x000000ff4a00720c */ /* 0x000fc80003f85270 */
[----:B------:R-:W-:-:S04]  /*14c10*/  ISETP.GT.AND P4, PT, R28, 0x20, !P4 ;  /* 0x000000201c00780c */ /* 0x000fc80006784270 */
[----:B------:R-:W-:Y:S02]  /*14c20*/  ISETP.LT.OR P4, PT, R60, 0x21, P4 ;  /* 0x000000213c00780c */ /* 0x000fe40002781670 */
[----:B0-----:R-:W-:Y:S02]  /*14c30*/  FMNMX.FTZ R34, R30, R5, !PT ;  /* 0x000000051e227209 */ /* 0x001fe40007810000 */
[----:B------:R-:W-:Y:S02]  /*14c40*/  FSEL R77, R42, -INF , !P4 ;  /* 0xff8000002a4d7808 */ /* 0x000fe40006000000 */
[----:B------:R-:W-:Y:S01]  /*14c50*/  ISETP.NE.AND P4, PT, R40, RZ, PT ;  /* 0x000000ff2800720c */ /* 0x000fe20003f85270 */
[----:B------:R-:W0:Y:S01]  /*14c60*/  SHFL.BFLY PT, R5, R34, 0x1, 0x1f ;  /* 0x0c201f0022057f89 */ /* 0x000e2200000e0000 */
[----:B------:R-:W1:Y:S02]  /*14c70*/  @P2 LDC R40, c[0x0][0x450] ;  /* 0x00011400ff282b82 */ /* 0x000e640000000800 */
[----:B------:R-:W-:-:S04]  /*14c80*/  ISETP.GT.AND P4, PT, R28, 0x21, !P4 ;  /* 0x000000211c00780c */ /* 0x000fc80006784270 */
[----:B------:R-:W-:-:S04]  /*14c90*/  ISETP.LT.OR P4, PT, R60, 0x22, P4 ;  /* 0x000000223c00780c */ /* 0x000fc80002781670 */
[----:B------:R-:W-:Y:S02]  /*14ca0*/  FSEL R43, R43, -INF , !P4 ;  /* 0xff8000002b2b7808 */ /* 0x000fe40006000000 */
[----:B------:R-:W-:-:S04]  /*14cb0*/  ISETP.NE.AND P4, PT, R76, RZ, PT ;  /* 0x000000ff4c00720c */ /* 0x000fc80003f85270 */
[----:B------:R-:W-:-:S04]  /*14cc0*/  ISETP.GT.AND P4, PT, R28, 0x28, !P4 ;  /* 0x000000281c00780c */ /* 0x000fc80006784270 */
[----:B------:R-:W-:Y:S02]  /*14cd0*/  ISETP.LT.OR P4, PT, R60, 0x29, P4 ;  /* 0x000000293c00780c */ /* 0x000fe40002781670 */
[----:B0-----:R-:W-:Y:S02]  /*14ce0*/  FMNMX.FTZ R5, R34, R5, !PT ;  /* 0x0000000522057209 */ /* 0x001fe40007810000 */
[----:B------:R-:W-:Y:S02]  /*14cf0*/  FSEL R79, R46, -INF , !P4 ;  /* 0xff8000002e4f7808 */ /* 0x000fe40006000000 */
[----:B------:R-:W-:Y:S01]  /*14d00*/  ISETP.NE.AND P4, PT, R44, RZ, PT ;  /* 0x000000ff2c00720c */ /* 0x000fe20003f85270 */
[----:B------:R-:W-:-:S03]  /*14d10*/  FMUL.FTZ R0, R5, R2 ;  /* 0x0000000205007220 */ /* 0x000fc60000410000 */
[----:B------:R-:W-:-:S04]  /*14d20*/  ISETP.GT.AND P4, PT, R28, 0x29, !P4 ;  /* 0x000000291c00780c */ /* 0x000fc80006784270 */
[----:B------:R-:W-:-:S04]  /*14d30*/  ISETP.LT.OR P4, PT, R60, 0x2a, P4 ;  /* 0x0000002a3c00780c */ /* 0x000fc80002781670 */
[----:B------:R-:W-:Y:S02]  /*14d40*/  FSEL R47, R47, -INF , !P4 ;  /* 0xff8000002f2f7808 */ /* 0x000fe40006000000 */
[----:B------:R-:W-:-:S04]  /*14d50*/  ISETP.NE.AND P4, PT, R78, RZ, PT ;  /* 0x000000ff4e00720c */ /* 0x000fc80003f85270 */
[----:B------:R-:W-:-:S04]  /*14d60*/  ISETP.GT.AND P4, PT, R28, 0x30, !P4 ;  /* 0x000000301c00780c */ /* 0x000fc80006784270 */
[----:B------:R-:W-:-:S04]  /*14d70*/  ISETP.LT.OR P4, PT, R60, 0x31, P4 ;  /* 0x000000313c00780c */ /* 0x000fc80002781670 */
[----:B------:R-:W-:Y:S02]  /*14d80*/  FSEL R81, R50, -INF , !P4 ;  /* 0xff80000032517808 */ /* 0x000fe40006000000 */
[----:B------:R-:W-:Y:S02]  /*14d90*/  ISETP.GT.AND P4, PT, R28, RZ, !P6 ;  /* 0x000000ff1c00720c */ /* 0x000fe40007784270 */
[----:B------:R-:W-:Y:S02]  /*14da0*/  ISETP.NE.AND P6, PT, R48, RZ, PT ;  /* 0x000000ff3000720c */ /* 0x000fe40003fc5270 */
[----:B------:R-:W-:Y:S02]  /*14db0*/  ISETP.LT.OR P4, PT, R60, 0x1, P4 ;  /* 0x000000013c00780c */ /* 0x000fe40002781670 */
[----:B------:R-:W-:Y:S02]  /*14dc0*/  ISETP.GT.AND P6, PT, R28, 0x39, !P6 ;  /* 0x000000391c00780c */ /* 0x000fe400077c4270 */
[----:B------:R-:W-:-:S02]  /*14dd0*/  FSEL R26, R26, -INF , !P4 ;  /* 0xff8000001a1a7808 */ /* 0x000fc40006000000 */
[----:B------:R-:W-:Y:S02]  /*14de0*/  FSETP.NEU.FTZ.AND P4, PT, R5, -INF , PT ;  /* 0xff8000000500780b */ /* 0x000fe40003f9d000 */
[----:B------:R-:W-:Y:S02]  /*14df0*/  FMNMX.FTZ R4, R26, R27, !PT ;  /* 0x0000001b1a047209 */ /* 0x000fe40007810000 */
[----:B------:R-:W-:Y:S02]  /*14e00*/  FSEL R0, R0, RZ, P4 ;  /* 0x000000ff00007208 */ /* 0x000fe40002000000 */
[----:B------:R-:W-:Y:S02]  /*14e10*/  FMNMX.FTZ R4, R3, R4, !PT ;  /* 0x0000000403047209 */ /* 0x000fe40007810000 */
[----:B------:R-:W-:Y:S01]  /*14e20*/  ISETP.NE.AND P4, PT, R32, RZ, PT ;  /* 0x000000ff2000720c */ /* 0x000fe20003f85270 */
[--C-:B------:R-:W-:Y:S01]  /*14e30*/  FFMA.FTZ R83, R25, R2, -R0.reuse ;  /* 0x0000000219537223 */ /* 0x100fe20000010800 */
[----:B------:R-:W-:Y:S01]  /*14e40*/  FMNMX.FTZ R4, R31, R4, !PT ;  /* 0x000000041f047209 */ /* 0x000fe20007810000 */
[-CC-:B------:R-:W-:Y:S01]  /*14e50*/  FFMA.FTZ R198, R59, R2.reuse, -R0.reuse ;  /* 0x000000023bc67223 */ /* 0x180fe20000010800 */
[----:B------:R-:W-:Y:S01]  /*14e60*/  ISETP.GT.AND P4, PT, R28, 0x31, !P4 ;  /* 0x000000311c00780c */ /* 0x000fe20006784270 */
[--C-:B------:R-:W-:Y:S01]  /*14e70*/  FFMA.FTZ R196, R24, R2, -R0.reuse ;  /* 0x0000000218c47223 */ /* 0x100fe20000010800 */
[----:B------:R-:W-:Y:S01]  /*14e80*/  FMNMX.FTZ R4, R73, R4, !PT ;  /* 0x0000000449047209 */ /* 0x000fe20007810000 */
[--C-:B------:R-:W-:Y:S01]  /*14e90*/  FFMA.FTZ R192, R61, R2, -R0.reuse ;  /* 0x000000023dc07223 */ /* 0x100fe20000010800 */
[C---:B------:R-:W-:Y:S01]  /*14ea0*/  ISETP.LT.OR P4, PT, R60.reuse, 0x32, P4 ;  /* 0x000000323c00780c */ /* 0x040fe20002781670 */
[----:B------:R-:W-:Y:S01]  /*14eb0*/  MUFU.EX2 R83, R83 ;  /* 0x0000005300537308 */ /* 0x000fe20000000800 */
[----:B------:R-:W-:Y:S01]  /*14ec0*/  FMNMX.FTZ R4, R35, R4, !PT ;  /* 0x0000000423047209 */ /* 0x000fe20007810000 */
[-CC-:B------:R-:W-:Y:S01]  /*14ed0*/  FFMA.FTZ R186, R49, R2.reuse, -R0.reuse ;  /* 0x0000000231ba7223 */ /* 0x180fe20000010800 */
[----:B------:R-:W-:Y:S01]  /*14ee0*/  FSEL R51, R51, -INF , !P4 ;  /* 0xff80000033337808 */ /* 0x000fe20006000000 */
[--C-:B------:R-:W-:Y:S01]  /*14ef0*/  FFMA.FTZ R29, R29, R2, -R0.reuse ;  /* 0x000000021d1d7223 */ /* 0x100fe20000010800 */
[----:B------:R-:W-:Y:S01]  /*14f00*/  FMNMX.FTZ R4, R75, R4, !PT ;  /* 0x000000044b047209 */ /* 0x000fe20007810000 */
[--C-:B------:R-:W-:Y:S01]  /*14f10*/  FFMA.FTZ R33, R33, R2, -R0.reuse ;  /* 0x0000000221217223 */ /* 0x100fe20000010800 */
[----:B------:R-:W-:Y:S01]  /*14f20*/  ISETP.LT.OR P6, PT, R60, 0x3a, P6 ;  /* 0x0000003a3c00780c */ /* 0x000fe200037c1670 */
[----:B------:R-:W0:Y:S01]  /*14f30*/  MUFU.EX2 R196, R196 ;  /* 0x000000c400c47308 */ /* 0x000e220000000800 */
[----:B------:R-:W-:Y:S01]  /*14f40*/  FMNMX.FTZ R4, R39, R4, !PT ;  /* 0x0000000427047209 */ /* 0x000fe20007810000 */
[-CC-:B------:R-:W-:Y:S01]  /*14f50*/  FFMA.FTZ R194, R63, R2.reuse, -R0.reuse ;  /* 0x000000023fc27223 */ /* 0x180fe20000010800 */
[----:B------:R-:W-:Y:S01]  /*14f60*/  FSEL R25, R54, -INF , !P5 ;  /* 0xff80000036197808 */ /* 0x000fe20006800000 */
[--C-:B------:R-:W-:Y:S01]  /*14f70*/  FFMA.FTZ R37, R37, R2, -R0.reuse ;  /* 0x0000000225257223 */ /* 0x100fe20000010800 */
[----:B------:R-:W-:Y:S01]  /*14f80*/  FMNMX.FTZ R4, R77, R4, !PT ;  /* 0x000000044d047209 */ /* 0x000fe20007810000 */
[-CC-:B------:R-:W-:Y:S01]  /*14f90*/  FFMA.FTZ R188, R65, R2.reuse, -R0.reuse ;  /* 0x0000000241bc7223 */ /* 0x180fe20000010800 */
[----:B------:R-:W-:Y:S01]  /*14fa0*/  FSEL R55, R55, -INF , !P6 ;  /* 0xff80000037377808 */ /* 0x000fe20007000000 */
[--C-:B------:R-:W-:Y:S01]  /*14fb0*/  FFMA.FTZ R41, R41, R2, -R0.reuse ;  /* 0x0000000229297223 */ /* 0x100fe20000010800 */
[----:B------:R-:W-:Y:S01]  /*14fc0*/  FMNMX.FTZ R4, R43, R4, !PT ;  /* 0x000000042b047209 */ /* 0x000fe20007810000 */
[-CC-:B------:R-:W-:Y:S01]  /*14fd0*/  FFMA.FTZ R190, R67, R2.reuse, -R0.reuse ;  /* 0x0000000243be7223 */ /* 0x180fe20000010800 */
[-CC-:B------:R-:W-:Y:S01]  /*14fe0*/  FFMA.FTZ R45, R45, R2.reuse, -R0.reuse ;  /* 0x000000022d2d7223 */ /* 0x180fe20000010800 */
[--C-:B------:R-:W-:Y:S01]  /*14ff0*/  FFMA.FTZ R184, R69, R2, -R0.reuse ;  /* 0x0000000245b87223 */ /* 0x100fe20000010800 */
[----:B------:R-:W-:Y:S01]  /*15000*/  FMNMX.FTZ R4, R79, R4, !PT ;  /* 0x000000044f047209 */ /* 0x000fe20007810000 */
[----:B------:R-:W-:Y:S01]  /*15010*/  FFMA.FTZ R49, R53, R2, -R0 ;  /* 0x0000000235317223 */ /* 0x000fe20000010800 */
[----:B------:R-:W2:Y:S02]  /*15020*/  MUFU.EX2 R198, R198 ;  /* 0x000000c600c67308 */ /* 0x000ea40000000800 */
[----:B------:R-:W-:-:S04]  /*15030*/  FMNMX.FTZ R4, R47, R4, !PT ;  /* 0x000000042f047209 */ /* 0x000fc80007810000 */
[----:B------:R-:W-:Y:S02]  /*15040*/  FMNMX.FTZ R4, R81, R4, !PT ;  /* 0x0000000451047209 */ /* 0x000fe40007810000 */
[----:B------:R-:W3:Y:S02]  /*15050*/  MUFU.EX2 R29, R29 ;  /* 0x0000001d001d7308 */ /* 0x000ee40000000800 */
[----:B------:R-:W-:-:S04]  /*15060*/  FMNMX.FTZ R4, R51, R4, !PT ;  /* 0x0000000433047209 */ /* 0x000fc80007810000 */
[----:B------:R-:W-:Y:S02]  /*15070*/  FMNMX.FTZ R4, R25, R4, !PT ;  /* 0x0000000419047209 */ /* 0x000fe40007810000 */
[----:B------:R-:W4:Y:S02]  /*15080*/  MUFU.EX2 R192, R192 ;  /* 0x000000c000c07308 */ /* 0x000f240000000800 */
[----:B------:R-:W-:-:S05]  /*15090*/  FMNMX.FTZ R4, R55, R4, !PT ;  /* 0x0000000437047209 */ /* 0x000fca0007810000 */
[----:B------:R-:W5:Y:S01]  /*150a0*/  SHFL.BFLY PT, R59, R4, 0x2, 0x1f ;  /* 0x0c401f00043b7f89 */ /* 0x000f6200000e0000 */
[----:B------:R-:W1:Y:S08]  /*150b0*/  MUFU.EX2 R33, R33 ;  /* 0x0000002100217308 */ /* 0x000e700000000800 */
[----:B------:R-:W1:Y:S08]  /*150c0*/  MUFU.EX2 R194, R194 ;  /* 0x000000c200c27308 */ /* 0x000e700000000800 */
[----:B------:R-:W1:Y:S01]  /*150d0*/  MUFU.EX2 R37, R37 ;  /* 0x0000002500257308 */ /* 0x000e620000000800 */
[----:B-----5:R-:W-:Y:S01]  /*150e0*/  FMNMX.FTZ R24, R4, R59, !PT ;  /* 0x0000003b04187209 */ /* 0x020fe20007810000 */
[----:B------:R-:W-:-:S06]  /*150f0*/  FFMA.FTZ R59, R71, R2, -R0 ;  /* 0x00000002473b7223 */ /* 0x000fcc0000010800 */
[----:B------:R-:W-:Y:S01]  /*15100*/  MUFU.EX2 R188, R188 ;  /* 0x000000bc00bc7308 */ /* 0x000fe20000000800 */
[----:B------:R-:W5:Y:S07]  /*15110*/  SHFL.BFLY PT, R61, R24, 0x1, 0x1f ;  /* 0x0c201f00183d7f89 */ /* 0x000f6e00000e0000 */
[----:B------:R-:W-:Y:S08]  /*15120*/  MUFU.EX2 R41, R41 ;  /* 0x0000002900297308 */ /* 0x000ff00000000800 */
[----:B------:R-:W-:Y:S08]  /*15130*/  MUFU.EX2 R190, R190 ;  /* 0x000000be00be7308 */ /* 0x000ff00000000800 */
[----:B------:R-:W-:Y:S01]  /*15140*/  MUFU.EX2 R45, R45 ;  /* 0x0000002d002d7308 */ /* 0x000fe20000000800 */
[----:B-----5:R-:W-:-:S04]  /*15150*/  FMNMX.FTZ R4, R24, R61, !PT ;  /* 0x0000003d18047209 */ /* 0x020fc80007810000 */
[C---:B------:R-:W-:Y:S01]  /*15160*/  FSETP.NEU.FTZ.AND P4, PT, R4.reuse, -INF , PT ;  /* 0xff8000000400780b */ /* 0x040fe20003f9d000 */
[----:B------:R-:W-:Y:S02]  /*15170*/  FMUL.FTZ R28, R4, R2 ;  /* 0x00000002041c7220 */ /* 0x000fe40000410000 */
[----:B------:R-:W-:Y:S03]  /*15180*/  MUFU.EX2 R184, R184 ;  /* 0x000000b800b87308 */ /* 0x000fe60000000800 */
[----:B------:R-:W-:-:S05]  /*15190*/  FSEL R28, R28, RZ, P4 ;  /* 0x000000ff1c1c7208 */ /* 0x000fca0002000000 */
[----:B------:R-:W-:Y:S01]  /*151a0*/  MUFU.EX2 R59, R59 ;  /* 0x0000003b003b7308 */ /* 0x000fe20000000800 */
[-CC-:B------:R-:W-:Y:S01]  /*151b0*/  FFMA.FTZ R197, R26, R2.reuse, -R28.reuse ;  /* 0x000000021ac57223 */ /* 0x180fe2000001081c */
[-CC-:B------:R-:W-:Y:S01]  /*151c0*/  FFMA.FTZ R0, R27, R2.reuse, -R28.reuse ;  /* 0x000000021b007223 */ /* 0x180fe2000001081c */
[-CC-:B------:R-:W-:Y:S01]  /*151d0*/  FFMA.FTZ R199, R3, R2.reuse, -R28.reuse ;  /* 0x0000000203c77223 */ /* 0x180fe2000001081c */
[-CC-:B------:R-:W-:Y:S01]  /*151e0*/  FFMA.FTZ R24, R31, R2.reuse, -R28.reuse ;  /* 0x000000021f187223 */ /* 0x180fe2000001081c */
[-CC-:B------:R-:W-:Y:S01]  /*151f0*/  FFMA.FTZ R193, R73, R2.reuse, -R28.reuse ;  /* 0x0000000249c17223 */ /* 0x180fe2000001081c */
[----:B0-----:R-:W-:Y:S01]  /*15200*/  FADD.FTZ R3, R196, R83 ;  /* 0x00000053c4037221 */ /* 0x001fe20000010000 */
[-CC-:B------:R-:W-:Y:S01]  /*15210*/  FFMA.FTZ R26, R35, R2.reuse, -R28.reuse ;  /* 0x00000002231a7223 */ /* 0x180fe2000001081c */
[----:B------:R-:W-:Y:S01]  /*15220*/  MUFU.EX2 R197, R197 ;  /* 0x000000c500c57308 */ /* 0x000fe20000000800 */
[-CC-:B------:R-:W-:Y:S01]  /*15230*/  FFMA.FTZ R195, R75, R2.reuse, -R28.reuse ;  /* 0x000000024bc37223 */ /* 0x180fe2000001081c */
[----:B--2---:R-:W-:Y:S01]  /*15240*/  FADD.FTZ R34, R198, R3 ;  /* 0x00000003c6227221 */ /* 0x004fe20000010000 */
[-CC-:B------:R-:W-:Y:S01]  /*15250*/  FFMA.FTZ R30, R39, R2.reuse, -R28.reuse ;  /* 0x00000002271e7223 */ /* 0x180fe2000001081c */
[-CC-:B------:R-:W-:Y:S01]  /*15260*/  FFMA.FTZ R189, R77, R2.reuse, -R28.reuse ;  /* 0x000000024dbd7223 */ /* 0x180fe2000001081c */
[-C--:B------:R-:W-:Y:S01]  /*15270*/  FFMA.FTZ R32, R43, R2.reuse, -R28 ;  /* 0x000000022b207223 */ /* 0x080fe2000001081c */
[----:B---3--:R-:W-:Y:S01]  /*15280*/  FADD.FTZ R3, R29, R34 ;  /* 0x000000221d037221 */ /* 0x008fe20000010000 */
[-CC-:B------:R-:W-:Y:S01]  /*15290*/  FFMA.FTZ R191, R79, R2.reuse, -R28.reuse ;  /* 0x000000024fbf7223 */ /* 0x180fe2000001081c */
[----:B------:R-:W0:Y:S01]  /*152a0*/  MUFU.EX2 R0, R0 ;  /* 0x0000000000007308 */ /* 0x000e220000000800 */
[-CC-:B------:R-:W-:Y:S01]  /*152b0*/  FFMA.FTZ R34, R47, R2.reuse, -R28.reuse ;  /* 0x000000022f227223 */ /* 0x180fe2000001081c */
[----:B----4-:R-:W-:Y:S01]  /*152c0*/  FADD.FTZ R38, R192, R3 ;  /* 0x00000003c0267221 */ /* 0x010fe20000010000 */
[----:B------:R-:W2:Y:S01]  /*152d0*/  @P2 LDC R35, c[0x0][0x44c] ;  /* 0x00011300ff232b82 */ /* 0x000ea20000000800 */
[-CC-:B------:R-:W-:Y:S01]  /*152e0*/  FFMA.FTZ R185, R81, R2.reuse, -R28.reuse ;  /* 0x0000000251b97223 */ /* 0x180fe2000001081c */
[-C--:B------:R-:W-:Y:S01]  /*152f0*/  FFMA.FTZ R51, R51, R2.reuse, -R28 ;  /* 0x0000000233337223 */ /* 0x080fe2000001081c */
[----:B-1----:R-:W-:Y:S01]  /*15300*/  FADD.FTZ R27, R33, R38 ;  /* 0x00000026211b7221 */ /* 0x002fe20000010000 */
[-CC-:B------:R-:W-:Y:S01]  /*15310*/  FFMA.FTZ R25, R25, R2.reuse, -R28.reuse ;  /* 0x0000000219197223 */ /* 0x180fe2000001081c */
[----:B------:R-:W1:Y:S01]  /*15320*/  MUFU.EX2 R199, R199 ;  /* 0x000000c700c77308 */ /* 0x000e620000000800 */
[----:B------:R-:W-:Y:S01]  /*15330*/  FFMA.FTZ R55, R55, R2, -R28 ;  /* 0x0000000237377223 */ /* 0x000fe2000001081c */
[----:B------:R-:W-:Y:S01]  /*15340*/  FADD.FTZ R38, R194, R27 ;  /* 0x0000001bc2267221 */ /* 0x000fe20000010000 */
[----:B------:R-:W-:-:S02]  /*15350*/  MOV R31, R80 ;  /* 0x00000050001f7202 */ /* 0x000fc40000000f00 */
[----:B------:R-:W-:Y:S01]  /*15360*/  F2FP.F16.F32.PACK_AB R196, R83, R196 ;  /* 0x000000c453c4723e */ /* 0x000fe200000000ff */
[----:B------:R-:W-:Y:S01]  /*15370*/  FADD.FTZ R27, R37, R38 ;  /* 0x00000026251b7221 */ /* 0x000fe20000010000 */
[----:B------:R-:W-:Y:S01]  /*15380*/  F2FP.F16.F32.PACK_AB R198, R29, R198 ;  /* 0x000000c61dc6723e */ /* 0x000fe200000000ff */
[----:B------:R-:W3:Y:S01]  /*15390*/  MUFU.EX2 R24, R24 ;  /* 0x0000001800187308 */ /* 0x000ee20000000800 */
[----:B0-----:R-:W-:Y:S01]  /*153a0*/  FADD.FTZ R36, R197, R0 ;  /* 0x00000000c5247221 */ /* 0x001fe20000010000 */
[----:B------:R-:W-:Y:S01]  /*153b0*/  FADD.FTZ R38, R188, R27 ;  /* 0x0000001bbc267221 */ /* 0x000fe20000010000 */
[----:B------:R-:W-:Y:S02]  /*153c0*/  F2FP.F16.F32.PACK_AB R197, R0, R197 ;  /* 0x000000c500c5723e */ /* 0x000fe400000000ff */
[----:B------:R-:W-:Y:S01]  /*153d0*/  F2FP.F16.F32.PACK_AB R192, R33, R192 ;  /* 0x000000c021c0723e */ /* 0x000fe200000000ff */
[----:B------:R-:W-:Y:S01]  /*153e0*/  FADD.FTZ R27, R41, R38 ;  /* 0x00000026291b7221 */ /* 0x000fe20000010000 */
[----:B------:R-:W-:Y:S01]  /*153f0*/  F2FP.F16.F32.PACK_AB R194, R37, R194 ;  /* 0x000000c225c2723e */ /* 0x000fe200000000ff */
[----:B------:R-:W0:Y:S01]  /*15400*/  MUFU.EX2 R193, R193 ;  /* 0x000000c100c17308 */ /* 0x000e220000000800 */
[----:B-1----:R-:W-:Y:S01]  /*15410*/  FADD.FTZ R3, R199, R36 ;  /* 0x00000024c7037221 */ /* 0x002fe20000010000 */
[----:B------:R-:W-:Y:S01]  /*15420*/  FADD.FTZ R38, R190, R27 ;  /* 0x0000001bbe267221 */ /* 0x000fe20000010000 */
[----:B--2---:R-:W-:Y:S01]  /*15430*/  @P2 IMAD.HI.U32 R35, R80, R35, RZ ;  /* 0x0000002350232227 */ /* 0x004fe200078e00ff */
[----:B------:R-:W-:-:S03]  /*15440*/  F2FP.F16.F32.PACK_AB R188, R41, R188 ;  /* 0x000000bc29bc723e */ /* 0x000fc600000000ff */
[C---:B------:R-:W-:Y:S01]  /*15450*/  FADD.FTZ R27, R45.reuse, R38 ;  /* 0x000000262d1b7221 */ /* 0x040fe20000010000 */
[----:B------:R-:W-:Y:S01]  /*15460*/  F2FP.F16.F32.PACK_AB R190, R45, R190 ;  /* 0x000000be2dbe723e */ /* 0x000fe200000000ff */
[----:B------:R-:W1:Y:S01]  /*15470*/  MUFU.EX2 R26, R26 ;  /* 0x0000001a001a7308 */ /* 0x000e620000000800 */
[----:B---3--:R-:W-:Y:S01]  /*15480*/  FADD.FTZ R36, R24, R3 ;  /* 0x0000000318247221 */ /* 0x008fe20000010000 */
[----:B------:R-:W-:Y:S01]  /*15490*/  FADD.FTZ R38, R184, R27 ;  /* 0x0000001bb8267221 */ /* 0x000fe20000010000 */
[----:B------:R-:W-:Y:S02]  /*154a0*/  @P2 SHF.R.U32.HI R31, RZ, R40, R35 ;  /* 0x00000028ff1f2219 */ /* 0x000fe40000011623 */
[C---:B------:R-:W-:Y:S01]  /*154b0*/  F2FP.F16.F32.PACK_AB R184, R59.reuse, R184 ;  /* 0x000000b83bb8723e */ /* 0x040fe200000000ff */
[----:B------:R-:W-:Y:S01]  /*154c0*/  FADD.FTZ R27, R59, R38 ;  /* 0x000000263b1b7221 */ /* 0x000fe20000010000 */
[----:B------:R-:W-:Y:S01]  /*154d0*/  F2FP.F16.F32.PACK_AB R199, R24, R199 ;  /* 0x000000c718c7723e */ /* 0x000fe200000000ff */
[----:B------:R-:W2:Y:S01]  /*154e0*/  MUFU.EX2 R195, R195 ;  /* 0x000000c300c37308 */ /* 0x000ea20000000800 */
[----:B0-----:R-:W-:Y:S01]  /*154f0*/  FADD.FTZ R3, R193, R36 ;  /* 0x00000024c1037221 */ /* 0x001fe20000010000 */
[----:B------:R-:W-:-:S04]  /*15500*/  IMAD.IADD R31, R154, 0x1, R31 ;  /* 0x000000019a1f7824 */ /* 0x000fc800078e021f */
[----:B------:R-:W-:Y:S02]  /*15510*/  IMAD.IADD R56, R31, 0x1, R56 ;  /* 0x000000011f387824 */ /* 0x000fe400078e0238 */
        /* <DEDUP_REMOVED lines=26> */
[----:B--2---:R-:W-:Y:S01]  /*156c0*/  FADD.FTZ R227, R25, R0 ;  /* 0x0000000019e37221 */ /* 0x004fe20000010000 */
[C---:B0-----:R-:W-:Y:S01]  /*156d0*/  FADD.FTZ R228, R49.reuse, R228 ;  /* 0x000000e431e47221 */ /* 0x041fe20000010000 */
[----:B------:R-:W-:Y:S02]  /*156e0*/  F2FP.F16.F32.PACK_AB R186, R49, R186 ;  /* 0x000000ba31ba723e */ /* 0x000fe400000000ff */
[C---:B-1----:R-:W-:Y:S01]  /*156f0*/  FADD.FTZ R227, R36.reuse, R227 ;  /* 0x000000e324e37221 */ /* 0x042fe20000010000 */
[----:B------:R-:W-:Y:S01]  /*15700*/  F2FP.F16.F32.PACK_AB R187, R36, R25 ;  /* 0x0000001924bb723e */ /* 0x000fe200000000ff */
        /* <DEDUP_REMOVED lines=12> */
.L_x_1732:
[----:B------:R-:W-:-:S13]  /*157d0*/  ISETP.NE.AND P4, PT, R57, 0x1, PT ;  /* 0x000000013900780c */ /* 0x000fda0003f85270 */
[----:B------:R-:W0:Y:S02]  /*157e0*/  @P4 LDC.64 R24, c[0x0][0x9e8] ;  /* 0x00027a00ff184b82 */ /* 0x000e240000000a00 */
[----:B0-----:R-:W-:-:S05]  /*157f0*/  @P4 IMAD.HI.U32 R24, R0, R24, RZ ;  /* 0x0000001800184227 */ /* 0x001fca00078e00ff */
[----:B------:R-:W-:-:S07]  /*15800*/  @P4 SHF.R.U32.HI R0, RZ, R25, R24 ;  /* 0x00000019ff004219 */ /* 0x000fce0000011618 */
.L_x_1733:
[----:B------:R-:W-:Y:S05]  /*15810*/  BSYNC B0 ;  /* 0x0000000000007941 */ /* 0x000fea0003800000 */
.L_x_1731:
[----:B------:R-:W-:-:S05]  /*15820*/  IMAD R57, R0, R57, R57 ;  /* 0x0000003900397224 */ /* 0x000fca00078e0239 */
[----:B------:R-:W-:-:S07]  /*15830*/  VIMNMX R56, R56, R57, PT ;  /* 0x0000003938387248 */ /* 0x000fce0003fe0100 */
.L_x_1730:
[----:B------:R-:W2:Y:S01]  /*15840*/  LDL R25, [R1+0x38] ;  /* 0x0000380001197983 */ /* 0x000ea20000100800 */
[----:B------:R-:W-:Y:S01]  /*15850*/  SHF.R.S32.HI R3, RZ, 0x1f, R56 ;  /* 0x0000001fff037819 */ /* 0x000fe20000011438 */
[----:B------:R-:W-:Y:S01]  /*15860*/  BSSY B0, `(.L_x_1734) ;  /* 0x00002fe000007945 */ /* 0x000fe20003800000 */
[----:B------:R-:W-:Y:S01]  /*15870*/  IMAD.MOV.U32 R0, RZ, RZ, 0x3f800000 ;  /* 0x3f800000ff007424 */ /* 0x000fe200078e00ff */
[----:B------:R-:W-:Y:S02]  /*15880*/  CS2R R150, SRZ ;  /* 0x0000000000967805 */ /* 0x000fe4000001ff00 */
[----:B------:R-:W-:Y:S01]  /*15890*/  LEA.HI R24, R3, R56, RZ, 0x6 ;  /* 0x0000003803187211 */ /* 0x000fe200078f30ff */
[----:B------:R-:W-:Y:S01]  /*158a0*/  IMAD.MOV.U32 R3, RZ, RZ, 0x3f800000 ;  /* 0x3f800000ff037424 */ /* 0x000fe200078e00ff */
[----:B------:R-:W-:Y:S02]  /*158b0*/  CS2R R148, SRZ ;  /* 0x0000000000947805 */ /* 0x000fe4000001ff00 */
[----:B------:R-:W-:-:S02]  /*158c0*/  CS2R R146, SRZ ;  /* 0x0000000000927805 */ /* 0x000fc4000001ff00 */
[----:B------:R-:W-:Y:S02]  /*158d0*/  SHF.R.S32.HI R24, RZ, 0x6, R24 ;  /* 0x00000006ff187819 */ /* 0x000fe40000011418 */
        /* <DEDUP_REMOVED lines=60> */
[----:B--2---:R-:W-:-:S04]  /*15ca0*/  VIMNMX R25, R25, R24, !PT ;  /* 0x0000001819197248 */ /* 0x004fc80007fe0100 */
[----:B------:R-:W-:Y:S01]  /*15cb0*/  ISETP.GE.AND P4, PT, R204, R25, PT ;  /* 0x00000019cc00720c */ /* 0x000fe20003f86270 */
[----:B------:R0:W-:Y:S02]  /*15cc0*/  STL [R1+0x1c], R25 ;  /* 0x00001c1901007387 */ /* 0x0001e40000100800 */
[----:B0-----:R-:W-:-:S10]  /*15cd0*/  CS2R R24, SRZ ;  /* 0x0000000000187805 */ /* 0x001fd4000001ff00 */
[----:B------:R-:W-:Y:S05]  /*15ce0*/  @!P4 BRA `(.L_x_1735) ;  /* 0x0000002800d4c947 */ /* 0x000fea0003800000 */
[----:B------:R-:W-:Y:S01]  /*15cf0*/  BSSY B1, `(.L_x_1736) ;  /* 0x00002b0000017945 */ /* 0x000fe20003800000 */
[----:B------:R-:W-:Y:S01]  /*15d00*/  IMAD.MOV.U32 R0, RZ, RZ, 0x3f800000 ;  /* 0x3f800000ff007424 */ /* 0x000fe200078e00ff */
[----:B------:R-:W-:-:S07]  /*15d10*/  MOV R151, RZ ;  /* 0x000000ff00977202 */ /* 0x000fce0000000f00 */
.L_x_1755:
[----:B------:R-:W-:-:S05]  /*15d20*/  VIADD R231, R22, 0x1 ;  /* 0x0000000116e77836 */ /* 0x000fca0000000000 */
[----:B------:R-:W-:-:S04]  /*15d30*/  ISETP.NE.AND P4, PT, R231, 0x2, PT ;  /* 0x00000002e700780c */ /* 0x000fc80003f85270 */
[----:B------:R-:W-:Y:S02]  /*15d40*/  SEL R230, RZ, 0x1, P4 ;  /* 0x00000001ffe67807 */ /* 0x000fe40002000000 */
[----:B------:R-:W-:Y:S02]  /*15d50*/  SEL R231, R231, RZ, P4 ;  /* 0x000000ffe7e77207 */ /* 0x000fe40002000000 */
[----:B------:R-:W-:Y:S01]  /*15d60*/  LOP3.LUT R230, R205, R230, RZ, 0x3c, !PT ;  /* 0x000000e6cde67212 */ /* 0x000fe200078e3cff */
[----:B------:R-:W-:Y:S06]  /*15d70*/  @!P0 BRA `(.L_x_1737) ;  /* 0x0000000000048947 */ /* 0x000fec0003800000 */
[----:B------:R-:W-:Y:S01]  /*15d80*/  BPT.TRAP 0x1 ;  /* 0x000000040000795c */ /* 0x000fe20000300000 */
.L_x_1737:
[----:B------:R-:W-:Y:S01]  /*15d90*/  IMAD R232, R231, 0x8, R16 ;  /* 0x00000008e7e87824 */ /* 0x000fe200078e0210 */
[----:B------:R-:W-:-:S04]  /*15da0*/  SHF.L.U32 R152, R230, 0x1f, RZ ;  /* 0x0000001fe6987819 */ /* 0x000fc800000006ff */
[----:B------:R0:W1:Y:S01]  /*15db0*/  SYNCS.PHASECHK.TRANS64.TRYWAIT P4, [R232+URZ+0x30830], R152 ;  /* 0x03083098e80075a7 */ /* 0x000062000808017f */
[----:B------:R-:W-:Y:S05]  /*15dc0*/  @!P0 BRA `(.L_x_1738) ;  /* 0x0000000000048947 */ /* 0x000fea0003800000 */
[----:B------:R-:W-:Y:S01]  /*15dd0*/  BPT.TRAP 0x1 ;  /* 0x000000040000795c */ /* 0x000fe20000300000 */
.L_x_1738:
[----:B------:R-:W2:Y:S01]  /*15de0*/  LDL R2, [R1] ;  /* 0x0000000001027983 */ /* 0x000ea20000100800 */
[----:B------:R-:W-:Y:S01]  /*15df0*/  BSSY B2, `(.L_x_1739) ;  /* 0x0000007000027945 */ /* 0x000fe20003800000 */
[----:B--2---:R-:W-:-:S04]  /*15e00*/  IMAD R158, R231, 0x800, R2 ;  /* 0x00000800e79e7824 */ /* 0x004fc800078e0202 */
[C---:B------:R-:W-:Y:S02]  /*15e10*/  VIADD R155, R158.reuse, 0x2 ;  /* 0x000000029e9b7836 */ /* 0x040fe40000000000 */
[----:B------:R-:W-:Y:S01]  /*15e20*/  VIADD R2, R158, 0x4 ;  /* 0x000000049e027836 */ /* 0x000fe20000000000 */
[----:B-1----:R-:W-:Y:S06]  /*15e30*/  @P4 BRA `(.L_x_1740) ;  /* 0x0000000000084947 */ /* 0x002fec0003800000 */
[----:B------:R-:W1:Y:S02]  /*15e40*/  SYNCS.PHASECHK.TRANS64.TRYWAIT P4, [R232+URZ+0x30830], R152 ;  /* 0x03083098e80075a7 */ /* 0x000e64000808017f */
[----:B-1----:R-:W-:Y:S05]  /*15e50*/  @!P4 BRA `(.L_x_1741) ;  /* 0x0000018800ccc947 */ /* 0x002fea0003800000 */
.L_x_1740:
[----:B------:R-:W-:Y:S05]  /*15e60*/  BSYNC B2 ;  /* 0x0000000000027941 */ /* 0x000fea0003800000 */
.L_x_1739:
[----:B01----:R-:W-:Y:S01]  /*15e70*/  IMAD.MOV.U32 R152, RZ, RZ, R158 ;  /* 0x000000ffff987224 */ /* 0x003fe200078e009e */
[----:B------:R-:W-:Y:S01]  /*15e80*/  R2UR UR12, R216 ;  /* 0x00000000d80c72ca */ /* 0x000fe200000e0000 */
[----:B------:R-:W-:Y:S01]  /*15e90*/  VIADD R154, R158, 0x6 ;  /* 0x000000069e9a7836 */ /* 0x000fe20000000000 */
[----:B------:R-:W-:Y:S01]  /*15ea0*/  R2UR UR13, R217 ;  /* 0x00000000d90d72ca */ /* 0x000fe200000e0000 */
[----:B------:R-:W-:Y:S01]  /*15eb0*/  IMAD.MOV.U32 R153, RZ, RZ, 0x40000040 ;  /* 0x40000040ff997424 */ /* 0x000fe200078e00ff */
[----:B------:R-:W-:Y:S01]  /*15ec0*/  R2UR UR6, R152 ;  /* 0x00000000980672ca */ /* 0x000fe200000e0000 */
[----:B------:R-:W-:Y:S01]  /*15ed0*/  VIADD R156, R158, 0x204 ;  /* 0x000002049e9c7836 */ /* 0x000fe20000000000 */
[----:B------:R-:W-:Y:S01]  /*15ee0*/  MOV R152, R155 ;  /* 0x0000009b00987202 */ /* 0x000fe20000000f00 */
[----:B------:R-:W-:Y:S01]  /*15ef0*/  IMAD.MOV.U32 R155, RZ, RZ, 0x40000040 ;  /* 0x40000040ff9b7424 */ /* 0x000fe200078e00ff */
[----:B------:R-:W-:Y:S01]  /*15f00*/  R2UR UR10, R154 ;  /* 0x000000009a0a72ca */ /* 0x000fe200000e0000 */
[----:B------:R-:W-:Y:S01]  /*15f10*/  VIADD R154, R158, 0x202 ;  /* 0x000002029e9a7836 */ /* 0x000fe20000000000 */
[----:B------:R-:W-:Y:S01]  /*15f20*/  R2UR UR4, R152 ;  /* 0x00000000980472ca */ /* 0x000fe200000e0000 */
[----:B------:R-:W-:Y:S01]  /*15f30*/  IMAD.MOV.U32 R152, RZ, RZ, R2 ;  /* 0x000000ffff987224 */ /* 0x000fe200078e0002 */
[----:B------:R-:W-:Y:S01]  /*15f40*/  R2UR UR11, R155 ;  /* 0x000000009b0b72ca */ /* 0x000fe200000e0000 */
[----:B------:R-:W-:Y:S01]  /*15f50*/  IMAD.MOV.U32 R157, RZ, RZ, 0x40000040 ;  /* 0x40000040ff9d7424 */ /* 0x000fe200078e00ff */
[----:B------:R-:W-:Y:S01]  /*15f60*/  R2UR UR5, R153 ;  /* 0x00000000990572ca */ /* 0x000fe200000e0000 */
[-C--:B------:R-:W-:Y:S01]  /*15f70*/  FMUL.FTZ R24, R24, R3.reuse ;  /* 0x0000000318187220 */ /* 0x080fe20000410000 */
[----:B------:R-:W-:Y:S01]  /*15f80*/  R2UR UR8, R152 ;  /* 0x00000000980872ca */ /* 0x000fe200000e0000 */
[----:B------:R-:W-:Y:S01]  /*15f90*/  VIADD R152, R158, 0x200 ;  /* 0x000002009e987836 */ /* 0x000fe20000000000 */
[----:B------:R-:W-:Y:S01]  /*15fa0*/  R2UR UR22, R156 ;  /* 0x000000009c1672ca */ /* 0x000fe200000e0000 */
[----:B------:R-:W-:Y:S01]  /*15fb0*/  VIADD R156, R158, 0x400 ;  /* 0x000004009e9c7836 */ /* 0x000fe20000000000 */
[----:B------:R-:W-:Y:S01]  /*15fc0*/  R2UR UR18, R154 ;  /* 0x000000009a1272ca */ /* 0x000fe200000e0000 */
[-C--:B------:R-:W-:Y:S01]  /*15fd0*/  FMUL.FTZ R25, R25, R3.reuse ;  /* 0x0000000319197220 */ /* 0x080fe20000410000 */
[----:B------:R-:W-:Y:S01]  /*15fe0*/  R2UR UR14, R152 ;  /* 0x00000000980e72ca */ /* 0x000fe200000e0000 */
[----:B------:R-:W-:Y:S01]  /*15ff0*/  VIADD R152, R158, 0x206 ;  /* 0x000002069e987836 */ /* 0x000fe20000000000 */
[----:B------:R-:W-:Y:S01]  /*16000*/  R2UR UR30, R156 ;  /* 0x000000009c1e72ca */ /* 0x000fe200000e0000 */
[C---:B------:R-:W-:Y:S01]  /*16010*/  VIADD R156, R158.reuse, 0x406 ;  /* 0x000004069e9c7836 */ /* 0x040fe20000000000 */
[----:B------:R-:W-:Y:S01]  /*16020*/  IADD3 R154, R158, 0x402, RZ ;  /* 0x000004029e9a7810 */ /* 0x000fe20007ffe0ff */
[-C--:B------:R-:W-:Y:S01]  /*16030*/  FMUL.FTZ R28, R28, R3.reuse ;  /* 0x000000031c1c7220 */ /* 0x080fe20000410000 */
[----:B------:R-:W-:Y:S01]  /*16040*/  R2UR UR26, R152 ;  /* 0x00000000981a72ca */ /* 0x000fe200000e0000 */
[----:B------:R-:W-:Y:S01]  /*16050*/  VIADD R152, R158, 0x404 ;  /* 0x000004049e987836 */ /* 0x000fe20000000000 */
[----:B------:R-:W-:Y:S01]  /*16060*/  MOV R236, UR11 ;  /* 0x0000000b00ec7c02 */ /* 0x000fe20008000f00 */
[----:B------:R-:W-:Y:S01]  /*16070*/  UMOV UR11, UR5 ;  /* 0x00000005000b7c82 */ /* 0x000fe20008000000 */
[----:B------:R-:W-:Y:S01]  /*16080*/  MOV R2, UR10 ;  /* 0x0000000a00027c02 */ /* 0x000fe20008000f00 */
[----:B------:R-:W-:Y:S01]  /*16090*/  UMOV UR10, UR4 ;  /* 0x00000004000a7c82 */ /* 0x000fe20008000000 */
[----:B------:R-:W-:Y:S01]  /*160a0*/  R2UR UR38, R152 ;  /* 0x00000000982672ca */ /* 0x000fe200000e0000 */
[----:B------:R-:W-:Y:S01]  /*160b0*/  VIADD R152, R158, 0x600 ;  /* 0x000006009e987836 */ /* 0x000fe20000000000 */
[----:B------:R-:W-:Y:S01]  /*160c0*/  R2UR UR7, R153 ;  /* 0x00000000990772ca */ /* 0x000fe200000e0000 */
[-C--:B------:R-:W-:Y:S01]  /*160d0*/  FMUL.FTZ R29, R29, R3.reuse ;  /* 0x000000031d1d7220 */ /* 0x080fe20000410000 */
[----:B------:R-:W-:Y:S01]  /*160e0*/  R2UR UR34, R154 ;  /* 0x000000009a2272ca */ /* 0x000fe200000e0000 */
[----:B------:R-:W-:Y:S01]  /*160f0*/  VIADD R154, R158, 0x604 ;  /* 0x000006049e9a7836 */ /* 0x000fe20000000000 */
[----:B------:R-:W-:Y:S01]  /*16100*/  R2UR UR42, R156 ;  /* 0x000000009c2a72ca */ /* 0x000fe200000e0000 */
[----:B------:R-:W-:Y:S01]  /*16110*/  VIADD R156, R158, 0x602 ;  /* 0x000006029e9c7836 */ /* 0x000fe20000000000 */
[----:B------:R-:W-:Y:S01]  /*16120*/  R2UR UR46, R152 ;  /* 0x00000000982e72ca */ /* 0x000fe200000e0000 */
[----:B------:R-:W-:Y:S01]  /*16130*/  VIADD R152, R158, 0x606 ;  /* 0x000006069e987836 */ /* 0x000fe20000000000 */
[----:B------:R-:W-:Y:S01]  /*16140*/  R2UR UR4, R6 ;  /* 0x00000000060472ca */ /* 0x000fe200000e0000 */
[-C--:B------:R-:W-:Y:S01]  /*16150*/  FMUL.FTZ R32, R32, R3.reuse ;  /* 0x0000000320207220 */ /* 0x080fe20000410000 */
[----:B------:R-:W-:Y:S01]  /*16160*/  R2UR UR5, R7 ;  /* 0x00000000070572ca */ /* 0x000fe200000e0000 */
[-C--:B------:R-:W-:Y:S01]  /*16170*/  FMUL.FTZ R33, R33, R3.reuse ;  /* 0x0000000321217220 */ /* 0x080fe20000410000 */
[C---:B------:R-:W-:Y:S01]  /*16180*/  R2UR UR9, R153.reuse ;  /* 0x00000000990972ca */ /* 0x040fe200000e0000 */
[-C--:B------:R-:W-:Y:S01]  /*16190*/  FMUL.FTZ R36, R36, R3.reuse ;  /* 0x0000000324247220 */ /* 0x080fe20000410000 */
[----:B------:R-:W-:Y:S01]  /*161a0*/  R2UR UR15, R153 ;  /* 0x00000000990f72ca */ /* 0x000fe200000e0000 */
        /* <DEDUP_REMOVED lines=29> */
[----:B------:R-:W-:Y:S01]  /*16380*/  WARPGROUP.ARRIVE ;  /* 0x00000000000079c5 */ /* 0x000fe20000000000 */
[----:B------:R-:W-:Y:S01]  /*16390*/  R2UR UR16, R214 ;  /* 0x00000000d61072ca */ /* 0x000fe200000e0000 */
[-C--:B------:R-:W-:Y:S01]  /*163a0*/  FMUL.FTZ R68, R68, R3.reuse ;  /* 0x0000000344447220 */ /* 0x080fe20000410000 */
[----:B------:R-:W-:Y:S01]  /*163b0*/  R2UR UR17, R215 ;  /* 0x00000000d71172ca */ /* 0x000fe200000e0000 */
[-C--:B------:R-:W-:Y:S01]  /*163c0*/  FMUL.FTZ R69, R69, R3.reuse ;  /* 0x0000000345457220 */ /* 0x080fe20000410000 */
[----:B------:R-:W-:Y:S01]  /*163d0*/  R2UR UR20, R212 ;  /* 0x00000000d41472ca */ /* 0x000fe200000e0000 */
[----:B------:R-:W-:Y:S01]  /*163e0*/  HGMMA.64x64x16.F32 R152, gdesc[UR4], RZ, !UPT, gsb0 ;  /* 0x00e00000049879f0 */ /* 0x000fe2000c0008ff */
[----:B------:R-:W-:Y:S01]  /*163f0*/  UMOV UR6, UR8 ;  /* 0x0000000800067c82 */ /* 0x000fe20008000000 */
[----:B------:R-:W-:Y:S01]  /*16400*/  UMOV UR7, UR9 ;  /* 0x0000000900077c82 */ /* 0x000fe20008000000 */
        /* <DEDUP_REMOVED lines=179> */
.L_x_1742:
[----:B------:R-:W-:Y:S01]  /*16f40*/  SHF.L.U32 R2, R205, 0x1f, RZ ;  /* 0x0000001fcd027819 */ /* 0x000fe200000006ff */
[----:B------:R-:W-:-:S04]  /*16f50*/  IMAD R0, R22, 0x8, R16 ;  /* 0x0000000816007824 */ /* 0x000fc800078e0210 */
[----:B------:R0:W1:Y:S01]  /*16f60*/  SYNCS.PHASECHK.TRANS64.TRYWAIT P4, [R0+URZ+0x30850], R2 ;  /* 0x03085002000075a7 */ /* 0x000062000808017f */
[----:B------:R-:W-:Y:S05]  /*16f70*/  @!P0 BRA `(.L_x_1743) ;  /* 0x0000000000048947 */ /* 0x000fea0003800000 */
[----:B------:R-:W-:Y:S01]  /*16f80*/  BPT.TRAP 0x1 ;  /* 0x000000040000795c */ /* 0x000fe20000300000 */
.L_x_1743:
[----:B------:R-:W-:Y:S04]  /*16f90*/  BSSY B2, `(.L_x_1744) ;  /* 0x0000004000027945 */ /* 0x000fe80003800000 */
[----:B-1----:R-:W-:Y:S05]  /*16fa0*/  @P4 BRA `(.L_x_1745) ;  /* 0x0000000000084947 */ /* 0x002fea0003800000 */
[----:B------:R-:W1:Y:S02]  /*16fb0*/  SYNCS.PHASECHK.TRANS64.TRYWAIT P4, [R0+URZ+0x30850], R2 ;  /* 0x03085002000075a7 */ /* 0x000e64000808017f */
[----:B-1----:R-:W-:Y:S05]  /*16fc0*/  @!P4 BRA `(.L_x_1746) ;  /* 0x000001780084c947 */ /* 0x002fea0003800000 */
.L_x_1745:
[----:B------:R-:W-:Y:S05]  /*16fd0*/  BSYNC B2 ;  /* 0x0000000000027941 */ /* 0x000fea0003800000 */
.L_x_1744:
[----:B01----:R-:W-:Y:S01]  /*16fe0*/  VIADD R2, R16, 0x400 ;  /* 0x0000040010027836 */ /* 0x003fe20000000000 */
[----:B------:R-:W2:Y:S01]  /*16ff0*/  LDL R205, [R1+0x34] ;  /* 0x0000340001cd7983 */ /* 0x000ea20000100800 */
[----:B------:R-:W-:Y:S01]  /*17000*/  IMAD.MOV.U32 R3, RZ, RZ, 0x40000040 ;  /* 0x40000040ff037424 */ /* 0x000fe200078e00ff */
[----:B------:R-:W-:Y:S01]  /*17010*/  WARPGROUP.ARRIVE ;  /* 0x00000000000079c5 */ /* 0x000fe20000000000 */
[----:B------:R-:W-:Y:S01]  /*17020*/  ULDC UR4, c[0x0][0x9dc] ;  /* 0x0002770000047ab9 */ /* 0x000fe20000000800 */
[----:B------:R-:W-:-:S04]  /*17030*/  SHF.R.U32.HI R2, RZ, 0x4, R2 ;  /* 0x00000004ff027819 */ /* 0x000fc80000011602 */
[----:B------:R-:W-:-:S04]  /*17040*/  LOP3.LUT R2, R2, 0x3fff, RZ, 0xc0, !PT ;  /* 0x00003fff02027812 */ /* 0x000fc800078ec0ff */
[----:B------:R-:W-:-:S04]  /*17050*/  LOP3.LUT R2, R2, 0x2000000, RZ, 0xfc, !PT ;  /* 0x0200000002027812 */ /* 0x000fc800078efcff */
[----:B------:R-:W-:Y:S02]  /*17060*/  LEA R2, R22, R2, 0xb ;  /* 0x0000000216027211 */ /* 0x000fe400078e58ff */
[----:B------:R-:W-:Y:S01]  /*17070*/  R2UR UR7, R3 ;  /* 0x00000000030772ca */ /* 0x000fe200000e0000 */
[----:B------:R-:W2:Y:S01]  /*17080*/  LDL R22, [R1+0x14] ;  /* 0x0000140001167983 */ /* 0x000ea20000100800 */
[----:B------:R-:W-:Y:S01]  /*17090*/  R2UR UR6, R2 ;  /* 0x00000000020672ca */ /* 0x000fe200000e0000 */
[----:B------:R-:W-:-:S12]  /*170a0*/  IMAD.MOV.U32 R3, RZ, RZ, 0x40000040 ;  /* 0x40000040ff037424 */ /* 0x000fd800078e00ff */
[----:B------:R-:W-:Y:S03]  /*170b0*/  HGMMA.64x256x16.F32 R24, R196, gdesc[UR4].tnspB, R24, gsb0 ;  /* 0x43e00004c4187df0 */ /* 0x000fe60008000818 */
[----:B------:R-:W-:Y:S02]  /*170c0*/  WARPGROUP.DEPBAR.LE gsb0, 0x0 ;  /* 0x00008000000079c5 */ /* 0x000fe40000010000 */
[----:B------:R-:W-:Y:S01]  /*170d0*/  VIADD R196, R2, 0x80 ;  /* 0x0000008002c47836 */ /* 0x000fe20000000000 */
[----:B------:R-:W-:Y:S01]  /*170e0*/  WARPGROUP.ARRIVE ;  /* 0x00000000000079c5 */ /* 0x000fe20000000000 */
[----:B------:R-:W-:-:S03]  /*170f0*/  IMAD.MOV.U32 R197, RZ, RZ, 0x40000040 ;  /* 0x40000040ffc57424 */ /* 0x000fc600078e00ff */
[----:B------:R-:W-:Y:S02]  /*17100*/  R2UR UR6, R196 ;  /* 0x00000000c40672ca */ /* 0x000fe400000e0000 */
[----:B------:R-:W-:-:S15]  /*17110*/  R2UR UR7, R197 ;  /* 0x00000000c50772ca */ /* 0x000fde00000e0000 */
[----:B------:R-:W-:-:S01]  /*17120*/  NOP ;  /* 0x0000000000007918 */ /* 0x000fc20000000000 */
[----:B------:R-:W-:Y:S03]  /*17130*/  HGMMA.64x256x16.F32 R24, R192, gdesc[UR4].tnspB, R24, gsb0 ;  /* 0x43e00004c0187df0 */ /* 0x000fe60008000818 */
[----:B------:R-:W-:Y:S02]  /*17140*/  WARPGROUP.DEPBAR.LE gsb0, 0x0 ;  /* 0x00008000000079c5 */ /* 0x000fe40000010000 */
[C---:B------:R-:W-:Y:S01]  /*17150*/  VIADD R192, R2.reuse, 0x100 ;  /* 0x0000010002c07836 */ /* 0x040fe20000000000 */
[----:B------:R-:W-:Y:S01]  /*17160*/  WARPGROUP.ARRIVE ;  /* 0x00000000000079c5 */ /* 0x000fe20000000000 */
[----:B------:R-:W-:Y:S02]  /*17170*/  IMAD.MOV.U32 R193, RZ, RZ, 0x40000040 ;  /* 0x40000040ffc17424 */ /* 0x000fe400078e00ff */
[----:B------:R-:W-:Y:S01]  /*17180*/  VIADD R2, R2, 0x180 ;  /* 0x0000018002027836 */ /* 0x000fe20000000000 */
[----:B------:R-:W-:-:S02]  /*17190*/  R2UR UR6, R192 ;  /* 0x00000000c00672ca */ /* 0x000fc400000e0000 */
[----:B------:R-:W-:-:S15]  /*171a0*/  R2UR UR7, R193 ;  /* 0x00000000c10772ca */ /* 0x000fde00000e0000 */
[----:B------:R-:W-:-:S01]  /*171b0*/  NOP ;  /* 0x0000000000007918 */ /* 0x000fc20000000000 */
[----:B------:R-:W-:Y:S01]  /*171c0*/  HGMMA.64x256x16.F32 R24, R188, gdesc[UR4].tnspB, R24, gsb0 ;  /* 0x43e00004bc187df0 */ /* 0x000fe20008000818 */
[----:B------:R-:W-:Y:S02]  /*171d0*/  R2UR UR6, R2 ;  /* 0x00000000020672ca */ /* 0x000fe400000e0000 */
[----:B------:R-:W-:Y:S01]  /*171e0*/  R2UR UR7, R3 ;  /* 0x00000000030772ca */ /* 0x000fe200000e0000 */
[----:B------:R-:W0:Y:S08]  /*171f0*/  @P2 LDC R2, c[0x0][0x450] ;  /* 0x00011400ff022b82 */ /* 0x000e300000000800 */
[----:B------:R-:W1:Y:S01]  /*17200*/  @P2 LDC R3, c[0x0][0x44c] ;  /* 0x00011300ff032b82 */ /* 0x000e620000000800 */
[----:B------:R-:W-:-:S02]  /*17210*/  WARPGROUP.DEPBAR.LE gsb0, 0x0 ;  /* 0x00008000000079c5 */ /* 0x000fc40000010000 */
[----:B------:R-:W-:-:S13]  /*17220*/  WARPGROUP.ARRIVE ;  /* 0x00000000000079c5 */ /* 0x000fda0000000000 */
[----:B------:R-:W-:Y:S03]  /*17230*/  HGMMA.64x256x16.F32 R24, R184, gdesc[UR4].tnspB, R24, gsb0 ;  /* 0x43e00004b8187df0 */ /* 0x000fe60008000818 */
[----:B------:R-:W-:Y:S02]  /*17240*/  WARPGROUP.DEPBAR.LE gsb0, 0x0 ;  /* 0x00008000000079c5 */ /* 0x000fe40000010000 */
[----:B--2---:R-:W-:Y:S02]  /*17250*/  IMAD.IADD R184, R205, 0x1, R22 ;  /* 0x00000001cdb87824 */ /* 0x004fe400078e0216 */
[----:B------:R-:W-:Y:S02]  /*17260*/  IMAD.SHL.U32 R22, R204, 0x40, RZ ;  /* 0x00000040cc167824 */ /* 0x000fe400078e00ff */
[----:B-1----:R-:W-:-:S03]  /*17270*/  @P2 IMAD.HI.U32 R3, R184, R3, RZ ;  /* 0x00000003b8032227 */ /* 0x002fc600078e00ff */
[----:B------:R-:W-:Y:S02]  /*17280*/  IADD3 R187, -R229, 0x1, -R22 ;  /* 0x00000001e5bb7810 */ /* 0x000fe40007ffe916 */
[----:B0-----:R-:W-:Y:S02]  /*17290*/  @P2 SHF.R.U32.HI R184, RZ, R2, R3 ;  /* 0x00000002ffb82219 */ /* 0x001fe40000011603 */
[----:B------:R-:W-:Y:S01]  /*172a0*/  @!P1 IADD3 R2, R232, 0x30840, RZ ;  /* 0x00030840e8029810 */ /* 0x000fe20007ffe0ff */
[----:B------:R-:W-:Y:S01]  /*172b0*/  IMAD.U32 R232, RZ, RZ, UR4 ;  /* 0x00000004ffe87e24 */ /* 0x000fe2000f8e00ff */
[----:B------:R-:W-:Y:S01]  /*172c0*/  IADD3 R187, -R220, R187, R221 ;  /* 0x000000bbdcbb7210 */ /* 0x000fe20007ffe1dd */
[----:B------:R-:W0:Y:S01]  /*172d0*/  SHFL.IDX PT, R189, R184, RZ, 0x1c1f ;  /* 0x001c1fffb8bd7589 */ /* 0x000e2200000e0000 */
[----:B------:R-:W-:Y:S01]  /*172e0*/  @!P1 PRMT R2, RZ, 0x654, R2 ;  /* 0x00000654ff029816 */ /* 0x000fe20000000002 */
[----:B------:R-:W-:Y:S01]  /*172f0*/  ULDC UR4, c[0x0][0x9e0] ;  /* 0x0002780000047ab9 */ /* 0x000fe20000000800 */
[----:B------:R-:W-:-:S02]  /*17300*/  LOP3.LUT R188, RZ, R232, RZ, 0x33, !PT ;  /* 0x000000e8ffbc7212 */ /* 0x000fc400078e33ff */
[----:B------:R1:W-:Y:S03]  /*17310*/  @!P1 SYNCS.ARRIVE.TRANS64.RED.A1T0 RZ, [R2+URZ], RZ ;  /* 0x000000ff02ff99a7 */ /* 0x0003e6000810043f */
[----:B------:R-:W-:Y:S02]  /*17320*/  IMAD.IADD R188, R188, 0x1, R187 ;  /* 0x00000001bcbc7824 */ /* 0x000fe400078e02bb */
[----:B------:R-:W-:-:S04]  /*17330*/  VIADD R187, R187, UR4 ;  /* 0x00000004bbbb7c36 */ /* 0x000fc80008000000 */
[--C-:B0-----:R-:W-:Y:S02]  /*17340*/  IMAD.IADD R186, R187, 0x1, R189.reuse ;  /* 0x00000001bbba7824 */ /* 0x101fe400078e02bd */
[----:B------:R-:W-:Y:S01]  /*17350*/  IMAD.IADD R185, R188, 0x1, R189 ;  /* 0x00000001bcb97824 */ /* 0x000fe200078e02bd */
[----:B-1----:R-:W-:Y:S06]  /*17360*/  @!P3 BRA `(.L_x_1747) ;  /* 0x000000000060b947 */ /* 0x002fec0003800000 */
[----:B------:R-:W-:Y:S01]  /*17370*/  IADD3 R189, -R220, R221, R189 ;  /* 0x000000dddcbd7210 */ /* 0x000fe20007ffe1bd */
[----:B------:R-:W-:Y:S03]  /*17380*/  BSSY B2, `(.L_x_1748) ;  /* 0x0000012000027945 */ /* 0x000fe60003800000 */
        /* <DEDUP_REMOVED lines=11> */
.L_x_1749:
[----:B------:R-:W-:Y:S02]  /*17440*/  ULDC UR4, c[0x0][0x9e4] ;  /* 0x0002790000047ab9 */ /* 0x000fe40000000800 */
[----:B------:R-:W-:-:S05]  /*17450*/  IMAD.U32 R190, RZ, RZ, UR4 ;  /* 0x00000004ffbe7e24 */ /* 0x000fca000f8e00ff */
[----:B------:R-:W-:-:S13]  /*17460*/  ISETP.NE.AND P4, PT, R190, 0x1, PT ;  /* 0x00000001be00780c */ /* 0x000fda0003f85270 */
[----:B------:R-:W0:Y:S02]  /*17470*/  @P4 LDC.64 R2, c[0x0][0x9e8] ;  /* 0x00027a00ff024b82 */ /* 0x000e240000000a00 */
[----:B0-----:R-:W-:-:S05]  /*17480*/  @P4 IMAD.HI.U32 R2, R189, R2, RZ ;  /* 0x00000002bd024227 */ /* 0x001fca00078e00ff */
[----:B------:R-:W-:-:S07]  /*17490*/  @P4 SHF.R.U32.HI R189, RZ, R3, R2 ;  /* 0x00000003ffbd4219 */ /* 0x000fce0000011602 */
.L_x_1750:
[----:B------:R-:W-:Y:S05]  /*174a0*/  BSYNC B2 ;  /* 0x0000000000027941 */ /* 0x000fea0003800000 */
.L_x_1748:
[----:B------:R-:W-:-:S05]  /*174b0*/  IMAD R189, R189, R190, -R22 ;  /* 0x000000bebdbd7224 */ /* 0x000fca00078e0a16 */
[----:B------:R-:W-:-:S04]  /*174c0*/  IADD3 R189, -R229, R189, RZ ;  /* 0x000000bde5bd7210 */ /* 0x000fc80007ffe1ff */
[----:B------:R-:W-:Y:S02]  /*174d0*/  VIMNMX R185, R185, R189, !PT ;  /* 0x000000bdb9b97248 */ /* 0x000fe40007fe0100 */
[----:B------:R-:W-:-:S07]  /*174e0*/  VIADDMNMX R186, R189, R190, R186, PT ;  /* 0x000000bebdba7246 */ /* 0x000fce00038001ba */
.L_x_1747:
[----:B------:R-:W-:Y:S01]  /*174f0*/  ISETP.GT.AND P4, PT, R204, -0x1, PT ;  /* 0xffffffffcc00780c */ /* 0x000fe20003f84270 */
[----:B------:R-:W0:Y:S03]  /*17500*/  SHFL.IDX PT, R184, R184, 0x1, 0x1c1f ;  /* 0x003c1f00b8b87f89 */ /* 0x000e2600000e0000 */
[C---:B------:R-:W-:Y:S02]  /*17510*/  ISETP.GT.AND P6, PT, R185.reuse, RZ, P4 ;  /* 0x000000ffb900720c */ /* 0x040fe400027c4270 */
[----:B------:R-:W-:Y:S02]  /*17520*/  ISETP.GT.AND P5, PT, R185, 0x1, P4 ;  /* 0x00000001b900780c */ /* 0x000fe400027a4270 */
[C---:B------:R-:W-:Y:S02]  /*17530*/  ISETP.LT.OR P6, PT, R186.reuse, 0x1, P6 ;  /* 0x00000001ba00780c */ /* 0x040fe400037c1670 */
[----:B------:R-:W-:-:S02]  /*17540*/  ISETP.LT.OR P5, PT, R186, 0x2, P5 ;  /* 0x00000002ba00780c */ /* 0x000fc40002fa1670 */
[----:B------:R-:W-:Y:S02]  /*17550*/  FSEL R152, R152, -INF , !P6 ;  /* 0xff80000098987808 */ /* 0x000fe40007000000 */
[----:B------:R-:W-:Y:S02]  /*17560*/  FSEL R153, R153, -INF , !P5 ;  /* 0xff80000099997808 */ /* 0x000fe40006800000 */
[C---:B------:R-:W-:Y:S02]  /*17570*/  ISETP.GT.AND P6, PT, R185.reuse, 0x8, P4 ;  /* 0x00000008b900780c */ /* 0x040fe400027c4270 */
[----:B------:R-:W-:Y:S02]  /*17580*/  ISETP.GT.AND P5, PT, R185, 0x9, P4 ;  /* 0x00000009b900780c */ /* 0x000fe400027a4270 */
[C---:B------:R-:W-:Y:S02]  /*17590*/  ISETP.LT.OR P6, PT, R186.reuse, 0x9, P6 ;  /* 0x00000009ba00780c */ /* 0x040fe400037c1670 */
[----:B------:R-:W-:-:S02]  /*175a0*/  ISETP.LT.OR P5, PT, R186, 0xa, P5 ;  /* 0x0000000aba00780c */ /* 0x000fc40002fa1670 */
[----:B------:R-:W-:Y:S01]  /*175b0*/  FSEL R156, R156, -INF , !P6 ;  /* 0xff8000009c9c7808 */ /* 0x000fe20007000000 */
[--C-:B0-----:R-:W-:Y:S01]  /*175c0*/  IMAD.IADD R187, R187, 0x1, R184.reuse ;  /* 0x00000001bbbb7824 */ /* 0x101fe200078e02b8 */
[----:B------:R-:W-:Y:S01]  /*175d0*/  FSEL R157, R157, -INF , !P5 ;  /* 0xff8000009d9d7808 */ /* 0x000fe20006800000 */
[----:B------:R-:W-:Y:S01]  /*175e0*/  IMAD.IADD R188, R188, 0x1, R184 ;  /* 0x00000001bcbc7824 */ /* 0x000fe200078e02b8 */
[C---:B------:R-:W-:Y:S02]  /*175f0*/  ISETP.GT.AND P6, PT, R185.reuse, 0x10, P4 ;  /* 0x00000010b900780c */ /* 0x040fe400027c4270 */
        /* <DEDUP_REMOVED lines=34> */
[----:B------:R-:W-:Y:S01]  /*17820*/  FSEL R181, R181, -INF , !P5 ;  /* 0xff800000b5b57808 */ /* 0x000fe20006800000 */
[----:B------:R-:W-:Y:S08]  /*17830*/  @!P3 BRA `(.L_x_1751) ;  /* 0x000000000060b947 */ /* 0x000ff00003800000 */
        /* <DEDUP_REMOVED lines=13> */
.L_x_1753:
[----:B------:R-:W-:Y:S02]  /*17910*/  ULDC UR4, c[0x0][0x9e4] ;  /* 0x0002790000047ab9 */ /* 0x000fe40000000800 */
[----:B------:R-:W-:-:S05]  /*17920*/  IMAD.U32 R165, RZ, RZ, UR4 ;  /* 0x00000004ffa57e24 */ /* 0x000fca000f8e00ff */
[----:B------:R-:W-:-:S13]  /*17930*/  ISETP.NE.AND P5, PT, R165, 0x1, PT ;  /* 0x00000001a500780c */ /* 0x000fda0003fa5270 */
[----:B------:R-:W0:Y:S02]  /*17940*/  @P5 LDC.64 R2, c[0x0][0x9e8] ;  /* 0x00027a00ff025b82 */ /* 0x000e240000000a00 */
[----:B0-----:R-:W-:-:S05]  /*17950*/  @P5 IMAD.HI.U32 R2, R184, R2, RZ ;  /* 0x00000002b8025227 */ /* 0x001fca00078e00ff */
[----:B------:R-:W-:-:S07]  /*17960*/  @P5 SHF.R.U32.HI R184, RZ, R3, R2 ;  /* 0x00000003ffb85219 */ /* 0x000fce0000011602 */
.L_x_1754:
[----:B------:R-:W-:Y:S05]  /*17970*/  BSYNC B2 ;  /* 0x0000000000027941 */ /* 0x000fea0003800000 */
.L_x_1752:
[----:B------:R-:W-:-:S04]  /*17980*/  IMAD R22, R184, R165, -R22 ;  /* 0x000000a5b8167224 */ /* 0x000fc800078e0a16 */
[----:B------:R-:W-:-:S05]  /*17990*/  IMAD.IADD R22, R22, 0x1, -R229 ;  /* 0x0000000116167824 */ /* 0x000fca00078e0ae5 */
[----:B------:R-:W-:Y:S02]  /*179a0*/  VIMNMX R188, R188, R22, !PT ;  /* 0x00000016bcbc7248 */ /* 0x000fe40007fe0100 */
[----:B------:R-:W-:-:S07]  /*179b0*/  VIADDMNMX R187, R22, R165, R187, PT ;  /* 0x000000a516bb7246 */ /* 0x000fce00038001bb */
.L_x_1751:
[----:B------:R-:W-:Y:S01]  /*179c0*/  @!P1 VIADD R0, R0, 0x30860 ;  /* 0x0003086000009836 */ /* 0x000fe20000000000 */
[----:B------:R-:W2:Y:S01]  /*179d0*/  LDL R205, [R1+0x1c] ;  /* 0x00001c0001cd7983 */ /* 0x000ea20000100800 */
[----:B------:R-:W-:Y:S01]  /*179e0*/  ISETP.GT.AND P5, PT, R188, 0x1, P4 ;  /* 0x00000001bc00780c */ /* 0x000fe200027a4270 */
[----:B------:R-:W-:Y:S02]  /*179f0*/  ULDC UR4, c[0x0][0x988] ;  /* 0x0002620000047ab9 */ /* 0x000fe40000000800 */
[----:B------:R-:W-:Y:S02]  /*17a00*/  @!P1 PRMT R0, RZ, 0x654, R0 ;  /* 0x00000654ff009816 */ /* 0x000fe40000000000 */
[----:B------:R-:W-:Y:S02]  /*17a10*/  ISETP.LT.OR P5, PT, R187, 0x2, P5 ;  /* 0x00000002bb00780c */ /* 0x000fe40002fa1670 */
[----:B------:R0:W-:Y:S02]  /*17a20*/  @!P1 SYNCS.ARRIVE.TRANS64.RED.A1T0 RZ, [R0+URZ], RZ ;  /* 0x000000ff00ff99a7 */ /* 0x0001e4000810043f */
[----:B------:R-:W-:-:S02]  /*17a30*/  FSEL R155, R155, -INF , !P5 ;  /* 0xff8000009b9b7808 */ /* 0x000fc40006800000 */
[----:B------:R-:W-:Y:S02]  /*17a40*/  ISETP.GT.AND P5, PT, R188, 0x9, P4 ;  /* 0x00000009bc00780c */ /* 0x000fe400027a4270 */
[----:B0-----:R-:W-:Y:S02]  /*17a50*/  FMNMX.FTZ R0, R152, R5, !PT ;  /* 0x0000000598007209 */ /* 0x001fe40007810000 */
[----:B------:R-:W-:Y:S02]  /*17a60*/  ISETP.LT.OR P5, PT, R187, 0xa, P5 ;  /* 0x0000000abb00780c */ /* 0x000fe40002fa1670 */
[----:B------:R-:W-:Y:S02]  /*17a70*/  FMNMX.FTZ R0, R153, R0, !PT ;  /* 0x0000000099007209 */ /* 0x000fe40007810000 */
[----:B------:R-:W-:Y:S02]  /*17a80*/  FSEL R159, R159, -INF , !P5 ;  /* 0xff8000009f9f7808 */ /* 0x000fe40006800000 */
[----:B------:R-:W-:-:S02]  /*17a90*/  FMNMX.FTZ R0, R156, R0, !PT ;  /* 0x000000009c007209 */ /* 0x000fc40007810000 */
[----:B------:R-:W-:Y:S02]  /*17aa0*/  ISETP.GT.AND P5, PT, R188, 0x11, P4 ;  /* 0x00000011bc00780c */ /* 0x000fe400027a4270 */
[----:B------:R-:W-:Y:S02]  /*17ab0*/  FMNMX.FTZ R0, R157, R0, !PT ;  /* 0x000000009d007209 */ /* 0x000fe40007810000 */
        /* <DEDUP_REMOVED lines=22> */
[----:B------:R-:W-:Y:S02]  /*17c20*/  ISETP.GT.AND P5, PT, R188, RZ, P4 ;  /* 0x000000ffbc00720c */ /* 0x000fe400027a4270 */
[----:B------:R-:W-:Y:S02]  /*17c30*/  FMNMX.FTZ R0, R181, R0, !PT ;  /* 0x00000000b5007209 */ /* 0x000fe40007810000 */
[----:B------:R-:W-:-:S03]  /*17c40*/  ISETP.LT.OR P5, PT, R187, 0x1, P5 ;  /* 0x00000001bb00780c */ /* 0x000fc60002fa1670 */
[----:B------:R-:W0:Y:S01]  /*17c50*/  SHFL.BFLY PT, R2, R0, 0x2, 0x1f ;  /* 0x0c401f0000027f89 */ /* 0x000e2200000e0000 */
[----:B------:R-:W-:Y:S02]  /*17c60*/  FSEL R154, R154, -INF , !P5 ;  /* 0xff8000009a9a7808 */ /* 0x000fe40006800000 */
[----:B------:R-:W-:-:S04]  /*17c70*/  ISETP.GT.AND P5, PT, R188, 0x38, P4 ;  /* 0x00000038bc00780c */ /* 0x000fc800027a4270 */
[----:B------:R-:W-:-:S04]  /*17c80*/  ISETP.LT.OR P5, PT, R187, 0x39, P5 ;  /* 0x00000039bb00780c */ /* 0x000fc80002fa1670 */
[----:B------:R-:W-:Y:S02]  /*17c90*/  FSEL R182, R182, -INF , !P5 ;  /* 0xff800000b6b67808 */ /* 0x000fe40006800000 */
[----:B0-----:R-:W-:-:S05]  /*17ca0*/  FMNMX.FTZ R2, R0, R2, !PT ;  /* 0x0000000200027209 */ /* 0x001fca0007810000 */
[----:B------:R-:W0:Y:S02]  /*17cb0*/  SHFL.BFLY PT, R165, R2, 0x1, 0x1f ;  /* 0x0c201f0002a57f89 */ /* 0x000e2400000e0000 */
[----:B0-----:R-:W-:Y:S01]  /*17cc0*/  FMNMX.FTZ R165, R2, R165, !PT ;  /* 0x000000a502a57209 */ /* 0x001fe20007810000 */
[----:B------:R-:W-:-:S03]  /*17cd0*/  IMAD.U32 R2, RZ, RZ, UR4 ;  /* 0x00000004ff027e24 */ /* 0x000fc6000f8e00ff */
[C---:B------:R-:W-:Y:S01]  /*17ce0*/  FSETP.NEU.FTZ.AND P6, PT, R165.reuse, -INF , PT ;  /* 0xff800000a500780b */ /* 0x040fe20003fdd000 */
[----:B------:R-:W-:-:S03]  /*17cf0*/  FMUL.FTZ R0, R165, R2 ;  /* 0x00000002a5007220 */ /* 0x000fc60000410000 */
[----:B------:R-:W-:Y:S02]  /*17d00*/  FSEL R3, R165, RZ, P6 ;  /* 0x000000ffa5037208 */ /* 0x000fe40003000000 */
[----:B------:R-:W-:Y:S02]  /*17d10*/  FSEL R0, R0, RZ, P6 ;  /* 0x000000ff00007208 */ /* 0x000fe40003000000 */
[----:B------:R-:W-:Y:S01]  /*17d20*/  ISETP.GT.AND P6, PT, R188, 0x8, P4 ;  /* 0x00000008bc00780c */ /* 0x000fe200027c4270 */
[----:B------:R-:W-:Y:S01]  /*17d30*/  FADD.FTZ R3, -R3, R5 ;  /* 0x0000000503037221 */ /* 0x000fe20000010100 */
[----:B------:R-:W-:Y:S01]  /*17d40*/  FMNMX.FTZ R5, R154, R4, !PT ;  /* 0x000000049a057209 */ /* 0x000fe20007810000 */
[-CC-:B------:R-:W-:Y:S01]  /*17d50*/  FFMA.FTZ R152, R152, R2.reuse, -R0.reuse ;  /* 0x0000000298987223 */ /* 0x180fe20000010800 */
[----:B------:R-:W-:Y:S01]  /*17d60*/  ISETP.LT.OR P6, PT, R187, 0x9, P6 ;  /* 0x00000009bb00780c */ /* 0x000fe200037c1670 */
[-C--:B------:R-:W-:Y:S01]  /*17d70*/  FMUL.FTZ R3, R3, R2.reuse ;  /* 0x0000000203037220 */ /* 0x080fe20000410000 */
[----:B------:R-:W-:Y:S01]  /*17d80*/  FMNMX.FTZ R5, R155, R5, !PT ;  /* 0x000000059b057209 */ /* 0x000fe20007810000 */
[-CC-:B------:R-:W-:Y:S01]  /*17d90*/  FFMA.FTZ R153, R153, R2.reuse, -R0.reuse ;  /* 0x0000000299997223 */ /* 0x180fe20000010800 */
[----:B------:R-:W-:Y:S01]  /*17da0*/  FSEL R158, R158, -INF , !P6 ;  /* 0xff8000009e9e7808 */ /* 0x000fe20007000000 */
[-CC-:B------:R-:W-:Y:S01]  /*17db0*/  FFMA.FTZ R156, R156, R2.reuse, -R0.reuse ;  /* 0x000000029c9c7223 */ /* 0x180fe20000010800 */
[----:B------:R-:W-:Y:S01]  /*17dc0*/  ISETP.GT.AND P6, PT, R188, 0x10, P4 ;  /* 0x00000010bc00780c */ /* 0x000fe200027c4270 */
[-CC-:B------:R-:W-:Y:S01]  /*17dd0*/  FFMA.FTZ R157, R157, R2.reuse, -R0.reuse ;  /* 0x000000029d9d7223 */ /* 0x180fe20000010800 */
[----:B------:R-:W-:Y:S01]  /*17de0*/  FMNMX.FTZ R5, R158, R5, !PT ;  /* 0x000000059e057209 */ /* 0x000fe20007810000 */
[-CC-:B------:R-:W-:Y:S01]  /*17df0*/  FFMA.FTZ R160, R160, R2.reuse, -R0.reuse ;  /* 0x00000002a0a07223 */ /* 0x180fe20000010800 */
[----:B------:R-:W-:Y:S01]  /*17e00*/  ISETP.LT.OR P6, PT, R187, 0x11, P6 ;  /* 0x00000011bb00780c */ /* 0x000fe200037c1670 */
[-CC-:B------:R-:W-:Y:S01]  /*17e10*/  FFMA.FTZ R161, R161, R2.reuse, -R0.reuse ;  /* 0x00000002a1a17223 */ /* 0x180fe20000010800 */
        /* <DEDUP_REMOVED lines=19> */
[----:B------:R-:W-:Y:S01]  /*17f50*/  MUFU.EX2 R196, R152 ;  /* 0x0000009800c47308 */ /* 0x000fe20000000800 */
[----:B------:R-:W-:Y:S01]  /*17f60*/  FMNMX.FTZ R5, R167, R5, !PT ;  /* 0x00000005a7057209 */ /* 0x000fe20007810000 */
[----:B------:R-:W-:Y:S01]  /*17f70*/  FFMA.FTZ R0, R181, R2, -R0 ;  /* 0x00000002b5007223 */ /* 0x000fe20000010800 */
[----:B------:R-:W-:-:S02]  /*17f80*/  FSEL R170, R170, -INF , !P6 ;  /* 0xff800000aaaa7808 */ /* 0x000fc40007000000 */
[----:B------:R-:W-:Y:S02]  /*17f90*/  ISETP.GT.AND P6, PT, R188, 0x28, P4 ;  /* 0x00000028bc00780c */ /* 0x000fe400027c4270 */
[----:B------:R-:W-:Y:S01]  /*17fa0*/  FMNMX.FTZ R5, R170, R5, !PT ;  /* 0x00000005aa057209 */ /* 0x000fe20007810000 */
[----:B------:R-:W-:Y:S01]  /*17fb0*/  MUFU.EX2 R3, R3 ;  /* 0x0000000300037308 */ /* 0x000fe20000000800 */
[----:B------:R-:W-:Y:S02]  /*17fc0*/  ISETP.LT.OR P6, PT, R187, 0x29, P6 ;  /* 0x00000029bb00780c */ /* 0x000fe400037c1670 */
[----:B------:R-:W-:Y:S02]  /*17fd0*/  FMNMX.FTZ R5, R171, R5, !PT ;  /* 0x00000005ab057209 */ /* 0x000fe40007810000 */
[----:B------:R-:W-:Y:S02]  /*17fe0*/  FSEL R174, R174, -INF , !P6 ;  /* 0xff800000aeae7808 */ /* 0x000fe40007000000 */
[----:B------:R-:W-:Y:S01]  /*17ff0*/  ISETP.GT.AND P6, PT, R188, 0x30, P4 ;  /* 0x00000030bc00780c */ /* 0x000fe200027c4270 */
[----:B------:R-:W-:Y:S01]  /*18000*/  MUFU.EX2 R153, R153 ;  /* 0x0000009900997308 */ /* 0x000fe20000000800 */
[----:B------:R-:W-:-:S02]  /*18010*/  FMNMX.FTZ R5, R174, R5, !PT ;  /* 0x00000005ae057209 */ /* 0x000fc40007810000 */
[----:B------:R-:W-:Y:S02]  /*18020*/  ISETP.LT.OR P6, PT, R187, 0x31, P6 ;  /* 0x00000031bb00780c */ /* 0x000fe400037c1670 */
[----:B------:R-:W-:Y:S02]  /*18030*/  FMNMX.FTZ R5, R175, R5, !PT ;  /* 0x00000005af057209 */ /* 0x000fe40007810000 */
[----:B------:R-:W-:Y:S01]  /*18040*/  FSEL R178, R178, -INF , !P6 ;  /* 0xff800000b2b27808 */ /* 0x000fe20007000000 */
[----:B------:R-:W-:Y:S01]  /*18050*/  MUFU.EX2 R186, R0 ;  /* 0x0000000000ba7308 */ /* 0x000fe20000000800 */
[C---:B------:R-:W-:Y:S02]  /*18060*/  ISETP.GT.AND P6, PT, R188.reuse, 0x31, P4 ;  /* 0x00000031bc00780c */ /* 0x040fe400027c4270 */
[----:B------:R-:W-:Y:S02]  /*18070*/  ISETP.GT.AND P4, PT, R188, 0x39, P4 ;  /* 0x00000039bc00780c */ /* 0x000fe40002784270 */
[----:B------:R-:W-:-:S02]  /*18080*/  ISETP.LT.OR P6, PT, R187, 0x32, P6 ;  /* 0x00000032bb00780c */ /* 0x000fc400037c1670 */
[----:B------:R-:W-:Y:S01]  /*18090*/  FMNMX.FTZ R5, R178, R5, !PT ;  /* 0x00000005b2057209 */ /* 0x000fe20007810000 */
[----:B------:R-:W-:Y:S01]  /*180a0*/  MUFU.EX2 R156, R156 ;  /* 0x0000009c009c7308 */ /* 0x000fe20000000800 */
[----:B------:R-:W-:Y:S02]  /*180b0*/  FSEL R179, R179, -INF , !P6 ;  /* 0xff800000b3b37808 */ /* 0x000fe40007000000 */
[----:B------:R-:W-:Y:S02]  /*180c0*/  ISETP.LT.OR P4, PT, R187, 0x3a, P4 ;  /* 0x0000003abb00780c */ /* 0x000fe40002781670 */
[----:B------:R-:W-:Y:S02]  /*180d0*/  FMNMX.FTZ R5, R179, R5, !PT ;  /* 0x00000005b3057209 */ /* 0x000fe40007810000 */
[----:B------:R-:W-:Y:S01]  /*180e0*/  FSEL R183, R183, -INF , !P4 ;  /* 0xff800000b7b77808 */ /* 0x000fe20006000000 */
[----:B------:R-:W0:Y:S01]  /*180f0*/  MUFU.EX2 R157, R157 ;  /* 0x0000009d009d7308 */ /* 0x000e220000000800 */
[----:B------:R-:W-:-:S04]  /*18100*/  FMNMX.FTZ R5, R182, R5, !PT ;  /* 0x00000005b6057209 */ /* 0x000fc80007810000 */
[----:B------:R-:W-:-:S03]  /*18110*/  FMNMX.FTZ R22, R183, R5, !PT ;  /* 0x00000005b7167209 */ /* 0x000fc60007810000 */
[----:B------:R-:W-:Y:S02]  /*18120*/  MUFU.EX2 R160, R160 ;  /* 0x000000a000a07308 */ /* 0x000fe40000000800 */
[----:B------:R-:W1:Y:S06]  /*18130*/  SHFL.BFLY PT, R5, R22, 0x2, 0x1f ;  /* 0x0c401f0016057f89 */ /* 0x000e6c00000e0000 */
[----:B------:R-:W3:Y:S01]  /*18140*/  MUFU.EX2 R161, R161 ;  /* 0x000000a100a17308 */ /* 0x000ee20000000800 */
[----:B0-----:R-:W-:-:S07]  /*18150*/  F2FP.F16.F32.PACK_AB R198, R157, R156 ;  /* 0x0000009c9dc6723e */ /* 0x001fce00000000ff */
[----:B------:R-:W-:Y:S08]  /*18160*/  MUFU.EX2 R164, R164 ;  /* 0x000000a400a47308 */ /* 0x000ff00000000800 */
[----:B------:R-:W0:Y:S01]  /*18170*/  MUFU.EX2 R189, R189 ;  /* 0x000000bd00bd7308 */ /* 0x000e220000000800 */
[----:B---3--:R-:W-:Y:S02]  /*18180*/  F2FP.F16.F32.PACK_AB R192, R161, R160 ;  /* 0x000000a0a1c0723e */ /* 0x008fe400000000ff */
[----:B-1----:R-:W-:-:S05]  /*18190*/  FMNMX.FTZ R22, R22, R5, !PT ;  /* 0x0000000516167209 */ /* 0x002fca0007810000 */
[----:B------:R-:W1:Y:S01]  /*181a0*/  SHFL.BFLY PT, R5, R22, 0x1, 0x1f ;  /* 0x0c201f0016057f89 */ /* 0x000e6200000e0000 */
[----:B------:R-:W-:Y:S08]  /*181b0*/  MUFU.EX2 R168, R168 ;  /* 0x000000a800a87308 */ /* 0x000ff00000000800 */
[----:B------:R-:W3:Y:S01]  /*181c0*/  MUFU.EX2 R169, R169 ;  /* 0x000000a900a97308 */ /* 0x000ee20000000800 */
[----:B0-----:R-:W-:-:S07]  /*181d0*/  F2FP.F16.F32.PACK_AB R194, R189, R164 ;  /* 0x000000a4bdc2723e */ /* 0x001fce00000000ff */
[----:B------:R-:W-:Y:S01]  /*181e0*/  MUFU.EX2 R172, R172 ;  /* 0x000000ac00ac7308 */ /* 0x000fe20000000800 */
[----:B-1----:R-:W-:-:S07]  /*181f0*/  FMNMX.FTZ R152, R22, R5, !PT ;  /* 0x0000000516987209 */ /* 0x002fce0007810000 */
[----:B------:R-:W0:Y:S01]  /*18200*/  MUFU.EX2 R173, R173 ;  /* 0x000000ad00ad7308 */ /* 0x000e220000000800 */
[----:B---3--:R-:W-:Y:S01]  /*18210*/  F2FP.F16.F32.PACK_AB R188, R169, R168 ;  /* 0x000000a8a9bc723e */ /* 0x008fe200000000ff */
[----:B------:R-:W-:Y:S01]  /*18220*/  IMAD.MOV.U32 R22, RZ, RZ, R231 ;  /* 0x000000ffff167224 */ /* 0x000fe200078e00e7 */
[C---:B------:R-:W-:Y:S01]  /*18230*/  FSETP.NEU.FTZ.AND P4, PT, R152.reuse, -INF , PT ;  /* 0xff8000009800780b */ /* 0x040fe20003f9d000 */
[----:B------:R-:W-:-:S03]  /*18240*/  FMUL.FTZ R0, R152, R2 ;  /* 0x0000000298007220 */ /* 0x000fc60000410000 */
[----:B------:R-:W-:Y:S01]  /*18250*/  FSEL R5, R152, RZ, P4 ;  /* 0x000000ff98057208 */ /* 0x000fe20002000000 */
[----:B------:R-:W-:Y:S01]  /*18260*/  MUFU.EX2 R176, R176 ;  /* 0x000000b000b07308 */ /* 0x000fe20000000800 */
[----:B------:R-:W-:-:S03]  /*18270*/  FSEL R0, R0, RZ, P4 ;  /* 0x000000ff00007208 */ /* 0x000fc60002000000 */
[----:B------:R-:W-:Y:S02]  /*18280*/  FADD.FTZ R5, -R5, R4 ;  /* 0x0000000405057221 */ /* 0x000fe40000010100 */
        /* <DEDUP_REMOVED lines=16> */
[----:B------:R-:W-:Y:S01]  /*18390*/  FFMA.FTZ R0, R3, R228, R196 ;  /* 0x000000e403007223 */ /* 0x000fe200000100c4 */
[----:B------:R-:W-:Y:S01]  /*183a0*/  FMUL.FTZ R5, R5, R2 ;  /* 0x0000000205057220 */ /* 0x000fe20000410000 */
[----:B------:R-:W-:Y:S01]  /*183b0*/  MUFU.EX2 R154, R154 ;  /* 0x0000009a009a7308 */ /* 0x000fe20000000800 */
[C---:B--2---:R-:W-:Y:S01]  /*183c0*/  ISETP.GT.AND P4, PT, R204.reuse, R205, PT ;  /* 0x000000cdcc00720c */ /* 0x044fe20003f84270 */
[C---:B------:R-:W-:Y:S01]  /*183d0*/  FADD.FTZ R0, R153.reuse, R0 ;  /* 0x0000000099007221 */ /* 0x040fe20000010000 */
[----:B------:R-:W-:Y:S01]  /*183e0*/  F2FP.F16.F32.PACK_AB R196, R153, R196 ;  /* 0x000000c499c4723e */ /* 0x000fe200000000ff */
[----:B------:R-:W-:Y:S01]  /*183f0*/  VIADD R204, R204, 0xffffffff ;  /* 0xffffffffcccc7836 */ /* 0x000fe20000000000 */
[----:B0-----:R-:W-:Y:S01]  /*18400*/  F2FP.F16.F32.PACK_AB R190, R173, R172 ;  /* 0x000000acadbe723e */ /* 0x001fe200000000ff */
[----:B------:R-:W-:Y:S01]  /*18410*/  FADD.FTZ R0, R156, R0 ;  /* 0x000000009c007221 */ /* 0x000fe20000010000 */
[----:B------:R-:W-:Y:S01]  /*18420*/  MOV R205, R230 ;  /* 0x000000e600cd7202 */ /* 0x000fe20000000f00 */
[----:B------:R-:W0:Y:S02]  /*18430*/  MUFU.EX2 R155, R155 ;  /* 0x0000009b009b7308 */ /* 0x000e240000000800 */
[----:B------:R-:W-:-:S04]  /*18440*/  FADD.FTZ R0, R157, R0 ;  /* 0x000000009d007221 */ /* 0x000fc80000010000 */
[----:B------:R-:W-:Y:S02]  /*18450*/  FADD.FTZ R0, R160, R0 ;  /* 0x00000000a0007221 */ /* 0x000fe40000010000 */
[----:B------:R-:W-:Y:S02]  /*18460*/  MUFU.EX2 R158, R158 ;  /* 0x0000009e009e7308 */ /* 0x000fe40000000800 */
[----:B------:R-:W-:-:S04]  /*18470*/  FADD.FTZ R0, R161, R0 ;  /* 0x00000000a1007221 */ /* 0x000fc80000010000 */
[----:B------:R-:W-:Y:S02]  /*18480*/  FADD.FTZ R4, R164, R0 ;  /* 0x00000000a4047221 */ /* 0x000fe40000010000 */
[----:B------:R1:W2:Y:S01]  /*18490*/  MUFU.EX2 R0, R5 ;  /* 0x0000000500007308 */ /* 0x0002a20000000800 */
[----:B0-----:R-:W-:Y:S01]  /*184a0*/  F2FP.F16.F32.PACK_AB R197, R155, R154 ;  /* 0x0000009a9bc5723e */ /* 0x001fe200000000ff */
[----:B------:R-:W-:-:S04]  /*184b0*/  FADD.FTZ R4, R189, R4 ;  /* 0x00000004bd047221 */ /* 0x000fc80000010000 */
[----:B------:R-:W-:Y:S02]  /*184c0*/  FADD.FTZ R4, R168, R4 ;  /* 0x00000004a8047221 */ /* 0x000fe40000010000 */
[----:B------:R-:W0:Y:S01]  /*184d0*/  MUFU.EX2 R159, R159 ;  /* 0x0000009f009f7308 */ /* 0x000e220000000800 */
[----:B-1----:R-:W-:Y:S02]  /*184e0*/  IMAD.MOV.U32 R5, RZ, RZ, R165 ;  /* 0x000000ffff057224 */ /* 0x002fe400078e00a5 */
[----:B------:R-:W-:-:S04]  /*184f0*/  FADD.FTZ R4, R169, R4 ;  /* 0x00000004a9047221 */ /* 0x000fc80000010000 */
[----:B------:R-:W-:Y:S01]  /*18500*/  FADD.FTZ R4, R172, R4 ;  /* 0x00000004ac047221 */ /* 0x000fe20000010000 */
[----:B------:R-:W1:Y:S01]  /*18510*/  MUFU.EX2 R162, R162 ;  /* 0x000000a200a27308 */ /* 0x000e620000000800 */
[----:B--2---:R-:W-:Y:S02]  /*18520*/  FFMA.FTZ R227, R0, R227, R154 ;  /* 0x000000e300e37223 */ /* 0x004fe4000001009a */
[----:B------:R-:W-:Y:S02]  /*18530*/  FADD.FTZ R4, R173, R4 ;  /* 0x00000004ad047221 */ /* 0x000fe40000010000 */
[----:B------:R-:W-:Y:S02]  /*18540*/  FADD.FTZ R227, R155, R227 ;  /* 0x000000e39be37221 */ /* 0x000fe40000010000 */
[----:B------:R-:W-:Y:S01]  /*18550*/  FADD.FTZ R4, R176, R4 ;  /* 0x00000004b0047221 */ /* 0x000fe20000010000 */
[----:B------:R-:W2:Y:S01]  /*18560*/  MUFU.EX2 R163, R163 ;  /* 0x000000a300a37308 */ /* 0x000ea20000000800 */
[----:B------:R-:W-:Y:S01]  /*18570*/  FADD.FTZ R227, R158, R227 ;  /* 0x000000e39ee37221 */ /* 0x000fe20000010000 */
[----:B0-----:R-:W-:-:S03]  /*18580*/  F2FP.F16.F32.PACK_AB R199, R159, R158 ;  /* 0x0000009e9fc7723e */ /* 0x001fc600000000ff */
        /* <DEDUP_REMOVED lines=27> */
[C---:B--2---:R-:W-:Y:S01]  /*18740*/  FADD.FTZ R227, R179.reuse, R227 ;  /* 0x000000e3b3e37221 */ /* 0x044fe20000010000 */
[----:B------:R-:W-:-:S06]  /*18750*/  F2FP.F16.F32.PACK_AB R185, R179, R178 ;  /* 0x000000b2b3b9723e */ /* 0x000fcc00000000ff */
[----:B------:R-:W2:Y:S01]  /*18760*/  MUFU.EX2 R183, R183 ;  /* 0x000000b700b77308 */ /* 0x000ea20000000800 */
[----:B0-----:R-:W-:-:S04]  /*18770*/  FADD.FTZ R4, R180, R4 ;  /* 0x00000004b4047221 */ /* 0x001fc80000010000 */
[C---:B------:R-:W-:Y:S01]  /*18780*/  FADD.FTZ R228, R186.reuse, R4 ;  /* 0x00000004bae47221 */ /* 0x040fe20000010000 */
[----:B------:R-:W-:Y:S01]  /*18790*/  F2FP.F16.F32.PACK_AB R186, R186, R180 ;  /* 0x000000b4baba723e */ /* 0x000fe200000000ff */
[----:B------:R-:W-:Y:S02]  /*187a0*/  IMAD.MOV.U32 R4, RZ, RZ, R152 ;  /* 0x000000ffff047224 */ /* 0x000fe400078e0098 */
[----:B-1----:R-:W-:-:S04]  /*187b0*/  FADD.FTZ R227, R182, R227 ;  /* 0x000000e3b6e37221 */ /* 0x002fc80000010000 */
[C---:B--2---:R-:W-:Y:S01]  /*187c0*/  FADD.FTZ R227, R183.reuse, R227 ;  /* 0x000000e3b7e37221 */ /* 0x044fe20000010000 */
[----:B------:R-:W-:Y:S01]  /*187d0*/  F2FP.F16.F32.PACK_AB R187, R183, R182 ;  /* 0x000000b6b7bb723e */ /* 0x000fe200000000ff */
[----:B------:R-:W-:Y:S06]  /*187e0*/  @P4 BRA `(.L_x_1755) ;  /* 0xffffffd4004c4947 */ /* 0x000fec000383ffff */
[----:B------:R-:W-:Y:S05]  /*187f0*/  BSYNC B1 ;  /* 0x0000000000017941 */ /* 0x000fea0003800000 */
.L_x_1736:
[----:B------:R-:W-:Y:S02]  /*18800*/  IMAD.MOV.U32 R4, RZ, RZ, R152 ;  /* 0x000000ffff047224 */ /* 0x000fe400078e0098 */
[----:B------:R-:W-:Y:S02]  /*18810*/  IMAD.MOV.U32 R5, RZ, RZ, R165 ;  /* 0x000000ffff057224 */ /* 0x000fe400078e00a5 */
[----:B------:R-:W-:Y:S02]  /*18820*/  IMAD.MOV.U32 R22, RZ, RZ, R231 ;  /* 0x000000ffff167224 */ /* 0x000fe400078e00e7 */
[----:B------:R-:W-:-:S07]  /*18830*/  IMAD.MOV.U32 R205, RZ, RZ, R230 ;  /* 0x000000ffffcd7224 */ /* 0x000fce00078e00e6 */
.L_x_1735:
[----:B------:R-:W-:Y:S05]  /*18840*/  BSYNC B0 ;  /* 0x0000000000007941 */ /* 0x000fea0003800000 */
.L_x_1734:
[----:B------:R-:W2:Y:S01]  /*18850*/  LDL R153, [R1+0x14] ;  /* 0x0000140001997983 */ /* 0x000ea20000100800 */
[----:B------:R-:W0:Y:S08]  /*18860*/  LDC R152, c[0x0][0x448] ;  /* 0x00011200ff987b82 */ /* 0x000e300000000800 */
[----:B------:R-:W1:Y:S01]  /*18870*/  LDC R155, c[0x0][0x9e4] ;  /* 0x00027900ff9b7b82 */ /* 0x000e620000000800 */
[----:B0-----:R-:W-:-:S02]  /*18880*/  ISETP.NE.AND P5, PT, R152, 0x1, PT ;  /* 0x000000019800780c */ /* 0x001fc40003fa5270 */
[----:B-1----:R-:W-:-:S11]  /*18890*/  ISETP.GE.AND P6, PT, R155, 0x1, PT ;  /* 0x000000019b00780c */ /* 0x002fd60003fc6270 */
[----:B------:R-:W0:Y:S08]  /*188a0*/  @P5 LDC R154, c[0x0][0x44c] ;  /* 0x00011300ff9a5b82 */ /* 0x000e300000000800 */
[----:B------:R-:W1:Y:S01]  /*188b0*/  @P5 LDC R152, c[0x0][0x450] ;  /* 0x00011400ff985b82 */ /* 0x000e620000000800 */
[----:B--2---:R-:W-:-:S04]  /*188c0*/  VIADD R153, R153, 0x7f ;  /* 0x0000007f99997836 */ /* 0x004fc80000000000 */
[----:B0-----:R-:W-:-:S05]  /*188d0*/  @P5 IMAD.HI.U32 R154, R153, R154, RZ ;  /* 0x0000009a999a5227 */ /* 0x001fca00078e00ff */
[----:B-1----:R-:W-:Y:S02]  /*188e0*/  @P5 SHF.R.U32.HI R153, RZ, R152, R154 ;  /* 0x00000098ff995219 */ /* 0x002fe4000001169a */
[----:B------:R-:W-:-:S04]  /*188f0*/  IADD3 R152, R221, 0x1, -R220 ;  /* 0x00000001dd987810 */ /* 0x000fc80007ffe8dc */
[----:B------:R-:W-:-:S05]  /*18900*/  IADD3 R153, R152, R153, RZ ;  /* 0x0000009998997210 */ /* 0x000fca0007ffe0ff */
[----:B------:R-:W-:Y:S01]  /*18910*/  IMAD.IADD R232, R153, 0x1, -R232 ;  /* 0x0000000199e87824 */ /* 0x000fe200078e0ae8 */
[----:B------:R-:W-:Y:S06]  /*18920*/  @!P6 BRA `(.L_x_1756) ;  /* 0x000000000048e947 */ /* 0x000fec0003800000 */
[----:B------:R-:W-:Y:S01]  /*18930*/  IMAD.MOV.U32 R154, RZ, RZ, R153 ;  /* 0x000000ffff9a7224 */ /* 0x000fe200078e0099 */
[----:B------:R-:W-:Y:S04]  /*18940*/  BSSY B0, `(.L_x_1757) ;  /* 0x000000e000007945 */ /* 0x000fe80003800000 */
        /* <DEDUP_REMOVED lines=9> */
.L_x_1758:
[----:B------:R-:W-:-:S13]  /*189e0*/  ISETP.NE.AND P2, PT, R155, 0x1, PT ;  /* 0x000000019b00780c */ /* 0x000fda0003f45270 */
[----:B------:R-:W0:Y:S02]  /*189f0*/  @P2 LDC.64 R152, c[0x0][0x9e8] ;  /* 0x00027a00ff982b82 */ /* 0x000e240000000a00 */
[----:B0-----:R-:W-:-:S05]  /*18a00*/  @P2 IMAD.HI.U32 R152, R154, R152, RZ ;  /* 0x000000989a982227 */ /* 0x001fca00078e00ff */
[----:B------:R-:W-:-:S07]  /*18a10*/  @P2 SHF.R.U32.HI R154, RZ, R153, R152 ;  /* 0x00000099ff9a2219 */ /* 0x000fce0000011698 */
.L_x_1759:
[----:B------:R-:W-:Y:S05]  /*18a20*/  BSYNC B0 ;  /* 0x0000000000007941 */ /* 0x000fea0003800000 */
.L_x_1757:
[----:B------:R-:W-:-:S05]  /*18a30*/  IMAD R154, R154, R155, RZ ;  /* 0x0000009b9a9a7224 */ /* 0x000fca00078e02ff */
[----:B------:R-:W-:-:S07]  /*18a40*/  VIMNMX R232, R232, R154, !PT ;  /* 0x0000009ae8e87248 */ /* 0x000fce0007fe0100 */
.L_x_1756:
[----:B------:R-:W2:Y:S01]  /*18a50*/  LDL R153, [R1+0x38] ;  /* 0x0000380001997983 */ /* 0x000ea20000100800 */
[----:B------:R-:W-:Y:S01]  /*18a60*/  VIADD R232, R232, 0x3f ;  /* 0x0000003fe8e87836 */ /* 0x000fe20000000000 */
[----:B------:R-:W-:Y:S04]  /*18a70*/  BSSY B0, `(.L_x_1760) ;  /* 0x000020d000007945 */ /* 0x000fe80003800000 */
[----:B------:R-:W-:-:S04]  /*18a80*/  SHF.R.S32.HI R152, RZ, 0x1f, R232 ;  /* 0x0000001fff987819 */ /* 0x000fc800000114e8 */
[----:B------:R-:W-:-:S04]  /*18a90*/  LEA.HI R152, R152, R232, RZ, 0x6 ;  /* 0x000000e898987211 */ /* 0x000fc800078f30ff */
[----:B------:R-:W-:-:S04]  /*18aa0*/  SHF.R.S32.HI R152, RZ, 0x6, R152 ;  /* 0x00000006ff987819 */ /* 0x000fc80000011498 */
[----:B--2---:R-:W-:-:S04]  /*18ab0*/  VIMNMX R153, R153, R152, !PT ;  /* 0x0000009899997248 */ /* 0x004fc80007fe0100 */
[----:B------:R-:W-:Y:S01]  /*18ac0*/  ISETP.GE.AND P2, PT, R204, R153, PT ;  /* 0x00000099cc00720c */ /* 0x000fe20003f46270 */
[----:B------:R0:W-:-:S12]  /*18ad0*/  STL [R1+0x1c], R153 ;  /* 0x00001c9901007387 */ /* 0x0001d80000100800 */
[----:B0-----:R-:W-:Y:S05]  /*18ae0*/  @!P2 BRA `(.L_x_1761) ;  /* 0x000000200014a947 */ /* 0x001fea0003800000 */
[----:B------:R-:W-:Y:S01]  /*18af0*/  BSSY B1, `(.L_x_1762) ;  /* 0x0000203000017945 */ /* 0x000fe20003800000 */
[----:B------:R-:W-:Y:S02]  /*18b00*/  IMAD.MOV.U32 R232, RZ, RZ, R204 ;  /* 0x000000ffffe87224 */ /* 0x000fe400078e00cc */
[----:B------:R-:W-:Y:S02]  /*18b10*/  IMAD.MOV.U32 R231, RZ, RZ, R4 ;  /* 0x000000ffffe77224 */ /* 0x000fe400078e0004 */
[----:B------:R-:W-:Y:S02]  /*18b20*/  IMAD.MOV.U32 R230, RZ, RZ, R5 ;  /* 0x000000ffffe67224 */ /* 0x000fe400078e0005 */
[----:B------:R-:W-:Y:S02]  /*18b30*/  IMAD.MOV.U32 R204, RZ, RZ, R205 ;  /* 0x000000ffffcc7224 */ /* 0x000fe400078e00cd */
[----:B------:R-:W-:-:S07]  /*18b40*/  IMAD.MOV.U32 R236, RZ, RZ, R22 ;  /* 0x000000ffffec7224 */ /* 0x000fce00078e0016 */
.L_x_1773:
[----:B------:R-:W-:-:S04]  /*18b50*/  IADD3 R22, R236, 0x1, RZ ;  /* 0x00000001ec167810 */ /* 0x000fc80007ffe0ff */
[----:B------:R-:W-:-:S04]  /*18b60*/  ISETP.NE.AND P2, PT, R22, 0x2, PT ;  /* 0x000000021600780c */ /* 0x000fc80003f45270 */
[----:B------:R-:W-:Y:S02]  /*18b70*/  SEL R205, RZ, 0x1, P2 ;  /* 0x00000001ffcd7807 */ /* 0x000fe40001000000 */
[----:B------:R-:W-:Y:S02]  /*18b80*/  SEL R22, R22, RZ, P2 ;  /* 0x000000ff16167207 */ /* 0x000fe40001000000 */
[----:B------:R-:W-:Y:S01]  /*18b90*/  LOP3.LUT R205, R204, R205, RZ, 0x3c, !PT ;  /* 0x000000cdcccd7212 */ /* 0x000fe200078e3cff */
[----:B------:R-:W-:Y:S06]  /*18ba0*/  @!P0 BRA `(.L_x_1763) ;  /* 0x0000000000048947 */ /* 0x000fec0003800000 */
[----:B------:R-:W-:Y:S01]  /*18bb0*/  BPT.TRAP 0x1 ;  /* 0x000000040000795c */ /* 0x000fe20000300000 */
.L_x_1763:
[----:B------:R-:W-:Y:S01]  /*18bc0*/  IMAD R4, R22, 0x8, R16 ;  /* 0x0000000816047824 */ /* 0x000fe200078e0210 */
[----:B------:R-:W-:-:S04]  /*18bd0*/  SHF.L.U32 R5, R205, 0x1f, RZ ;  /* 0x0000001fcd057819 */ /* 0x000fc800000006ff */
[----:B------:R0:W1:Y:S01]  /*18be0*/  SYNCS.PHASECHK.TRANS64.TRYWAIT P2, [R4+URZ+0x30830], R5 ;  /* 0x03083005040075a7 */ /* 0x000062000804017f */
[----:B------:R-:W-:Y:S05]  /*18bf0*/  @!P0 BRA `(.L_x_1764) ;  /* 0x0000000000048947 */ /* 0x000fea0003800000 */
[----:B------:R-:W-:Y:S01]  /*18c00*/  BPT.TRAP 0x1 ;  /* 0x000000040000795c */ /* 0x000fe20000300000 */
.L_x_1764:
        /* <DEDUP_REMOVED lines=8> */
.L_x_1766:
[----:B------:R-:W-:Y:S05]  /*18c90*/  BSYNC B2 ;  /* 0x0000000000027941 */ /* 0x000fea0003800000 */
.L_x_1765:
[----:B------:R-:W-:Y:S01]  /*18ca0*/  R2UR UR4, R152 ;  /* 0x00000000980472ca */ /* 0x000fe200000e0000 */
[----:B01----:R-:W-:Y:S01]  /*18cb0*/  IMAD.MOV.U32 R4, RZ, RZ, R158 ;  /* 0x000000ffff047224 */ /* 0x003fe200078e009e */
[----:B------:R-:W-:Y:S01]  /*18cc0*/  MOV R152, R2 ;  /* 0x0000000200987202 */ /* 0x000fe20000000f00 */
[----:B------:R-:W-:Y:S01]  /*18cd0*/  IMAD.MOV.U32 R5, RZ, RZ, 0x40000040 ;  /* 0x40000040ff057424 */ /* 0x000fe200078e00ff */
[----:B------:R-:W-:Y:S01]  /*18ce0*/  R2UR UR12, R216 ;  /* 0x00000000d80c72ca */ /* 0x000fe200000e0000 */
[----:B------:R-:W-:Y:S01]  /*18cf0*/  IMAD.MOV.U32 R153, RZ, RZ, 0x40000040 ;  /* 0x40000040ff997424 */ /* 0x000fe200078e00ff */
[----:B------:R-:W-:Y:S01]  /*18d00*/  R2UR UR8, R152 ;  /* 0x00000000980872ca */ /* 0x000fe200000e0000 */
[----:B------:R-:W-:Y:S01]  /*18d10*/  VIADD R152, R158, 0x200 ;  /* 0x000002009e987836 */ /* 0x000fe20000000000 */
[----:B------:R-:W-:Y:S01]  /*18d20*/  R2UR UR6, R4 ;  /* 0x00000000040672ca */ /* 0x000fe200000e0000 */
[C---:B------:R-:W-:Y:S01]  /*18d30*/  VIADD R4, R158.reuse, 0x6 ;  /* 0x000000069e047836 */ /* 0x040fe20000000000 */
[----:B------:R-:W-:Y:S01]  /*18d40*/  R2UR UR11, R5 ;  /* 0x00000000050b72ca */ /* 0x000fe200000e0000 */
[----:B------:R-:W-:Y:S01]  /*18d50*/  VIADD R156, R158, 0x204 ;  /* 0x000002049e9c7836 */ /* 0x000fe20000000000 */
[----:B------:R-:W-:Y:S01]  /*18d60*/  R2UR UR14, R152 ;  /* 0x00000000980e72ca */ /* 0x000fe200000e0000 */
[----:B------:R-:W-:Y:S01]  /*18d70*/  VIADD R152, R158, 0x206 ;  /* 0x000002069e987836 */ /* 0x000fe20000000000 */
[----:B------:R-:W-:Y:S01]  /*18d80*/  R2UR UR10, R4 ;  /* 0x00000000040a72ca */ /* 0x000fe200000e0000 */
[----:B------:R-:W-:Y:S01]  /*18d90*/  VIADD R154, R158, 0x202 ;  /* 0x000002029e9a7836 */ /* 0x000fe20000000000 */
[----:B------:R-:W-:Y:S01]  /*18da0*/  R2UR UR5, R153 ;  /* 0x00000000990572ca */ /* 0x000fe200000e0000 */
[----:B------:R-:W-:Y:S01]  /*18db0*/  IMAD.MOV.U32 R155, RZ, RZ, 0x40000040 ;  /* 0x40000040ff9b7424 */ /* 0x000fe200078e00ff */
[----:B------:R-:W-:Y:S01]  /*18dc0*/  R2UR UR22, R156 ;  /* 0x000000009c1672ca */ /* 0x000fe200000e0000 */
[----:B------:R-:W-:Y:S01]  /*18dd0*/  VIADD R156, R158, 0x400 ;  /* 0x000004009e9c7836 */ /* 0x000fe20000000000 */
[----:B------:R-:W-:Y:S01]  /*18de0*/  R2UR UR26, R152 ;  /* 0x00000000981a72ca */ /* 0x000fe200000e0000 */
[----:B------:R-:W-:Y:S01]  /*18df0*/  IMAD.MOV.U32 R157, RZ, RZ, 0x40000040 ;  /* 0x40000040ff9d7424 */ /* 0x000fe200078e00ff */
[----:B------:R-:W-:Y:S01]  /*18e00*/  IADD3 R152, R158, 0x404, RZ ;  /* 0x000004049e987810 */ /* 0x000fe20007ffe0ff */
[-C--:B------:R-:W-:Y:S01]  /*18e10*/  FMUL.FTZ R24, R24, R3.reuse ;  /* 0x0000000318187220 */ /* 0x080fe20000410000 */
[----:B------:R-:W-:Y:S01]  /*18e20*/  R2UR UR18, R154 ;  /* 0x000000009a1272ca */ /* 0x000fe200000e0000 */
[----:B------:R-:W-:Y:S01]  /*18e30*/  VIADD R154, R158, 0x402 ;  /* 0x000004029e9a7836 */ /* 0x000fe20000000000 */
[----:B------:R-:W-:Y:S01]  /*18e40*/  R2UR UR30, R156 ;  /* 0x000000009c1e72ca */ /* 0x000fe200000e0000 */
[----:B------:R-:W-:Y:S01]  /*18e50*/  VIADD R156, R158, 0x406 ;  /* 0x000004069e9c7836 */ /* 0x000fe20000000000 */
[----:B------:R-:W-:Y:S01]  /*18e60*/  R2UR UR38, R152 ;  /* 0x00000000982672ca */ /* 0x000fe200000e0000 */
[----:B------:R-:W-:Y:S01]  /*18e70*/  VIADD R152, R158, 0x600 ;  /* 0x000006009e987836 */ /* 0x000fe20000000000 */
[----:B------:R-:W-:Y:S01]  /*18e80*/  MOV R4, UR11 ;  /* 0x0000000b00047c02 */ /* 0x000fe20008000f00 */
[----:B------:R-:W-:Y:S01]  /*18e90*/  UMOV UR11, UR5 ;  /* 0x00000005000b7c82 */ /* 0x000fe20008000000 */
[----:B------:R-:W-:Y:S01]  /*18ea0*/  MOV R2, UR10 ;  /* 0x0000000a00027c02 */ /* 0x000fe20008000f00 */
[----:B------:R-:W-:Y:S01]  /*18eb0*/  UMOV UR10, UR4 ;  /* 0x00000004000a7c82 */ /* 0x000fe20008000000 */
        /* <DEDUP_REMOVED lines=235> */
.L_x_1768:
[----:B------:R-:W-:Y:S01]  /*19d70*/  SHF.L.U32 R0, R204, 0x1f, RZ ;  /* 0x0000001fcc007819 */ /* 0x000fe200000006ff */
[----:B------:R-:W-:-:S04]  /*19d80*/  IMAD R204, R236, 0x8, R16 ;  /* 0x00000008eccc7824 */ /* 0x000fc800078e0210 */
[----:B------:R0:W1:Y:S01]  /*19d90*/  SYNCS.PHASECHK.TRANS64.TRYWAIT P2, [R204+URZ+0x30850], R0 ;  /* 0x03085000cc0075a7 */ /* 0x000062000804017f */
[----:B------:R-:W-:Y:S05]  /*19da0*/  @!P0 BRA `(.L_x_1769) ;  /* 0x0000000000048947 */ /* 0x000fea0003800000 */
[----:B------:R-:W-:Y:S01]  /*19db0*/  BPT.TRAP 0x1 ;  /* 0x000000040000795c */ /* 0x000fe20000300000 */
.L_x_1769:
[----:B------:R-:W-:Y:S04]  /*19dc0*/  BSSY B2, `(.L_x_1770) ;  /* 0x0000004000027945 */ /* 0x000fe80003800000 */
[----:B-1----:R-:W-:Y:S05]  /*19dd0*/  @P2 BRA `(.L_x_1771) ;  /* 0x0000000000082947 */ /* 0x002fea0003800000 */
[----:B------:R-:W1:Y:S02]  /*19de0*/  SYNCS.PHASECHK.TRANS64.TRYWAIT P2, [R204+URZ+0x30850], R0 ;  /* 0x03085000cc0075a7 */ /* 0x000e64000804017f */
[----:B-1----:R-:W-:Y:S05]  /*19df0*/  @!P2 BRA `(.L_x_1772) ;  /* 0x0000014c0020a947 */ /* 0x002fea0003800000 */
.L_x_1771:
[----:B------:R-:W-:Y:S05]  /*19e00*/  BSYNC B2 ;  /* 0x0000000000027941 */ /* 0x000fea0003800000 */
.L_x_1770:
[----:B01----:R-:W-:Y:S01]  /*19e10*/  VIADD R0, R16, 0x400 ;  /* 0x0000040010007836 */ /* 0x003fe20000000000 */
[----:B------:R-:W-:Y:S01]  /*19e20*/  MOV R3, 0x40000040 ;  /* 0x4000004000037802 */ /* 0x000fe20000000f00 */
[----:B------:R-:W-:Y:S01]  /*19e30*/  WARPGROUP.ARRIVE ;  /* 0x00000000000079c5 */ /* 0x000fe20000000000 */
[----:B------:R-:W-:Y:S01]  /*19e40*/  IMAD.MOV.U32 R5, RZ, RZ, 0x40000040 ;  /* 0x40000040ff057424 */ /* 0x000fe200078e00ff */
[----:B------:R-:W-:Y:S01]  /*19e50*/  ULDC UR4, c[0x0][0x988] ;  /* 0x0002620000047ab9 */ /* 0x000fe20000000800 */
[----:B------:R-:W-:Y:S02]  /*19e60*/  SHF.R.U32.HI R0, RZ, 0x4, R0 ;  /* 0x00000004ff007819 */ /* 0x000fe40000011600 */
[----:B------:R-:W-:Y:S01]  /*19e70*/  R2UR UR7, R3 ;  /* 0x00000000030772ca */ /* 0x000fe200000e0000 */
[----:B------:R-:W-:Y:S01]  /*19e80*/  IMAD.MOV.U32 R3, RZ, RZ, 0x40000040 ;  /* 0x40000040ff037424 */ /* 0x000fe200078e00ff */
[----:B------:R-:W-:-:S04]  /*19e90*/  LOP3.LUT R0, R0, 0x3fff, RZ, 0xc0, !PT ;  /* 0x00003fff00007812 */ /* 0x000fc800078ec0ff */
        /* <DEDUP_REMOVED lines=13> */
[----:B------:R-:W-:Y:S01]  /*19f70*/  FMNMX.FTZ R0, R160, R0, !PT ;  /* 0x00000000a0007209 */ /* 0x000fe20007810000 */
[----:B------:R-:W-:-:S03]  /*19f80*/  VIADD R2, R2, 0x180 ;  /* 0x0000018002027836 */ /* 0x000fc60000000000 */
        /* <DEDUP_REMOVED lines=14> */
[----:B------:R-:W-:Y:S02]  /*1a070*/  R2UR UR6, R4 ;  /* 0x00000000040672ca */ /* 0x000fe400000e0000 */
[----:B------:R-:W-:Y:S01]  /*1a080*/  R2UR UR7, R5 ;  /* 0x00000000050772ca */ /* 0x000fe200000e0000 */
        /* <DEDUP_REMOVED lines=8> */
[----:B------:R-:W-:Y:S02]  /*1a110*/  FMNMX.FTZ R0, R163, R0, !PT ;  /* 0x00000000a3007209 */ /* 0x000fe40007810000 */
[----:B0-----:R-:W-:Y:S01]  /*1a120*/  FMNMX.FTZ R5, R4, R5, !PT ;  /* 0x0000000504057209 */ /* 0x001fe20007810000 */
[----:B------:R-:W-:Y:S02]  /*1a130*/  WARPGROUP.DEPBAR.LE gsb0, 0x0 ;  /* 0x00008000000079c5 */ /* 0x000fe40000010000 */
[----:B------:R-:W-:-:S06]  /*1a140*/  WARPGROUP.ARRIVE ;  /* 0x00000000000079c5 */ /* 0x000fcc0000000000 */
[----:B------:R-:W-:Y:S01]  /*1a150*/  HGMMA.64x256x16.F32 R24, R188, gdesc[UR4].tnspB, R24, gsb0 ;  /* 0x43e00004bc187df0 */ /* 0x000fe20008000818 */
[----:B------:R-:W-:Y:S01]  /*1a160*/  R2UR UR7, R3 ;  /* 0x00000000030772ca */ /* 0x000fe200000e0000 */
[----:B------:R-:W-:Y:S01]  /*1a170*/  FADD.FTZ R3, -R5, R230 ;  /* 0x000000e605037221 */ /* 0x000fe20000010100 */
[----:B------:R-:W-:Y:S01]  /*1a180*/  R2UR UR6, R2 ;  /* 0x00000000020672ca */ /* 0x000fe200000e0000 */
[----:B------:R-:W2:Y:S01]  /*1a190*/  LDL R230, [R1+0x1c] ;  /* 0x00001c0001e67983 */ /* 0x000ea20000100800 */
        /* <DEDUP_REMOVED lines=8> */
[----:B------:R-:W-:-:S03]  /*1a220*/  IMAD.U32 R2, RZ, RZ, UR4 ;  /* 0x00000004ff027e24 */ /* 0x000fc6000f8e00ff */
[----:B------:R-:W-:Y:S01]  /*1a230*/  FMNMX.FTZ R4, R182, R4, !PT ;  /* 0x00000004b6047209 */ /* 0x000fe20007810000 */
[----:B------:R-:W-:-:S03]  /*1a240*/  FMUL.FTZ R0, R5, R2 ;  /* 0x0000000205007220 */ /* 0x000fc60000410000 */
[----:B------:R-:W-:Y:S01]  /*1a250*/  FMNMX.FTZ R4, R183, R4, !PT ;  /* 0x00000004b7047209 */ /* 0x000fe20007810000 */
[----:B------:R-:W-:-:S04]  /*1a260*/  FFMA.FTZ R196, R153, R2, -R0 ;  /* 0x0000000299c47223 */ /* 0x000fc80000010800 */
[----:B------:R-:W0:Y:S02]  /*1a270*/  SHFL.BFLY PT, R153, R4, 0x2, 0x1f ;  /* 0x0c401f0004997f89 */ /* 0x000e2400000e0000 */
[----:B0-----:R-:W-:Y:S01]  /*1a280*/  FMNMX.FTZ R4, R4, R153, !PT ;  /* 0x0000009904047209 */ /* 0x001fe20007810000 */
[----:B------:R-:W-:Y:S01]  /*1a290*/  FFMA.FTZ R198, R156, R2, -R0 ;  /* 0x000000029cc67223 */ /* 0x000fe20000010800 */
[----:B------:R-:W-:Y:S02]  /*1a2a0*/  WARPGROUP.DEPBAR.LE gsb0, 0x0 ;  /* 0x00008000000079c5 */ /* 0x000fe40000010000 */
[----:B------:R-:W-:-:S06]  /*1a2b0*/  WARPGROUP.ARRIVE ;  /* 0x00000000000079c5 */ /* 0x000fcc0000000000 */
[----:B------:R-:W-:Y:S01]  /*1a2c0*/  HGMMA.64x256x16.F32 R24, R184, gdesc[UR4].tnspB, R24, gsb0 ;  /* 0x43e00004b8187df0 */ /* 0x000fe20008000818 */
[-CC-:B------:R-:W-:Y:S01]  /*1a2d0*/  FFMA.FTZ R189, R152, R2.reuse, -R0.reuse ;  /* 0x0000000298bd7223 */ /* 0x180fe20000010800 */
[-CC-:B------:R-:W-:Y:S01]  /*1a2e0*/  FFMA.FTZ R192, R161, R2.reuse, -R0.reuse ;  /* 0x00000002a1c07223 */ /* 0x180fe20000010800 */
[-CC-:B------:R-:W-:Y:S01]  /*1a2f0*/  FFMA.FTZ R194, R164, R2.reuse, -R0.reuse ;  /* 0x00000002a4c27223 */ /* 0x180fe20000010800 */
[-CC-:B------:R-:W-:Y:S01]  /*1a300*/  FFMA.FTZ R152, R165, R2.reuse, -R0.reuse ;  /* 0x00000002a5987223 */ /* 0x180fe20000010800 */
[-CC-:B------:R-:W-:Y:S01]  /*1a310*/  FFMA.FTZ R188, R168, R2.reuse, -R0.reuse ;  /* 0x00000002a8bc7223 */ /* 0x180fe20000010800 */
[-CC-:B------:R-:W-:Y:S01]  /*1a320*/  FFMA.FTZ R153, R169, R2.reuse, -R0.reuse ;  /* 0x00000002a9997223 */ /* 0x180fe20000010800 */
[-CC-:B------:R-:W-:Y:S01]  /*1a330*/  FFMA.FTZ R190, R172, R2.reuse, -R0.reuse ;  /* 0x00000002acbe7223 */ /* 0x180fe20000010800 */
[-C--:B------:R-:W-:Y:S01]  /*1a340*/  FFMA.FTZ R156, R173, R2.reuse, -R0 ;  /* 0x00000002ad9c7223 */ /* 0x080fe20000010800 */
[----:B------:R-:W-:Y:S01]  /*1a350*/  FMUL.FTZ R3, R3, R2 ;  /* 0x0000000203037220 */ /* 0x000fe20000410000 */
[----:B------:R-:W-:Y:S08]  /*1a360*/  MUFU.EX2 R189, R189 ;  /* 0x000000bd00bd7308 */ /* 0x000ff00000000800 */
[----:B------:R-:W0:Y:S08]  /*1a370*/  MUFU.EX2 R3, R3 ;  /* 0x0000000300037308 */ /* 0x000e300000000800 */
[----:B------:R-:W1:Y:S08]  /*1a380*/  MUFU.EX2 R196, R196 ;  /* 0x000000c400c47308 */ /* 0x000e700000000800 */
[----:B------:R-:W-:Y:S01]  /*1a390*/  MUFU.EX2 R198, R198 ;  /* 0x000000c600c67308 */ /* 0x000fe20000000800 */
[----:B0-----:R-:W-:-:S07]  /*1a3a0*/  FFMA.FTZ R228, R3, R228, R189 ;  /* 0x000000e403e47223 */ /* 0x001fce00000100bd */
[----:B------:R-:W-:Y:S01]  /*1a3b0*/  MUFU.EX2 R192, R192 ;  /* 0x000000c000c07308 */ /* 0x000fe20000000800 */
[----:B-1----:R-:W-:-:S07]  /*1a3c0*/  FADD.FTZ R228, R196, R228 ;  /* 0x000000e4c4e47221 */ /* 0x002fce0000010000 */
[----:B------:R-:W-:Y:S08]  /*1a3d0*/  MUFU.EX2 R194, R194 ;  /* 0x000000c200c27308 */ /* 0x000ff00000000800 */
[----:B------:R-:W-:Y:S08]  /*1a3e0*/  MUFU.EX2 R152, R152 ;  /* 0x0000009800987308 */ /* 0x000ff00000000800 */
[----:B------:R-:W-:Y:S08]  /*1a3f0*/  MUFU.EX2 R188, R188 ;  /* 0x000000bc00bc7308 */ /* 0x000ff00000000800 */
[----:B------:R-:W-:Y:S08]  /*1a400*/  MUFU.EX2 R153, R153 ;  /* 0x0000009900997308 */ /* 0x000ff00000000800 */
[----:B------:R-:W-:Y:S08]  /*1a410*/  MUFU.EX2 R190, R190 ;  /* 0x000000be00be7308 */ /* 0x000ff00000000800 */
[----:B------:R-:W-:Y:S01]  /*1a420*/  MUFU.EX2 R156, R156 ;  /* 0x0000009c009c7308 */ /* 0x000fe20000000800 */
[----:B--2---:R-:W-:Y:S01]  /*1a430*/  ISETP.GT.AND P2, PT, R232, R230, PT ;  /* 0x000000e6e800720c */ /* 0x004fe20003f44270 */
[----:B------:R-:W-:-:S05]  /*1a440*/  @!P1 VIADD R204, R204, 0x30860 ;  /* 0x00030860cccc9836 */ /* 0x000fca0000000000 */
[----:B------:R-:W-:Y:S01]  /*1a450*/  @!P1 PRMT R204, RZ, 0x654, R204 ;  /* 0x00000654ffcc9816 */ /* 0x000fe200000000cc */
[----:B------:R-:W-:Y:S01]  /*1a460*/  VIADD R232, R232, 0xffffffff ;  /* 0xffffffffe8e87836 */ /* 0x000fe20000000000 */
[----:B------:R-:W-:Y:S01]  /*1a470*/  F2FP.F16.F32.PACK_AB R196, R196, R189 ;  /* 0x000000bdc4c4723e */ /* 0x000fe200000000ff */
[----:B------:R-:W-:Y:S02]  /*1a480*/  IMAD.MOV.U32 R236, RZ, RZ, R22 ;  /* 0x000000ffffec7224 */ /* 0x000fe400078e0016 */
[----:B------:R-:W-:Y:S01]  /*1a490*/  IMAD.MOV.U32 R230, RZ, RZ, R5 ;  /* 0x000000ffffe67224 */ /* 0x000fe200078e0005 */
[----:B------:R-:W-:Y:S02]  /*1a4a0*/  WARPGROUP.DEPBAR.LE gsb0, 0x0 ;  /* 0x00008000000079c5 */ /* 0x000fe40000010000 */
[-CC-:B------:R-:W-:Y:S02]  /*1a4b0*/  FFMA.FTZ R187, R160, R2.reuse, -R0.reuse ;  /* 0x00000002a0bb7223 */ /* 0x180fe40000010800 */
[----:B------:R-:W0:Y:S01]  /*1a4c0*/  SHFL.BFLY PT, R160, R4, 0x1, 0x1f ;  /* 0x0c201f0004a07f89 */ /* 0x000e2200000e0000 */
[-CC-:B------:R-:W-:Y:S01]  /*1a4d0*/  FFMA.FTZ R185, R157, R2.reuse, -R0.reuse ;  /* 0x000000029db97223 */ /* 0x180fe20000010800 */
[-CC-:B------:R-:W-:Y:S01]  /*1a4e0*/  FFMA.FTZ R184, R176, R2.reuse, -R0.reuse ;  /* 0x00000002b0b87223 */ /* 0x180fe20000010800 */
[-CC-:B------:R-:W-:Y:S01]  /*1a4f0*/  FFMA.FTZ R157, R177, R2.reuse, -R0.reuse ;  /* 0x00000002b19d7223 */ /* 0x180fe20000010800 */
[--C-:B------:R-:W-:Y:S01]  /*1a500*/  FFMA.FTZ R186, R180, R2, -R0.reuse ;  /* 0x00000002b4ba7223 */ /* 0x100fe20000010800 */
[----:B0-----:R-:W-:Y:S01]  /*1a510*/  FMNMX.FTZ R4, R4, R160, !PT ;  /* 0x000000a004047209 */ /* 0x001fe20007810000 */
[----:B------:R-:W-:-:S04]  /*1a520*/  FFMA.FTZ R160, R181, R2, -R0 ;  /* 0x00000002b5a07223 */ /* 0x000fc80000010800 */
[C---:B------:R-:W-:Y:S01]  /*1a530*/  FADD.FTZ R0, -R4.reuse, R231 ;  /* 0x000000e704007221 */ /* 0x040fe20000010100 */
[----:B------:R-:W-:-:S03]  /*1a540*/  FMUL.FTZ R161, R4, R2 ;  /* 0x0000000204a17220 */ /* 0x000fc60000410000 */
[-C--:B------:R-:W-:Y:S01]  /*1a550*/  FMUL.FTZ R0, R0, R2.reuse ;  /* 0x0000000200007220 */ /* 0x080fe20000410000 */
[-CC-:B------:R-:W-:Y:S01]  /*1a560*/  FFMA.FTZ R197, R154, R2.reuse, -R161.reuse ;  /* 0x000000029ac57223 */ /* 0x180fe200000108a1 */
[-CC-:B------:R-:W-:Y:S01]  /*1a570*/  FFMA.FTZ R154, R155, R2.reuse, -R161.reuse ;  /* 0x000000029b9a7223 */ /* 0x180fe200000108a1 */
[----:B------:R-:W-:Y:S02]  /*1a580*/  @!P1 IMAD R155, R22, 0x8, R16 ;  /* 0x00000008169b9824 */ /* 0x000fe400078e0210 */
[----:B------:R-:W-:Y:S01]  /*1a590*/  FFMA.FTZ R199, R158, R2, -R161 ;  /* 0x000000029ec77223 */ /* 0x000fe200000108a1 */
[----:B------:R-:W-:Y:S02]  /*1a5a0*/  MUFU.EX2 R0, R0 ;  /* 0x0000000000007308 */ /* 0x000fe40000000800 */
[----:B------:R-:W-:-:S06]  /*1a5b0*/  @!P1 IADD3 R155, R155, 0x30840, RZ ;  /* 0x000308409b9b9810 */ /* 0x000fcc0007ffe0ff */
[----:B------:R-:W0:Y:S01]  /*1a5c0*/  MUFU.EX2 R197, R197 ;  /* 0x000000c500c57308 */ /* 0x000e220000000800 */
[-C--:B------:R-:W-:Y:S01]  /*1a5d0*/  FFMA.FTZ R159, R159, R2.reuse, -R161 ;  /* 0x000000029f9f7223 */ /* 0x080fe200000108a1 */
[----:B------:R-:W-:Y:S01]  /*1a5e0*/  @!P1 PRMT R158, RZ, 0x654, R155 ;  /* 0x00000654ff9e9816 */ /* 0x000fe2000000009b */
[----:B------:R-:W-:-:S03]  /*1a5f0*/  FFMA.FTZ R193, R162, R2, -R161 ;  /* 0x00000002a2c17223 */ /* 0x000fc600000108a1 */
[----:B------:R1:W-:Y:S02]  /*1a600*/  @!P1 SYNCS.ARRIVE.TRANS64.RED.A1T0 RZ, [R158+URZ], RZ ;  /* 0x000000ff9eff99a7 */ /* 0x0003e4000810043f */
[----:B------:R-:W2:Y:S08]  /*1a610*/  MUFU.EX2 R154, R154 ;  /* 0x0000009a009a7308 */ /* 0x000eb00000000800 */
[----:B------:R-:W3:Y:S01]  /*1a620*/  MUFU.EX2 R199, R199 ;  /* 0x000000c700c77308 */ /* 0x000ee20000000800 */
[----:B-1----:R-:W-:Y:S01]  /*1a630*/  FFMA.FTZ R158, R163, R2, -R161 ;  /* 0x00000002a39e7223 */ /* 0x002fe200000108a1 */
[----:B0-----:R-:W-:-:S06]  /*1a640*/  FFMA.FTZ R227, R0, R227, R197 ;  /* 0x000000e300e37223 */ /* 0x001fcc00000100c5 */
[----:B------:R-:W0:Y:S01]  /*1a650*/  MUFU.EX2 R185, R185 ;  /* 0x000000b900b97308 */ /* 0x000e220000000800 */
[----:B------:R-:W-:-:S07]  /*1a660*/  FFMA.FTZ R195, R166, R2, -R161 ;  /* 0x00000002a6c37223 */ /* 0x000fce00000108a1 */
[----:B------:R1:W4:Y:S01]  /*1a670*/  MUFU.EX2 R155, R159 ;  /* 0x0000009f009b7308 */ /* 0x0003220000000800 */
[----:B--2---:R-:W-:-:S07]  /*1a680*/  FADD.FTZ R227, R154, R227 ;  /* 0x000000e39ae37221 */ /* 0x004fce0000010000 */
[----:B------:R-:W2:Y:S01]  /*1a690*/  MUFU.EX2 R187, R187 ;  /* 0x000000bb00bb7308 */ /* 0x000ea20000000800 */
[----:B------:R-:W-:-:S07]  /*1a6a0*/  FFMA.FTZ R167, R167, R2, -R161 ;  /* 0x00000002a7a77223 */ /* 0x000fce00000108a1 */
[----:B------:R-:W5:Y:S01]  /*1a6b0*/  MUFU.EX2 R193, R193 ;  /* 0x000000c100c17308 */ /* 0x000f620000000800 */
[----:B-1----:R-:W-:Y:S01]  /*1a6c0*/  FADD.FTZ R159, R198, R228 ;  /* 0x000000e4c69f7221 */ /* 0x002fe20000010000 */
[----:B------:R-:W-:Y:S01]  /*1a6d0*/  F2FP.F16.F32.PACK_AB R197, R154, R197 ;  /* 0x000000c59ac5723e */ /* 0x000fe200000000ff */
[----:B---3--:R-:W-:Y:S01]  /*1a6e0*/  FADD.FTZ R154, R199, R227 ;  /* 0x000000e3c79a7221 */ /* 0x008fe20000010000 */
[-CC-:B------:R-:W-:Y:S01]  /*1a6f0*/  FFMA.FTZ R170, R170, R2.reuse, -R161.reuse ;  /* 0x00000002aaaa7223 */ /* 0x180fe200000108a1 */
[-CC-:B------:R-:W-:Y:S01]  /*1a700*/  FFMA.FTZ R171, R171, R2.reuse, -R161.reuse ;  /* 0x00000002abab7223 */ /* 0x180fe200000108a1 */
[-CC-:B------:R-:W-:Y:S01]  /*1a710*/  FFMA.FTZ R174, R174, R2.reuse, -R161.reuse ;  /* 0x00000002aeae7223 */ /* 0x180fe200000108a1 */
[-C--:B------:R-:W-:Y:S01]  /*1a720*/  FFMA.FTZ R175, R175, R2.reuse, -R161 ;  /* 0x00000002afaf7223 */ /* 0x080fe200000108a1 */
[----:B------:R-:W1:Y:S01]  /*1a730*/  MUFU.EX2 R158, R158 ;  /* 0x0000009e009e7308 */ /* 0x000e620000000800 */
[----:B0-----:R-:W-:Y:S01]  /*1a740*/  FADD.FTZ R159, R185, R159 ;  /* 0x0000009fb99f7221 */ /* 0x001fe20000010000 */
[----:B----4-:R-:W-:Y:S01]  /*1a750*/  FADD.FTZ R154, R155, R154 ;  /* 0x0000009a9b9a7221 */ /* 0x010fe20000010000 */
[-CC-:B------:R-:W-:Y:S01]  /*1a760*/  FFMA.FTZ R178, R178, R2.reuse, -R161.reuse ;  /* 0x00000002b2b27223 */ /* 0x180fe200000108a1 */
[-CC-:B------:R-:W-:Y:S01]  /*1a770*/  FFMA.FTZ R179, R179, R2.reuse, -R161.reuse ;  /* 0x00000002b3b37223 */ /* 0x180fe200000108a1 */
[----:B------:R-:W-:Y:S01]  /*1a780*/  FFMA.FTZ R182, R182, R2, -R161 ;  /* 0x00000002b6b67223 */ /* 0x000fe200000108a1 */
[----:B------:R0:W-:Y:S02]  /*1a790*/  @!P1 SYNCS.ARRIVE.TRANS64.RED.A1T0 RZ, [R204+URZ], RZ ;  /* 0x000000ffccff99a7 */ /* 0x0001e4000810043f */
[----:B------:R-:W3:Y:S01]  /*1a7a0*/  MUFU.EX2 R195, R195 ;  /* 0x000000c300c37308 */ /* 0x000ee20000000800 */
[----:B------:R-:W-:Y:S01]  /*1a7b0*/  F2FP.F16.F32.PACK_AB R199, R155, R199 ;  /* 0x000000c79bc7723e */ /* 0x000fe200000000ff */
[----:B--2---:R-:W-:Y:S01]  /*1a7c0*/  FADD.FTZ R155, R187, R159 ;  /* 0x0000009fbb9b7221 */ /* 0x004fe20000010000 */
[----:B-----5:R-:W-:-:S05]  /*1a7d0*/  FADD.FTZ R154, R193, R154 ;  /* 0x0000009ac19a7221 */ /* 0x020fca0000010000 */
[----:B------:R-:W2:Y:S01]  /*1a7e0*/  MUFU.EX2 R167, R167 ;  /* 0x000000a700a77308 */ /* 0x000ea20000000800 */
[----:B------:R-:W-:Y:S01]  /*1a7f0*/  FADD.FTZ R155, R192, R155 ;  /* 0x0000009bc09b7221 */ /* 0x000fe20000010000 */
[----:B-1----:R-:W-:-:S06]  /*1a800*/  FADD.FTZ R154, R158, R154 ;  /* 0x0000009a9e9a7221 */ /* 0x002fcc0000010000 */
[----:B------:R-:W1:Y:S01]  /*1a810*/  MUFU.EX2 R170, R170 ;  /* 0x000000aa00aa7308 */ /* 0x000e620000000800 */
[----:B------:R-:W-:Y:S01]  /*1a820*/  FADD.FTZ R159, R194, R155 ;  /* 0x0000009bc29f7221 */ /* 0x000fe20000010000 */
[----:B---3--:R-:W-:-:S06]  /*1a830*/  FADD.FTZ R155, R195, R154 ;  /* 0x0000009ac39b7221 */ /* 0x008fcc0000010000 */
[----:B------:R-:W3:Y:S01]  /*1a840*/  MUFU.EX2 R171, R171 ;  /* 0x000000ab00ab7308 */ /* 0x000ee20000000800 */
[----:B------:R-:W-:Y:S01]  /*1a850*/  FADD.FTZ R154, R152, R159 ;  /* 0x0000009f989a7221 */ /* 0x000fe20000010000 */
[----:B--2---:R-:W-:-:S06]  /*1a860*/  FADD.FTZ R155, R167, R155 ;  /* 0x0000009ba79b7221 */ /* 0x004fcc0000010000 */
[----:B------:R-:W2:Y:S01]  /*1a870*/  MUFU.EX2 R174, R174 ;  /* 0x000000ae00ae7308 */ /* 0x000ea20000000800 */
[----:B------:R-:W-:Y:S01]  /*1a880*/  FADD.FTZ R154, R188, R154 ;  /* 0x0000009abc9a7221 */ /* 0x000fe20000010000 */
[----:B-1----:R-:W-:-:S06]  /*1a890*/  FADD.FTZ R155, R170, R155 ;  /* 0x0000009baa9b7221 */ /* 0x002fcc0000010000 */
[----:B------:R-:W1:Y:S01]  /*1a8a0*/  MUFU.EX2 R175, R175 ;  /* 0x000000af00af7308 */ /* 0x000e620000000800 */
[----:B------:R-:W-:Y:S01]  /*1a8b0*/  FADD.FTZ R154, R153, R154 ;  /* 0x0000009a999a7221 */ /* 0x000fe20000010000 */
[----:B---3--:R-:W-:-:S06]  /*1a8c0*/  FADD.FTZ R155, R171, R155 ;  /* 0x0000009bab9b7221 */ /* 0x008fcc0000010000 */
[----:B------:R-:W3:Y:S01]  /*1a8d0*/  MUFU.EX2 R184, R184 ;  /* 0x000000b800b87308 */ /* 0x000ee20000000800 */
[----:B------:R-:W-:-:S07]  /*1a8e0*/  FFMA.FTZ R161, R183, R2, -R161 ;  /* 0x00000002b7a17223 */ /* 0x000fce00000108a1 */
[----:B------:R-:W4:Y:S01]  /*1a8f0*/  MUFU.EX2 R178, R178 ;  /* 0x000000b200b27308 */ /* 0x000f220000000800 */
[----:B------:R-:W-:Y:S01]  /*1a900*/  FADD.FTZ R154, R190, R154 ;  /* 0x0000009abe9a7221 */ /* 0x000fe20000010000 */
[----:B--2---:R-:W-:-:S06]  /*1a910*/  FADD.FTZ R155, R174, R155 ;  /* 0x0000009bae9b7221 */ /* 0x004fcc0000010000 */
[----:B------:R-:W2:Y:S08]  /*1a920*/  MUFU.EX2 R157, R157 ;  /* 0x0000009d009d7308 */ /* 0x000eb00000000800 */
[----:B------:R-:W5:Y:S01]  /*1a930*/  MUFU.EX2 R179, R179 ;  /* 0x000000b300b37308 */ /* 0x000f620000000800 */
[----:B------:R-:W-:Y:S01]  /*1a940*/  FADD.FTZ R154, R156, R154 ;  /* 0x0000009a9c9a7221 */ /* 0x000fe20000010000 */
[----:B-1----:R-:W-:-:S06]  /*1a950*/  FADD.FTZ R155, R175, R155 ;  /* 0x0000009baf9b7221 */ /* 0x002fcc0000010000 */
[----:B------:R-:W1:Y:S08]  /*1a960*/  MUFU.EX2 R186, R186 ;  /* 0x000000ba00ba7308 */ /* 0x000e700000000800 */
[----:B------:R-:W0:Y:S01]  /*1a970*/  MUFU.EX2 R182, R182 ;  /* 0x000000b600b67308 */ /* 0x000e220000000800 */
[----:B---3--:R-:W-:Y:S01]  /*1a980*/  FADD.FTZ R154, R184, R154 ;  /* 0x0000009ab89a7221 */ /* 0x008fe20000010000 */
[----:B----4-:R-:W-:-:S06]  /*1a990*/  FADD.FTZ R155, R178, R155 ;  /* 0x0000009bb29b7221 */ /* 0x010fcc0000010000 */
[----:B------:R-:W3:Y:S08]  /*1a9a0*/  MUFU.EX2 R160, R160 ;  /* 0x000000a000a07308 */ /* 0x000ef00000000800 */
[----:B------:R-:W4:Y:S01]  /*1a9b0*/  MUFU.EX2 R161, R161 ;  /* 0x000000a100a17308 */ /* 0x000f220000000800 */
[----:B--2---:R-:W-:Y:S01]  /*1a9c0*/  FADD.FTZ R154, R157, R154 ;  /* 0x0000009a9d9a7221 */ /* 0x004fe20000010000 */
[----:B-----5:R-:W-:-:S03]  /*1a9d0*/  FADD.FTZ R155, R179, R155 ;  /* 0x0000009bb39b7221 */ /* 0x020fc60000010000 */
[----:B-1----:R-:W-:Y:S01]  /*1a9e0*/  FADD.FTZ R154, R186, R154 ;  /* 0x0000009aba9a7221 */ /* 0x002fe20000010000 */
[----:B0-----:R-:W-:Y:S01]  /*1a9f0*/  FADD.FTZ R155, R182, R155 ;  /* 0x0000009bb69b7221 */ /* 0x001fe20000010000 */
[----:B------:R-:W-:Y:S01]  /*1aa00*/  F2FP.F16.F32.PACK_AB R198, R185, R198 ;  /* 0x000000c6b9c6723e */ /* 0x000fe200000000ff */
[----:B------:R-:W-:Y:S01]  /*1aa10*/  IMAD.MOV.U32 R204, RZ, RZ, R205 ;  /* 0x000000ffffcc7224 */ /* 0x000fe200078e00cd */
[----:B------:R-:W-:Y:S01]  /*1aa20*/  F2FP.F16.F32.PACK_AB R192, R192, R187 ;  /* 0x000000bbc0c0723e */ /* 0x000fe200000000ff */
[----:B---3--:R-:W-:Y:S01]  /*1aa30*/  FADD.FTZ R228, R160, R154 ;  /* 0x0000009aa0e47221 */ /* 0x008fe20000010000 */
[----:B------:R-:W-:Y:S01]  /*1aa40*/  F2FP.F16.F32.PACK_AB R193, R158, R193 ;  /* 0x000000c19ec1723e */ /* 0x000fe200000000ff */
[----:B------:R-:W-:Y:S01]  /*1aa50*/  IMAD.MOV.U32 R231, RZ, RZ, R4 ;  /* 0x000000ffffe77224 */ /* 0x000fe200078e0004 */
[----:B------:R-:W-:Y:S02]  /*1aa60*/  F2FP.F16.F32.PACK_AB R194, R152, R194 ;  /* 0x000000c298c2723e */ /* 0x000fe400000000ff */
[----:B------:R-:W-:-:S02]  /*1aa70*/  F2FP.F16.F32.PACK_AB R195, R167, R195 ;  /* 0x000000c3a7c3723e */ /* 0x000fc400000000ff */
[----:B------:R-:W-:Y:S01]  /*1aa80*/  F2FP.F16.F32.PACK_AB R188, R153, R188 ;  /* 0x000000bc99bc723e */ /* 0x000fe200000000ff */
[----:B----4-:R-:W-:Y:S01]  /*1aa90*/  FADD.FTZ R227, R161, R155 ;  /* 0x0000009ba1e37221 */ /* 0x010fe20000010000 */
[----:B------:R-:W-:Y:S02]  /*1aaa0*/  F2FP.F16.F32.PACK_AB R189, R171, R170 ;  /* 0x000000aaabbd723e */ /* 0x000fe400000000ff */
[----:B------:R-:W-:Y:S02]  /*1aab0*/  F2FP.F16.F32.PACK_AB R190, R156, R190 ;  /* 0x000000be9cbe723e */ /* 0x000fe400000000ff */
[----:B------:R-:W-:Y:S02]  /*1aac0*/  F2FP.F16.F32.PACK_AB R191, R175, R174 ;  /* 0x000000aeafbf723e */ /* 0x000fe400000000ff */
[----:B------:R-:W-:Y:S02]  /*1aad0*/  F2FP.F16.F32.PACK_AB R184, R157, R184 ;  /* 0x000000b89db8723e */ /* 0x000fe400000000ff */
[----:B------:R-:W-:-:S02]  /*1aae0*/  F2FP.F16.F32.PACK_AB R185, R179, R178 ;  /* 0x000000b2b3b9723e */ /* 0x000fc400000000ff */
[----:B------:R-:W-:Y:S02]  /*1aaf0*/  F2FP.F16.F32.PACK_AB R186, R160, R186 ;  /* 0x000000baa0ba723e */ /* 0x000fe400000000ff */
[----:B------:R-:W-:Y:S01]  /*1ab00*/  F2FP.F16.F32.PACK_AB R187, R161, R182 ;  /* 0x000000b6a1bb723e */ /* 0x000fe200000000ff */
[----:B------:R-:W-:Y:S06]  /*1ab10*/  @P2 BRA `(.L_x_1773) ;  /* 0xffffffe0000c2947 */ /* 0x000fec000383ffff */
[----:B------:R-:W-:Y:S05]  /*1ab20*/  BSYNC B1 ;  /* 0x0000000000017941 */ /* 0x000fea0003800000 */
.L_x_1762:
[----:B------:R-:W-:-:S07]  /*1ab30*/  IMAD.MOV.U32 R204, RZ, RZ, R232 ;  /* 0x000000ffffcc7224 */ /* 0x000fce00078e00e8 */
.L_x_1761:
[----:B------:R-:W-:Y:S05]  /*1ab40*/  BSYNC B0 ;  /* 0x0000000000007941 */ /* 0x000fea0003800000 */
.L_x_1760:
[----:B------:R-:W2:Y:S01]  /*1ab50*/  LDL R152, [R1+0x38] ;  /* 0x0000380001987983 */ /* 0x000ea20000100800 */
[----:B------:R-:W-:Y:S01]  /*1ab60*/  BSSY B0, `(.L_x_1774) ;  /* 0x00002b3000007945 */ /* 0x000fe20003800000 */
[----:B--2---:R-:W-:-:S13]  /*1ab70*/  ISETP.GE.AND P2, PT, R204, R152, PT ;  /* 0x00000098cc00720c */ /* 0x004fda0003f46270 */
[----:B------:R-:W-:Y:S05]  /*1ab80*/  @!P2 BRA `(.L_x_1775) ;  /* 0x0000002800c0a947 */ /* 0x000fea0003800000 */
[----:B------:R-:W-:Y:S01]  /*1ab90*/  IMAD.MOV.U32 R230, RZ, RZ, R4 ;  /* 0x000000ffffe67224 */ /* 0x000fe200078e0004 */
[----:B------:R-:W-:Y:S01]  /*1aba0*/  MOV R231, R5 ;  /* 0x0000000500e77202 */ /* 0x000fe20000000f00 */
[----:B------:R-:W-:Y:S02]  /*1abb0*/  IMAD.MOV.U32 R236, RZ, RZ, R205 ;  /* 0x000000ffffec7224 */ /* 0x000fe400078e00cd */
[----:B------:R-:W-:-:S07]  /*1abc0*/  IMAD.MOV.U32 R232, RZ, RZ, R22 ;  /* 0x000000ffffe87224 */ /* 0x000fce00078e0016 */
.L_x_1794:
[----:B------:R-:W-:-:S05]  /*1abd0*/  VIADD R22, R232, 0x1 ;  /* 0x00000001e8167836 */ /* 0x000fca0000000000 */
[----:B------:R-:W-:-:S04]  /*1abe0*/  ISETP.NE.AND P2, PT, R22, 0x2, PT ;  /* 0x000000021600780c */ /* 0x000fc80003f45270 */
[----:B------:R-:W-:Y:S02]  /*1abf0*/  SEL R205, RZ, 0x1, P2 ;  /* 0x00000001ffcd7807 */ /* 0x000fe40001000000 */
[----:B------:R-:W-:Y:S02]  /*1ac00*/  SEL R22, R22, RZ, P2 ;  /* 0x000000ff16167207 */ /* 0x000fe40001000000 */
[----:B------:R-:W-:Y:S01]  /*1ac10*/  LOP3.LUT R205, R236, R205, RZ, 0x3c, !PT ;  /* 0x000000cdeccd7212 */ /* 0x000fe200078e3cff */
[----:B------:R-:W-:Y:S06]  /*1ac20*/  @!P0 BRA `(.L_x_1776) ;  /* 0x0000000000048947 */ /* 0x000fec0003800000 */
[----:B------:R-:W-:Y:S01]  /*1ac30*/  BPT.TRAP 0x1 ;  /* 0x000000040000795c */ /* 0x000fe20000300000 */
.L_x_1776:
[----:B------:R-:W-:Y:S01]  /*1ac40*/  IMAD R4, R22, 0x8, R16 ;  /* 0x0000000816047824 */ /* 0x000fe200078e0210 */
[----:B------:R-:W-:-:S04]  /*1ac50*/  SHF.L.U32 R5, R205, 0x1f, RZ ;  /* 0x0000001fcd057819 */ /* 0x000fc800000006ff */
[----:B------:R0:W1:Y:S01]  /*1ac60*/  SYNCS.PHASECHK.TRANS64.TRYWAIT P2, [R4+URZ+0x30830], R5 ;  /* 0x03083005040075a7 */ /* 0x000062000804017f */
[----:B------:R-:W-:Y:S05]  /*1ac70*/  @!P0 BRA `(.L_x_1777) ;  /* 0x0000000000048947 */ /* 0x000fea0003800000 */
[----:B------:R-:W-:Y:S01]  /*1ac80*/  BPT.TRAP 0x1 ;  /* 0x000000040000795c */ /* 0x000fe20000300000 */
.L_x_1777:
        /* <DEDUP_REMOVED lines=8> */
.L_x_1779:
[----:B------:R-:W-:Y:S05]  /*1ad10*/  BSYNC B1 ;  /* 0x0000000000017941 */ /* 0x000fea0003800000 */
.L_x_1778:
[----:B------:R-:W-:Y:S01]  /*1ad20*/  R2UR UR4, R152 ;  /* 0x00000000980472ca */ /* 0x000fe200000e0000 */
[----:B------:R-:W-:Y:S01]  /*1ad30*/  IMAD.MOV.U32 R152, RZ, RZ, R2 ;  /* 0x000000ffff987224 */ /* 0x000fe200078e0002 */
[----:B01----:R-:W-:Y:S01]  /*1ad40*/  MOV R5, 0x40000040 ;  /* 0x4000004000057802 */ /* 0x003fe20000000f00 */
[----:B------:R-:W-:Y:S01]  /*1ad50*/  IMAD.MOV.U32 R4, RZ, RZ, R158 ;  /* 0x000000ffff047224 */ /* 0x000fe200078e009e */
[----:B------:R-:W-:Y:S01]  /*1ad60*/  MOV R157, 0x40000040 ;  /* 0x40000040009d7802 */ /* 0x000fe20000000f00 */
        /* <DEDUP_REMOVED lines=264> */
.L_x_1781:
[----:B------:R-:W-:Y:S02]  /*1bdf0*/  SHF.L.U32 R2, R236, 0x1f, RZ ;  /* 0x0000001fec027819 */ /* 0x000fe400000006ff */
[----:B------:R-:W-:-:S04]  /*1be00*/  LEA R0, R232, R16, 0x3 ;  /* 0x00000010e8007211 */ /* 0x000fc800078e18ff */
[----:B------:R0:W1:Y:S01]  /*1be10*/  SYNCS.PHASECHK.TRANS64.TRYWAIT P2, [R0+URZ+0x30850], R2 ;  /* 0x03085002000075a7 */ /* 0x000062000804017f */
[----:B------:R-:W-:Y:S05]  /*1be20*/  @!P0 BRA `(.L_x_1782) ;  /* 0x0000000000048947 */ /* 0x000fea0003800000 */
[----:B------:R-:W-:Y:S01]  /*1be30*/  BPT.TRAP 0x1 ;  /* 0x000000040000795c */ /* 0x000fe20000300000 */
.L_x_1782:
[----:B------:R-:W-:Y:S04]  /*1be40*/  BSSY B1, `(.L_x_1783) ;  /* 0x0000004000017945 */ /* 0x000fe80003800000 */
[----:B-1----:R-:W-:Y:S05]  /*1be50*/  @P2 BRA `(.L_x_1784) ;  /* 0x0000000000082947 */ /* 0x002fea0003800000 */
[----:B------:R-:W1:Y:S02]  /*1be60*/  SYNCS.PHASECHK.TRANS64.TRYWAIT P2, [R0+URZ+0x30850], R2 ;  /* 0x03085002000075a7 */ /* 0x000e64000804017f */
[----:B-1----:R-:W-:Y:S05]  /*1be70*/  @!P2 BRA `(.L_x_1785) ;  /* 0x0000012c0028a947 */ /* 0x002fea0003800000 */
.L_x_1784:
[----:B------:R-:W-:Y:S05]  /*1be80*/  BSYNC B1 ;  /* 0x0000000000017941 */ /* 0x000fea0003800000 */
.L_x_1783:
[----:B01----:R-:W-:Y:S02]  /*1be90*/  VIADD R2, R16, 0x400 ;  /* 0x0000040010027836 */ /* 0x003fe40000000000 */
[----:B------:R-:W-:Y:S01]  /*1bea0*/  IMAD.MOV.U32 R3, RZ, RZ, 0x40000040 ;  /* 0x40000040ff037424 */ /* 0x000fe200078e00ff */
[----:B------:R-:W-:Y:S01]  /*1beb0*/  WARPGROUP.ARRIVE ;  /* 0x00000000000079c5 */ /* 0x000fe20000000000 */
[----:B------:R-:W-:Y:S01]  /*1bec0*/  IMAD.MOV.U32 R5, RZ, RZ, 0x40000040 ;  /* 0x40000040ff057424 */ /* 0x000fe200078e00ff */
[----:B------:R-:W-:Y:S01]  /*1bed0*/  SHF.R.U32.HI R2, RZ, 0x4, R2 ;  /* 0x00000004ff027819 */ /* 0x000fe20000011602 */
[----:B------:R-:W-:Y:S01]  /*1bee0*/  ULDC UR4, c[0x0][0x9dc] ;  /* 0x0002770000047ab9 */ /* 0x000fe20000000800 */
[----:B------:R-:W-:Y:S02]  /*1bef0*/  ULDC UR5, c[0x0][0x9e0] ;  /* 0x0002780000057ab9 */ /* 0x000fe40000000800 */
[----:B------:R-:W-:-:S04]  /*1bf00*/  LOP3.LUT R2, R2, 0x3fff, RZ, 0xc0, !PT ;  /* 0x00003fff02027812 */ /* 0x000fc800078ec0ff */
[----:B------:R-:W-:-:S05]  /*1bf10*/  LOP3.LUT R2, R2, 0x2000000, RZ, 0xfc, !PT ;  /* 0x0200000002027812 */ /* 0x000fca00078efcff */
[----:B------:R-:W-:Y:S01]  /*1bf20*/  IMAD R2, R232, 0x800, R2 ;  /* 0x00000800e8027824 */ /* 0x000fe200078e0202 */
[----:B------:R-:W-:Y:S01]  /*1bf30*/  R2UR UR7, R3 ;  /* 0x00000000030772ca */ /* 0x000fe200000e0000 */
[----:B------:R-:W2:Y:S03]  /*1bf40*/  LDL R232, [R1+0x34] ;  /* 0x0000340001e87983 */ /* 0x000ea60000100800 */
[----:B------:R-:W-:-:S13]  /*1bf50*/  R2UR UR6, R2 ;  /* 0x00000000020672ca */ /* 0x000fda00000e0000 */
[----:B------:R-:W-:Y:S01]  /*1bf60*/  HGMMA.64x256x16.F32 R24, R196, gdesc[UR4].tnspB, R24, gsb0 ;  /* 0x43e00004c4187df0 */ /* 0x000fe20008000818 */
[----:B------:R-:W-:Y:S01]  /*1bf70*/  VIADD R4, R2, 0x80 ;  /* 0x0000008002047836 */ /* 0x000fe20000000000 */
[----:B------:R-:W-:-:S04]  /*1bf80*/  R2UR UR7, R5 ;  /* 0x00000000050772ca */ /* 0x000fc800000e0000 */
[----:B------:R-:W-:Y:S01]  /*1bf90*/  R2UR UR6, R4 ;  /* 0x00000000040672ca */ /* 0x000fe200000e0000 */
[C---:B------:R-:W-:Y:S02]  /*1bfa0*/  VIADD R4, R2.reuse, 0x100 ;  /* 0x0000010002047836 */ /* 0x040fe40000000000 */
[----:B------:R-:W-:Y:S01]  /*1bfb0*/  IMAD.MOV.U32 R5, RZ, RZ, 0x40000040 ;  /* 0x40000040ff057424 */ /* 0x000fe200078e00ff */
[----:B------:R-:W-:Y:S02]  /*1bfc0*/  WARPGROUP.DEPBAR.LE gsb0, 0x0 ;  /* 0x00008000000079c5 */ /* 0x000fe40000010000 */
[----:B------:R-:W-:Y:S01]  /*1bfd0*/  WARPGROUP.ARRIVE ;  /* 0x00000000000079c5 */ /* 0x000fe20000000000 */
[----:B------:R-:W2:Y:S01]  /*1bfe0*/  LDL R199, [R1+0x14] ;  /* 0x0000140001c77983 */ /* 0x000ea20000100800 */
[----:B------:R-:W-:Y:S01]  /*1bff0*/  VIADD R2, R2, 0x180 ;  /* 0x0000018002027836 */ /* 0x000fe20000000000 */
[----:B------:R-:W-:Y:S01]  /*1c000*/  MOV R3, 0x40000040 ;  /* 0x4000004000037802 */ /* 0x000fe20000000f00 */
[----:B------:R-:W-:-:S12]  /*1c010*/  ULOP3.LUT UR4, URZ, UR4, URZ, 0x33, !UPT ;  /* 0x000000043f047292 */ /* 0x000fd8000f8e333f */
[----:B------:R-:W-:Y:S01]  /*1c020*/  HGMMA.64x256x16.F32 R24, R192, gdesc[UR4].tnspB, R24, gsb0 ;  /* 0x43e00004c0187df0 */ /* 0x000fe20008000818 */
[----:B------:R-:W-:Y:S01]  /*1c030*/  R2UR UR6, R4 ;  /* 0x00000000040672ca */ /* 0x000fe200000e0000 */
[----:B------:R-:W-:Y:S01]  /*1c040*/  IMAD.SHL.U32 R4, R204, 0x40, RZ ;  /* 0x00000040cc047824 */ /* 0x000fe200078e00ff */
[----:B------:R-:W-:Y:S01]  /*1c050*/  R2UR UR7, R5 ;  /* 0x00000000050772ca */ /* 0x000fe200000e0000 */
[----:B------:R-:W-:Y:S02]  /*1c060*/  WARPGROUP.DEPBAR.LE gsb0, 0x0 ;  /* 0x00008000000079c5 */ /* 0x000fe40000010000 */
[----:B------:R-:W-:-:S15]  /*1c070*/  WARPGROUP.ARRIVE ;  /* 0x00000000000079c5 */ /* 0x000fde0000000000 */
[----:B------:R-:W-:-:S07]  /*1c080*/  NOP ;  /* 0x0000000000007918 */ /* 0x000fce0000000000 */
[----:B------:R-:W-:Y:S01]  /*1c090*/  HGMMA.64x256x16.F32 R24, R188, gdesc[UR4].tnspB, R24, gsb0 ;  /* 0x43e00004bc187df0 */ /* 0x000fe20008000818 */
[----:B------:R-:W-:Y:S02]  /*1c0a0*/  R2UR UR6, R2 ;  /* 0x00000000020672ca */ /* 0x000fe400000e0000 */
[----:B------:R-:W-:Y:S01]  /*1c0b0*/  R2UR UR7, R3 ;  /* 0x00000000030772ca */ /* 0x000fe200000e0000 */
[----:B------:R-:W0:Y:S08]  /*1c0c0*/  @P5 LDC R2, c[0x0][0x450] ;  /* 0x00011400ff025b82 */ /* 0x000e300000000800 */
[----:B------:R-:W1:Y:S01]  /*1c0d0*/  @P5 LDC R3, c[0x0][0x44c] ;  /* 0x00011300ff035b82 */ /* 0x000e620000000800 */
[----:B--2---:R-:W-:-:S04]  /*1c0e0*/  IMAD.IADD R5, R232, 0x1, R199 ;  /* 0x00000001e8057824 */ /* 0x004fc800078e02c7 */
[----:B-1----:R-:W-:-:S05]  /*1c0f0*/  @P5 IMAD.HI.U32 R3, R5, R3, RZ ;  /* 0x0000000305035227 */ /* 0x002fca00078e00ff */
[----:B0-----:R-:W-:Y:S01]  /*1c100*/  @P5 SHF.R.U32.HI R5, RZ, R2, R3 ;  /* 0x00000002ff055219 */ /* 0x001fe20000011603 */
[----:B------:R-:W-:-:S04]  /*1c110*/  @!P1 IMAD R2, R22, 0x8, R16 ;  /* 0x0000000816029824 */ /* 0x000fc800078e0210 */
[----:B------:R-:W-:-:S05]  /*1c120*/  @!P1 VIADD R2, R2, 0x30840 ;  /* 0x0003084002029836 */ /* 0x000fca0000000000 */
[----:B------:R-:W-:Y:S01]  /*1c130*/  @!P1 PRMT R2, RZ, 0x654, R2 ;  /* 0x00000654ff029816 */ /* 0x000fe20000000002 */
[----:B------:R-:W-:Y:S02]  /*1c140*/  WARPGROUP.DEPBAR.LE gsb0, 0x0 ;  /* 0x00008000000079c5 */ /* 0x000fe40000010000 */
[----:B------:R-:W-:Y:S01]  /*1c150*/  WARPGROUP.ARRIVE ;  /* 0x00000000000079c5 */ /* 0x000fe20000000000 */
[----:B------:R-:W0:Y:S05]  /*1c160*/  SHFL.IDX PT, R188, R5, RZ, 0x1c1f ;  /* 0x001c1fff05bc7589 */ /* 0x000e2a00000e0000 */
[----:B------:R-:W-:Y:S03]  /*1c170*/  HGMMA.64x256x16.F32 R24, R184, gdesc[UR4].tnspB, R24, gsb0 ;  /* 0x43e00004b8187df0 */ /* 0x000fe60008000818 */
[----:B------:R-:W-:-:S02]  /*1c180*/  WARPGROUP.DEPBAR.LE gsb0, 0x0 ;  /* 0x00008000000079c5 */ /* 0x000fc40000010000 */
[----:B------:R-:W-:Y:S01]  /*1c190*/  IADD3 R186, -R229, 0x1, -R4 ;  /* 0x00000001e5ba7810 */ /* 0x000fe20007ffe904 */
[----:B------:R1:W-:Y:S03]  /*1c1a0*/  @!P1 SYNCS.ARRIVE.TRANS64.RED.A1T0 RZ, [R2+URZ], RZ ;  /* 0x000000ff02ff99a7 */ /* 0x0003e6000810043f */
[----:B------:R-:W-:-:S05]  /*1c1b0*/  IADD3 R186, -R220, R186, R221 ;  /* 0x000000badcba7210 */ /* 0x000fca0007ffe1dd */
[C---:B------:R-:W-:Y:S02]  /*1c1c0*/  VIADD R187, R186.reuse, UR5 ;  /* 0x00000005babb7c36 */ /* 0x040fe40008000000 */
[----:B------:R-:W-:Y:S02]  /*1c1d0*/  VIADD R186, R186, UR4 ;  /* 0x00000004baba7c36 */ /* 0x000fe40008000000 */
        /* <DEDUP_REMOVED lines=8> */
[----:B------:R-:W-:Y:S02]  /*1c260*/  LOP3.LUT R188, RZ, R188, RZ, 0x33, !PT ;  /* 0x000000bcffbc7212 */ /* 0x000fe400078e33ff */
[----:B------:R-:W-:-:S04]  /*1c270*/  MOV R189, UR4 ;  /* 0x0000000400bd7c02 */ /* 0x000fc80008000f00 */
[----:B------:R-:W-:-:S13]  /*1c280*/  ISETP.NE.AND P2, PT, R189, 0x1, PT ;  /* 0x00000001bd00780c */ /* 0x000fda0003f45270 */
[----:B------:R-:W0:Y:S02]  /*1c290*/  @P2 LDC.64 R2, c[0x0][0x9e8] ;  /* 0x00027a00ff022b82 */ /* 0x000e240000000a00 */
[----:B0-----:R-:W-:-:S05]  /*1c2a0*/  @P2 IMAD.HI.U32 R2, R188, R2, RZ ;  /* 0x00000002bc022227 */ /* 0x001fca00078e00ff */
[----:B------:R-:W-:-:S04]  /*1c2b0*/  @P2 SHF.R.U32.HI R188, RZ, R3, R2 ;  /* 0x00000003ffbc2219 */ /* 0x000fc80000011602 */
[----:B------:R-:W-:Y:S01]  /*1c2c0*/  LOP3.LUT R188, RZ, R188, RZ, 0x33, !PT ;  /* 0x000000bcffbc7212 */ /* 0x000fe200078e33ff */
[----:B------:R-:W-:Y:S06]  /*1c2d0*/  BRA `(.L_x_1789) ;  /* 0x0000000000187947 */ /* 0x000fec0003800000 */
.L_x_1788:
[----:B------:R-:W-:Y:S02]  /*1c2e0*/  ULDC UR4, c[0x0][0x9e4] ;  /* 0x0002790000047ab9 */ /* 0x000fe40000000800 */
[----:B------:R-:W-:-:S05]  /*1c2f0*/  IMAD.U32 R189, RZ, RZ, UR4 ;  /* 0x00000004ffbd7e24 */ /* 0x000fca000f8e00ff */
[----:B------:R-:W-:-:S13]  /*1c300*/  ISETP.NE.AND P2, PT, R189, 0x1, PT ;  /* 0x00000001bd00780c */ /* 0x000fda0003f45270 */
[----:B------:R-:W0:Y:S02]  /*1c310*/  @P2 LDC.64 R2, c[0x0][0x9e8] ;  /* 0x00027a00ff022b82 */ /* 0x000e240000000a00 */
[----:B0-----:R-:W-:-:S05]  /*1c320*/  @P2 IMAD.HI.U32 R2, R188, R2, RZ ;  /* 0x00000002bc022227 */ /* 0x001fca00078e00ff */
[----:B------:R-:W-:-:S07]  /*1c330*/  @P2 SHF.R.U32.HI R188, RZ, R3, R2 ;  /* 0x00000003ffbc2219 */ /* 0x000fce0000011602 */
.L_x_1789:
[----:B------:R-:W-:Y:S05]  /*1c340*/  BSYNC B1 ;  /* 0x0000000000017941 */ /* 0x000fea0003800000 */
.L_x_1787:
[----:B------:R-:W-:-:S04]  /*1c350*/  IMAD R188, R188, R189, -R4 ;  /* 0x000000bdbcbc7224 */ /* 0x000fc800078e0a04 */
[----:B------:R-:W-:-:S05]  /*1c360*/  IMAD.IADD R188, R188, 0x1, -R229 ;  /* 0x00000001bcbc7824 */ /* 0x000fca00078e0ae5 */
[----:B------:R-:W-:Y:S02]  /*1c370*/  VIMNMX R184, R184, R188, !PT ;  /* 0x000000bcb8b87248 */ /* 0x000fe40007fe0100 */
[----:B------:R-:W-:-:S07]  /*1c380*/  VIADDMNMX R185, R188, R189, R185, PT ;  /* 0x000000bdbcb97246 */ /* 0x000fce00038001b9 */
.L_x_1786:
        /* <DEDUP_REMOVED lines=66> */
.L_x_1792:
[----:B------:R-:W-:Y:S02]  /*1c7b0*/  ULDC UR4, c[0x0][0x9e4] ;  /* 0x0002790000047ab9 */ /* 0x000fe40000000800 */
[----:B------:R-:W-:-:S05]  /*1c7c0*/  IMAD.U32 R184, RZ, RZ, UR4 ;  /* 0x00000004ffb87e24 */ /* 0x000fca000f8e00ff */
[----:B------:R-:W-:-:S13]  /*1c7d0*/  ISETP.NE.AND P3, PT, R184, 0x1, PT ;  /* 0x00000001b800780c */ /* 0x000fda0003f65270 */
[----:B------:R-:W0:Y:S02]  /*1c7e0*/  @P3 LDC.64 R2, c[0x0][0x9e8] ;  /* 0x00027a00ff023b82 */ /* 0x000e240000000a00 */
[----:B0-----:R-:W-:-:S05]  /*1c7f0*/  @P3 IMAD.HI.U32 R2, R5, R2, RZ ;  /* 0x0000000205023227 */ /* 0x001fca00078e00ff */
[----:B------:R-:W-:-:S07]  /*1c800*/  @P3 SHF.R.U32.HI R5, RZ, R3, R2 ;  /* 0x00000003ff053219 */ /* 0x000fce0000011602 */
.L_x_1793:
[----:B------:R-:W-:Y:S05]  /*1c810*/  BSYNC B1 ;  /* 0x0000000000017941 */ /* 0x000fea0003800000 */
.L_x_1791:
[----:B------:R-:W-:-:S04]  /*1c820*/  IMAD R4, R5, R184, -R4 ;  /* 0x000000b805047224 */ /* 0x000fc800078e0a04 */
[----:B------:R-:W-:-:S05]  /*1c830*/  IMAD.IADD R4, R4, 0x1, -R229 ;  /* 0x0000000104047824 */ /* 0x000fca00078e0ae5 */
[----:B------:R-:W-:Y:S02]  /*1c840*/  VIMNMX R186, R186, R4, !PT ;  /* 0x00000004baba7248 */ /* 0x000fe40007fe0100 */
[----:B------:R-:W-:-:S07]  /*1c850*/  VIADDMNMX R187, R4, R184, R187, PT ;  /* 0x000000b804bb7246 */ /* 0x000fce00038001bb */
.L_x_1790:
[----:B------:R-:W-:Y:S01]  /*1c860*/  @!P1 VIADD R0, R0, 0x30860 ;  /* 0x0003086000009836 */ /* 0x000fe20000000000 */
[----:B------:R-:W2:Y:S01]  /*1c870*/  LDL R232, [R1+0x38] ;  /* 0x0000380001e87983 */ /* 0x000ea20000100800 */
[----:B------:R-:W-:Y:S01]  /*1c880*/  ISETP.GT.AND P3, PT, R186, 0x1, P2 ;  /* 0x00000001ba00780c */ /* 0x000fe20001764270 */
[----:B------:R-:W-:Y:S01]  /*1c890*/  ULDC UR4, c[0x0][0x988] ;  /* 0x0002620000047ab9 */ /* 0x000fe20000000800 */
[----:B------:R-:W-:Y:S01]  /*1c8a0*/  IMAD.MOV.U32 R236, RZ, RZ, R205 ;  /* 0x000000ffffec7224 */ /* 0x000fe200078e00cd */
        /* <DEDUP_REMOVED lines=39> */
[----:B------:R-:W-:Y:S02]  /*1cb20*/  ISETP.GT.AND P3, PT, R186, 0x38, P2 ;  /* 0x00000038ba00780c */ /* 0x000fe40001764270 */
[----:B------:R-:W-:Y:S02]  /*1cb30*/  FMNMX.FTZ R4, R154, R230, !PT ;  /* 0x000000e69a047209 */ /* 0x000fe40007810000 */
[----:B------:R-:W-:Y:S02]  /*1cb40*/  ISETP.LT.OR P3, PT, R187, 0x39, P3 ;  /* 0x00000039bb00780c */ /* 0x000fe40001f61670 */
[----:B------:R-:W-:Y:S02]  /*1cb50*/  FMNMX.FTZ R4, R155, R4, !PT ;  /* 0x000000049b047209 */ /* 0x000fe40007810000 */
[----:B------:R-:W-:-:S02]  /*1cb60*/  FSEL R182, R182, -INF , !P3 ;  /* 0xff800000b6b67808 */ /* 0x000fc40005800000 */
[----:B0-----:R-:W-:-:S05]  /*1cb70*/  FMNMX.FTZ R2, R0, R2, !PT ;  /* 0x0000000200027209 */ /* 0x001fca0007810000 */
[----:B------:R-:W0:Y:S02]  /*1cb80*/  SHFL.BFLY PT, R5, R2, 0x1, 0x1f ;  /* 0x0c201f0002057f89 */ /* 0x000e2400000e0000 */
[----:B0-----:R-:W-:Y:S02]  /*1cb90*/  FMNMX.FTZ R5, R2, R5, !PT ;  /* 0x0000000502057209 */ /* 0x001fe40007810000 */
[----:B------:R-:W-:Y:S02]  /*1cba0*/  MOV R2, UR4 ;  /* 0x0000000400027c02 */ /* 0x000fe40008000f00 */
[----:B------:R-:W-:-:S03]  /*1cbb0*/  FSETP.NEU.FTZ.AND P4, PT, R5, -INF , PT ;  /* 0xff8000000500780b */ /* 0x000fc60003f9d000 */
[C---:B------:R-:W-:Y:S01]  /*1cbc0*/  FMUL.FTZ R3, R5.reuse, R2 ;  /* 0x0000000205037220 */ /* 0x040fe20000410000 */
[----:B------:R-:W-:-:S04]  /*1cbd0*/  FSEL R0, R5, RZ, P4 ;  /* 0x000000ff05007208 */ /* 0x000fc80002000000 */
[----:B------:R-:W-:Y:S01]  /*1cbe0*/  FSEL R3, R3, RZ, P4 ;  /* 0x000000ff03037208 */ /* 0x000fe20002000000 */
[----:B------:R-:W-:Y:S01]  /*1cbf0*/  FADD.FTZ R0, -R0, R231 ;  /* 0x000000e700007221 */ /* 0x000fe20000010100 */
[----:B------:R-:W-:Y:S01]  /*1cc00*/  ISETP.GT.AND P4, PT, R186, 0x8, P2 ;  /* 0x00000008ba00780c */ /* 0x000fe20001784270 */
[----:B------:R-:W-:Y:S02]  /*1cc10*/  IMAD.MOV.U32 R231, RZ, RZ, R5 ;  /* 0x000000ffffe77224 */ /* 0x000fe400078e0005 */
[-CC-:B------:R-:W-:Y:S01]  /*1cc20*/  FFMA.FTZ R152, R152, R2.reuse, -R3.reuse ;  /* 0x0000000298987223 */ /* 0x180fe20000010803 */
[----:B------:R-:W-:Y:S01]  /*1cc30*/  ISETP.LT.OR P4, PT, R187, 0x9, P4 ;  /* 0x00000009bb00780c */ /* 0x000fe20002781670 */
[-CC-:B------:R-:W-:Y:S01]  /*1cc40*/  FFMA.FTZ R153, R153, R2.reuse, -R3.reuse ;  /* 0x0000000299997223 */ /* 0x180fe20000010803 */
[-CC-:B------:R-:W-:Y:S01]  /*1cc50*/  FFMA.FTZ R156, R156, R2.reuse, -R3.reuse ;  /* 0x000000029c9c7223 */ /* 0x180fe20000010803 */
[-CC-:B------:R-:W-:Y:S01]  /*1cc60*/  FFMA.FTZ R157, R157, R2.reuse, -R3.reuse ;  /* 0x000000029d9d7223 */ /* 0x180fe20000010803 */
[----:B------:R-:W-:Y:S01]  /*1cc70*/  FSEL R158, R158, -INF , !P4 ;  /* 0xff8000009e9e7808 */ /* 0x000fe20006000000 */
[-CC-:B------:R-:W-:Y:S01]  /*1cc80*/  FFMA.FTZ R160, R160, R2.reuse, -R3.reuse ;  /* 0x00000002a0a07223 */ /* 0x180fe20000010803 */
[----:B------:R-:W-:Y:S01]  /*1cc90*/  ISETP.GT.AND P4, PT, R186, 0x10, P2 ;  /* 0x00000010ba00780c */ /* 0x000fe20001784270 */
[--C-:B------:R-:W-:Y:S01]  /*1cca0*/  FFMA.FTZ R161, R161, R2, -R3.reuse ;  /* 0x00000002a1a17223 */ /* 0x100fe20000010803 */
[----:B------:R-:W-:Y:S01]  /*1ccb0*/  FMNMX.FTZ R4, R158, R4, !PT ;  /* 0x000000049e047209 */ /* 0x000fe20007810000 */
[-CC-:B------:R-:W-:Y:S01]  /*1ccc0*/  FFMA.FTZ R164, R164, R2.reuse, -R3.reuse ;  /* 0x00000002a4a47223 */ /* 0x180fe20000010803 */
[----:B------:R-:W-:Y:S01]  /*1ccd0*/  ISETP.LT.OR P4, PT, R187, 0x11, P4 ;  /* 0x00000011bb00780c */ /* 0x000fe20002781670 */
[--C-:B------:R-:W-:Y:S01]  /*1cce0*/  FFMA.FTZ R165, R165, R2, -R3.reuse ;  /* 0x00000002a5a57223 */ /* 0x100fe20000010803 */
[----:B------:R-:W-:Y:S01]  /*1ccf0*/  FMNMX.FTZ R4, R159, R4, !PT ;  /* 0x000000049f047209 */ /* 0x000fe20007810000 */
        /* <DEDUP_REMOVED lines=14> */
[----:B------:R-:W-:Y:S01]  /*1cde0*/  FFMA.FTZ R3, R181, R2, -R3 ;  /* 0x00000002b5037223 */ /* 0x000fe20000010803 */
[----:B------:R-:W-:Y:S01]  /*1cdf0*/  FMNMX.FTZ R4, R166, R4, !PT ;  /* 0x00000004a6047209 */ /* 0x000fe20007810000 */
[----:B------:R-:W-:Y:S01]  /*1ce00*/  MUFU.EX2 R152, R152 ;  /* 0x0000009800987308 */ /* 0x000fe20000000800 */
[----:B------:R-:W-:-:S02]  /*1ce10*/  ISETP.LT.OR P4, PT, R187, 0x21, P4 ;  /* 0x00000021bb00780c */ /* 0x000fc40002781670 */
[----:B------:R-:W-:Y:S02]  /*1ce20*/  FMNMX.FTZ R4, R167, R4, !PT ;  /* 0x00000004a7047209 */ /* 0x000fe40007810000 */
[----:B------:R-:W-:Y:S02]  /*1ce30*/  FSEL R170, R170, -INF , !P4 ;  /* 0xff800000aaaa7808 */ /* 0x000fe40006000000 */
[----:B------:R-:W-:Y:S01]  /*1ce40*/  ISETP.GT.AND P4, PT, R186, 0x28, P2 ;  /* 0x00000028ba00780c */ /* 0x000fe20001784270 */
[----:B------:R-:W0:Y:S01]  /*1ce50*/  MUFU.EX2 R153, R153 ;  /* 0x0000009900997308 */ /* 0x000e220000000800 */
[----:B------:R-:W-:Y:S02]  /*1ce60*/  FMNMX.FTZ R4, R170, R4, !PT ;  /* 0x00000004aa047209 */ /* 0x000fe40007810000 */
[----:B------:R-:W-:Y:S02]  /*1ce70*/  ISETP.LT.OR P4, PT, R187, 0x29, P4 ;  /* 0x00000029bb00780c */ /* 0x000fe40002781670 */
[----:B------:R-:W-:-:S02]  /*1ce80*/  FMNMX.FTZ R4, R171, R4, !PT ;  /* 0x00000004ab047209 */ /* 0x000fc40007810000 */
[----:B------:R-:W-:Y:S01]  /*1ce90*/  FSEL R174, R174, -INF , !P4 ;  /* 0xff800000aeae7808 */ /* 0x000fe20006000000 */
[----:B------:R-:W-:Y:S01]  /*1cea0*/  MUFU.EX2 R156, R156 ;  /* 0x0000009c009c7308 */ /* 0x000fe20000000800 */
[----:B------:R-:W-:Y:S02]  /*1ceb0*/  ISETP.GT.AND P4, PT, R186, 0x30, P2 ;  /* 0x00000030ba00780c */ /* 0x000fe40001784270 */
[----:B------:R-:W-:Y:S02]  /*1cec0*/  FMNMX.FTZ R4, R174, R4, !PT ;  /* 0x00000004ae047209 */ /* 0x000fe40007810000 */
[----:B------:R-:W-:Y:S02]  /*1ced0*/  ISETP.LT.OR P4, PT, R187, 0x31, P4 ;  /* 0x00000031bb00780c */ /* 0x000fe40002781670 */
[----:B------:R-:W-:Y:S01]  /*1cee0*/  FMNMX.FTZ R4, R175, R4, !PT ;  /* 0x00000004af047209 */ /* 0x000fe20007810000 */
[----:B------:R-:W1:Y:S01]  /*1cef0*/  MUFU.EX2 R157, R157 ;  /* 0x0000009d009d7308 */ /* 0x000e620000000800 */
[----:B------:R-:W-:-:S02]  /*1cf00*/  FSEL R178, R178, -INF , !P4 ;  /* 0xff800000b2b27808 */ /* 0x000fc40006000000 */
[C---:B------:R-:W-:Y:S02]  /*1cf10*/  ISETP.GT.AND P4, PT, R186.reuse, 0x31, P2 ;  /* 0x00000031ba00780c */ /* 0x040fe40001784270 */
[----:B------:R-:W-:Y:S02]  /*1cf20*/  ISETP.GT.AND P2, PT, R186, 0x39, P2 ;  /* 0x00000039ba00780c */ /* 0x000fe40001744270 */
[----:B------:R-:W-:Y:S01]  /*1cf30*/  ISETP.LT.OR P4, PT, R187, 0x32, P4 ;  /* 0x00000032bb00780c */ /* 0x000fe20002781670 */
[----:B------:R-:W-:Y:S01]  /*1cf40*/  MUFU.EX2 R186, R3 ;  /* 0x0000000300ba7308 */ /* 0x000fe20000000800 */
[----:B------:R-:W-:Y:S02]  /*1cf50*/  FMNMX.FTZ R4, R178, R4, !PT ;  /* 0x00000004b2047209 */ /* 0x000fe40007810000 */
[----:B------:R-:W-:Y:S02]  /*1cf60*/  FSEL R179, R179, -INF , !P4 ;  /* 0xff800000b3b37808 */ /* 0x000fe40006000000 */
[----:B------:R-:W-:-:S02]  /*1cf70*/  ISETP.LT.OR P2, PT, R187, 0x3a, P2 ;  /* 0x0000003abb00780c */ /* 0x000fc40001741670 */
[----:B------:R-:W-:Y:S01]  /*1cf80*/  FMNMX.FTZ R4, R179, R4, !PT ;  /* 0x00000004b3047209 */ /* 0x000fe20007810000 */
[----:B------:R-:W-:Y:S01]  /*1cf90*/  MUFU.EX2 R160, R160 ;  /* 0x000000a000a07308 */ /* 0x000fe20000000800 */
[----:B------:R-:W-:Y:S02]  /*1cfa0*/  FSEL R183, R183, -INF , !P2 ;  /* 0xff800000b7b77808 */ /* 0x000fe40005000000 */
[----:B------:R-:W-:Y:S02]  /*1cfb0*/  FMNMX.FTZ R4, R182, R4, !PT ;  /* 0x00000004b6047209 */ /* 0x000fe40007810000 */
[----:B0-----:R-:W-:Y:S02]  /*1cfc0*/  F2FP.F16.F32.PACK_AB R196, R153, R152 ;  /* 0x0000009899c4723e */ /* 0x001fe400000000ff */
[----:B------:R-:W-:Y:S01]  /*1cfd0*/  FMNMX.FTZ R181, R183, R4, !PT ;  /* 0x00000004b7b57209 */ /* 0x000fe20007810000 */
[----:B------:R-:W0:Y:S01]  /*1cfe0*/  MUFU.EX2 R161, R161 ;  /* 0x000000a100a17308 */ /* 0x000e220000000800 */
[----:B-1----:R-:W-:-:S03]  /*1cff0*/  F2FP.F16.F32.PACK_AB R198, R157, R156 ;  /* 0x0000009c9dc6723e */ /* 0x002fc600000000ff */
[----:B------:R-:W1:Y:S04]  /*1d000*/  SHFL.BFLY PT, R4, R181, 0x2, 0x1f ;  /* 0x0c401f00b5047f89 */ /* 0x000e6800000e0000 */
[----:B------:R-:W-:Y:S08]  /*1d010*/  MUFU.EX2 R164, R164 ;  /* 0x000000a400a47308 */ /* 0x000ff00000000800 */
[----:B------:R-:W3:Y:S01]  /*1d020*/  MUFU.EX2 R165, R165 ;  /* 0x000000a500a57308 */ /* 0x000ee20000000800 */
[----:B0-----:R-:W-:-:S07]  /*1d030*/  F2FP.F16.F32.PACK_AB R192, R161, R160 ;  /* 0x000000a0a1c0723e */ /* 0x001fce00000000ff */
[----:B------:R-:W-:Y:S01]  /*1d040*/  MUFU.EX2 R168, R168 ;  /* 0x000000a800a87308 */ /* 0x000fe20000000800 */
[----:B-1----:R-:W-:-:S07]  /*1d050*/  FMNMX.FTZ R181, R181, R4, !PT ;  /* 0x00000004b5b57209 */ /* 0x002fce0007810000 */
[----:B------:R-:W0:Y:S01]  /*1d060*/  MUFU.EX2 R169, R169 ;  /* 0x000000a900a97308 */ /* 0x000e220000000800 */
[----:B------:R-:W1:Y:S01]  /*1d070*/  SHFL.BFLY PT, R4, R181, 0x1, 0x1f ;  /* 0x0c201f00b5047f89 */ /* 0x000e6200000e0000 */
[----:B---3--:R-:W-:-:S06]  /*1d080*/  F2FP.F16.F32.PACK_AB R194, R165, R164 ;  /* 0x000000a4a5c2723e */ /* 0x008fcc00000000ff */
[----:B------:R-:W-:Y:S08]  /*1d090*/  MUFU.EX2 R172, R172 ;  /* 0x000000ac00ac7308 */ /* 0x000ff00000000800 */
[----:B------:R-:W3:Y:S01]  /*1d0a0*/  MUFU.EX2 R173, R173 ;  /* 0x000000ad00ad7308 */ /* 0x000ee20000000800 */
[----:B0-----:R-:W-:-:S07]  /*1d0b0*/  F2FP.F16.F32.PACK_AB R188, R169, R168 ;  /* 0x000000a8a9bc723e */ /* 0x001fce00000000ff */
[----:B------:R-:W-:Y:S01]  /*1d0c0*/  MUFU.EX2 R176, R176 ;  /* 0x000000b000b07308 */ /* 0x000fe20000000800 */
[----:B-1----:R-:W-:Y:S01]  /*1d0d0*/  FMNMX.FTZ R4, R181, R4, !PT ;  /* 0x00000004b5047209 */ /* 0x002fe20007810000 */
[----:B------:R-:W-:-:S03]  /*1d0e0*/  FMUL.FTZ R181, R0, R2 ;  /* 0x0000000200b57220 */ /* 0x000fc60000410000 */
[C---:B------:R-:W-:Y:S01]  /*1d0f0*/  FSETP.NEU.FTZ.AND P2, PT, R4.reuse, -INF , PT ;  /* 0xff8000000400780b */ /* 0x040fe20003f5d000 */
[----:B------:R-:W-:Y:S02]  /*1d100*/  FMUL.FTZ R3, R4, R2 ;  /* 0x0000000204037220 */ /* 0x000fe40000410000 */
[----:B------:R-:W-:Y:S01]  /*1d110*/  MUFU.EX2 R177, R177 ;  /* 0x000000b100b17308 */ /* 0x000fe20000000800 */
[----:B---3--:R-:W-:Y:S02]  /*1d120*/  F2FP.F16.F32.PACK_AB R190, R173, R172 ;  /* 0x000000acadbe723e */ /* 0x008fe400000000ff */
[----:B------:R-:W-:-:S05]  /*1d130*/  FSEL R0, R3, RZ, P2 ;  /* 0x000000ff03007208 */ /* 0x000fca0001000000 */
[----:B------:R-:W0:Y:S01]  /*1d140*/  MUFU.EX2 R3, R181 ;  /* 0x000000b500037308 */ /* 0x000e220000000800 */
        /* <DEDUP_REMOVED lines=16> */
[----:B0-----:R-:W-:Y:S01]  /*1d250*/  FFMA.FTZ R0, R3, R228, R152 ;  /* 0x000000e403007223 */ /* 0x001fe20000010098 */
[----:B------:R-:W-:Y:S01]  /*1d260*/  FSEL R152, R4, RZ, P2 ;  /* 0x000000ff04987208 */ /* 0x000fe20001000000 */
[----:B------:R-:W-:Y:S01]  /*1d270*/  MUFU.EX2 R154, R154 ;  /* 0x0000009a009a7308 */ /* 0x000fe20000000800 */
[----:B--2---:R-:W-:Y:S01]  /*1d280*/  ISETP.GT.AND P2, PT, R204, R232, PT ;  /* 0x000000e8cc00720c */ /* 0x004fe20003f44270 */
[----:B------:R-:W-:Y:S01]  /*1d290*/  FADD.FTZ R0, R153, R0 ;  /* 0x0000000099007221 */ /* 0x000fe20000010000 */
[----:B------:R-:W-:Y:S01]  /*1d2a0*/  F2FP.F16.F32.PACK_AB R184, R177, R176 ;  /* 0x000000b0b1b8723e */ /* 0x000fe200000000ff */
[----:B------:R-:W-:Y:S01]  /*1d2b0*/  FADD.FTZ R152, -R152, R230 ;  /* 0x000000e698987221 */ /* 0x000fe20000010100 */
[----:B------:R-:W-:-:S02]  /*1d2c0*/  VIADD R204, R204, 0xffffffff ;  /* 0xffffffffcccc7836 */ /* 0x000fc40000000000 */
[----:B------:R-:W-:Y:S01]  /*1d2d0*/  FADD.FTZ R0, R156, R0 ;  /* 0x000000009c007221 */ /* 0x000fe20000010000 */
[----:B------:R-:W-:Y:S02]  /*1d2e0*/  IMAD.MOV.U32 R232, RZ, RZ, R22 ;  /* 0x000000ffffe87224 */ /* 0x000fe400078e0016 */
[----:B------:R-:W-:Y:S01]  /*1d2f0*/  FMUL.FTZ R152, R152, R2 ;  /* 0x0000000298987220 */ /* 0x000fe20000410000 */
[----:B------:R-:W0:Y:S01]  /*1d300*/  MUFU.EX2 R155, R155 ;  /* 0x0000009b009b7308 */ /* 0x000e220000000800 */
[----:B------:R-:W-:Y:S01]  /*1d310*/  FADD.FTZ R0, R157, R0 ;  /* 0x000000009d007221 */ /* 0x000fe20000010000 */
[----:B------:R-:W-:-:S03]  /*1d320*/  IMAD.MOV.U32 R230, RZ, RZ, R4 ;  /* 0x000000ffffe67224 */ /* 0x000fc600078e0004 */
[----:B------:R-:W-:-:S03]  /*1d330*/  FADD.FTZ R0, R160, R0 ;  /* 0x00000000a0007221 */ /* 0x000fc60000010000 */
[----:B------:R-:W-:Y:S01]  /*1d340*/  MUFU.EX2 R158, R158 ;  /* 0x0000009e009e7308 */ /* 0x000fe20000000800 */
[----:B------:R-:W-:-:S04]  /*1d350*/  FADD.FTZ R0, R161, R0 ;  /* 0x00000000a1007221 */ /* 0x000fc80000010000 */
[----:B------:R-:W-:-:S03]  /*1d360*/  FADD.FTZ R0, R164, R0 ;  /* 0x00000000a4007221 */ /* 0x000fc60000010000 */
[----:B------:R-:W1:Y:S01]  /*1d370*/  MUFU.EX2 R159, R159 ;  /* 0x0000009f009f7308 */ /* 0x000e620000000800 */
[----:B------:R-:W-:Y:S01]  /*1d380*/  FADD.FTZ R0, R165, R0 ;  /* 0x00000000a5007221 */ /* 0x000fe20000010000 */
[----:B0-----:R-:W-:-:S03]  /*1d390*/  F2FP.F16.F32.PACK_AB R197, R155, R154 ;  /* 0x0000009a9bc5723e */ /* 0x001fc600000000ff */
[----:B------:R-:W-:-:S03]  /*1d3a0*/  FADD.FTZ R153, R168, R0 ;  /* 0x00000000a8997221 */ /* 0x000fc60000010000 */
[----:B------:R0:W2:Y:S01]  /*1d3b0*/  MUFU.EX2 R0, R152 ;  /* 0x0000009800007308 */ /* 0x0000a20000000800 */
[----:B------:R-:W-:-:S04]  /*1d3c0*/  FADD.FTZ R153, R169, R153 ;  /* 0x00000099a9997221 */ /* 0x000fc80000010000 */
[----:B------:R-:W-:-:S03]  /*1d3d0*/  FADD.FTZ R153, R172, R153 ;  /* 0x00000099ac997221 */ /* 0x000fc60000010000 */
[----:B------:R-:W3:Y:S01]  /*1d3e0*/  MUFU.EX2 R162, R162 ;  /* 0x000000a200a27308 */ /* 0x000ee20000000800 */
[----:B------:R-:W-:Y:S01]  /*1d3f0*/  FADD.FTZ R153, R173, R153 ;  /* 0x00000099ad997221 */ /* 0x000fe20000010000 */
[----:B-1----:R-:W-:-:S03]  /*1d400*/  F2FP.F16.F32.PACK_AB R199, R159, R158 ;  /* 0x0000009e9fc7723e */ /* 0x002fc600000000ff */
[----:B0-----:R-:W-:-:S03]  /*1d410*/  FADD.FTZ R152, R176, R153 ;  /* 0x00000099b0987221 */ /* 0x001fc60000010000 */
[----:B------:R-:W0:Y:S01]  /*1d420*/  MUFU.EX2 R163, R163 ;  /* 0x000000a300a37308 */ /* 0x000e220000000800 */
[----:B--2---:R-:W-:Y:S01]  /*1d430*/  FFMA.FTZ R227, R0, R227, R154 ;  /* 0x000000e300e37223 */ /* 0x004fe2000001009a */
[----:B------:R-:W-:-:S03]  /*1d440*/  FADD.FTZ R152, R177, R152 ;  /* 0x00000098b1987221 */ /* 0x000fc60000010000 */
[----:B------:R-:W-:-:S03]  /*1d450*/  FADD.FTZ R227, R155, R227 ;  /* 0x000000e39be37221 */ /* 0x000fc60000010000 */
[----:B------:R-:W1:Y:S01]  /*1d460*/  MUFU.EX2 R166, R166 ;  /* 0x000000a600a67308 */ /* 0x000e620000000800 */
[----:B------:R-:W-:-:S04]  /*1d470*/  FADD.FTZ R227, R158, R227 ;  /* 0x000000e39ee37221 */ /* 0x000fc80000010000 */
[----:B------:R-:W-:-:S03]  /*1d480*/  FADD.FTZ R227, R159, R227 ;  /* 0x000000e39fe37221 */ /* 0x000fc60000010000 */
[----:B------:R-:W2:Y:S01]  /*1d490*/  MUFU.EX2 R167, R167 ;  /* 0x000000a700a77308 */ /* 0x000ea20000000800 */
[----:B---3--:R-:W-:Y:S01]  /*1d4a0*/  FADD.FTZ R227, R162, R227 ;  /* 0x000000e3a2e37221 */ /* 0x008fe20000010000 */
        /* <DEDUP_REMOVED lines=23> */
[----:B0-----:R-:W-:-:S04]  /*1d620*/  FADD.FTZ R152, R180, R152 ;  /* 0x00000098b4987221 */ /* 0x001fc80000010000 */
[C---:B------:R-:W-:Y:S01]  /*1d630*/  FADD.FTZ R228, R186.reuse, R152 ;  /* 0x00000098bae47221 */ /* 0x040fe20000010000 */
[----:B------:R-:W-:Y:S01]  /*1d640*/  F2FP.F16.F32.PACK_AB R186, R186, R180 ;  /* 0x000000b4baba723e */ /* 0x000fe200000000ff */
[----:B-1----:R-:W-:-:S04]  /*1d650*/  FADD.FTZ R227, R182, R227 ;  /* 0x000000e3b6e37221 */ /* 0x002fc80000010000 */
[C---:B--2---:R-:W-:Y:S01]  /*1d660*/  FADD.FTZ R227, R183.reuse, R227 ;  /* 0x000000e3b7e37221 */ /* 0x044fe20000010000 */
[----:B------:R-:W-:Y:S01]  /*1d670*/  F2FP.F16.F32.PACK_AB R187, R183, R182 ;  /* 0x000000b6b7bb723e */ /* 0x000fe200000000ff */
[----:B------:R-:W-:Y:S06]  /*1d680*/  @P2 BRA `(.L_x_1794) ;  /* 0xffffffd400502947 */ /* 0x000fec000383ffff */
.L_x_1775:
[----:B------:R-:W-:Y:S05]  /*1d690*/  BSYNC B0 ;  /* 0x0000000000007941 */ /* 0x000fea0003800000 */
.L_x_1774:
        /* <DEDUP_REMOVED lines=131> */
.L_x_1795:
[----:B------:R-:W-:Y:S01]  /*1ded0*/  IMAD R3, R22, 0x8, R16 ;  /* 0x0000000816037824 */ /* 0x000fe200078e0210 */
[----:B------:R-:W-:-:S04]  /*1dee0*/  SHF.L.U32 R0, R205, 0x1f, RZ ;  /* 0x0000001fcd007819 */ /* 0x000fc800000006ff */
[----:B------:R0:W1:Y:S01]  /*1def0*/  SYNCS.PHASECHK.TRANS64.TRYWAIT P2, [R3+URZ+0x30850], R0 ;  /* 0x03085000030075a7 */ /* 0x000062000804017f */
[----:B------:R-:W-:Y:S05]  /*1df00*/  @!P0 BRA `(.L_x_1796) ;  /* 0x0000000000048947 */ /* 0x000fea0003800000 */
[----:B------:R-:W-:Y:S01]  /*1df10*/  BPT.TRAP 0x1 ;  /* 0x000000040000795c */ /* 0x000fe20000300000 */
.L_x_1796:
[----:B------:R-:W-:Y:S04]  /*1df20*/  BSSY B0, `(.L_x_1797) ;  /* 0x0000004000007945 */ /* 0x000fe80003800000 */
[----:B-1----:R-:W-:Y:S05]  /*1df30*/  @P2 BRA `(.L_x_1798) ;  /* 0x0000000000082947 */ /* 0x002fea0003800000 */
[----:B------:R-:W1:Y:S02]  /*1df40*/  SYNCS.PHASECHK.TRANS64.TRYWAIT P0, [R3+URZ+0x30850], R0 ;  /* 0x03085000030075a7 */ /* 0x000e64000800017f */
[----:B-1----:R-:W-:Y:S05]  /*1df50*/  @!P0 BRA `(.L_x_1799) ;  /* 0x0000010c00048947 */ /* 0x002fea0003800000 */
.L_x_1798:
[----:B------:R-:W-:Y:S05]  /*1df60*/  BSYNC B0 ;  /* 0x0000000000007941 */ /* 0x000fea0003800000 */
.L_x_1797:
[----:B------:R-:W-:Y:S01]  /*1df70*/  VIADD R16, R16, 0x400 ;  /* 0x0000040010107836 */ /* 0x000fe20000000000 */
[----:B------:R-:W2:Y:S01]  /*1df80*/  LDL.LU R10, [R1+0x54] ;  /* 0x00005400010a7983 */ /* 0x000ea20000300800 */
[----:B------:R-:W-:Y:S01]  /*1df90*/  MOV R7, 0x40000040 ;  /* 0x4000004000077802 */ /* 0x000fe20000000f00 */
[----:B------:R-:W-:Y:S01]  /*1dfa0*/  WARPGROUP.ARRIVE ;  /* 0x00000000000079c5 */ /* 0x000fe20000000000 */
[----:B------:R-:W-:Y:S01]  /*1dfb0*/  IMAD.MOV.U32 R9, RZ, RZ, 0x40000040 ;  /* 0x40000040ff097424 */ /* 0x000fe200078e00ff */
[----:B------:R-:W-:Y:S01]  /*1dfc0*/  SHF.R.U32.HI R16, RZ, 0x4, R16 ;  /* 0x00000004ff107819 */ /* 0x000fe20000011610 */
[----:B01----:R-:W-:Y:S01]  /*1dfd0*/  SHFL.BFLY PT, R0, R227, 0x2, 0x1f ;  /* 0x0c401f00e3007f89 */ /* 0x003fe200000e0000 */
        /* <DEDUP_REMOVED lines=8> */
[C---:B------:R-:W-:Y:S02]  /*1e060*/  IMAD R6, R22.reuse, 0x800, R16 ;  /* 0x0000080016067824 */ /* 0x040fe400078e0210 */
[----:B------:R-:W-:Y:S02]  /*1e070*/  VIADD R22, R22, 0x1 ;  /* 0x0000000116167836 */ /* 0x000fe40000000000 */
[C---:B------:R-:W-:Y:S01]  /*1e080*/  VIADD R8, R6.reuse, 0x80 ;  /* 0x0000008006087836 */ /* 0x040fe20000000000 */
[----:B------:R-:W-:Y:S02]  /*1e090*/  R2UR UR6, R6 ;  /* 0x00000000060672ca */ /* 0x000fe400000e0000 */
[----:B------:R-:W-:-:S04]  /*1e0a0*/  ISETP.NE.AND P2, PT, R22, 0x2, PT ;  /* 0x000000021600780c */ /* 0x000fc80003f45270 */
[----:B------:R-:W-:-:S07]  /*1e0b0*/  SEL R22, R22, RZ, P2 ;  /* 0x000000ff16167207 */ /* 0x000fce0001000000 */
[----:B------:R-:W-:Y:S01]  /*1e0c0*/  HGMMA.64x256x16.F32 R24, R196, gdesc[UR4].tnspB, R24, gsb0 ;  /* 0x43e00004c4187df0 */ /* 0x000fe20008000818 */
[----:B------:R-:W-:Y:S01]  /*1e0d0*/  R2UR UR6, R8 ;  /* 0x00000000080672ca */ /* 0x000fe200000e0000 */
[C---:B------:R-:W-:Y:S01]  /*1e0e0*/  VIADD R8, R6.reuse, 0x100 ;  /* 0x0000010006087836 */ /* 0x040fe20000000000 */
[----:B------:R-:W-:Y:S01]  /*1e0f0*/  R2UR UR7, R9 ;  /* 0x00000000090772ca */ /* 0x000fe200000e0000 */
[----:B------:R-:W-:Y:S02]  /*1e100*/  IMAD.MOV.U32 R9, RZ, RZ, 0x40000040 ;  /* 0x40000040ff097424 */ /* 0x000fe400078e00ff */
[----:B------:R-:W-:Y:S02]  /*1e110*/  VIADD R6, R6, 0x180 ;  /* 0x0000018006067836 */ /* 0x000fe40000000000 */
[----:B--2---:R-:W-:Y:S01]  /*1e120*/  VIADD R10, R10, 0x1 ;  /* 0x000000010a0a7836 */ /* 0x004fe20000000000 */
[----:B------:R-:W-:Y:S02]  /*1e130*/  WARPGROUP.DEPBAR.LE gsb0, 0x0 ;  /* 0x00008000000079c5 */ /* 0x000fe40000010000 */
[----:B------:R-:W-:-:S02]  /*1e140*/  WARPGROUP.ARRIVE ;  /* 0x00000000000079c5 */ /* 0x000fc40000000000 */
[----:B------:R-:W-:-:S15]  /*1e150*/  STL [R1+0x54], R10 ;  /* 0x0000540a01007387 */ /* 0x000fde0000100800 */
        /* <DEDUP_REMOVED lines=9> */
[----:B------:R-:W0:Y:S02]  /*1e1f0*/  SHFL.BFLY PT, R6, R228, 0x2, 0x1f ;  /* 0x0c401f00e4067f89 */ /* 0x000e2400000e0000 */
[----:B0-----:R-:W-:Y:S01]  /*1e200*/  FADD.FTZ R228, R6, R228 ;  /* 0x000000e406e47221 */ /* 0x001fe20000010000 */
[----:B------:R-:W-:-:S04]  /*1e210*/  FADD.FTZ R6, R0, R227 ;  /* 0x000000e300067221 */ /* 0x000fc80000010000 */
[----:B------:R-:W0:Y:S04]  /*1e220*/  SHFL.BFLY PT, R0, R228, 0x1, 0x1f ;  /* 0x0c201f00e4007f89 */ /* 0x000e2800000e0000 */
[----:B------:R-:W1:Y:S01]  /*1e230*/  SHFL.BFLY PT, R7, R6, 0x1, 0x1f ;  /* 0x0c201f0006077f89 */ /* 0x000e6200000e0000 */
[----:B0-----:R-:W-:Y:S01]  /*1e240*/  FADD.FTZ R0, R228, R0 ;  /* 0x00000000e4007221 */ /* 0x001fe20000010000 */
[----:B-1----:R-:W-:-:S04]  /*1e250*/  FADD.FTZ R6, R6, R7 ;  /* 0x0000000706067221 */ /* 0x002fc80000010000 */
[----:B------:R-:W-:Y:S02]  /*1e260*/  FSETP.NE.FTZ.AND P0, PT, R0, RZ, PT ;  /* 0x000000ff0000720b */ /* 0x000fe40003f15000 */
[----:B------:R-:W-:-:S11]  /*1e270*/  FSETP.NE.FTZ.AND P3, PT, R6, RZ, PT ;  /* 0x000000ff0600720b */ /* 0x000fd60003f75000 */
[C---:B------:R-:W-:Y:S01]  /*1e280*/  @P0 FMUL.FTZ R9, R2.reuse, 0.69314718246459960938 ;  /* 0x3f31721802090820 */ /* 0x040fe20000410000 */
[----:B------:R-:W0:Y:S01]  /*1e290*/  @P0 MUFU.LG2 R8, R0 ;  /* 0x0000000000080308 */ /* 0x000e220000000c00 */
[----:B------:R-:W-:-:S07]  /*1e2a0*/  @P3 FMUL.FTZ R2, R2, 0.69314718246459960938 ;  /* 0x3f31721802023820 */ /* 0x000fce0000410000 */
[----:B------:R-:W1:Y:S01]  /*1e2b0*/  @P3 MUFU.LG2 R7, R6 ;  /* 0x0000000600073308 */ /* 0x000e620000000c00 */
[----:B0-----:R-:W-:-:S04]  /*1e2c0*/  @P0 FMUL.FTZ R8, R8, 0.69314718246459960938 ;  /* 0x3f31721808080820 */ /* 0x001fc80000410000 */
[----:B------:R-:W-:Y:S01]  /*1e2d0*/  @P0 FFMA.FTZ R153, R9, R5, R8 ;  /* 0x0000000509990223 */ /* 0x000fe20000010008 */
[----:B-1----:R-:W-:-:S04]  /*1e2e0*/  @P3 FMUL.FTZ R7, R7, 0.69314718246459960938 ;  /* 0x3f31721807073820 */ /* 0x002fc80000410000 */
[----:B------:R-:W-:Y:S01]  /*1e2f0*/  @P3 FFMA.FTZ R152, R2, R4, R7 ;  /* 0x0000000402983223 */ /* 0x000fe20000010007 */
[----:B------:R-:W-:Y:S02]  /*1e300*/  MOV R4, RZ ;  /* 0x000000ff00047202 */ /* 0x000fe40000000f00 */
[----:B------:R-:W-:-:S04]  /*1e310*/  SEL R2, RZ, 0x1, P2 ;  /* 0x00000001ff027807 */ /* 0x000fc80001000000 */
[----:B------:R0:W1:Y:S01]  /*1e320*/  @P0 MUFU.RCP R4, R0 ;  /* 0x0000000000040308 */ /* 0x0000620000001000 */
[----:B------:R-:W-:Y:S02]  /*1e330*/  LOP3.LUT R205, R205, R2, RZ, 0x3c, !PT ;  /* 0x00000002cdcd7212 */ /* 0x000fe400078e3cff */
[----:B------:R-:W-:Y:S01]  /*1e340*/  PLOP3.LUT P0, PT, PT, PT, PT, 0x8, 0x0 ;  /* 0x000000000000781c */ /* 0x000fe20003f0e170 */
[----:B0-----:R-:W-:-:S06]  /*1e350*/  IMAD.MOV.U32 R0, RZ, RZ, RZ ;  /* 0x000000ffff007224 */ /* 0x001fcc00078e00ff */
[----:B------:R-:W0:Y:S01]  /*1e360*/  @P3 MUFU.RCP R0, R6 ;  /* 0x0000000600003308 */ /* 0x000e220000001000 */
[----:B------:R-:W-:Y:S02]  /*1e370*/  WARPGROUP.DEPBAR.LE gsb0, 0x0 ;  /* 0x00008000000079c5 */ /* 0x000fe40000010000 */
[----:B------:R-:W-:-:S06]  /*1e380*/  WARPGROUP.ARRIVE ;  /* 0x00000000000079c5 */ /* 0x000fcc0000000000 */
        /* <DEDUP_REMOVED lines=131> */
.L_x_1633:
        /* <DEDUP_REMOVED lines=10> */
[----:B------:R-:W3:Y:S01]  /*1ec60*/  S2R R0, SR_SWINHI ;  /* 0x0000000000007919 */ /* 0x000ee20000002f00 */
[----:B------:R-:W-:Y:S01]  /*1ec70*/  F2FP.F16.F32.PACK_AB R10, R29, R28 ;  /* 0x0000001c1d0a723e */ /* 0x000fe200000000ff */
[----:B------:R-:W-:Y:S01]  /*1ec80*/  ULDC.64 UR4, c[0x0][0xc08] ;  /* 0x0003020000047ab9 */ /* 0x000fe20000000a00 */
[----:B------:R-:W-:Y:S01]  /*1ec90*/  F2FP.F16.F32.PACK_AB R11, R31, R30 ;  /* 0x0000001e1f0b723e */ /* 0x000fe200000000ff */
[----:B------:R-:W4:Y:S01]  /*1eca0*/  LDL.LU R155, [R1+0x4c] ;  /* 0x00004c00019b7983 */ /* 0x000f220000300800 */
[----:B------:R-:W-:Y:S01]  /*1ecb0*/  F2FP.F16.F32.PACK_AB R12, R33, R32 ;  /* 0x00000020210c723e */ /* 0x000fe200000000ff */
[----:B------:R-:W-:Y:S01]  /*1ecc0*/  ULDC.64 UR6, c[0x0][0xc00] ;  /* 0x0003000000067ab9 */ /* 0x000fe20000000a00 */
[----:B------:R-:W-:Y:S01]  /*1ecd0*/  F2FP.F16.F32.PACK_AB R13, R35, R34 ;  /* 0x00000022230d723e */ /* 0x000fe200000000ff */
[----:B------:R-:W4:Y:S01]  /*1ece0*/  LDL R154, [R1+0x50] ;  /* 0x00005000019a7983 */ /* 0x000f220000100800 */
[----:B------:R-:W-:-:S02]  /*1ecf0*/  MOV R6, R16 ;  /* 0x0000001000067202 */ /* 0x000fc40000000f00 */
[----:B---3--:R-:W-:Y:S02]  /*1ed00*/  MOV R7, R0 ;  /* 0x0000000000077202 */ /* 0x008fe40000000f00 */
[----:B------:R-:W-:Y:S02]  /*1ed10*/  F2FP.F16.F32.PACK_AB R14, R37, R36 ;  /* 0x00000024250e723e */ /* 0x000fe400000000ff */
[----:B------:R-:W-:Y:S01]  /*1ed20*/  F2FP.F16.F32.PACK_AB R15, R39, R38 ;  /* 0x00000026270f723e */ /* 0x000fe200000000ff */
[----:B------:R-:W-:Y:S01]  /*1ed30*/  BAR.SYNC.DEFER_BLOCKING 0x1, 0x100 ;  /* 0x0044000000007b1d */ /* 0x000fe20000010000 */
[----:B--2--5:R-:W-:-:S03]  /*1ed40*/  IMAD.WIDE R100, R8, 0x2, R6 ;  /* 0x0000000208647825 */ /* 0x024fc600078e0206 */
[----:B------:R-:W-:Y:S01]  /*1ed50*/  LOP3.LUT R0, R100, 0x380, RZ, 0xc0, !PT ;  /* 0x0000038064007812 */ /* 0x000fe200078ec0ff */
[----:B------:R-:W-:-:S03]  /*1ed60*/  IMAD.MOV.U32 R9, RZ, RZ, R101 ;  /* 0x000000ffff097224 */ /* 0x000fc600078e0065 */
[----:B------:R-:W-:-:S04]  /*1ed70*/  SHF.R.U64 R0, R0, 0x3, RZ ;  /* 0x0000000300007819 */ /* 0x000fc800000012ff */
[----:B------:R-:W-:-:S04]  /*1ed80*/  LOP3.LUT R8, R0, R100, RZ, 0x3c, !PT ;  /* 0x0000006400087212 */ /* 0x000fc800078e3cff */
[----:B------:R-:W-:Y:S02]  /*1ed90*/  MOV R0, R8 ;  /* 0x0000000800007202 */ /* 0x000fe40000000f00 */
[----:B------:R-:W-:Y:S02]  /*1eda0*/  F2FP.F16.F32.PACK_AB R8, R21, R20 ;  /* 0x000000141508723e */ /* 0x000fe400000000ff */
[----:B------:R-:W-:-:S05]  /*1edb0*/  F2FP.F16.F32.PACK_AB R9, R5, R4 ;  /* 0x000000040509723e */ /* 0x000fca00000000ff */
[----:B------:R2:W-:Y:S02]  /*1edc0*/  STSM.16.M88.4 [R0], R8 ;  /* 0x0000000800007844 */ /* 0x0005e40000000200 */
[----:B--2---:R-:W-:-:S04]  /*1edd0*/  IADD3 R8, P0, R100, 0x20, RZ ;  /* 0x0000002064087810 */ /* 0x004fc80007f1e0ff */
[----:B------:R-:W-:Y:S01]  /*1ede0*/  LOP3.LUT R0, R8, 0x380, RZ, 0xc0, !PT ;  /* 0x0000038008007812 */ /* 0x000fe200078ec0ff */
[----:B------:R-:W-:-:S03]  /*1edf0*/  IMAD.X R9, RZ, RZ, R101, P0 ;  /* 0x000000ffff097224 */ /* 0x000fc600000e0665 */
[----:B------:R-:W-:-:S04]  /*1ee00*/  SHF.R.U64 R0, R0, 0x3, RZ ;  /* 0x0000000300007819 */ /* 0x000fc800000012ff */
[----:B------:R-:W-:-:S04]  /*1ee10*/  LOP3.LUT R8, R0, R8, RZ, 0x3c, !PT ;  /* 0x0000000800087212 */ /* 0x000fc800078e3cff */
[----:B------:R-:W-:-:S05]  /*1ee20*/  MOV R8, R8 ;  /* 0x0000000800087202 */ /* 0x000fca0000000f00 */
[----:B------:R2:W-:Y:S02]  /*1ee30*/  STSM.16.M88.4 [R8], R12 ;  /* 0x0000000c08007844 */ /* 0x0005e40000000200 */
[----:B--2---:R-:W-:-:S04]  /*1ee40*/  IADD3 R8, P0, R100, 0x40, RZ ;  /* 0x0000004064087810 */ /* 0x004fc80007f1e0ff */
[----:B------:R-:W-:Y:S01]  /*1ee50*/  LOP3.LUT R0, R8, 0x380, RZ, 0xc0, !PT ;  /* 0x0000038008007812 */ /* 0x000fe200078ec0ff */
[----:B------:R-:W-:-:S03]  /*1ee60*/  IMAD.X R9, RZ, RZ, R101, P0 ;  /* 0x000000ffff097224 */ /* 0x000fc600000e0665 */
[----:B------:R-:W-:-:S04]  /*1ee70*/  SHF.R.U64 R0, R0, 0x3, RZ ;  /* 0x0000000300007819 */ /* 0x000fc800000012ff */
[----:B------:R-:W-:Y:S02]  /*1ee80*/  LOP3.LUT R8, R0, R8, RZ, 0x3c, !PT ;  /* 0x0000000800087212 */ /* 0x000fe400078e3cff */
[----:B------:R-:W-:Y:S02]  /*1ee90*/  F2FP.F16.F32.PACK_AB R10, R45, R44 ;  /* 0x0000002c2d0a723e */ /* 0x000fe400000000ff */
[----:B------:R-:W-:Y:S02]  /*1eea0*/  MOV R0, R8 ;  /* 0x0000000800007202 */ /* 0x000fe40000000f00 */
[----:B------:R-:W-:Y:S02]  /*1eeb0*/  F2FP.F16.F32.PACK_AB R8, R41, R40 ;  /* 0x000000282908723e */ /* 0x000fe400000000ff */
[----:B------:R-:W-:Y:S02]  /*1eec0*/  F2FP.F16.F32.PACK_AB R9, R43, R42 ;  /* 0x0000002a2b09723e */ /* 0x000fe400000000ff */
[----:B------:R-:W-:-:S05]  /*1eed0*/  F2FP.F16.F32.PACK_AB R11, R47, R46 ;  /* 0x0000002e2f0b723e */ /* 0x000fca00000000ff */
[----:B------:R2:W-:Y:S02]  /*1eee0*/  STSM.16.M88.4 [R0], R8 ;  /* 0x0000000800007844 */ /* 0x0005e40000000200 */
[----:B--2---:R-:W-:-:S04]  /*1eef0*/  IADD3 R8, P0, R100, 0x60, RZ ;  /* 0x0000006064087810 */ /* 0x004fc80007f1e0ff */
[----:B------:R-:W-:-:S04]  /*1ef00*/  LOP3.LUT R0, R8, 0x380, RZ, 0xc0, !PT ;  /* 0x0000038008007812 */ /* 0x000fc800078ec0ff */
[----:B------:R-:W-:Y:S02]  /*1ef10*/  SHF.R.U64 R0, R0, 0x3, RZ ;  /* 0x0000000300007819 */ /* 0x000fe400000012ff */
[----:B------:R-:W-:Y:S02]  /*1ef20*/  IADD3.X R9, RZ, R101, RZ, P0, !PT ;  /* 0x00000065ff097210 */ /* 0x000fe400007fe4ff */
[----:B------:R-:W-:Y:S02]  /*1ef30*/  LOP3.LUT R8, R0, R8, RZ, 0x3c, !PT ;  /* 0x0000000800087212 */ /* 0x000fe400078e3cff */
[----:B------:R-:W-:Y:S02]  /*1ef40*/  F2FP.F16.F32.PACK_AB R12, R49, R48 ;  /* 0x00000030310c723e */ /* 0x000fe400000000ff */
[----:B------:R-:W-:Y:S02]  /*1ef50*/  MOV R8, R8 ;  /* 0x0000000800087202 */ /* 0x000fe40000000f00 */
[----:B------:R-:W-:-:S02]  /*1ef60*/  F2FP.F16.F32.PACK_AB R13, R51, R50 ;  /* 0x00000032330d723e */ /* 0x000fc400000000ff */
[----:B------:R-:W-:Y:S02]  /*1ef70*/  F2FP.F16.F32.PACK_AB R14, R53, R52 ;  /* 0x00000034350e723e */ /* 0x000fe400000000ff */
[----:B------:R-:W-:-:S05]  /*1ef80*/  F2FP.F16.F32.PACK_AB R15, R55, R54 ;  /* 0x00000036370f723e */ /* 0x000fca00000000ff */
        /* <DEDUP_REMOVED lines=122> */
[----:B--2---:R-:W-:Y:S01]  /*1f730*/  IADD3 R0, P0, R100, 0xc060, RZ ;  /* 0x0000c06064007810 */ /* 0x004fe20007f1e0ff */
[----:B------:R-:W-:Y:S01]  /*1f740*/  ULDC.64 UR8, c[0x0][0x208] ;  /* 0x0000820000087ab9 */ /* 0x000fe20000000a00 */
[----:B------:R-:W-:Y:S01]  /*1f750*/  F2FP.F16.F32.PACK_AB R12, R145, R144 ;  /* 0x00000090910c723e */ /* 0x000fe200000000ff */
[----:B------:R-:W2:Y:S02]  /*1f760*/  LDC.64 R10, c[0x0][0xc00] ;  /* 0x00030000ff0a7b82 */ /* 0x000ea40000000a00 */
[----:B------:R-:W-:Y:S01]  /*1f770*/  IMAD.X R101, RZ, RZ, R101, P0 ;  /* 0x000000ffff657224 */ /* 0x000fe200000e0665 */
[----:B------:R-:W-:Y:S02]  /*1f780*/  ISETP.NE.U32.AND P0, PT, RZ, UR4, PT ;  /* 0x00000004ff007c0c */ /* 0x000fe4000bf05070 */
[----:B------:R-:W-:-:S02]  /*1f790*/  LOP3.LUT R8, R0, 0x380, RZ, 0xc0, !PT ;  /* 0x0000038000087812 */ /* 0x000fc400078ec0ff */
[----:B------:R-:W-:Y:S02]  /*1f7a0*/  ISETP.NE.AND.EX P0, PT, RZ, UR5, PT, P0 ;  /* 0x00000005ff007c0c */ /* 0x000fe4000bf05300 */
[----:B------:R-:W-:-:S04]  /*1f7b0*/  SHF.R.U64 R8, R8, 0x3, RZ ;  /* 0x0000000308087819 */ /* 0x000fc800000012ff */
[----:B------:R-:W-:Y:S02]  /*1f7c0*/  LOP3.LUT R100, R8, R0, RZ, 0x3c, !PT ;  /* 0x0000000008647212 */ /* 0x000fe400078e3cff */
[----:B------:R-:W-:Y:S02]  /*1f7d0*/  F2FP.F16.F32.PACK_AB R13, R147, R146 ;  /* 0x00000092930d723e */ /* 0x000fe400000000ff */
[----:B------:R-:W-:Y:S02]  /*1f7e0*/  MOV R100, R100 ;  /* 0x0000006400647202 */ /* 0x000fe40000000f00 */
[----:B------:R-:W-:Y:S01]  /*1f7f0*/  F2FP.F16.F32.PACK_AB R14, R149, R148 ;  /* 0x00000094950e723e */ /* 0x000fe200000000ff */
[----:B------:R-:W3:Y:S01]  /*1f800*/  @P0 LDC.64 R8, c[0x0][0xc08] ;  /* 0x00030200ff080b82 */ /* 0x000ee20000000a00 */
[----:B------:R-:W-:-:S05]  /*1f810*/  F2FP.F16.F32.PACK_AB R15, R151, R150 ;  /* 0x00000096970f723e */ /* 0x000fca00000000ff */
[----:B------:R0:W-:Y:S01]  /*1f820*/  STSM.16.M88.4 [R100], R12 ;  /* 0x0000000c64007844 */ /* 0x0001e20000000200 */
[----:B------:R-:W-:Y:S02]  /*1f830*/  ULDC UR4, c[0x0][0xa88] ;  /* 0x0002a20000047ab9 */ /* 0x000fe40000000800 */
[----:B-1----:R-:W-:Y:S01]  /*1f840*/  IMAD.U32 R24, RZ, RZ, UR4 ;  /* 0x00000004ff187e24 */ /* 0x002fe2000f8e00ff */
[----:B------:R-:W-:Y:S01]  /*1f850*/  BAR.SYNC.DEFER_BLOCKING 0x1, 0x100 ;  /* 0x0044000000007b1d */ /* 0x000fe20000010000 */
[----:B----4-:R-:W-:-:S05]  /*1f860*/  ISETP.NE.AND P2, PT, R155, RZ, PT ;  /* 0x000000ff9b00720c */ /* 0x010fca0003f45270 */
[----:B------:R-:W-:Y:S01]  /*1f870*/  ULDC UR4, c[0x0][0xad4] ;  /* 0x0002b50000047ab9 */ /* 0x000fe20000000800 */
[----:B---3--:R-:W-:-:S04]  /*1f880*/  @P0 IMAD.WIDE R8, R154, 0x4, R8 ;  /* 0x000000049a080825 */ /* 0x008fc800078e0208 */
[----:B0-----:R-:W-:Y:S01]  /*1f890*/  IMAD.MOV.U32 R100, RZ, RZ, 0x9b8 ;  /* 0x000009b8ff647424 */ /* 0x001fe200078e00ff */
[----:B------:R0:W5:Y:S02]  /*1f8a0*/  @P0 LDG.E R24, desc[UR8][R8.64] ;  /* 0x0000000808180981 */ /* 0x000164000c1e1900 */
[----:B0-----:R-:W-:-:S04]  /*1f8b0*/  SEL R8, R155, UR4, P2 ;  /* 0x000000049b087c07 */ /* 0x001fc80009000000 */
[----:B------:R-:W-:-:S04]  /*1f8c0*/  ISETP.GT.AND P2, PT, R8, 0x1, PT ;  /* 0x000000010800780c */ /* 0x000fc80003f44270 */
[----:B------:R-:W-:-:S04]  /*1f8d0*/  SEL R100, R100, 0x978, P2 ;  /* 0x0000097864647807 */ /* 0x000fc80001000000 */
[----:B------:R0:W1:Y:S08]  /*1f8e0*/  LDC.64 R12, c[0x0][R100+0x220] ;  /* 0x00008800640c7b82 */ /* 0x0000700000000a00 */
[----:B------:R0:W3:Y:S01]  /*1f8f0*/  LDC.64 R8, c[0x0][R100+0x218] ;  /* 0x0000860064087b82 */ /* 0x0000e20000000a00 */
[----:B------:R-:W-:-:S04]  /*1f900*/  ISETP.NE.U32.AND P1, PT, RZ, UR6, PT ;  /* 0x00000006ff007c0c */ /* 0x000fc8000bf25070 */
[----:B------:R-:W-:Y:S01]  /*1f910*/  ISETP.NE.AND.EX P1, PT, RZ, UR7, PT, P1 ;  /* 0x00000007ff007c0c */ /* 0x000fe2000bf25310 */
[----:B------:R-:W-:Y:S02]  /*1f920*/  IMAD.MOV.U32 R0, RZ, RZ, RZ ;  /* 0x000000ffff007224 */ /* 0x000fe400078e00ff */
[----:B--2---:R-:W-:-:S10]  /*1f930*/  IMAD.WIDE R10, R154, 0x4, R10 ;  /* 0x000000049a0a7825 */ /* 0x004fd400078e020a */
[----:B------:R0:W5:Y:S01]  /*1f940*/  @P1 LDG.E R0, desc[UR8][R10.64] ;  /* 0x000000080a001981 */ /* 0x000162000c1e1900 */
[----:B------:R-:W-:Y:S05]  /*1f950*/  @P0 BRA `(.L_x_1802) ;  /* 0x0000000000140947 */ /* 0x000fea0003800000 */
[----:B------:R-:W-:Y:S05]  /*1f960*/  @!P1 BRA `(.L_x_1802) ;  /* 0x0000000000109947 */ /* 0x000fea0003800000 */
[----:B------:R-:W-:Y:S02]  /*1f970*/  ULDC.64 UR4, c[0x0][0x208] ;  /* 0x0000820000047ab9 */ /* 0x000fe40000000a00 */
[----:B-----5:R-:W2:Y:S04]  /*1f980*/  LDG.E R24, desc[UR4][R10.64] ;  /* 0x000000040a187981 */ /* 0x020ea8000c1e1900 */
[----:B0-----:R-:W2:Y:S02]  /*1f990*/  LDG.E R10, desc[UR4][R10.64+0x4] ;  /* 0x000004040a0a7981 */ /* 0x001ea4000c1e1900 */
[----:B--2---:R-:W-:-:S07]  /*1f9a0*/  IMAD.IADD R24, R10, 0x1, -R24 ;  /* 0x000000010a187824 */ /* 0x004fce00078e0a18 */
.L_x_1802:
[----:B------:R-:W3:Y:S01]  /*1f9b0*/  LDL R158, [R1+0x40] ;  /* 0x00004000019e7983 */ /* 0x000ee20000100800 */
[----:B------:R-:W2:Y:S03]  /*1f9c0*/  LDC R156, c[0x0][0xbe8] ;  /* 0x0002fa00ff9c7b82 */ /* 0x000ea60000000800 */
[----:B------:R-:W4:Y:S04]  /*1f9d0*/  LDL R157, [R1+0x68] ;  /* 0x00006800019d7983 */ /* 0x000f280000100800 */
[----:B------:R-:W4:Y:S04]  /*1f9e0*/  LDL R155, [R1+0x34] ;  /* 0x00003400019b7983 */ /* 0x000f280000100800 */
[----:B------:R-:W4:Y:S04]  /*1f9f0*/  LDL R159, [R1+0x14] ;  /* 0x00001400019f7983 */ /* 0x000f280000100800 */
[----:B------:R-:W4:Y:S04]  /*1fa00*/  LDL R161, [R1+0x9c] ;  /* 0x00009c0001a17983 */ /* 0x000f280000100800 */
[----:B------:R-:W4:Y:S01]  /*1fa10*/  LDL R160, [R1+0x7c] ;  /* 0x00007c0001a07983 */ /* 0x000f220000100800 */
[----:B------:R-:W4:Y:S01]  /*1fa20*/  LDC.64 R14, c[0x0][R100+0x228] ;  /* 0x00008a00640e7b82 */ /* 0x000f220000000a00 */
[----:B------:R-:W-:-:S04]  /*1fa30*/  ISETP.NE.U32.AND P0, PT, RZ, UR6, PT ;  /* 0x00000006ff007c0c */ /* 0x000fc8000bf05070 */
[----:B------:R-:W-:Y:S02]  /*1fa40*/  ISETP.NE.AND.EX P0, PT, RZ, UR7, PT, P0 ;  /* 0x00000007ff007c0c */ /* 0x000fe4000bf05300 */
[----:B0-----:R-:W-:Y:S02]  /*1fa50*/  SHF.R.S32.HI R11, RZ, 0x1f, R154 ;  /* 0x0000001fff0b7819 */ /* 0x001fe4000001149a */
[----:B------:R-:W-:Y:S02]  /*1fa60*/  SEL R10, R154, RZ, !P0 ;  /* 0x000000ff9a0a7207 */ /* 0x000fe40004000000 */
[----:B--2---:R-:W-:Y:S02]  /*1fa70*/  ISETP.NE.AND P1, PT, R156, 0x1, PT ;  /* 0x000000019c00780c */ /* 0x004fe40003f25270 */
[----:B------:R-:W-:Y:S01]  /*1fa80*/  SEL R11, R11, RZ, !P0 ;  /* 0x000000ff0b0b7207 */ /* 0x000fe20004000000 */
[----:B-1----:R-:W-:-:S04]  /*1fa90*/  IMAD R13, R13, R10, RZ ;  /* 0x0000000a0d0d7224 */ /* 0x002fc800078e02ff */
[C---:B------:R-:W-:Y:S02]  /*1faa0*/  IMAD R11, R12.reuse, R11, R13 ;  /* 0x0000000b0c0b7224 */ /* 0x040fe400078e020d */
[----:B------:R-:W-:-:S04]  /*1fab0*/  IMAD.WIDE.U32 R12, R12, R10, RZ ;  /* 0x0000000a0c0c7225 */ /* 0x000fc800078e00ff */
[----:B------:R-:W-:Y:S02]  /*1fac0*/  IMAD.IADD R11, R13, 0x1, R11 ;  /* 0x000000010d0b7824 */ /* 0x000fe400078e020b */
[----:B------:R-:W0:Y:S01]  /*1fad0*/  @P1 LDC R13, c[0x0][0xbec] ;  /* 0x0002fb00ff0d1b82 */ /* 0x000e220000000800 */
[----:B------:R-:W-:Y:S01]  /*1fae0*/  ULDC.64 UR4, c[0x0][0x208] ;  /* 0x0000820000047ab9 */ /* 0x000fe20000000a00 */
[-C--:B---3--:R-:W-:Y:S02]  /*1faf0*/  IMAD R101, R9, R158.reuse, RZ ;  /* 0x0000009e09657224 */ /* 0x088fe400078e02ff */
[----:B------:R-:W-:-:S03]  /*1fb00*/  IMAD.WIDE.U32 R8, R8, R158, RZ ;  /* 0x0000009e08087225 */ /* 0x000fc600078e00ff */
[----:B-----5:R-:W-:Y:S02]  /*1fb10*/  IADD3 R8, P0, P3, R12, R8, R0 ;  /* 0x000000080c087210 */ /* 0x020fe40007b1e000 */
[----:B------:R-:W1:Y:S01]  /*1fb20*/  @P1 LDC R12, c[0x0][0xbf0] ;  /* 0x0002fc00ff0c1b82 */ /* 0x000e620000000800 */
[----:B------:R-:W-:Y:S02]  /*1fb30*/  IADD3 R154, R9, R101, RZ ;  /* 0x00000065099a7210 */ /* 0x000fe40007ffe0ff */
[----:B----4-:R-:W-:-:S05]  /*1fb40*/  SEL R9, R157, RZ, P2 ;  /* 0x000000ff9d097207 */ /* 0x010fca0001000000 */
[-C--:B------:R-:W-:Y:S02]  /*1fb50*/  IMAD R101, R15, R9.reuse, RZ ;  /* 0x000000090f657224 */ /* 0x080fe400078e02ff */
[----:B------:R-:W-:Y:S01]  /*1fb60*/  IMAD.WIDE.U32 R14, R14, R9, RZ ;  /* 0x000000090e0e7225 */ /* 0x000fe200078e00ff */
[----:B------:R-:W-:-:S04]  /*1fb70*/  SHF.R.S32.HI R9, RZ, 0x1f, R0 ;  /* 0x0000001fff097819 */ /* 0x000fc80000011400 */
[----:B------:R-:W-:Y:S01]  /*1fb80*/  IADD3.X R11, R11, R154, R9, P0, P3 ;  /* 0x0000009a0b0b7210 */ /* 0x000fe200007e6409 */
[----:B------:R-:W-:-:S04]  /*1fb90*/  IMAD.IADD R154, R155, 0x1, R159 ;  /* 0x000000019b9a7824 */ /* 0x000fc800078e029f */
[----:B0-----:R-:W-:-:S04]  /*1fba0*/  @P1 IMAD.HI.U32 R13, R154, R13, RZ ;  /* 0x0000000d9a0d1227 */ /* 0x001fc800078e00ff */
[----:B------:R-:W-:Y:S01]  /*1fbb0*/  IMAD.MOV.U32 R155, RZ, RZ, R154 ;  /* 0x000000ffff9b7224 */ /* 0x000fe200078e009a */
[----:B-1----:R-:W-:Y:S02]  /*1fbc0*/  @P1 SHF.R.U32.HI R155, RZ, R12, R13 ;  /* 0x0000000cff9b1219 */ /* 0x002fe4000001160d */
[----:B------:R0:W1:Y:S01]  /*1fbd0*/  LDC.64 R12, c[0x0][R100+0x210] ;  /* 0x00008400640c7b82 */ /* 0x0000620000000a00 */
[----:B------:R-:W-:Y:S01]  /*1fbe0*/  IMAD.IADD R101, R15, 0x1, R101 ;  /* 0x000000010f657824 */ /* 0x000fe200078e0265 */
[----:B------:R-:W-:Y:S02]  /*1fbf0*/  IADD3 R14, P0, P3, R155, R8, R14 ;  /* 0x000000089b0e7210 */ /* 0x000fe40007b1e00e */
[----:B------:R-:W-:-:S04]  /*1fc00*/  SHF.R.S32.HI R8, RZ, 0x1f, R155 ;  /* 0x0000001fff087819 */ /* 0x000fc8000001149b */
[----:B------:R-:W-:Y:S02]  /*1fc10*/  IADD3.X R15, R8, R11, R101, P0, P3 ;  /* 0x0000000b080f7210 */ /* 0x000fe400007e6465 */
[----:B0-----:R-:W0:Y:S01]  /*1fc20*/  LDC.64 R100, c[0x0][0xba8] ;  /* 0x0002ea00ff647b82 */ /* 0x001e220000000a00 */
[----:B------:R-:W-:-:S04]  /*1fc30*/  IMAD.MOV R11, RZ, RZ, -R155 ;  /* 0x000000ffff0b7224 */ /* 0x000fc800078e0a9b */
[----:B------:R-:W-:-:S05]  /*1fc40*/  IMAD R11, R156, R11, R154 ;  /* 0x0000000b9c0b7224 */ /* 0x000fca00078e029a */
[----:B------:R-:W-:Y:S01]  /*1fc50*/  SHF.R.S32.HI R8, RZ, 0x1f, R11 ;  /* 0x0000001fff087819 */ /* 0x000fe2000001140b */
[----:B0-----:R-:W0:Y:S08]  /*1fc60*/  @!P2 LDC R100, c[0x0][0xb50] ;  /* 0x0002d400ff64ab82 */ /* 0x001e300000000800 */
[----:B------:R-:W2:Y:S01]  /*1fc70*/  @!P2 LDC R101, c[0x0][0xb54] ;  /* 0x0002d500ff65ab82 */ /* 0x000ea20000000800 */
[----:B-1----:R-:W-:-:S02]  /*1fc80*/  IMAD R13, R13, R11, RZ ;  /* 0x0000000b0d0d7224 */ /* 0x002fc400078e02ff */
[----:B------:R-:W-:-:S04]  /*1fc90*/  IMAD.WIDE.U32 R14, R12, R11, R14 ;  /* 0x0000000b0c0e7225 */ /* 0x000fc800078e000e */
[----:B------:R-:W-:-:S04]  /*1fca0*/  IMAD R8, R12, R8, R13 ;  /* 0x000000080c087224 */ /* 0x000fc800078e020d */
[----:B------:R-:W-:Y:S01]  /*1fcb0*/  IMAD.IADD R8, R15, 0x1, R8 ;  /* 0x000000010f087824 */ /* 0x000fe200078e0208 */
[----:B0-----:R-:W-:-:S04]  /*1fcc0*/  LEA R100, P0, R14, R100, 0x2 ;  /* 0x000000640e647211 */ /* 0x001fc800078010ff */
[----:B--2---:R-:W-:Y:S01]  /*1fcd0*/  LEA.HI.X R8, R14, R101, R8, 0x2, P0 ;  /* 0x000000650e087211 */ /* 0x004fe200000f1408 */
[----:B------:R-:W-:Y:S04]  /*1fce0*/  SHFL.IDX PT, R12, R100, RZ, 0x1c1f ;  /* 0x001c1fff640c7589 */ /* 0x000fe800000e0000 */
[----:B------:R-:W0:Y:S04]  /*1fcf0*/  SHFL.IDX PT, R13, R8, RZ, 0x1c1f ;  /* 0x001c1fff080d7589 */ /* 0x000e2800000e0000 */
[----:B------:R-:W-:Y:S04]  /*1fd00*/  SHFL.IDX PT, R14, R100, 0x1, 0x1c1f ;  /* 0x003c1f00640e7f89 */ /* 0x000fe800000e0000 */
[----:B------:R1:W2:Y:S01]  /*1fd10*/  SHFL.IDX PT, R15, R8, 0x1, 0x1c1f ;  /* 0x003c1f00080f7f89 */ /* 0x0002a200000e0000 */
[----:B------:R-:W-:Y:S01]  /*1fd20*/  LOP3.LUT P0, RZ, R160, 0x3, RZ, 0xc0, !PT ;  /* 0x00000003a0ff7812 */ /* 0x000fe2000780c0ff */
[----:B-1----:R-:W-:-:S02]  /*1fd30*/  IMAD R8, R24, R156, RZ ;  /* 0x0000009c18087224 */ /* 0x002fc400078e02ff */
[----:B------:R-:W-:-:S04]  /*1fd40*/  IMAD.IADD R24, R161, 0x1, R159 ;  /* 0x00000001a1187824 */ /* 0x000fc800078e029f */
[C---:B------:R-:W-:Y:S01]  /*1fd50*/  VIADD R11, R24.reuse, 0x8 ;  /* 0x00000008180b7836 */ /* 0x040fe20000000000 */
[----:B------:R-:W-:-:S04]  /*1fd60*/  ISETP.GE.OR P3, PT, R24, R8, P0 ;  /* 0x000000081800720c */ /* 0x000fc80000766670 */
[----:B------:R-:W-:-:S09]  /*1fd70*/  ISETP.GE.OR P0, PT, R11, R8, P0 ;  /* 0x000000080b00720c */ /* 0x000fd20000706670 */
[----:B0-----:R0:W-:Y:S04]  /*1fd80*/  @!P3 ST.E desc[UR4][R12.64], R153 ;  /* 0x000000990c00b985 */ /* 0x0011e8000c101904 */
[----:B--2---:R0:W-:Y:S01]  /*1fd90*/  @!P0 ST.E desc[UR4][R14.64], R152 ;  /* 0x000000980e008985 */ /* 0x0041e2000c101904 */
[----:B------:R-:W-:Y:S05]  /*1fda0*/  @P2 BRA `(.L_x_1803) ;  /* 0x0000000c00f82947 */ /* 0x000fea0003800000 */
[----:B------:R-:W2:Y:S01]  /*1fdb0*/  LDL R160, [R1+0x44] ;  /* 0x0000440001a07983 */ /* 0x000ea20000100800 */
[C---:B------:R-:W-:Y:S01]  /*1fdc0*/  IMAD.SHL.U32 R161, R23.reuse, 0x40, RZ ;  /* 0x0000004017a17824 */ /* 0x040fe200078e00ff */
[----:B------:R-:W1:Y:S02]  /*1fdd0*/  @P1 LDC R21, c[0x0][0xbec] ;  /* 0x0002fb00ff151b82 */ /* 0x000e640000000800 */
[----:B------:R3:W5:Y:S04]  /*1fde0*/  LDL R90, [R1+0xc] ;  /* 0x00000c00015a7983 */ /* 0x0007680000100800 */
[----:B------:R3:W5:Y:S01]  /*1fdf0*/  LDL R86, [R1+0x10] ;  /* 0x0000100001567983 */ /* 0x0007620000100800 */
[----:B------:R-:W-:Y:S01]  /*1fe00*/  ULDC.64 UR4, c[0x0][0x208] ;  /* 0x0000820000047ab9 */ /* 0x000fe20000000a00 */
[----:B------:R-:W4:Y:S02]  /*1fe10*/  @P1 LDC R85, c[0x0][0xbf0] ;  /* 0x0002fc00ff551b82 */ /* 0x000f240000000800 */
[----:B------:R3:W5:Y:S04]  /*1fe20*/  LDL R93, [R1+0x78] ;  /* 0x00007800015d7983 */ /* 0x0007680000100800 */
[----:B------:R3:W5:Y:S04]  /*1fe30*/  LDL R92, [R1+0x5c] ;  /* 0x00005c00015c7983 */ /* 0x0007680000100800 */
[----:B------:R3:W5:Y:S04]  /*1fe40*/  LDL R91, [R1+0x64] ;  /* 0x00006400015b7983 */ /* 0x0007680000100800 */
[----:B------:R3:W5:Y:S01]  /*1fe50*/  LDL R88, [R1+0x60] ;  /* 0x0000600001587983 */ /* 0x0007620000100800 */
[----:B------:R-:W-:Y:S01]  /*1fe60*/  SHF.R.S32.HI R11, RZ, 0x1f, R10 ;  /* 0x0000001fff0b7819 */ /* 0x000fe2000001140a */
[----:B------:R-:W-:Y:S01]  /*1fe70*/  IMAD.IADD R89, R23, 0x1, R159 ;  /* 0x0000000117597824 */ /* 0x000fe200078e029f */
[----:B------:R-:W-:Y:S01]  /*1fe80*/  BSSY B1, `(.L_x_1804) ;  /* 0x00000a8000017945 */ /* 0x000fe20003800000 */
[----:B--2---:R-:W-:-:S05]  /*1fe90*/  LEA R3, R160, R161, 0x3 ;  /* 0x000000a1a0037211 */ /* 0x004fca00078e18ff */
[----:B------:R-:W-:-:S03]  /*1fea0*/  IMAD.WIDE R6, R3, 0x2, R6 ;  /* 0x0000000203067825 */ /* 0x000fc600078e0206 */
[C---:B0-----:R-:W-:Y:S02]  /*1feb0*/  IADD3 R13, P4, R6.reuse, 0x1000, RZ ;  /* 0x00001000060d7810 */ /* 0x041fe40007f9e0ff */
        /* <DEDUP_REMOVED lines=47> */
[----:B------:R-:W-:-:S02]  /*201b0*/  IADD3 R61, P0, R6, 0xa000, RZ ;  /* 0x0000a000063d7810 */ /* 0x000fc40007f1e0ff */
[C---:B------:R-:W-:Y:S01]  /*201c0*/  IADD3 R65, P6, R6.reuse, 0xb000, RZ ;  /* 0x0000b00006417810 */ /* 0x040fe20007fde0ff */
[----:B------:R-:W5:Y:S01]  /*201d0*/  LD.E.128 R40, desc[UR4][R40.64] ;  /* 0x0000000428287980 */ /* 0x000f62000c101d00 */
[C---:B------:R-:W-:Y:S02]  /*201e0*/  IADD3 R69, P5, R6.reuse, 0xc000, RZ ;  /* 0x0000c00006457810 */ /* 0x040fe40007fbe0ff */
[C---:B------:R-:W-:Y:S01]  /*201f0*/  IADD3 R73, P4, R6.reuse, 0xd000, RZ ;  /* 0x0000d00006497810 */ /* 0x040fe20007f9e0ff */
[----:B------:R-:W5:Y:S01]  /*20200*/  LD.E.128 R44, desc[UR4][R44.64] ;  /* 0x000000042c2c7980 */ /* 0x000f62000c101d00 */
[C---:B------:R-:W-:Y:S02]  /*20210*/  IADD3 R77, P3, R6.reuse, 0xe000, RZ ;  /* 0x0000e000064d7810 */ /* 0x040fe40007f7e0ff */
[----:B------:R-:W-:Y:S01]  /*20220*/  IADD3.X R57, RZ, R7, RZ, P2, !PT ;  /* 0x00000007ff397210 */ /* 0x000fe200017fe4ff */
[----:B------:R-:W5:Y:S01]  /*20230*/  LD.E.128 R48, desc[UR4][R48.64] ;  /* 0x0000000430307980 */ /* 0x000f62000c101d00 */
[----:B------:R-:W-:-:S02]  /*20240*/  IADD3 R3, P2, R6, 0xf000, RZ ;  /* 0x0000f00006037810 */ /* 0x000fc40007f5e0ff */
[----:B------:R-:W-:Y:S01]  /*20250*/  LOP3.LUT R60, R61, 0x380, RZ, 0xc0, !PT ;  /* 0x000003803d3c7812 */ /* 0x000fe200078ec0ff */
[----:B------:R-:W5:Y:S01]  /*20260*/  LD.E.128 R52, desc[UR4][R52.64] ;  /* 0x0000000434347980 */ /* 0x000f62000c101d00 */
[----:B------:R-:W-:Y:S02]  /*20270*/  LOP3.LUT R64, R65, 0x380, RZ, 0xc0, !PT ;  /* 0x0000038041407812 */ /* 0x000fe400078ec0ff */
[----:B------:R-:W-:Y:S01]  /*20280*/  LOP3.LUT R68, R69, 0x380, RZ, 0xc0, !PT ;  /* 0x0000038045447812 */ /* 0x000fe200078ec0ff */
[----:B------:R-:W5:Y:S01]  /*20290*/  LD.E.128 R56, desc[UR4][R56.64] ;  /* 0x0000000438387980 */ /* 0x000f62000c101d00 */
[----:B------:R-:W-:Y:S02]  /*202a0*/  LOP3.LUT R72, R73, 0x380, RZ, 0xc0, !PT ;  /* 0x0000038049487812 */ /* 0x000fe400078ec0ff */
[----:B------:R-:W-:Y:S02]  /*202b0*/  LOP3.LUT R76, R77, 0x380, RZ, 0xc0, !PT ;  /* 0x000003804d4c7812 */ /* 0x000fe400078ec0ff */
[----:B------:R-:W-:-:S02]  /*202c0*/  LOP3.LUT R5, R6, 0x380, RZ, 0xc0, !PT ;  /* 0x0000038006057812 */ /* 0x000fc400078ec0ff */
[----:B------:R-:W-:Y:S02]  /*202d0*/  LOP3.LUT R2, R3, 0x380, RZ, 0xc0, !PT ;  /* 0x0000038003027812 */ /* 0x000fe400078ec0ff */
[----:B------:R-:W-:Y:S02]  /*202e0*/  SHF.R.U64 R60, R60, 0x3, RZ ;  /* 0x000000033c3c7819 */ /* 0x000fe400000012ff */
[----:B------:R-:W-:Y:S02]  /*202f0*/  SHF.R.U64 R64, R64, 0x3, RZ ;  /* 0x0000000340407819 */ /* 0x000fe400000012ff */
[----:B------:R-:W-:Y:S02]  /*20300*/  SHF.R.U64 R68, R68, 0x3, RZ ;  /* 0x0000000344447819 */ /* 0x000fe400000012ff */
[----:B------:R-:W-:Y:S02]  /*20310*/  SHF.R.U64 R72, R72, 0x3, RZ ;  /* 0x0000000348487819 */ /* 0x000fe400000012ff */
[----:B------:R-:W-:-:S02]  /*20320*/  SHF.R.U64 R76, R76, 0x3, RZ ;  /* 0x000000034c4c7819 */ /* 0x000fc400000012ff */
[----:B------:R-:W-:Y:S02]  /*20330*/  SHF.R.U64 R5, R5, 0x3, RZ ;  /* 0x0000000305057819 */ /* 0x000fe400000012ff */
[----:B------:R-:W-:Y:S01]  /*20340*/  SHF.R.U64 R2, R2, 0x3, RZ ;  /* 0x0000000302027819 */ /* 0x000fe200000012ff */
        /* <DEDUP_REMOVED lines=12> */
[----:B------:R-:W-:Y:S01]  /*20410*/  IMAD.MOV.U32 R5, RZ, RZ, R7 ;  /* 0x000000ffff057224 */ /* 0x000fe200078e0007 */
[----:B------:R-:W-:Y:S01]  /*20420*/  LOP3.LUT R80, R2, R3, RZ, 0x3c, !PT ;  /* 0x0000000302507212 */ /* 0x000fe200078e3cff */
[----:B------:R-:W5:Y:S04]  /*20430*/  LD.E.128 R60, desc[UR4][R60.64] ;  /* 0x000000043c3c7980 */ /* 0x000f68000c101d00 */
[----:B------:R-:W5:Y:S04]  /*20440*/  LD.E.128 R4, desc[UR4][R4.64] ;  /* 0x0000000404047980 */ /* 0x000f68000c101d00 */
[----:B------:R-:W5:Y:S04]  /*20450*/  LD.E.128 R64, desc[UR4][R64.64] ;  /* 0x0000000440407980 */ /* 0x000f68000c101d00 */
[----:B------:R-:W5:Y:S04]  /*20460*/  LD.E.128 R68, desc[UR4][R68.64] ;  /* 0x0000000444447980 */ /* 0x000f68000c101d00 */
[----:B------:R-:W5:Y:S04]  /*20470*/  LD.E.128 R72, desc[UR4][R72.64] ;  /* 0x0000000448487980 */ /* 0x000f68000c101d00 */
[----:B------:R-:W5:Y:S04]  /*20480*/  LD.E.128 R76, desc[UR4][R76.64] ;  /* 0x000000044c4c7980 */ /* 0x000f68000c101d00 */
[----:B------:R-:W5:Y:S01]  /*20490*/  LD.E.128 R80, desc[UR4][R80.64] ;  /* 0x0000000450507980 */ /* 0x000f62000c101d00 */
[----:B------:R-:W-:-:S02]  /*204a0*/  ULDC.64 UR4, c[0x0][0xaa0] ;  /* 0x0002a80000047ab9 */ /* 0x000fc40000000a00 */
[----:B------:R-:W-:Y:S01]  /*204b0*/  IMAD R9, R9, UR4, RZ ;  /* 0x0000000409097c24 */ /* 0x000fe2000f8e02ff */
[----:B------:R-:W-:Y:S01]  /*204c0*/  @!PT LDS RZ, [RZ] ;  /* 0x00000000fffff984 */ /* 0x000fe20000000800 */
[----:B------:R-:W-:Y:S01]  /*204d0*/  @!PT LDS RZ, [RZ] ;  /* 0x00000000fffff984 */ /* 0x000fe20000000800 */
[----:B------:R-:W-:Y:S01]  /*204e0*/  @!PT LDS RZ, [RZ] ;  /* 0x00000000fffff984 */ /* 0x000fe20000000800 */
[----:B------:R-:W-:Y:S01]  /*204f0*/  @!PT LDS RZ, [RZ] ;  /* 0x00000000fffff984 */ /* 0x000fe20000000800 */
[----:B------:R0:W-:Y:S06]  /*20500*/  MEMBAR.ALL.CTA ;  /* 0x0000000000007992 */ /* 0x0001ec0000008000 */
[----:B0-----:R-:W0:Y:S01]  /*20510*/  FENCE.VIEW.ASYNC.S ;  /* 0x00000000000073c6 */ /* 0x001e220000000000 */
[----:B------:R-:W-:-:S04]  /*20520*/  IMAD.WIDE.U32 R2, R0, UR4, RZ ;  /* 0x0000000400027c25 */ /* 0x000fc8000f8e00ff */
[----:B------:R-:W-:Y:S01]  /*20530*/  IMAD R9, R0, UR5, R9 ;  /* 0x0000000500097c24 */ /* 0x000fe2000f8e0209 */
[----:B------:R-:W-:Y:S01]  /*20540*/  LEA R0, R160, R23, 0x5 ;  /* 0x00000017a0007211 */ /* 0x000fe200078e28ff */
[----:B------:R-:W-:Y:S02]  /*20550*/  ULDC.64 UR4, c[0x0][0xae8] ;  /* 0x0002ba0000047ab9 */ /* 0x000fe40000000a00 */
[----:B------:R-:W-:Y:S02]  /*20560*/  IMAD.IADD R3, R3, 0x1, R9 ;  /* 0x0000000103037824 */ /* 0x000fe400078e0209 */
[----:B------:R-:W-:Y:S02]  /*20570*/  IMAD.IADD R20, R159, 0x1, R0 ;  /* 0x000000019f147824 */ /* 0x000fe400078e0200 */
[----:B------:R-:W-:-:S04]  /*20580*/  IMAD.WIDE.U32 R2, R158, UR4, R2 ;  /* 0x000000049e027c25 */ /* 0x000fc8000f8e0002 */
[----:B-1----:R-:W-:-:S04]  /*20590*/  @P1 IMAD.HI.U32 R0, R20, R21, RZ ;  /* 0x0000001514001227 */ /* 0x002fc800078e00ff */
[----:B------:R-:W-:Y:S01]  /*205a0*/  IMAD R3, R158, UR5, R3 ;  /* 0x000000059e037c24 */ /* 0x000fe2000f8e0203 */
[----:B------:R-:W-:Y:S01]  /*205b0*/  ULDC.64 UR4, c[0x0][0xaf0] ;  /* 0x0002bc0000047ab9 */ /* 0x000fe20000000a00 */
[----:B------:R-:W-:Y:S01]  /*205c0*/  IMAD.MOV.U32 R9, RZ, RZ, R20 ;  /* 0x000000ffff097224 */ /* 0x000fe200078e0014 */
[----:B----4-:R-:W-:Y:S01]  /*205d0*/  @P1 SHF.R.U32.HI R9, RZ, R85, R0 ;  /* 0x00000055ff091219 */ /* 0x010fe20000011600 */
        /* <DEDUP_REMOVED lines=12> */
[----:B------:R-:W-:Y:S02]  /*206a0*/  ULDC.64 UR4, c[0x0][0xad8] ;  /* 0x0002b60000047ab9 */ /* 0x000fe40000000a00 */
[----:B------:R-:W-:Y:S02]  /*206b0*/  IMAD.IADD R3, R3, 0x1, R21 ;  /* 0x0000000103037824 */ /* 0x000fe400078e0215 */
[----:B------:R-:W-:Y:S02]  /*206c0*/  IMAD R0, R0, UR4, RZ ;  /* 0x0000000400007c24 */ /* 0x000fe4000f8e02ff */
[----:B------:R-:W-:Y:S02]  /*206d0*/  VIADD R9, R89, 0x20 ;  /* 0x0000002059097836 */ /* 0x000fe40000000000 */
[----:B------:R-:W-:-:S02]  /*206e0*/  IMAD R21, R11, UR5, R0 ;  /* 0x000000050b157c24 */ /* 0x000fc4000f8e0200 */
[----:B------:R-:W-:Y:S01]  /*206f0*/  IMAD.WIDE.U32 R2, R11, UR4, R2 ;  /* 0x000000040b027c25 */ /* 0x000fe2000f8e0002 */
[-C--:B------:R-:W-:Y:S01]  /*20700*/  ISETP.GE.AND P2, PT, R89, R8.reuse, PT ;  /* 0x000000085900720c */ /* 0x080fe20003f46270 */
[----:B------:R-:W-:Y:S01]  /*20710*/  ULDC.64 UR4, c[0x0][0xa80] ;  /* 0x0002a00000047ab9 */ /* 0x000fe20000000a00 */
[-C--:B------:R-:W-:Y:S01]  /*20720*/  ISETP.GE.AND P1, PT, R9, R8.reuse, PT ;  /* 0x000000080900720c */ /* 0x080fe20003f26270 */
[----:B------:R-:W-:Y:S01]  /*20730*/  IMAD.IADD R3, R3, 0x1, R21 ;  /* 0x0000000103037824 */ /* 0x000fe200078e0215 */
[----:B------:R-:W-:Y:S01]  /*20740*/  IADD3 R9, R89, 0x40, RZ ;  /* 0x0000004059097810 */ /* 0x000fe20007ffe0ff */
[----:B------:R-:W-:Y:S01]  /*20750*/  VIADD R0, R16, 0x30820 ;  /* 0x0003082010007836 */ /* 0x000fe20000000000 */
[C---:B------:R-:W-:Y:S02]  /*20760*/  LEA R24, P3, R2.reuse, UR4, 0x1 ;  /* 0x0000000402187c11 */ /* 0x040fe4000f8608ff */
[----:B------:R-:W-:Y:S02]  /*20770*/  ISETP.GE.AND P0, PT, R9, R8, PT ;  /* 0x000000080900720c */ /* 0x000fe40003f06270 */
[----:B------:R-:W-:-:S02]  /*20780*/  LEA.HI.X R9, R2, UR5, R3, 0x1, P3 ;  /* 0x0000000502097c11 */ /* 0x000fc400098f0c03 */
[----:B------:R-:W-:Y:S01]  /*20790*/  PRMT R0, RZ, 0x654, R0 ;  /* 0x00000654ff007816 */ /* 0x000fe20000000000 */
[----:B0-----:R3:W0:Y:S03]  /*207a0*/  SHFL.IDX PT, R87, R24, RZ, 0x181f ;  /* 0x00181fff18577589 */ /* 0x00162600000e0000 */
[----:B------:R3:W-:Y:S01]  /*207b0*/  SYNCS.ARRIVE.TRANS64.RED.A1T0 RZ, [R0+URZ], RZ ;  /* 0x000000ff00ff79a7 */ /* 0x0007e2000810043f */
[----:B------:R3:W1:Y:S01]  /*207c0*/  SHFL.IDX PT, R85, R9, RZ, 0x181f ;  /* 0x00181fff09557589 */ /* 0x00066200000e0000 */
[----:B------:R-:W-:Y:S05]  /*207d0*/  @P2 BRA `(.L_x_1805) ;  /* 0x0000000000482947 */ /* 0x000fea0003800000 */
[----:B------:R-:W-:Y:S01]  /*207e0*/  ULDC UR4, c[0x0][0xac8] ;  /* 0x0002b20000047ab9 */ /* 0x000fe20000000800 */
[----:B------:R-:W-:Y:S01]  /*207f0*/  ULDC.64 UR6, c[0x0][0x208] ;  /* 0x0000820000067ab9 */ /* 0x000fe20000000a00 */
[----:B------:R-:W-:Y:S02]  /*20800*/  ISETP.GE.AND P5, PT, R18, UR4, PT ;  /* 0x0000000412007c0c */ /* 0x000fe4000bfa6270 */
[----:B------:R-:W-:Y:S02]  /*20810*/  ISETP.GE.AND P4, PT, R226, UR4, PT ;  /* 0x00000004e2007c0c */ /* 0x000fe4000bf86270 */
[----:B-----5:R-:W-:Y:S02]  /*20820*/  ISETP.GE.AND P3, PT, R90, UR4, PT ;  /* 0x000000045a007c0c */ /* 0x020fe4000bf66270 */
[----:B------:R-:W-:-:S07]  /*20830*/  ISETP.GE.AND P2, PT, R86, UR4, PT ;  /* 0x0000000456007c0c */ /* 0x000fce000bf46270 */
[----:B0-----:R-:W-:-:S04]  /*20840*/  @!P5 LEA R2, P6, R18, R87, 0x1 ;  /* 0x000000571202d211 */ /* 0x001fc800078c08ff */
[----:B-1----:R-:W-:Y:S02]  /*20850*/  @!P5 LEA.HI.X R3, R18, R85, R19, 0x1, P6 ;  /* 0x000000551203d211 */ /* 0x002fe400030f0c13 */
[----:B------:R-:W-:-:S03]  /*20860*/  @!P4 LEA R10, P6, R92, R87, 0x1 ;  /* 0x000000575c0ac211 */ /* 0x000fc600078c08ff */
        /* <DEDUP_REMOVED lines=9> */
.L_x_1805:
[----:B------:R-:W-:Y:S05]  /*20900*/  BSYNC B1 ;  /* 0x0000000000017941 */ /* 0x000fea0003800000 */
.L_x_1804:
[----:B--2---:R2:W4:Y:S01]  /*20910*/  SHFL.IDX PT, R11, R9, 0x1, 0x181f ;  /* 0x00381f00090b7f89 */ /* 0x00452200000e0000 */
        /* <DEDUP_REMOVED lines=10> */
[----:B------:R-:W-:Y:S02]  /*209c0*/  @!P3 LEA R4, P5, R92, R7, 0x1 ;  /* 0x000000075c04b211 */ /* 0x000fe400078a08ff */
[----:B----4-:R-:W-:Y:S02]  /*209d0*/  @!P4 LEA.HI.X R3, R18, R11, R19, 0x1, P6 ;  /* 0x0000000b1203c211 */ /* 0x010fe400030f0c13 */
        /* <DEDUP_REMOVED lines=9> */
.L_x_1807:
[----:B------:R-:W-:Y:S05]  /*20a70*/  BSYNC B1 ;  /* 0x0000000000017941 */ /* 0x000fea0003800000 */
.L_x_1806:
[----:B0---4-:R0:W4:Y:S01]  /*20a80*/  SHFL.IDX PT, R11, R9, 0x2, 0x181f ;  /* 0x00581f00090b7f89 */ /* 0x01112200000e0000 */
        /* <DEDUP_REMOVED lines=12> */
[----:B----4-:R-:W-:Y:S02]  /*20b50*/  @!P3 LEA.HI.X R3, R18, R11, R19, 0x1, P6 ;  /* 0x0000000b1203b211 */ /* 0x010fe400030f0c13 */
        /* <DEDUP_REMOVED lines=8> */
.L_x_1809:
[----:B------:R-:W-:Y:S05]  /*20be0*/  BSYNC B1 ;  /* 0x0000000000017941 */ /* 0x000fea0003800000 */
.L_x_1808:
[----:B0-----:R-:W-:Y:S01]  /*20bf0*/  VIADD R3, R89, 0x60 ;  /* 0x0000006059037836 */ /* 0x001fe20000000000 */
[----:B--23--:R-:W0:Y:S04]  /*20c00*/  SHFL.IDX PT, R9, R9, 0x3, 0x181f ;  /* 0x00781f0009097f89 */ /* 0x00ce2800000e0000 */
[----:B------:R-:W-:Y:S01]  /*20c10*/  ISETP.GE.AND P0, PT, R3, R8, PT ;  /* 0x000000080300720c */ /* 0x000fe20003f06270 */
[----:B----4-:R2:W3:-:S12]  /*20c20*/  SHFL.IDX PT, R11, R24, 0x3, 0x181f ;  /* 0x00781f00180b7f89 */ /* 0x0104d800000e0000 */
[----:B--2---:R-:W-:Y:S05]  /*20c30*/  @P0 BRA `(.L_x_1810) ;  /* 0x0000002800740947 */ /* 0x004fea0003800000 */
        /* <DEDUP_REMOVED lines=21> */
.L_x_1803:
[----:B------:R-:W1:Y:S01]  /*20d90*/  @P1 LDC R7, c[0x0][0xbec] ;  /* 0x0002fb00ff071b82 */ /* 0x000e620000000800 */
[----:B------:R-:W-:Y:S01]  /*20da0*/  ULDC.64 UR4, c[0x0][0xb08] ;  /* 0x0002c20000047ab9 */ /* 0x000fe20000000a00 */
[----:B0-----:R-:W-:Y:S01]  /*20db0*/  IMAD.MOV.U32 R12, RZ, RZ, R154 ;  /* 0x000000ffff0c7224 */ /* 0x001fe200078e009a */
[----:B------:R-:W-:Y:S01]  /*20dc0*/  IADD3 R167, R229, 0xb8, RZ ;  /* 0x000000b8e5a77810 */ /* 0x000fe20007ffe0ff */
[----:B------:R-:W-:Y:S01]  /*20dd0*/  IMAD R9, R9, UR4, RZ ;  /* 0x0000000409097c24 */ /* 0x000fe2000f8e02ff */
[C---:B------:R-:W-:Y:S01]  /*20de0*/  IADD3 R185, R229.reuse, 0x70, RZ ;  /* 0x00000070e5b97810 */ /* 0x040fe20007ffe0ff */
[C---:B------:R-:W-:Y:S01]  /*20df0*/  VIADD R101, R229.reuse, 0xf8 ;  /* 0x000000f8e5657836 */ /* 0x040fe20000000000 */
[C---:B------:R-:W-:Y:S01]  /*20e00*/  IADD3 R206, R229.reuse, 0x28, RZ ;  /* 0x00000028e5ce7810 */ /* 0x040fe20007ffe0ff */
[----:B------:R-:W0:Y:S01]  /*20e10*/  @P1 LDC R6, c[0x0][0xbf0] ;  /* 0x0002fc00ff061b82 */ /* 0x000e220000000800 */
[----:B------:R-:W-:Y:S01]  /*20e20*/  IMAD R9, R0, UR5, R9 ;  /* 0x0000000500097c24 */ /* 0x000fe2000f8e0209 */
[----:B------:R-:W-:Y:S01]  /*20e30*/  BSSY B1, `(.L_x_1811) ;  /* 0x0000105000017945 */ /* 0x000fe20003800000 */
        /* <DEDUP_REMOVED lines=13> */
[----:B------:R-:W-:Y:S01]  /*20f10*/  SHF.R.S32.HI R163, RZ, 0x1f, R163 ;  /* 0x0000001fffa37819 */ /* 0x000fe200000114a3 */
[----:B-1----:R-:W-:Y:S01]  /*20f20*/  @P1 IMAD.HI.U32 R7, R154, R7, RZ ;  /* 0x000000079a071227 */ /* 0x002fe200078e00ff */
[----:B------:R-:W-:-:S02]  /*20f30*/  SHF.R.S32.HI R165, RZ, 0x1f, R165 ;  /* 0x0000001fffa57819 */ /* 0x000fc400000114a5 */
[----:B------:R-:W-:Y:S01]  /*20f40*/  SHF.R.S32.HI R169, RZ, 0x1f, R169 ;  /* 0x0000001fffa97819 */ /* 0x000fe200000114a9 */
[C---:B------:R-:W-:Y:S01]  /*20f50*/  VIADD R171, R229.reuse, 0xa8 ;  /* 0x000000a8e5ab7836 */ /* 0x040fe20000000000 */
[C---:B------:R-:W-:Y:S01]  /*20f60*/  IADD3 R176, R229.reuse, 0x90, RZ ;  /* 0x00000090e5b07810 */ /* 0x040fe20007ffe0ff */
[----:B------:R-:W-:Y:S01]  /*20f70*/  VIADD R173, R229, 0xa0 ;  /* 0x000000a0e5ad7836 */ /* 0x000fe20000000000 */
[----:B0-----:R-:W-:Y:S01]  /*20f80*/  @P1 SHF.R.U32.HI R12, RZ, R6, R7 ;  /* 0x00000006ff0c1219 */ /* 0x001fe20000011607 */
[----:B------:R-:W-:Y:S01]  /*20f90*/  IMAD.WIDE.U32 R6, R0, UR4, RZ ;  /* 0x0000000400067c25 */ /* 0x000fe2000f8e00ff */
[----:B------:R-:W-:Y:S01]  /*20fa0*/  ULDC.64 UR4, c[0x0][0xb38] ;  /* 0x0002ce0000047ab9 */ /* 0x000fe20000000a00 */
[----:B------:R-:W-:Y:S02]  /*20fb0*/  SHF.R.S32.HI R0, RZ, 0x1f, R10 ;  /* 0x0000001fff007819 */ /* 0x000fe4000001140a */
[----:B------:R-:W-:Y:S01]  /*20fc0*/  IMAD.IADD R7, R7, 0x1, R9 ;  /* 0x0000000107077824 */ /* 0x000fe200078e0209 */
[----:B------:R-:W-:Y:S01]  /*20fd0*/  SHF.R.S32.HI R9, RZ, 0x1f, R12 ;  /* 0x0000001fff097819 */ /* 0x000fe2000001140c */
[----:B------:R-:W-:Y:S01]  /*20fe0*/  VIADD R175, R229, 0x98 ;  /* 0x00000098e5af7836 */ /* 0x000fe20000000000 */
[----:B------:R-:W-:Y:S01]  /*20ff0*/  SHF.R.S32.HI R171, RZ, 0x1f, R171 ;  /* 0x0000001fffab7819 */ /* 0x000fe200000114ab */
[----:B------:R-:W-:Y:S01]  /*21000*/  IMAD.WIDE.U32 R6, R158, UR4, R6 ;  /* 0x000000049e067c25 */ /* 0x000fe2000f8e0006 */
[----:B------:R-:W-:-:S02]  /*21010*/  SHF.R.S32.HI R173, RZ, 0x1f, R173 ;  /* 0x0000001fffad7819 */ /* 0x000fc400000114ad */
[----:B------:R-:W-:Y:S01]  /*21020*/  SHF.R.S32.HI R175, RZ, 0x1f, R175 ;  /* 0x0000001fffaf7819 */ /* 0x000fe200000114af */
[----:B------:R-:W-:Y:S01]  /*21030*/  IMAD R7, R158, UR5, R7 ;  /* 0x000000059e077c24 */ /* 0x000fe2000f8e0207 */
[----:B------:R-:W-:Y:S01]  /*21040*/  ULDC.64 UR4, c[0x0][0xb40] ;  /* 0x0002d00000047ab9 */ /* 0x000fe20000000a00 */
[C---:B------:R-:W-:Y:S01]  /*21050*/  VIADD R177, R229.reuse, 0x90 ;  /* 0x00000090e5b17836 */ /* 0x040fe20000000000 */
[C---:B------:R-:W-:Y:S01]  /*21060*/  IADD3 R158, R229.reuse, 0xd8, RZ ;  /* 0x000000d8e59e7810 */ /* 0x040fe20007ffe0ff */
[----:B------:R-:W-:Y:S01]  /*21070*/  IMAD R0, R0, UR4, RZ ;  /* 0x0000000400007c24 */ /* 0x000fe2000f8e02ff */
[----:B------:R-:W-:Y:S01]  /*21080*/  SHF.R.S32.HI R185, RZ, 0x1f, R185 ;  /* 0x0000001fffb97819 */ /* 0x000fe200000114b9 */
[C---:B------:R-:W-:Y:S01]  /*21090*/  IMAD.WIDE.U32 R6, R10.reuse, UR4, R6 ;  /* 0x000000040a067c25 */ /* 0x040fe2000f8e0006 */
[----:B------:R-:W-:Y:S02]  /*210a0*/  SHF.R.S32.HI R177, RZ, 0x1f, R177 ;  /* 0x0000001fffb17819 */ /* 0x000fe400000114b1 */
[C---:B------:R-:W-:Y:S01]  /*210b0*/  IADD3 R194, R229.reuse, 0x48, RZ ;  /* 0x00000048e5c27810 */ /* 0x040fe20007ffe0ff */
[----:B------:R-:W-:Y:S01]  /*210c0*/  IMAD R0, R10, UR5, R0 ;  /* 0x000000050a007c24 */ /* 0x000fe2000f8e0200 */
[----:B------:R-:W-:Y:S01]  /*210d0*/  ULDC.64 UR4, c[0x0][0xb48] ;  /* 0x0002d20000047ab9 */ /* 0x000fe20000000a00 */
[----:B------:R-:W-:Y:S01]  /*210e0*/  VIADD R179, R229, 0x88 ;  /* 0x00000088e5b37836 */ /* 0x000fe20000000000 */
[----:B------:R-:W-:Y:S01]  /*210f0*/  SHF.R.S32.HI R206, RZ, 0x1f, R206 ;  /* 0x0000001fffce7819 */ /* 0x000fe200000114ce */
[----:B------:R-:W-:Y:S01]  /*21100*/  IMAD.IADD R7, R7, 0x1, R0 ;  /* 0x0000000107077824 */ /* 0x000fe200078e0200 */
[----:B------:R-:W-:Y:S01]  /*21110*/  SHF.R.S32.HI R215, RZ, 0x1f, R229 ;  /* 0x0000001fffd77819 */ /* 0x000fe200000114e5 */
[----:B------:R-:W-:Y:S01]  /*21120*/  IMAD.MOV R0, RZ, RZ, -R12 ;  /* 0x000000ffff007224 */ /* 0x000fe200078e0a0c */
[----:B------:R-:W-:Y:S01]  /*21130*/  SHF.R.S32.HI R179, RZ, 0x1f, R179 ;  /* 0x0000001fffb37819 */ /* 0x000fe200000114b3 */
[----:B------:R-:W-:-:S04]  /*21140*/  IMAD.WIDE.U32 R6, R157, UR4, R6 ;  /* 0x000000049d067c25 */ /* 0x000fc8000f8e0006 */
[----:B------:R-:W-:Y:S01]  /*21150*/  IMAD R7, R157, UR5, R7 ;  /* 0x000000059d077c24 */ /* 0x000fe2000f8e0207 */
[----:B------:R-:W-:Y:S01]  /*21160*/  ULDC.64 UR4, c[0x0][0xb30] ;  /* 0x0002cc0000047ab9 */ /* 0x000fe20000000a00 */
[----:B------:R-:W-:Y:S02]  /*21170*/  IMAD R0, R156, R0, R154 ;  /* 0x000000009c007224 */ /* 0x000fe400078e029a */
[----:B------:R-:W-:Y:S02]  /*21180*/  IMAD R9, R9, UR4, RZ ;  /* 0x0000000409097c24 */ /* 0x000fe4000f8e02ff */
[----:B------:R-:W-:Y:S01]  /*21190*/  IMAD.WIDE.U32 R6, R12, UR4, R6 ;  /* 0x000000040c067c25 */ /* 0x000fe2000f8e0006 */
[----:B------:R-:W-:-:S03]  /*211a0*/  SHF.R.S32.HI R10, RZ, 0x1f, R0 ;  /* 0x0000001fff0a7819 */ /* 0x000fc60000011400 */
[----:B------:R-:W-:Y:S01]  /*211b0*/  IMAD R9, R12, UR5, R9 ;  /* 0x000000050c097c24 */ /* 0x000fe2000f8e0209 */
[----:B------:R-:W-:Y:S01]  /*211c0*/  ULDC.64 UR4, c[0x0][0xb28] ;  /* 0x0002ca0000047ab9 */ /* 0x000fe20000000a00 */
[----:B------:R-:W-:Y:S02]  /*211d0*/  VIADD R157, R229, 0xe0 ;  /* 0x000000e0e59d7836 */ /* 0x000fe40000000000 */
[----:B------:R-:W-:Y:S02]  /*211e0*/  IMAD.IADD R7, R7, 0x1, R9 ;  /* 0x0000000107077824 */ /* 0x000fe400078e0209 */
[----:B------:R-:W-:Y:S01]  /*211f0*/  IMAD R10, R10, UR4, RZ ;  /* 0x000000040a0a7c24 */ /* 0x000fe2000f8e02ff */
[----:B------:R-:W-:Y:S01]  /*21200*/  SHF.R.S32.HI R157, RZ, 0x1f, R157 ;  /* 0x0000001fff9d7819 */ /* 0x000fe2000001149d */
[----:B------:R-:W-:-:S04]  /*21210*/  IMAD.WIDE.U32 R6, R0, UR4, R6 ;  /* 0x0000000400067c25 */ /* 0x000fc8000f8e0006 */
[----:B------:R-:W-:Y:S01]  /*21220*/  IMAD R10, R0, UR5, R10 ;  /* 0x00000005000a7c24 */ /* 0x000fe2000f8e020a */
[----:B------:R-:W-:Y:S01]  /*21230*/  ULDC.64 UR4, c[0x0][0xb00] ;  /* 0x0002c00000047ab9 */ /* 0x000fe20000000a00 */
[----:B------:R-:W-:Y:S01]  /*21240*/  VIADD R181, R229, 0x80 ;  /* 0x00000080e5b57836 */ /* 0x000fe20000000000 */
[C---:B------:R-:W-:Y:S01]  /*21250*/  LEA R0, P0, R6.reuse, UR4, 0x2 ;  /* 0x0000000406007c11 */ /* 0x040fe2000f8010ff */
[----:B------:R-:W-:Y:S02]  /*21260*/  IMAD.IADD R9, R7, 0x1, R10 ;  /* 0x0000000107097824 */ /* 0x000fe400078e020a */
[C---:B------:R-:W-:Y:S01]  /*21270*/  VIADD R183, R229.reuse, 0x78 ;  /* 0x00000078e5b77836 */ /* 0x040fe20000000000 */
[----:B------:R-:W-:Y:S01]  /*21280*/  SHF.R.S32.HI R181, RZ, 0x1f, R181 ;  /* 0x0000001fffb57819 */ /* 0x000fe200000114b5 */
[C---:B------:R-:W-:Y:S01]  /*21290*/  VIADD R187, R229.reuse, 0x68 ;  /* 0x00000068e5bb7836 */ /* 0x040fe20000000000 */
[----:B------:R-:W-:Y:S01]  /*212a0*/  LEA.HI.X R9, R6, UR5, R9, 0x2, P0 ;  /* 0x0000000506097c11 */ /* 0x000fe200080f1409 */
[C---:B------:R-:W-:Y:S01]  /*212b0*/  VIADD R189, R229.reuse, 0x60 ;  /* 0x00000060e5bd7836 */ /* 0x040fe20000000000 */
[----:B------:R-:W-:Y:S01]  /*212c0*/  ISETP.GE.AND P0, PT, R24, R8, PT ;  /* 0x000000081800720c */ /* 0x000fe20003f06270 */
[C---:B------:R-:W-:Y:S01]  /*212d0*/  VIADD R191, R229.reuse, 0x58 ;  /* 0x00000058e5bf7836 */ /* 0x040fe20000000000 */
[----:B------:R-:W-:Y:S01]  /*212e0*/  IADD3 R6, R16, 0x30820, RZ ;  /* 0x0003082010067810 */ /* 0x000fe20007ffe0ff */
[C---:B------:R-:W-:Y:S01]  /*212f0*/  VIADD R193, R229.reuse, 0x50 ;  /* 0x00000050e5c17836 */ /* 0x040fe20000000000 */
[----:B------:R0:W1:Y:S01]  /*21300*/  SHFL.IDX PT, R24, R0, RZ, 0x1c1f ;  /* 0x001c1fff00187589 */ /* 0x00006200000e0000 */
[C---:B------:R-:W-:Y:S01]  /*21310*/  VIADD R195, R229.reuse, 0x48 ;  /* 0x00000048e5c37836 */ /* 0x040fe20000000000 */
[----:B------:R-:W-:Y:S01]  /*21320*/  PRMT R6, RZ, 0x654, R6 ;  /* 0x00000654ff067816 */ /* 0x000fe20000000006 */
[C---:B------:R-:W-:Y:S01]  /*21330*/  VIADD R197, R229.reuse, 0x40 ;  /* 0x00000040e5c57836 */ /* 0x040fe20000000000 */
[----:B------:R0:W2:Y:S01]  /*21340*/  SHFL.IDX PT, R10, R9, RZ, 0x1c1f ;  /* 0x001c1fff090a7589 */ /* 0x0000a200000e0000 */
[C---:B------:R-:W-:Y:S01]  /*21350*/  VIADD R199, R229.reuse, 0x38 ;  /* 0x00000038e5c77836 */ /* 0x040fe20000000000 */
[----:B------:R0:W-:Y:S01]  /*21360*/  SYNCS.ARRIVE.TRANS64.RED.A1T0 RZ, [R6+URZ], RZ ;  /* 0x000000ff06ff79a7 */ /* 0x0001e2000810043f */
        /* <DEDUP_REMOVED lines=26> */
[----:B------:R-:W-:-:S02]  /*21510*/  VIADD R168, R229, 0xb0 ;  /* 0x000000b0e5a87836 */ /* 0x000fc40000000000 */
[C---:B------:R-:W-:Y:S02]  /*21520*/  VIADD R170, R229.reuse, 0xa8 ;  /* 0x000000a8e5aa7836 */ /* 0x040fe40000000000 */
[C---:B------:R-:W-:Y:S02]  /*21530*/  VIADD R172, R229.reuse, 0xa0 ;  /* 0x000000a0e5ac7836 */ /* 0x040fe40000000000 */
[C---:B------:R-:W-:Y:S02]  /*21540*/  VIADD R174, R229.reuse, 0x98 ;  /* 0x00000098e5ae7836 */ /* 0x040fe40000000000 */
[C---:B------:R-:W-:Y:S02]  /*21550*/  VIADD R178, R229.reuse, 0x88 ;  /* 0x00000088e5b27836 */ /* 0x040fe40000000000 */
[C---:B------:R-:W-:Y:S02]  /*21560*/  VIADD R180, R229.reuse, 0x80 ;  /* 0x00000080e5b47836 */ /* 0x040fe40000000000 */
        /* <DEDUP_REMOVED lines=13> */
[----:B------:R-:W-:Y:S01]  /*21640*/  VIADD R213, R229, 0x8 ;  /* 0x00000008e5d57836 */ /* 0x000fe20000000000 */
[----:B012---:R-:W-:Y:S06]  /*21650*/  @P0 BRA `(.L_x_1812) ;  /* 0x0000000800080947 */ /* 0x007fec0003800000 */
[----:B------:R-:W-:Y:S01]  /*21660*/  ULDC UR4, c[0x0][0xac8] ;  /* 0x0002b20000047ab9 */ /* 0x000fe20000000800 */
[----:B------:R-:W-:Y:S01]  /*21670*/  ULDC.64 UR6, c[0x0][0x208] ;  /* 0x0000820000067ab9 */ /* 0x000fe20000000a00 */
[----:B------:R-:W-:Y:S02]  /*21680*/  ISETP.GE.AND P0, PT, R229, UR4, PT ;  /* 0x00000004e5007c0c */ /* 0x000fe4000bf06270 */
[----:B------:R-:W-:Y:S02]  /*21690*/  ISETP.GE.AND P5, PT, R190, UR4, PT ;  /* 0x00000004be007c0c */ /* 0x000fe4000bfa6270 */
[----:B------:R-:W-:Y:S02]  /*216a0*/  ISETP.GE.AND P4, PT, R188, UR4, PT ;  /* 0x00000004bc007c0c */ /* 0x000fe4000bf86270 */
[----:B------:R-:W-:-:S07]  /*216b0*/  ISETP.GE.AND P3, PT, R186, UR4, PT ;  /* 0x00000004ba007c0c */ /* 0x000fce000bf66270 */
[----:B------:R-:W-:-:S04]  /*216c0*/  @!P0 LEA R6, P1, R229, R24, 0x2 ;  /* 0x00000018e5068211 */ /* 0x000fc800078210ff */
[----:B------:R-:W-:-:S05]  /*216d0*/  @!P0 LEA.HI.X R7, R229, R10, R215, 0x2, P1 ;  /* 0x0000000ae5078211 */ /* 0x000fca00008f14d7 */
        /* <DEDUP_REMOVED lines=55> */
[----:B-1----:R-:W-:Y:S02]  /*21a50*/  @!P1 LEA R12, P5, R182, R24, 0x2 ;  /* 0x00000018b60c9211 */ /* 0x002fe400078a10ff */
[----:B------:R-:W-:-:S02]  /*21a60*/  @!P0 LEA.HI.X R7, R184, R10, R185, 0x2, P4 ;  /* 0x0000000ab8078211 */ /* 0x000fc400020f14b9 */
[----:B------:R-:W-:Y:S02]  /*21a70*/  ISETP.GE.AND P4, PT, R176, UR4, PT ;  /* 0x00000004b0007c0c */ /* 0x000fe4000bf86270 */
[----:B------:R-:W-:Y:S01]  /*21a80*/  @!P1 LEA.HI.X R13, R182, R10, R183, 0x2, P5 ;  /* 0x0000000ab60d9211 */ /* 0x000fe200028f14b7 */
[----:B------:R0:W-:Y:S01]  /*21a90*/  @!P0 ST.E.64 desc[UR6][R6.64], R80 ;  /* 0x0000005006008985 */ /* 0x0001e2000c101b06 */
[----:B--2---:R-:W-:Y:S02]  /*21aa0*/  @!P2 LEA R14, P6, R180, R24, 0x2 ;  /* 0x00000018b40ea211 */ /* 0x004fe400078c10ff */
[----:B------:R-:W-:Y:S01]  /*21ab0*/  ISETP.GE.AND P5, PT, R174, UR4, PT ;  /* 0x00000004ae007c0c */ /* 0x000fe2000bfa6270 */
[----:B------:R1:W-:Y:S01]  /*21ac0*/  @!P1 ST.E.64 desc[UR6][R12.64], R84 ;  /* 0x000000540c009985 */ /* 0x0003e2000c101b06 */
[----:B------:R-:W-:Y:S02]  /*21ad0*/  @!P2 LEA.HI.X R15, R180, R10, R181, 0x2, P6 ;  /* 0x0000000ab40fa211 */ /* 0x000fe400030f14b5 */
[----:B------:R-:W-:-:S03]  /*21ae0*/  ISETP.GE.AND P1, PT, R170, UR4, PT ;  /* 0x00000004aa007c0c */ /* 0x000fc6000bf26270 */
[----:B------:R2:W-:Y:S01]  /*21af0*/  @!P2 ST.E.64 desc[UR6][R14.64], R88 ;  /* 0x000000580e00a985 */ /* 0x0005e2000c101b06 */
[----:B------:R-:W-:Y:S02]  /*21b00*/  ISETP.GE.AND P2, PT, R172, UR4, PT ;  /* 0x00000004ac007c0c */ /* 0x000fe4000bf46270 */
[-C--:B0-----:R-:W-:Y:S02]  /*21b10*/  @!P3 LEA R6, P6, R178, R24.reuse, 0x2 ;  /* 0x00000018b206b211 */ /* 0x081fe400078c10ff */
[----:B-1----:R-:W-:Y:S02]  /*21b20*/  @!P4 LEA R12, P0, R176, R24, 0x2 ;  /* 0x00000018b00cc211 */ /* 0x002fe400078010ff */
[-C--:B------:R-:W-:Y:S02]  /*21b30*/  @!P3 LEA.HI.X R7, R178, R10.reuse, R179, 0x2, P6 ;  /* 0x0000000ab207b211 */ /* 0x080fe400030f14b3 */
[----:B------:R-:W-:Y:S02]  /*21b40*/  @!P4 LEA.HI.X R13, R176, R10, R177, 0x2, P0 ;  /* 0x0000000ab00dc211 */ /* 0x000fe400000f14b1 */
[----:B--2---:R-:W-:Y:S01]  /*21b50*/  @!P5 LEA R14, P6, R174, R24, 0x2 ;  /* 0x00000018ae0ed211 */ /* 0x004fe200078c10ff */
[----:B------:R0:W-:Y:S01]  /*21b60*/  @!P3 ST.E.64 desc[UR6][R6.64], R92 ;  /* 0x0000005c0600b985 */ /* 0x0001e2000c101b06 */
[----:B------:R-:W-:-:S02]  /*21b70*/  ISETP.GE.AND P0, PT, R168, UR4, PT ;  /* 0x00000004a8007c0c */ /* 0x000fc4000bf06270 */
[----:B------:R-:W-:Y:S01]  /*21b80*/  @!P5 LEA.HI.X R15, R174, R10, R175, 0x2, P6 ;  /* 0x0000000aae0fd211 */ /* 0x000fe200030f14af */
[----:B------:R-:W-:Y:S01]  /*21b90*/  @!P4 ST.E.64 desc[UR6][R12.64], R96 ;  /* 0x000000600c00c985 */ /* 0x000fe2000c101b06 */
[----:B------:R-:W-:-:S03]  /*21ba0*/  ISETP.GE.AND P4, PT, R164, UR4, PT ;  /* 0x00000004a4007c0c */ /* 0x000fc6000bf86270 */
[----:B------:R1:W-:Y:S01]  /*21bb0*/  @!P5 ST.E.64 desc[UR6][R14.64], R2 ;  /* 0x000000020e00d985 */ /* 0x0003e2000c101b06 */
[----:B------:R-:W-:Y:S02]  /*21bc0*/  ISETP.GE.AND P5, PT, R166, UR4, PT ;  /* 0x00000004a6007c0c */ /* 0x000fe4000bfa6270 */
[----:B0-----:R-:W-:-:S04]  /*21bd0*/  @!P1 LEA R6, P3, R170, R24, 0x2 ;  /* 0x00000018aa069211 */ /* 0x001fc800078610ff */
[----:B------:R-:W-:Y:S02]  /*21be0*/  @!P1 LEA.HI.X R7, R170, R10, R171, 0x2, P3 ;  /* 0x0000000aaa079211 */ /* 0x000fe400018f14ab */
[----:B------:R-:W-:Y:S02]  /*21bf0*/  ISETP.GE.AND P3, PT, R162, UR4, PT ;  /* 0x00000004a2007c0c */ /* 0x000fe4000bf66270 */
[----:B-1----:R-:W-:-:S04]  /*21c00*/  @!P2 LEA R2, P6, R172, R24, 0x2 ;  /* 0x00000018ac02a211 */ /* 0x002fc800078c10ff */
        /* <DEDUP_REMOVED lines=10> */
[----:B--2---:R-:W-:Y:S02]  /*21cb0*/  @!P3 LEA R12, P6, R162, R24, 0x2 ;  /* 0x00000018a20cb211 */ /* 0x004fe400078c10ff */
[----:B------:R-:W-:Y:S01]  /*21cc0*/  ISETP.GE.AND P1, PT, R158, UR4, PT ;  /* 0x000000049e007c0c */ /* 0x000fe2000bf26270 */
[----:B------:R0:W-:Y:S01]  /*21cd0*/  @!P5 ST.E.64 desc[UR6][R2.64], R116 ;  /* 0x000000740200d985 */ /* 0x0001e2000c101b06 */
[-C--:B------:R-:W-:Y:S02]  /*21ce0*/  @!P4 LEA.HI.X R7, R164, R10.reuse, R165, 0x2, P2 ;  /* 0x0000000aa407c211 */ /* 0x080fe400010f14a5 */
[----:B------:R-:W-:Y:S02]  /*21cf0*/  @!P3 LEA.HI.X R13, R162, R10, R163, 0x2, P6 ;  /* 0x0000000aa20db211 */ /* 0x000fe400030f14a3 */
[----:B------:R-:W-:Y:S01]  /*21d00*/  ISETP.GE.AND P2, PT, R152, UR4, PT ;  /* 0x0000000498007c0c */ /* 0x000fe2000bf46270 */
[----:B------:R1:W-:Y:S01]  /*21d10*/  @!P4 ST.E.64 desc[UR6][R6.64], R120 ;  /* 0x000000780600c985 */ /* 0x0003e2000c101b06 */
[----:B------:R-:W-:-:S03]  /*21d20*/  ISETP.GE.AND P4, PT, R156, UR4, PT ;  /* 0x000000049c007c0c */ /* 0x000fc6000bf86270 */
[----:B------:R2:W-:Y:S01]  /*21d30*/  @!P3 ST.E.64 desc[UR6][R12.64], R124 ;  /* 0x0000007c0c00b985 */ /* 0x0005e2000c101b06 */
[----:B------:R-:W-:Y:S02]  /*21d40*/  ISETP.GE.AND P3, PT, R154, UR4, PT ;  /* 0x000000049a007c0c */ /* 0x000fe4000bf66270 */
[----:B0-----:R-:W-:-:S04]  /*21d50*/  @!P0 LEA R2, P5, R160, R24, 0x2 ;  /* 0x00000018a0028211 */ /* 0x001fc800078a10ff */
[----:B------:R-:W-:Y:S02]  /*21d60*/  @!P0 LEA.HI.X R3, R160, R10, R161, 0x2, P5 ;  /* 0x0000000aa0038211 */ /* 0x000fe400028f14a1 */
[----:B------:R-:W-:Y:S02]  /*21d70*/  ISETP.GE.AND P5, PT, R100, UR4, PT ;  /* 0x0000000464007c0c */ /* 0x000fe4000bfa6270 */
[C---:B-1----:R-:W-:Y:S01]  /*21d80*/  @!P1 LEA R6, P6, R158.reuse, R24, 0x2 ;  /* 0x000000189e069211 */ /* 0x042fe200078c10ff */
[----:B------:R0:W-:Y:S03]  /*21d90*/  @!P0 ST.E.64 desc[UR6][R2.64], R128 ;  /* 0x0000008002008985 */ /* 0x0001e6000c101b06 */
[----:B------:R-:W-:Y:S02]  /*21da0*/  @!P1 LEA.HI.X R7, R158, R10, R159, 0x2, P6 ;  /* 0x0000000a9e079211 */ /* 0x000fe400030f149f */
[----:B--2---:R-:W-:-:S03]  /*21db0*/  @!P3 LEA R12, P6, R154, R24, 0x2 ;  /* 0x000000189a0cb211 */ /* 0x004fc600078c10ff */
[----:B------:R1:W-:Y:S01]  /*21dc0*/  @!P1 ST.E.64 desc[UR6][R6.64], R132 ;  /* 0x0000008406009985 */ /* 0x0003e2000c101b06 */
[----:B------:R-:W-:Y:S02]  /*21dd0*/  @!P3 LEA.HI.X R13, R154, R10, R155, 0x2, P6 ;  /* 0x0000000a9a0db211 */ /* 0x000fe400030f149b */
[----:B0-----:R-:W-:-:S04]  /*21de0*/  @!P4 LEA R2, P0, R156, R24, 0x2 ;  /* 0x000000189c02c211 */ /* 0x001fc800078010ff */
[----:B------:R-:W-:Y:S02]  /*21df0*/  @!P4 LEA.HI.X R3, R156, R10, R157, 0x2, P0 ;  /* 0x0000000a9c03c211 */ /* 0x000fe400000f149d */
[-C--:B------:R-:W-:Y:S02]  /*21e00*/  @!P5 LEA R14, P0, R100, R24.reuse, 0x2 ;  /* 0x00000018640ed211 */ /* 0x080fe400078010ff */
[----:B-1----:R-:W-:Y:S01]  /*21e10*/  @!P2 LEA R6, P1, R152, R24, 0x2 ;  /* 0x000000189806a211 */ /* 0x002fe200078210ff */
[----:B------:R0:W-:Y:S01]  /*21e20*/  @!P4 ST.E.64 desc[UR6][R2.64], R136 ;  /* 0x000000880200c985 */ /* 0x0001e2000c101b06 */
[-C--:B------:R-:W-:Y:S02]  /*21e30*/  @!P5 LEA.HI.X R15, R100, R10.reuse, R101, 0x2, P0 ;  /* 0x0000000a640fd211 */ /* 0x080fe400000f1465 */
[----:B------:R-:W-:Y:S01]  /*21e40*/  @!P2 LEA.HI.X R7, R152, R10, R153, 0x2, P1 ;  /* 0x0000000a9807a211 */ /* 0x000fe200008f1499 */
[----:B------:R0:W-:Y:S04]  /*21e50*/  @!P3 ST.E.64 desc[UR6][R12.64], R140 ;  /* 0x0000008c0c00b985 */ /* 0x0001e8000c101b06 */
[----:B------:R0:W-:Y:S04]  /*21e60*/  @!P2 ST.E.64 desc[UR6][R6.64], R144 ;  /* 0x000000900600a985 */ /* 0x0001e8000c101b06 */
[----:B------:R0:W-:Y:S02]  /*21e70*/  @!P5 ST.E.64 desc[UR6][R14.64], R148 ;  /* 0x000000940e00d985 */ /* 0x0001e4000c101b06 */
.L_x_1812:
[----:B------:R-:W-:Y:S05]  /*21e80*/  BSYNC B1 ;  /* 0x0000000000017941 */ /* 0x000fea0003800000 */
.L_x_1811:
[----:B------:R-:W-:Y:S01]  /*21e90*/  ISETP.GE.AND P0, PT, R11, R8, PT ;  /* 0x000000080b00720c */ /* 0x000fe20003f06270 */
[----:B------:R-:W1:Y:S04]  /*21ea0*/  SHFL.IDX PT, R9, R9, 0x1, 0x1c1f ;  /* 0x003c1f0009097f89 */ /* 0x000e6800000e0000 */
[----:B------:R-:W2:Y:S08]  /*21eb0*/  SHFL.IDX PT, R0, R0, 0x1, 0x1c1f ;  /* 0x003c1f0000007f89 */ /* 0x000eb000000e0000 */
[----:B------:R-:W-:Y:S05]  /*21ec0*/  @P0 BRA `(.L_x_1810) ;  /* 0x0000001400d00947 */ /* 0x000fea0003800000 */
[----:B------:R-:W-:Y:S01]  /*21ed0*/  ULDC UR4, c[0x0][0xac8] ;  /* 0x0002b20000047ab9 */ /* 0x000fe20000000800 */
[----:B------:R-:W-:Y:S01]  /*21ee0*/  ULDC.64 UR6, c[0x0][0x208] ;  /* 0x0000820000067ab9 */ /* 0x000fe20000000a00 */
[----:B------:R-:W-:Y:S02]  /*21ef0*/  ISETP.GE.AND P4, PT, R229, UR4, PT ;  /* 0x00000004e5007c0c */ /* 0x000fe4000bf86270 */
[----:B------:R-:W-:Y:S02]  /*21f00*/  ISETP.GE.AND P2, PT, R213, UR4, PT ;  /* 0x00000004d5007c0c */ /* 0x000fe4000bf46270 */
[----:B------:R-:W-:Y:S02]  /*21f10*/  ISETP.GE.AND P1, PT, R211, UR4, PT ;  /* 0x00000004d3007c0c */ /* 0x000fe4000bf26270 */
[----:B------:R-:W-:-:S07]  /*21f20*/  ISETP.GE.AND P0, PT, R209, UR4, PT ;  /* 0x00000004d1007c0c */ /* 0x000fce000bf06270 */
[----:B0-2---:R-:W-:-:S04]  /*21f30*/  @!P4 LEA R2, P3, R229, R0, 0x2 ;  /* 0x00000000e502c211 */ /* 0x005fc800078610ff */
[----:B-1----:R-:W-:Y:S02]  /*21f40*/  @!P4 LEA.HI.X R3, R229, R9, R215, 0x2, P3 ;  /* 0x00000009e503c211 */ /* 0x002fe400018f14d7 */
[----:B------:R-:W-:-:S03]  /*21f50*/  ISETP.GE.AND P3, PT, R207, UR4, PT ;  /* 0x00000004cf007c0c */ /* 0x000fc6000bf66270 */
[----:B------:R0:W-:Y:S01]  /*21f60*/  @!P4 ST.E.64 desc[UR6][R2.64], R4 ;  /* 0x000000040200c985 */ /* 0x0001e2000c101b06 */
[----:B------:R-:W-:Y:S02]  /*21f70*/  ISETP.GE.AND P4, PT, R204, UR4, PT ;  /* 0x00000004cc007c0c */ /* 0x000fe4000bf86270 */
[-C--:B0-----:R-:W-:Y:S02]  /*21f80*/  @!P2 LEA R2, P6, R213, R0.reuse, 0x2 ;  /* 0x00000000d502a211 */ /* 0x081fe400078c10ff */
[-C--:B------:R-:W-:Y:S02]  /*21f90*/  @!P1 LEA R4, P5, R211, R0.reuse, 0x2 ;  /* 0x00000000d3049211 */ /* 0x080fe400078a10ff */
[-C--:B------:R-:W-:Y:S02]  /*21fa0*/  @!P2 LEA.HI.X R3, R213, R9.reuse, R214, 0x2, P6 ;  /* 0x00000009d503a211 */ /* 0x080fe400030f14d6 */
[----:B------:R-:W-:Y:S02]  /*21fb0*/  @!P0 LEA R6, P6, R209, R0, 0x2 ;  /* 0x00000000d1068211 */ /* 0x000fe400078c10ff */
[----:B------:R-:W-:Y:S01]  /*21fc0*/  @!P1 LEA.HI.X R5, R211, R9, R212, 0x2, P5 ;  /* 0x00000009d3059211 */ /* 0x000fe200028f14d4 */
[----:B------:R0:W-:Y:S01]  /*21fd0*/  @!P2 ST.E.64 desc[UR6][R2.64], R30 ;  /* 0x0000001e0200a985 */ /* 0x0001e2000c101b06 */
[----:B------:R-:W-:-:S02]  /*21fe0*/  ISETP.GE.AND P5, PT, R202, UR4, PT ;  /* 0x00000004ca007c0c */ /* 0x000fc4000bfa6270 */
[----:B------:R-:W-:Y:S01]  /*21ff0*/  @!P0 LEA.HI.X R7, R209, R9, R210, 0x2, P6 ;  /* 0x00000009d1078211 */ /* 0x000fe200030f14d2 */
[----:B------:R1:W-:Y:S04]  /*22000*/  @!P1 ST.E.64 desc[UR6][R4.64], R34 ;  /* 0x0000002204009985 */ /* 0x0003e8000c101b06 */
[----:B------:R2:W-:Y:S01]  /*22010*/  @!P0 ST.E.64 desc[UR6][R6.64], R38 ;  /* 0x0000002606008985 */ /* 0x0005e2000c101b06 */
[----:B------:R-:W-:Y:S02]  /*22020*/  ISETP.GE.AND P0, PT, R198, UR4, PT ;  /* 0x00000004c6007c0c */ /* 0x000fe4000bf06270 */
[-C--:B0-----:R-:W-:Y:S02]  /*22030*/  @!P3 LEA R2, P1, R207, R0.reuse, 0x2 ;  /* 0x00000000cf02b211 */ /* 0x081fe400078210ff */
[----:B-1----:R-:W-:-:S02]  /*22040*/  @!P4 LEA R4, P2, R204, R0, 0x2 ;  /* 0x00000000cc04c211 */ /* 0x002fc400078410ff */
[-C--:B------:R-:W-:Y:S02]  /*22050*/  @!P3 LEA.HI.X R3, R207, R9.reuse, R208, 0x2, P1 ;  /* 0x00000009cf03b211 */ /* 0x080fe400008f14d0 */
[----:B------:R-:W-:Y:S02]  /*22060*/  ISETP.GE.AND P1, PT, R196, UR4, PT ;  /* 0x00000004c4007c0c */ /* 0x000fe4000bf26270 */
[----:B------:R-:W-:Y:S01]  /*22070*/  @!P4 LEA.HI.X R5, R204, R9, R206, 0x2, P2 ;  /* 0x00000009cc05c211 */ /* 0x000fe200010f14ce */
[----:B------:R0:W-:Y:S01]  /*22080*/  @!P3 ST.E.64 desc[UR6][R2.64], R42 ;  /* 0x0000002a0200b985 */ /* 0x0001e2000c101b06 */
[----:B------:R-:W-:Y:S02]  /*22090*/  ISETP.GE.AND P2, PT, R194, UR4, PT ;  /* 0x00000004c2007c0c */ /* 0x000fe4000bf46270 */
[----:B--2---:R-:W-:Y:S01]  /*220a0*/  @!P5 LEA R6, P6, R202, R0, 0x2 ;  /* 0x00000000ca06d211 */ /* 0x004fe200078c10ff */
[----:B------:R1:W-:Y:S01]  /*220b0*/  @!P4 ST.E.64 desc[UR6][R4.64], R46 ;  /* 0x0000002e0400c985 */ /* 0x0003e2000c101b06 */
[----:B------:R-:W-:-:S02]  /*220c0*/  ISETP.GE.AND P3, PT, R192, UR4, PT ;  /* 0x00000004c0007c0c */ /* 0x000fc4000bf66270 */
[----:B------:R-:W-:Y:S02]  /*220d0*/  @!P5 LEA.HI.X R7, R202, R9, R203, 0x2, P6 ;  /* 0x00000009ca07d211 */ /* 0x000fe400030f14cb */
[----:B------:R-:W-:-:S03]  /*220e0*/  ISETP.GE.AND P4, PT, R190, UR4, PT ;  /* 0x00000004be007c0c */ /* 0x000fc6000bf86270 */
[----:B------:R2:W-:Y:S01]  /*220f0*/  @!P5 ST.E.64 desc[UR6][R6.64], R50 ;  /* 0x000000320600d985 */ /* 0x0005e2000c101b06 */
[-C--:B0-----:R-:W-:Y:S02]  /*22100*/  @!P0 LEA R2, P6, R198, R0.reuse, 0x2 ;  /* 0x00000000c6028211 */ /* 0x081fe400078c10ff */
[-C--:B-1----:R-:W-:Y:S02]  /*22110*/  @!P1 LEA R4, P5, R196, R0.reuse, 0x2 ;  /* 0x00000000c4049211 */ /* 0x082fe400078a10ff */
[-C--:B------:R-:W-:Y:S02]  /*22120*/  @!P0 LEA.HI.X R3, R198, R9.reuse, R199, 0x2, P6 ;  /* 0x00000009c6038211 */ /* 0x080fe400030f14c7 */
[----:B------:R-:W-:Y:S02]  /*22130*/  @!P1 LEA.HI.X R5, R196, R9, R197, 0x2, P5 ;  /* 0x00000009c4059211 */ /* 0x000fe400028f14c5 */
[----:B------:R-:W-:Y:S01]  /*22140*/  ISETP.GE.AND P5, PT, R188, UR4, PT ;  /* 0x00000004bc007c0c */ /* 0x000fe2000bfa6270 */
[----:B------:R0:W-:Y:S01]  /*22150*/  @!P0 ST.E.64 desc[UR6][R2.64], R54 ;  /* 0x0000003602008985 */ /* 0x0001e2000c101b06 */
[----:B--2---:R-:W-:-:S02]  /*22160*/  @!P2 LEA R6, P6, R194, R0, 0x2 ;  /* 0x00000000c206a211 */ /* 0x004fc400078c10ff */
[----:B------:R-:W-:Y:S01]  /*22170*/  ISETP.GE.AND P0, PT, R186, UR4, PT ;  /* 0x00000004ba007c0c */ /* 0x000fe2000bf06270 */
[----:B------:R1:W-:Y:S01]  /*22180*/  @!P1 ST.E.64 desc[UR6][R4.64], R58 ;  /* 0x0000003a04009985 */ /* 0x0003e2000c101b06 */
        /* <DEDUP_REMOVED lines=14> */
[----:B0-----:R-:W-:-:S04]  /*22270*/  @!P0 LEA R2, P4, R186, R0, 0x2 ;  /* 0x00000000ba028211 */ /* 0x001fc800078810ff */
[-C--:B------:R-:W-:Y:S02]  /*22280*/  @!P0 LEA.HI.X R3, R186, R9.reuse, R187, 0x2, P4 ;  /* 0x00000009ba038211 */ /* 0x080fe400020f14bb */
[----:B------:R-:W-:Y:S02]  /*22290*/  ISETP.GE.AND P4, PT, R178, UR4, PT ;  /* 0x00000004b2007c0c */ /* 0x000fe4000bf86270 */
[-C--:B-1----:R-:W-:Y:S01]  /*222a0*/  @!P1 LEA R4, P3, R184, R0.reuse, 0x2 ;  /* 0x00000000b8049211 */ /* 0x082fe200078610ff */
[----:B------:R0:W-:Y:S01]  /*222b0*/  @!P0 ST.E.64 desc[UR6][R2.64], R78 ;  /* 0x0000004e02008985 */ /* 0x0001e2000c101b06 */
[----:B--2---:R-:W-:Y:S02]  /*222c0*/  @!P2 LEA R6, P6, R182, R0, 0x2 ;  /* 0x00000000b606a211 */ /* 0x004fe400078c10ff */
        /* <DEDUP_REMOVED lines=11> */
[----:B------:R-:W-:Y:S02]  /*22380*/  ISETP.GE.AND P5, PT, R168, UR4, PT ;  /* 0x00000004a8007c0c */ /* 0x000fe4000bfa6270 */
[-C--:B------:R-:W-:Y:S02]  /*22390*/  @!P4 LEA.HI.X R5, R178, R9.reuse, R179, 0x2, P0 ;  /* 0x00000009b205c211 */ /* 0x080fe400000f14b3 */
[----:B------:R-:W-:Y:S02]  /*223a0*/  ISETP.GE.AND P0, PT, R170, UR4, PT ;  /* 0x00000004aa007c0c */ /* 0x000fe4000bf06270 */
[----:B--2---:R-:W-:Y:S01]  /*223b0*/  @!P3 LEA R6, P6, R176, R0, 0x2 ;  /* 0x00000000b006b211 */ /* 0x004fe200078c10ff */
[----:B------:R1:W-:Y:S01]  /*223c0*/  @!P4 ST.E.64 desc[UR6][R4.64], R94 ;  /* 0x0000005e0400c985 */ /* 0x0003e2000c101b06 */
[----:B------:R-:W-:Y:S02]  /*223d0*/  ISETP.GE.AND P4, PT, R166, UR4, PT ;  /* 0x00000004a6007c0c */ /* 0x000fe4000bf86270 */
[----:B------:R-:W-:-:S02]  /*223e0*/  @!P3 LEA.HI.X R7, R176, R9, R177, 0x2, P6 ;  /* 0x00000009b007b211 */ /* 0x000fc400030f14b1 */
[----:B0-----:R-:W-:-:S03]  /*223f0*/  @!P2 LEA R2, P6, R174, R0, 0x2 ;  /* 0x00000000ae02a211 */ /* 0x001fc600078c10ff */
[----:B------:R0:W-:Y:S01]  /*22400*/  @!P3 ST.E.64 desc[UR6][R6.64], R98 ;  /* 0x000000620600b985 */ /* 0x0001e2000c101b06 */
[----:B------:R-:W-:Y:S02]  /*22410*/  @!P2 LEA.HI.X R3, R174, R9, R175, 0x2, P6 ;  /* 0x00000009ae03a211 */ /* 0x000fe400030f14af */
[----:B-1----:R-:W-:-:S03]  /*22420*/  @!P1 LEA R4, P3, R172, R0, 0x2 ;  /* 0x00000000ac049211 */ /* 0x002fc600078610ff */
[----:B------:R1:W-:Y:S01]  /*22430*/  @!P2 ST.E.64 desc[UR6][R2.64], R102 ;  /* 0x000000660200a985 */ /* 0x0003e2000c101b06 */
[-C--:B------:R-:W-:Y:S02]  /*22440*/  @!P1 LEA.HI.X R5, R172, R9.reuse, R173, 0x2, P3 ;  /* 0x00000009ac059211 */ /* 0x080fe400018f14ad */
[----:B------:R-:W-:Y:S02]  /*22450*/  ISETP.GE.AND P3, PT, R164, UR4, PT ;  /* 0x00000004a4007c0c */ /* 0x000fe4000bf66270 */
[CC--:B0-----:R-:W-:Y:S01]  /*22460*/  @!P0 LEA R6, P6, R170.reuse, R0.reuse, 0x2 ;  /* 0x00000000aa068211 */ /* 0x0c1fe200078c10ff */
[----:B------:R0:W-:Y:S03]  /*22470*/  @!P1 ST.E.64 desc[UR6][R4.64], R106 ;  /* 0x0000006a04009985 */ /* 0x0001e6000c101b06 */
[----:B------:R-:W-:Y:S02]  /*22480*/  @!P0 LEA.HI.X R7, R170, R9, R171, 0x2, P6 ;  /* 0x00000009aa078211 */ /* 0x000fe400030f14ab */
[----:B-1----:R-:W-:-:S03]  /*22490*/  @!P5 LEA R2, P1, R168, R0, 0x2 ;  /* 0x00000000a802d211 */ /* 0x002fc600078210ff */
        /* <DEDUP_REMOVED lines=8> */
[-C--:B-1----:R-:W-:Y:S01]  /*22520*/  @!P3 LEA R6, P6, R164, R0.reuse, 0x2 ;  /* 0x00000000a406b211 */ /* 0x082fe200078c10ff */
[----:B------:R1:W-:Y:S01]  /*22530*/  @!P4 ST.E.64 desc[UR6][R4.64], R118 ;  /* 0x000000760400c985 */ /* 0x0003e2000c101b06 */
[----:B------:R-:W-:Y:S02]  /*22540*/  ISETP.GE.AND P4, PT, R158, UR4, PT ;  /* 0x000000049e007c0c */ /* 0x000fe4000bf86270 */
[----:B------:R-:W-:Y:S02]  /*22550*/  @!P3 LEA.HI.X R7, R164, R9, R165, 0x2, P6 ;  /* 0x00000009a407b211 */ /* 0x000fe400030f14a5 */
[----:B0-----:R-:W-:-:S03]  /*22560*/  @!P1 LEA R2, P6, R160, R0, 0x2 ;  /* 0x00000000a0029211 */ /* 0x001fc600078c10ff */
[----:B------:R0:W-:Y:S01]  /*22570*/  @!P3 ST.E.64 desc[UR6][R6.64], R122 ;  /* 0x0000007a0600b985 */ /* 0x0001e2000c101b06 */
[----:B------:R-:W-:Y:S02]  /*22580*/  ISETP.GE.AND P3, PT, R156, UR4, PT ;  /* 0x000000049c007c0c */ /* 0x000fe4000bf66270 */
[----:B------:R-:W-:Y:S02]  /*22590*/  @!P1 LEA.HI.X R3, R160, R9, R161, 0x2, P6 ;  /* 0x00000009a0039211 */ /* 0x000fe400030f14a1 */
[----:B-1----:R-:W-:-:S04]  /*225a0*/  @!P0 LEA R4, P5, R162, R0, 0x2 ;  /* 0x00000000a2048211 */ /* 0x002fc800078a10ff */
[----:B------:R-:W-:Y:S02]  /*225b0*/  @!P0 LEA.HI.X R5, R162, R9, R163, 0x2, P5 ;  /* 0x00000009a2058211 */ /* 0x000fe400028f14a3 */
[----:B------:R-:W-:-:S03]  /*225c0*/  ISETP.GE.AND P5, PT, R152, UR4, PT ;  /* 0x0000000498007c0c */ /* 0x000fc6000bfa6270 */
[----:B------:R1:W-:Y:S04]  /*225d0*/  @!P0 ST.E.64 desc[UR6][R4.64], R126 ;  /* 0x0000007e04008985 */ /* 0x0003e8000c101b06 */
[----:B------:R2:W-:Y:S01]  /*225e0*/  @!P1 ST.E.64 desc[UR6][R2.64], R130 ;  /* 0x0000008202009985 */ /* 0x0005e2000c101b06 */
[----:B0-----:R-:W-:-:S04]  /*225f0*/  @!P2 LEA R6, P1, R154, R0, 0x2 ;  /* 0x000000009a06a211 */ /* 0x001fc800078210ff */
[----:B------:R-:W-:Y:S02]  /*22600*/  @!P2 LEA.HI.X R7, R154, R9, R155, 0x2, P1 ;  /* 0x000000099a07a211 */ /* 0x000fe400008f149b */
[----:B-1----:R-:W-:-:S04]  /*22610*/  @!P4 LEA R4, P0, R158, R0, 0x2 ;  /* 0x000000009e04c211 */ /* 0x002fc800078010ff */
[-C--:B------:R-:W-:Y:S02]  /*22620*/  @!P4 LEA.HI.X R5, R158, R9.reuse, R159, 0x2, P0 ;  /* 0x000000099e05c211 */ /* 0x080fe400000f149f */
[-C--:B------:R-:W-:Y:S02]  /*22630*/  @!P5 LEA R10, P0, R152, R0.reuse, 0x2 ;  /* 0x00000000980ad211 */ /* 0x080fe400078010ff */
[----:B--2---:R-:W-:Y:S01]  /*22640*/  @!P3 LEA R2, P6, R156, R0, 0x2 ;  /* 0x000000009c02b211 */ /* 0x004fe200078c10ff */
        /* <DEDUP_REMOVED lines=8> */
[----:B---3--:R-:W-:Y:S01]  /*226d0*/  LEA R2, P0, R100, R0, 0x2 ;  /* 0x0000000064027211 */ /* 0x008fe200078010ff */
[----:B------:R-:W-:-:S03]  /*226e0*/  ULDC.64 UR4, c[0x0][0x208] ;  /* 0x0000820000047ab9 */ /* 0x000fc60000000a00 */
[----:B------:R-:W-:-:S05]  /*226f0*/  LEA.HI.X R3, R100, R9, R101, 0x2, P0 ;  /* 0x0000000964037211 */ /* 0x000fca00000f1465 */
[----:B------:R4:W-:Y:S01]  /*22700*/  ST.E.64 desc[UR4][R2.64], R150 ;  /* 0x0000009602007985 */ /* 0x0009e2000c101b04 */
[----:B------:R-:W-:Y:S05]  /*22710*/  BRA `(.L_x_1810) ;  /* 0x0000000c00bc7947 */ /* 0x000fea0003800000 */
.L_x_1801:
[----:B------:R-:W2:Y:S01]  /*22720*/  LDL R7, [R1+0x4c] ;  /* 0x00004c0001077983 */ /* 0x000ea20000100800 */
[----:B------:R-:W-:Y:S01]  /*22730*/  ULDC.64 UR4, c[0x0][0xc08] ;  /* 0x0003020000047ab9 */ /* 0x000fe20000000a00 */
[----:B------:R-:W3:Y:S02]  /*22740*/  LDC.64 R2, c[0x0][0xc00] ;  /* 0x00030000ff027b82 */ /* 0x000ee40000000a00 */
[----:B------:R-:W3:Y:S01]  /*22750*/  LDL R8, [R1+0x50] ;  /* 0x0000500001087983 */ /* 0x000ee20000100800 */
[----:B------:R-:W-:-:S04]  /*22760*/  ISETP.NE.U32.AND P0, PT, RZ, UR4, PT ;  /* 0x00000004ff007c0c */ /* 0x000fc8000bf05070 */
[----:B------:R-:W-:Y:S01]  /*22770*/  ISETP.NE.AND.EX P1, PT, RZ, UR5, PT, P0 ;  /* 0x00000005ff007c0c */ /* 0x000fe2000bf25300 */
[----:B------:R-:W4:Y:S01]  /*22780*/  S2R R35, SR_TID.X ;  /* 0x0000000000237919 */ /* 0x000f220000002100 */
[----:B------:R-:W-:-:S11]  /*22790*/  ULDC.64 UR4, c[0x0][0xc00] ;  /* 0x0003000000047ab9 */ /* 0x000fd60000000a00 */
[----:B------:R-:W0:Y:S01]  /*227a0*/  @P1 LDC.64 R4, c[0x0][0xc08] ;  /* 0x00030200ff041b82 */ /* 0x000e220000000a00 */
[----:B------:R-:W-:-:S04]  /*227b0*/  ISETP.NE.U32.AND P0, PT, RZ, UR4, PT ;  /* 0x00000004ff007c0c */ /* 0x000fc8000bf05070 */
[----:B------:R-:W-:Y:S01]  /*227c0*/  ISETP.NE.AND.EX P0, PT, RZ, UR5, PT, P0 ;  /* 0x00000005ff007c0c */ /* 0x000fe2000bf05300 */
[----:B------:R-:W-:Y:S01]  /*227d0*/  ULDC UR4, c[0x0][0xa88] ;  /* 0x0002a20000047ab9 */ /* 0x000fe20000000800 */
[----:B------:R-:W-:Y:S01]  /*227e0*/  MOV R15, RZ ;  /* 0x000000ff000f7202 */ /* 0x000fe20000000f00 */
[----:B------:R-:W-:Y:S01]  /*227f0*/  IMAD.U32 R0, RZ, RZ, UR4 ;  /* 0x00000004ff007e24 */ /* 0x000fe2000f8e00ff */
[----:B------:R-:W-:Y:S01]  /*22800*/  ULDC.64 UR6, c[0x0][0x208] ;  /* 0x0000820000067ab9 */ /* 0x000fe20000000a00 */
[----:B----4-:R-:W-:-:S05]  /*22810*/  VIADD R6, R35, 0xffffff80 ;  /* 0xffffff8023067836 */ /* 0x010fca0000000000 */
[----:B------:R-:W-:Y:S02]  /*22820*/  ISETP.GT.AND P3, PT, R6, 0x7f, PT ;  /* 0x0000007f0600780c */ /* 0x000fe40003f64270 */
[----:B--2---:R-:W-:-:S13]  /*22830*/  ISETP.NE.AND P2, PT, R7, RZ, PT ;  /* 0x000000ff0700720c */ /* 0x004fda0003f45270 */
[----:B------:R-:W2:Y:S01]  /*22840*/  @!P2 LDC R7, c[0x0][0xad4] ;  /* 0x0002b500ff07ab82 */ /* 0x000ea20000000800 */
[----:B---3--:R-:W-:-:S04]  /*22850*/  IMAD.WIDE R2, R8, 0x4, R2 ;  /* 0x0000000408027825 */ /* 0x008fc800078e0202 */
[----:B0-----:R-:W-:Y:S01]  /*22860*/  @P1 IMAD.WIDE R4, R8, 0x4, R4 ;  /* 0x0000000408041825 */ /* 0x001fe200078e0204 */
[----:B------:R0:W5:Y:S01]  /*22870*/  @P0 LDG.E R15, desc[UR6][R2.64] ;  /* 0x00000006020f0981 */ /* 0x000162000c1e1900 */
[----:B------:R-:W-:-:S03]  /*22880*/  SHF.R.S32.HI R28, RZ, 0x1f, R8 ;  /* 0x0000001fff1c7819 */ /* 0x000fc60000011408 */
[----:B------:R0:W5:Y:S04]  /*22890*/  @P1 LDG.E R0, desc[UR6][R4.64] ;  /* 0x0000000604001981 */ /* 0x000168000c1e1900 */
[----:B--2---:R0:W-:Y:S01]  /*228a0*/  @!P2 STL [R1+0x4c], R7 ;  /* 0x00004c070100a387 */ /* 0x0041e20000100800 */
[----:B------:R-:W-:Y:S01]  /*228b0*/  ISETP.GT.AND P2, PT, R7, 0x1, PT ;  /* 0x000000010700780c */ /* 0x000fe20003f44270 */
[----:B------:R-:W-:-:S12]  /*228c0*/  @P1 BRA `(.L_x_1813) ;  /* 0x0000000000141947 */ /* 0x000fd80003800000 */
[----:B------:R-:W-:Y:S05]  /*228d0*/  @!P0 BRA `(.L_x_1813) ;  /* 0x0000000000108947 */ /* 0x000fea0003800000 */
[----:B------:R-:W-:Y:S02]  /*228e0*/  ULDC.64 UR4, c[0x0][0x208] ;  /* 0x0000820000047ab9 */ /* 0x000fe40000000a00 */
[----:B0-----:R-:W2:Y:S04]  /*228f0*/  LDG.E R5, desc[UR4][R2.64] ;  /* 0x0000000402057981 */ /* 0x001ea8000c1e1900 */
[----:B-----5:R-:W2:Y:S02]  /*22900*/  LDG.E R0, desc[UR4][R2.64+0x4] ;  /* 0x0000040402007981 */ /* 0x020ea4000c1e1900 */
[----:B--2---:R-:W-:-:S07]  /*22910*/  IMAD.IADD R0, R0, 0x1, -R5 ;  /* 0x0000000100007824 */ /* 0x004fce00078e0a05 */
.L_x_1813:
[----:B------:R-:W-:Y:S01]  /*22920*/  BSSY B1, `(.L_x_1814) ;  /* 0x0000039000017945 */ /* 0x000fe20003800000 */
[----:B------:R-:W-:Y:S02]  /*22930*/  SEL R33, R8, RZ, !P0 ;  /* 0x000000ff08217207 */ /* 0x000fe40004000000 */
[----:B------:R-:W-:Y:S02]  /*22940*/  SEL R28, R28, RZ, !P0 ;  /* 0x000000ff1c1c7207 */ /* 0x000fe40004000000 */
[----:B-1---5:R-:W-:Y:S01]  /*22950*/  SHF.R.S32.HI R24, RZ, 0x1f, R15 ;  /* 0x0000001fff187819 */ /* 0x022fe2000001140f */
[----:B------:R-:W-:Y:S06]  /*22960*/  @P3 BRA `(.L_x_1815) ;  /* 0x0000000000d03947 */ /* 0x000fec0003800000 */
[----:B0-----:R-:W2:Y:S01]  /*22970*/  LDL R3, [R1+0x14] ;  /* 0x0000140001037983 */ /* 0x001ea20000100800 */
[----:B------:R-:W0:Y:S02]  /*22980*/  LDC R37, c[0x0][0xbe8] ;  /* 0x0002fa00ff257b82 */ /* 0x000e240000000800 */
[----:B0-----:R-:W-:Y:S01]  /*22990*/  IMAD R2, R0, R37, RZ ;  /* 0x0000002500027224 */ /* 0x001fe200078e02ff */
[----:B--2---:R-:W-:-:S04]  /*229a0*/  IADD3 R35, R3, -0x80, R35 ;  /* 0xffffff8003237810 */ /* 0x004fc80007ffe023 */
[----:B------:R-:W-:-:S13]  /*229b0*/  ISETP.GE.AND P0, PT, R35, R2, PT ;  /* 0x000000022300720c */ /* 0x000fda0003f06270 */
[----:B------:R-:W-:Y:S05]  /*229c0*/  @P0 BRA `(.L_x_1815) ;  /* 0x0000000000b80947 */ /* 0x000fea0003800000 */
[----:B------:R-:W2:Y:S01]  /*229d0*/  LDL R12, [R1+0x40] ;  /* 0x00004000010c7983 */ /* 0x000ea20000100800 */
[----:B------:R-:W-:Y:S01]  /*229e0*/  IMAD.MOV.U32 R20, RZ, RZ, 0x9b8 ;  /* 0x000009b8ff147424 */ /* 0x000fe200078e00ff */
[----:B------:R-:W-:Y:S01]  /*229f0*/  ISETP.GT.AND P0, PT, R7, 0x1, PT ;  /* 0x000000010700780c */ /* 0x000fe20003f04270 */
[----:B------:R-:W0:Y:S01]  /*22a00*/  LDC.64 R8, c[0x0][0xba8] ;  /* 0x0002ea00ff087b82 */ /* 0x000e220000000a00 */
[----:B------:R-:W3:Y:S01]  /*22a10*/  LDL.LU R30, [R1+0x68] ;  /* 0x00006800011e7983 */ /* 0x000ee20000300800 */
[----:B------:R-:W-:Y:S01]  /*22a20*/  ISETP.NE.AND P1, PT, R37, 0x1, PT ;  /* 0x000000012500780c */ /* 0x000fe20003f25270 */
[----:B------:R-:W-:Y:S01]  /*22a30*/  IMAD.MOV.U32 R21, RZ, RZ, R35 ;  /* 0x000000ffff157224 */ /* 0x000fe200078e0023 */
[----:B------:R-:W-:Y:S01]  /*22a40*/  SEL R20, R20, 0x978, P0 ;  /* 0x0000097814147807 */ /* 0x000fe20000000000 */
[----:B------:R-:W-:-:S03]  /*22a50*/  ULDC.64 UR4, c[0x0][0x208] ;  /* 0x0000820000047ab9 */ /* 0x000fc60000000a00 */
[----:B------:R-:W1:Y:S08]  /*22a60*/  LDC.64 R2, c[0x0][R20+0x220] ;  /* 0x0000880014027b82 */ /* 0x000e700000000a00 */
[----:B------:R-:W2:Y:S08]  /*22a70*/  LDC.64 R10, c[0x0][R20+0x218] ;  /* 0x00008600140a7b82 */ /* 0x000eb00000000a00 */
[----:B------:R-:W4:Y:S08]  /*22a80*/  LDC.64 R4, c[0x0][R20+0x228] ;  /* 0x00008a0014047b82 */ /* 0x000f300000000a00 */
[----:B------:R-:W5:Y:S08]  /*22a90*/  @P1 LDC R14, c[0x0][0xbec] ;  /* 0x0002fb00ff0e1b82 */ /* 0x000f700000000800 */
[----:B------:R-:W4:Y:S08]  /*22aa0*/  LDC.64 R6, c[0x0][R20+0x210] ;  /* 0x0000840014067b82 */ /* 0x000f300000000a00 */
[----:B------:R-:W4:Y:S01]  /*22ab0*/  @P1 LDC R31, c[0x0][0xbf0] ;  /* 0x0002fc00ff1f1b82 */ /* 0x000f220000000800 */
[----:B-----5:R-:W-:-:S07]  /*22ac0*/  @P1 IMAD.HI.U32 R14, R35, R14, RZ ;  /* 0x0000000e230e1227 */ /* 0x020fce00078e00ff */
[----:B0-----:R-:W0:Y:S01]  /*22ad0*/  @!P0 LDC R8, c[0x0][0xb50] ;  /* 0x0002d400ff088b82 */ /* 0x001e220000000800 */
[----:B-1----:R-:W-:-:S07]  /*22ae0*/  IMAD R3, R3, R33, RZ ;  /* 0x0000002103037224 */ /* 0x002fce00078e02ff */
[----:B------:R-:W1:Y:S01]  /*22af0*/  @!P0 LDC R9, c[0x0][0xb54] ;  /* 0x0002d500ff098b82 */ /* 0x000e620000000800 */
[----:B----4-:R-:W-:Y:S01]  /*22b00*/  @P1 SHF.R.U32.HI R21, RZ, R31, R14 ;  /* 0x0000001fff151219 */ /* 0x010fe2000001160e */
[----:B------:R-:W-:Y:S02]  /*22b10*/  IMAD R31, R2, R28, R3 ;  /* 0x0000001c021f7224 */ /* 0x000fe400078e0203 */
[-C--:B--2---:R-:W-:Y:S02]  /*22b20*/  IMAD R29, R11, R12.reuse, RZ ;  /* 0x0000000c0b1d7224 */ /* 0x084fe400078e02ff */
[----:B------:R-:W-:Y:S01]  /*22b30*/  IMAD.WIDE.U32 R10, R10, R12, RZ ;  /* 0x0000000c0a0a7225 */ /* 0x000fe200078e00ff */
[----:B---3--:R-:W-:-:S03]  /*22b40*/  SEL R3, R30, RZ, P0 ;  /* 0x000000ff1e037207 */ /* 0x008fc60000000000 */
[----:B------:R-:W-:-:S04]  /*22b50*/  IMAD.WIDE.U32 R12, R2, R33, RZ ;  /* 0x00000021020c7225 */ /* 0x000fc800078e00ff */
[----:B------:R-:W-:Y:S01]  /*22b60*/  IMAD.IADD R29, R11, 0x1, R29 ;  /* 0x000000010b1d7824 */ /* 0x000fe200078e021d */
[----:B------:R-:W-:Y:S01]  /*22b70*/  IADD3 R10, P1, P3, R12, R10, R15 ;  /* 0x0000000a0c0a7210 */ /* 0x000fe20007b3e00f */
[----:B------:R-:W-:Y:S02]  /*22b80*/  IMAD.MOV R2, RZ, RZ, -R21 ;  /* 0x000000ffff027224 */ /* 0x000fe400078e0a15 */
[----:B------:R-:W-:Y:S02]  /*22b90*/  IMAD.IADD R31, R13, 0x1, R31 ;  /* 0x000000010d1f7824 */ /* 0x000fe400078e021f */
        /* <DEDUP_REMOVED lines=12> */
[----:B0-----:R-:W-:Y:S01]  /*22c60*/  LEA R8, P0, R4, R8, 0x2 ;  /* 0x0000000804087211 */ /* 0x001fe200078010ff */
[----:B------:R-:W-:Y:S02]  /*22c70*/  IMAD.MOV.U32 R3, RZ, RZ, -0x800000 ;  /* 0xff800000ff037424 */ /* 0x000fe400078e00ff */
[----:B------:R-:W-:-:S05]  /*22c80*/  IMAD.IADD R2, R5, 0x1, R11 ;  /* 0x0000000105027824 */ /* 0x000fca00078e020b */
[----:B-1----:R-:W-:-:S05]  /*22c90*/  LEA.HI.X R9, R4, R9, R2, 0x2, P0 ;  /* 0x0000000904097211 */ /* 0x002fca00000f1402 */
[----:B------:R1:W-:Y:S02]  /*22ca0*/  STG.E desc[UR4][R8.64], R3 ;  /* 0x0000000308007986 */ /* 0x0003e4000c101904 */
.L_x_1815:
[----:B------:R-:W-:Y:S05]  /*22cb0*/  BSYNC B1 ;  /* 0x0000000000017941 */ /* 0x000fea0003800000 */
.L_x_1814:
[----:B------:R-:W-:Y:S05]  /*22cc0*/  @P2 BRA `(.L_x_1810) ;  /* 0x0000000800502947 */ /* 0x000fea0003800000 */
[----:B01----:R-:W2:Y:S01]  /*22cd0*/  LDL.LU R3, [R1+0x40] ;  /* 0x0000400001037983 */ /* 0x003ea20000300800 */
[----:B------:R-:W-:Y:S01]  /*22ce0*/  ULDC.64 UR4, c[0x0][0xaa0] ;  /* 0x0002a80000047ab9 */ /* 0x000fe20000000a00 */
[----:B------:R-:W0:Y:S01]  /*22cf0*/  LDC R11, c[0x0][0xbe8] ;  /* 0x0002fa00ff0b7b82 */ /* 0x000e220000000800 */
[----:B------:R-:W-:Y:S01]  /*22d00*/  ULDC.64 UR6, c[0x0][0xaf0] ;  /* 0x0002bc0000067ab9 */ /* 0x000fe20000000a00 */
[----:B------:R-:W3:Y:S04]  /*22d10*/  LDL.LU R2, [R1+0x14] ;  /* 0x0000140001027983 */ /* 0x000ee80000300800 */
[----:B------:R-:W4:Y:S04]  /*22d20*/  LDL R4, [R1+0x44] ;  /* 0x0000440001047983 */ /* 0x000f280000100800 */
[----:B------:R1:W5:Y:S04]  /*22d30*/  LDL R29, [R1+0x64] ;  /* 0x00006400011d7983 */ /* 0x0003680000100800 */
[----:B------:R1:W5:Y:S04]  /*22d40*/  LDL R21, [R1+0xc] ;  /* 0x00000c0001157983 */ /* 0x0003680000100800 */
[----:B------:R1:W5:Y:S04]  /*22d50*/  LDL R14, [R1+0x10] ;  /* 0x00001000010e7983 */ /* 0x0003680000100800 */
[----:B------:R1:W5:Y:S01]  /*22d60*/  LDL R20, [R1+0x60] ;  /* 0x0000600001147983 */ /* 0x0003620000100800 */
[----:B0-----:R-:W-:-:S13]  /*22d70*/  ISETP.NE.AND P0, PT, R11, 0x1, PT ;  /* 0x000000010b00780c */ /* 0x001fda0003f05270 */
[----:B------:R-:W0:Y:S08]  /*22d80*/  @P0 LDC R6, c[0x0][0xbec] ;  /* 0x0002fb00ff060b82 */ /* 0x000e300000000800 */
[----:B------:R-:W1:Y:S01]  /*22d90*/  @P0 LDC R7, c[0x0][0xbf0] ;  /* 0x0002fc00ff070b82 */ /* 0x000e620000000800 */
[----:B------:R-:W-:Y:S01]  /*22da0*/  BSSY B1, `(.L_x_1816) ;  /* 0x0000041000017945 */ /* 0x000fe20003800000 */
[----:B--2---:R-:W-:-:S02]  /*22db0*/  IMAD.MOV.U32 R10, RZ, RZ, R3 ;  /* 0x000000ffff0a7224 */ /* 0x004fc400078e0003 */
[----:B---3--:R-:W-:Y:S02]  /*22dc0*/  IMAD.MOV.U32 R8, RZ, RZ, R2 ;  /* 0x000000ffff087224 */ /* 0x008fe400078e0002 */
[----:B------:R-:W-:Y:S02]  /*22dd0*/  IMAD R2, R24, UR4, RZ ;  /* 0x0000000418027c24 */ /* 0x000fe4000f8e02ff */
[----:B------:R2:W5:Y:S01]  /*22de0*/  LDL R24, [R1+0x48] ;  /* 0x0000480001187983 */ /* 0x0005620000100800 */
[----:B----4-:R-:W-:Y:S02]  /*22df0*/  IMAD R4, R4, 0x20, R23 ;  /* 0x0000002004047824 */ /* 0x010fe400078e0217 */
[C---:B------:R-:W-:Y:S02]  /*22e00*/  IMAD R5, R15.reuse, UR5, R2 ;  /* 0x000000050f057c24 */ /* 0x040fe4000f8e0202 */
[----:B------:R-:W-:Y:S01]  /*22e10*/  IMAD.WIDE.U32 R2, R15, UR4, RZ ;  /* 0x000000040f027c25 */ /* 0x000fe2000f8e00ff */
[----:B------:R-:W-:-:S03]  /*22e20*/  ULDC.64 UR4, c[0x0][0xae8] ;  /* 0x0002ba0000047ab9 */ /* 0x000fc60000000a00 */
[----:B------:R-:W-:Y:S02]  /*22e30*/  IMAD.IADD R9, R8, 0x1, R4 ;  /* 0x0000000108097824 */ /* 0x000fe400078e0204 */
[----:B------:R-:W-:Y:S02]  /*22e40*/  IMAD.IADD R3, R3, 0x1, R5 ;  /* 0x0000000103037824 */ /* 0x000fe400078e0205 */
[----:B0-----:R-:W-:-:S04]  /*22e50*/  @P0 IMAD.HI.U32 R4, R9, R6, RZ ;  /* 0x0000000609040227 */ /* 0x001fc800078e00ff */
[----:B------:R-:W-:-:S04]  /*22e60*/  IMAD.WIDE.U32 R2, R10, UR4, R2 ;  /* 0x000000040a027c25 */ /* 0x000fc8000f8e0002 */
[----:B------:R-:W-:Y:S01]  /*22e70*/  IMAD.MOV.U32 R5, RZ, RZ, R9 ;  /* 0x000000ffff057224 */ /* 0x000fe200078e0009 */
[----:B-1----:R-:W-:Y:S01]  /*22e80*/  @P0 SHF.R.U32.HI R5, RZ, R7, R4 ;  /* 0x00000007ff050219 */ /* 0x002fe20000011604 */
[----:B------:R-:W-:Y:S02]  /*22e90*/  IMAD R6, R28, UR6, RZ ;  /* 0x000000061c067c24 */ /* 0x000fe4000f8e02ff */
[----:B------:R-:W-:Y:S01]  /*22ea0*/  IMAD R3, R10, UR5, R3 ;  /* 0x000000050a037c24 */ /* 0x000fe2000f8e0203 */
[----:B------:R-:W-:Y:S01]  /*22eb0*/  SHF.R.S32.HI R4, RZ, 0x1f, R5 ;  /* 0x0000001fff047819 */ /* 0x000fe20000011405 */
[----:B------:R-:W-:Y:S01]  /*22ec0*/  IMAD R7, R33, UR7, R6 ;  /* 0x0000000721077c24 */ /* 0x000fe2000f8e0206 */
[----:B------:R-:W-:Y:S01]  /*22ed0*/  IADD3 R6, -R5, RZ, RZ ;  /* 0x000000ff05067210 */ /* 0x000fe20007ffe1ff */
[----:B------:R-:W-:Y:S01]  /*22ee0*/  IMAD.WIDE.U32 R2, R33, UR6, R2 ;  /* 0x0000000621027c25 */ /* 0x000fe2000f8e0002 */
[----:B------:R-:W-:-:S03]  /*22ef0*/  ULDC.64 UR4, c[0x0][0xae0] ;  /* 0x0002b80000047ab9 */ /* 0x000fc60000000a00 */
[----:B------:R-:W-:Y:S02]  /*22f00*/  IMAD.IADD R3, R3, 0x1, R7 ;  /* 0x0000000103037824 */ /* 0x000fe400078e0207 */
        /* <DEDUP_REMOVED lines=8> */
[----:B------:R-:W-:Y:S02]  /*22f90*/  IMAD.IADD R12, R23, 0x1, R8 ;  /* 0x00000001170c7824 */ /* 0x000fe400078e0208 */
[----:B------:R-:W-:Y:S02]  /*22fa0*/  IMAD R13, R0, R11, RZ ;  /* 0x0000000b000d7224 */ /* 0x000fe400078e02ff */
[C---:B------:R-:W-:Y:S02]  /*22fb0*/  IMAD R5, R7.reuse, UR5, R4 ;  /* 0x0000000507057c24 */ /* 0x040fe4000f8e0204 */
[----:B------:R-:W-:Y:S01]  /*22fc0*/  IMAD.WIDE.U32 R2, R7, UR4, R2 ;  /* 0x0000000407027c25 */ /* 0x000fe2000f8e0002 */
[----:B------:R-:W-:Y:S01]  /*22fd0*/  ISETP.GE.AND P2, PT, R12, R13, PT ;  /* 0x0000000d0c00720c */ /* 0x000fe20003f46270 */
[----:B------:R-:W-:-:S02]  /*22fe0*/  ULDC.64 UR4, c[0x0][0xa80] ;  /* 0x0002a00000047ab9 */ /* 0x000fc40000000a00 */
[----:B------:R-:W-:Y:S01]  /*22ff0*/  IMAD.IADD R3, R3, 0x1, R5 ;  /* 0x0000000103037824 */ /* 0x000fe200078e0205 */
[----:B------:R-:W-:Y:S01]  /*23000*/  LEA R10, P3, R2, UR4, 0x1 ;  /* 0x00000004020a7c11 */ /* 0x000fe2000f8608ff */
[----:B------:R-:W-:-:S03]  /*23010*/  VIADD R0, R12, 0x20 ;  /* 0x000000200c007836 */ /* 0x000fc60000000000 */
[----:B------:R-:W-:Y:S02]  /*23020*/  LEA.HI.X R11, R2, UR5, R3, 0x1, P3 ;  /* 0x00000005020b7c11 */ /* 0x000fe400098f0c03 */
[-C--:B------:R-:W-:Y:S01]  /*23030*/  ISETP.GE.AND P1, PT, R0, R13.reuse, PT ;  /* 0x0000000d0000720c */ /* 0x080fe20003f26270 */
[----:B------:R-:W-:Y:S01]  /*23040*/  VIADD R0, R12, 0x40 ;  /* 0x000000400c007836 */ /* 0x000fe20000000000 */
[----:B------:R2:W0:Y:S04]  /*23050*/  SHFL.IDX PT, R8, R10, RZ, 0x181f ;  /* 0x00181fff0a087589 */ /* 0x00042800000e0000 */
[----:B------:R2:W1:Y:S01]  /*23060*/  SHFL.IDX PT, R9, R11, RZ, 0x181f ;  /* 0x00181fff0b097589 */ /* 0x00046200000e0000 */
[----:B------:R-:W-:Y:S01]  /*23070*/  ISETP.GE.AND P0, PT, R0, R13, PT ;  /* 0x0000000d0000720c */ /* 0x000fe20003f06270 */
[----:B------:R-:W-:-:S12]  /*23080*/  @P2 BRA `(.L_x_1817) ;  /* 0x0000000000482947 */ /* 0x000fd80003800000 */
[----:B------:R-:W-:Y:S01]  /*23090*/  ULDC UR4, c[0x0][0xac8] ;  /* 0x0002b20000047ab9 */ /* 0x000fe20000000800 */
[----:B------:R-:W-:Y:S01]  /*230a0*/  ULDC.64 UR6, c[0x0][0x208] ;  /* 0x0000820000067ab9 */ /* 0x000fe20000000a00 */
[----:B------:R-:W-:Y:S02]  /*230b0*/  ISETP.GE.AND P5, PT, R18, UR4, PT ;  /* 0x0000000412007c0c */ /* 0x000fe4000bfa6270 */
[----:B-----5:R-:W-:Y:S02]  /*230c0*/  ISETP.GE.AND P3, PT, R21, UR4, PT ;  /* 0x0000000415007c0c */ /* 0x020fe4000bf66270 */
[----:B------:R-:W-:Y:S02]  /*230d0*/  ISETP.GE.AND P2, PT, R14, UR4, PT ;  /* 0x000000040e007c0c */ /* 0x000fe4000bf46270 */
[----:B------:R-:W-:-:S07]  /*230e0*/  ISETP.GE.AND P4, PT, R226, UR4, PT ;  /* 0x00000004e2007c0c */ /* 0x000fce000bf86270 */
[----:B0-----:R-:W-:-:S04]  /*230f0*/  @!P5 LEA R6, P6, R18, R8, 0x1 ;  /* 0x000000081206d211 */ /* 0x001fc800078c08ff */
[-C--:B-1----:R-:W-:Y:S02]  /*23100*/  @!P5 LEA.HI.X R7, R18, R9.reuse, R19, 0x1, P6 ;  /* 0x000000091207d211 */ /* 0x082fe400030f0c13 */
[CC--:B------:R-:W-:Y:S01]  /*23110*/  @!P3 LEA R4, P6, R21.reuse, R8.reuse, 0x1 ;  /* 0x000000081504b211 */ /* 0x0c0fe200078c08ff */
[----:B------:R-:W-:Y:S02]  /*23120*/  @!P4 IMAD.SHL.U32 R15, R24, 0x8, RZ ;  /* 0x00000008180fc824 */ /* 0x000fe400078e00ff */
        /* <DEDUP_REMOVED lines=8> */
.L_x_1817:
[----:B------:R-:W-:Y:S05]  /*231b0*/  BSYNC B1 ;  /* 0x0000000000017941 */ /* 0x000fea0003800000 */
.L_x_1816:
[----:B-1-3--:R1:W3:Y:S01]  /*231c0*/  SHFL.IDX PT, R9, R11, 0x1, 0x181f ;  /* 0x00381f000b097f89 */ /* 0x00a2e200000e0000 */
[----:B------:R-:W-:Y:S03]  /*231d0*/  BSSY B1, `(.L_x_1818) ;  /* 0x0000015000017945 */ /* 0x000fe60003800000 */
[----:B0-----:R1:W0:Y:S01]  /*231e0*/  SHFL.IDX PT, R8, R10, 0x1, 0x181f ;  /* 0x00381f000a087f89 */ /* 0x00122200000e0000 */
[----:B------:R-:W-:Y:S05]  /*231f0*/  @P1 BRA `(.L_x_1819) ;  /* 0x0000000000481947 */ /* 0x000fea0003800000 */
[----:B------:R-:W-:Y:S01]  /*23200*/  ULDC UR4, c[0x0][0xac8] ;  /* 0x0002b20000047ab9 */ /* 0x000fe20000000800 */
[----:B------:R-:W-:Y:S01]  /*23210*/  ULDC.64 UR6, c[0x0][0x208] ;  /* 0x0000820000067ab9 */ /* 0x000fe20000000a00 */
[----:B------:R-:W-:Y:S02]  /*23220*/  ISETP.GE.AND P4, PT, R18, UR4, PT ;  /* 0x0000000412007c0c */ /* 0x000fe4000bf86270 */
[----:B-----5:R-:W-:Y:S02]  /*23230*/  ISETP.GE.AND P2, PT, R21, UR4, PT ;  /* 0x0000000415007c0c */ /* 0x020fe4000bf46270 */
[----:B------:R-:W-:Y:S02]  /*23240*/  ISETP.GE.AND P1, PT, R14, UR4, PT ;  /* 0x000000040e007c0c */ /* 0x000fe4000bf26270 */
[----:B------:R-:W-:-:S07]  /*23250*/  ISETP.GE.AND P3, PT, R226, UR4, PT ;  /* 0x00000004e2007c0c */ /* 0x000fce000bf66270 */
[CC--:B0-----:R-:W-:Y:S02]  /*23260*/  @!P4 LEA R6, P6, R18.reuse, R8.reuse, 0x1 ;  /* 0x000000081206c211 */ /* 0x0c1fe400078c08ff */
[CC--:B------:R-:W-:Y:S02]  /*23270*/  @!P2 LEA R4, P5, R21.reuse, R8.reuse, 0x1 ;  /* 0x000000081504a211 */ /* 0x0c0fe400078a08ff */
[-C--:B---3--:R-:W-:Y:S02]  /*23280*/  @!P4 LEA.HI.X R7, R18, R9.reuse, R19, 0x1, P6 ;  /* 0x000000091207c211 */ /* 0x088fe400030f0c13 */
[----:B------:R-:W-:Y:S01]  /*23290*/  @!P1 LEA R2, P6, R14, R8, 0x1 ;  /* 0x000000080e029211 */ /* 0x000fe200078c08ff */
[----:B------:R-:W-:Y:S01]  /*232a0*/  @!P3 IMAD.SHL.U32 R15, R24, 0x8, RZ ;  /* 0x00000008180fb824 */ /* 0x000fe200078e00ff */
[-C--:B------:R-:W-:Y:S01]  /*232b0*/  @!P2 LEA.HI.X R5, R21, R9.reuse, R29, 0x1, P5 ;  /* 0x000000091505a211 */ /* 0x080fe200028f0c1d */
[----:B------:R4:W-:Y:S01]  /*232c0*/  @!P4 ST.E.128 desc[UR6][R6.64], RZ ;  /* 0x000000ff0600c985 */ /* 0x0009e2000c101d06 */
[----:B------:R-:W-:Y:S01]  /*232d0*/  @!P1 LEA.HI.X R3, R14, R9, R20, 0x1, P6 ;  /* 0x000000090e039211 */ /* 0x000fe200030f0c14 */
[----:B------:R-:W-:-:S05]  /*232e0*/  @!P3 IMAD.WIDE R8, R15, 0x2, R8 ;  /* 0x000000020f08b825 */ /* 0x000fca00078e0208 */
[----:B------:R4:W-:Y:S04]  /*232f0*/  @!P3 ST.E.128 desc[UR6][R8.64], RZ ;  /* 0x000000ff0800b985 */ /* 0x0009e8000c101d06 */
[----:B------:R4:W-:Y:S04]  /*23300*/  @!P2 ST.E.128 desc[UR6][R4.64], RZ ;  /* 0x000000ff0400a985 */ /* 0x0009e8000c101d06 */
[----:B------:R4:W-:Y:S02]  /*23310*/  @!P1 ST.E.128 desc[UR6][R2.64], RZ ;  /* 0x000000ff02009985 */ /* 0x0009e4000c101d06 */
.L_x_1819:
[----:B------:R-:W-:Y:S05]  /*23320*/  BSYNC B1 ;  /* 0x0000000000017941 */ /* 0x000fea0003800000 */
.L_x_1818:
[----:B---34-:R3:W4:Y:S01]  /*23330*/  SHFL.IDX PT, R9, R11, 0x2, 0x181f ;  /* 0x00581f000b097f89 */ /* 0x01872200000e0000 */
[----:B------:R-:W-:Y:S03]  /*23340*/  BSSY B1, `(.L_x_1820) ;  /* 0x0000015000017945 */ /* 0x000fe60003800000 */
[----:B0-----:R3:W0:Y:S01]  /*23350*/  SHFL.IDX PT, R8, R10, 0x2, 0x181f ;  /* 0x00581f000a087f89 */ /* 0x00162200000e0000 */
[----:B------:R-:W-:Y:S05]  /*23360*/  @P0 BRA `(.L_x_1821) ;  /* 0x0000000000480947 */ /* 0x000fea0003800000 */
[----:B------:R-:W-:Y:S01]  /*23370*/  ULDC UR4, c[0x0][0xac8] ;  /* 0x0002b20000047ab9 */ /* 0x000fe20000000800 */
[----:B------:R-:W-:Y:S01]  /*23380*/  ULDC.64 UR6, c[0x0][0x208] ;  /* 0x0000820000067ab9 */ /* 0x000fe20000000a00 */
[----:B------:R-:W-:Y:S02]  /*23390*/  ISETP.GE.AND P3, PT, R18, UR4, PT ;  /* 0x0000000412007c0c */ /* 0x000fe4000bf66270 */
[----:B------:R-:W-:Y:S02]  /*233a0*/  ISETP.GE.AND P4, PT, R226, UR4, PT ;  /* 0x00000004e2007c0c */ /* 0x000fe4000bf86270 */
[----:B-----5:R-:W-:Y:S02]  /*233b0*/  ISETP.GE.AND P5, PT, R21, UR4, PT ;  /* 0x0000000415007c0c */ /* 0x020fe4000bfa6270 */
[----:B------:R-:W-:-:S07]  /*233c0*/  ISETP.GE.AND P6, PT, R14, UR4, PT ;  /* 0x000000040e007c0c */ /* 0x000fce000bfc6270 */
[-C--:B0-----:R-:W-:Y:S02]  /*233d0*/  @!P3 LEA R6, P0, R18, R8.reuse, 0x1 ;  /* 0x000000081206b211 */ /* 0x081fe400078008ff */
[----:B------:R-:W-:Y:S02]  /*233e0*/  @!P4 SHF.L.U32 R15, R24, 0x3, RZ ;  /* 0x00000003180fc819 */ /* 0x000fe400000006ff */
[CC--:B------:R-:W-:Y:S02]  /*233f0*/  @!P5 LEA R4, P1, R21.reuse, R8.reuse, 0x1 ;  /* 0x000000081504d211 */ /* 0x0c0fe400078208ff */
[----:B------:R-:W-:Y:S02]  /*23400*/  @!P6 LEA R2, P2, R14, R8, 0x1 ;  /* 0x000000080e02e211 */ /* 0x000fe400078408ff */
[-C--:B----4-:R-:W-:Y:S02]  /*23410*/  @!P3 LEA.HI.X R7, R18, R9.reuse, R19, 0x1, P0 ;  /* 0x000000091207b211 */ /* 0x090fe400000f0c13 */
[----:B------:R-:W-:-:S02]  /*23420*/  @!P5 LEA.HI.X R5, R21, R9, R29, 0x1, P1 ;  /* 0x000000091505d211 */ /* 0x000fc400008f0c1d */
[----:B------:R-:W-:Y:S01]  /*23430*/  @!P6 LEA.HI.X R3, R14, R9, R20, 0x1, P2 ;  /* 0x000000090e03e211 */ /* 0x000fe200010f0c14 */
[----:B------:R-:W-:Y:S01]  /*23440*/  @!P4 IMAD.WIDE R8, R15, 0x2, R8 ;  /* 0x000000020f08c825 */ /* 0x000fe200078e0208 */
[----:B------:R0:W-:Y:S04]  /*23450*/  @!P3 ST.E.128 desc[UR6][R6.64], RZ ;  /* 0x000000ff0600b985 */ /* 0x0001e8000c101d06 */
[----:B------:R0:W-:Y:S04]  /*23460*/  @!P4 ST.E.128 desc[UR6][R8.64], RZ ;  /* 0x000000ff0800c985 */ /* 0x0001e8000c101d06 */
[----:B------:R0:W-:Y:S04]  /*23470*/  @!P5 ST.E.128 desc[UR6][R4.64], RZ ;  /* 0x000000ff0400d985 */ /* 0x0001e8000c101d06 */
[----:B------:R0:W-:Y:S02]  /*23480*/  @!P6 ST.E.128 desc[UR6][R2.64], RZ ;  /* 0x000000ff0200e985 */ /* 0x0001e4000c101d06 */
.L_x_1821:
[----:B------:R-:W-:Y:S05]  /*23490*/  BSYNC B1 ;  /* 0x0000000000017941 */ /* 0x000fea0003800000 */
.L_x_1820:
[----:B------:R-:W-:Y:S01]  /*234a0*/  VIADD R0, R12, 0x60 ;  /* 0x000000600c007836 */ /* 0x000fe20000000000 */
[----:B0---4-:R0:W4:Y:S04]  /*234b0*/  SHFL.IDX PT, R9, R11, 0x3, 0x181f ;  /* 0x00781f000b097f89 */ /* 0x01112800000e0000 */
[----:B------:R-:W-:Y:S01]  /*234c0*/  ISETP.GE.AND P0, PT, R0, R13, PT ;  /* 0x0000000d0000720c */ /* 0x000fe20003f06270 */
[----:B------:R0:W0:-:S12]  /*234d0*/  SHFL.IDX PT, R8, R10, 0x3, 0x181f ;  /* 0x00781f000a087f89 */ /* 0x00001800000e0000 */
[----:B------:R-:W-:Y:S05]  /*234e0*/  @P0 BRA `(.L_x_1810) ;  /* 0x0000000000480947 */ /* 0x000fea0003800000 */
[----:B------:R-:W-:Y:S01]  /*234f0*/  ULDC UR4, c[0x0][0xac8] ;  /* 0x0002b20000047ab9 */ /* 0x000fe20000000800 */
[----:B------:R-:W-:Y:S01]  /*23500*/  ULDC.64 UR6, c[0x0][0x208] ;  /* 0x0000820000067ab9 */ /* 0x000fe20000000a00 */
[----:B------:R-:W-:Y:S02]  /*23510*/  ISETP.GE.AND P3, PT, R18, UR4, PT ;  /* 0x0000000412007c0c */ /* 0x000fe4000bf66270 */
[----:B-----5:R-:W-:Y:S02]  /*23520*/  ISETP.GE.AND P5, PT, R21, UR4, PT ;  /* 0x0000000415007c0c */ /* 0x020fe4000bfa6270 */
[----:B------:R-:W-:Y:S02]  /*23530*/  ISETP.GE.AND P6, PT, R14, UR4, PT ;  /* 0x000000040e007c0c */ /* 0x000fe4000bfc6270 */
[----:B------:R-:W-:-:S07]  /*23540*/  ISETP.GE.AND P4, PT, R226, UR4, PT ;  /* 0x00000004e2007c0c */ /* 0x000fce000bf86270 */
[-C--:B0-----:R-:W-:Y:S02]  /*23550*/  @!P3 LEA R6, P0, R18, R8.reuse, 0x1 ;  /* 0x000000081206b211 */ /* 0x081fe400078008ff */
[CC--:B------:R-:W-:Y:S02]  /*23560*/  @!P5 LEA R4, P1, R21.reuse, R8.reuse, 0x1 ;  /* 0x000000081504d211 */ /* 0x0c0fe400078208ff */
[----:B------:R-:W-:Y:S02]  /*23570*/  @!P6 LEA R2, P2, R14, R8, 0x1 ;  /* 0x000000080e02e211 */ /* 0x000fe400078408ff */
[----:B-123--:R-:W-:Y:S01]  /*23580*/  @!P4 IMAD.SHL.U32 R11, R24, 0x8, RZ ;  /* 0x00000008180bc824 */ /* 0x00efe200078e00ff */
[-C--:B----4-:R-:W-:Y:S02]  /*23590*/  @!P3 LEA.HI.X R7, R18, R9.reuse, R19, 0x1, P0 ;  /* 0x000000091207b211 */ /* 0x090fe400000f0c13 */
[-C--:B------:R-:W-:Y:S02]  /*235a0*/  @!P5 LEA.HI.X R5, R21, R9.reuse, R29, 0x1, P1 ;  /* 0x000000091505d211 */ /* 0x080fe400008f0c1d */
[----:B------:R-:W-:Y:S01]  /*235b0*/  @!P6 LEA.HI.X R3, R14, R9, R20, 0x1, P2 ;  /* 0x000000090e03e211 */ /* 0x000fe200010f0c14 */
[----:B------:R-:W-:Y:S01]  /*235c0*/  @!P4 IMAD.WIDE R8, R11, 0x2, R8 ;  /* 0x000000020b08c825 */ /* 0x000fe200078e0208 */
[----:B------:R0:W-:Y:S04]  /*235d0*/  @!P3 ST.E.128 desc[UR6][R6.64], RZ ;  /* 0x000000ff0600b985 */ /* 0x0001e8000c101d06 */
[----:B------:R0:W-:Y:S04]  /*235e0*/  @!P4 ST.E.128 desc[UR6][R8.64], RZ ;  /* 0x000000ff0800c985 */ /* 0x0001e8000c101d06 */
[----:B------:R0:W-:Y:S04]  /*235f0*/  @!P5 ST.E.128 desc[UR6][R4.64], RZ ;  /* 0x000000ff0400d985 */ /* 0x0001e8000c101d06 */
[----:B------:R0:W-:Y:S02]  /*23600*/  @!P6 ST.E.128 desc[UR6][R2.64], RZ ;  /* 0x000000ff0200e985 */ /* 0x0001e4000c101d06 */
.L_x_1810:
[----:B------:R-:W-:Y:S05]  /*23610*/  BSYNC B0 ;  /* 0x0000000000007941 */ /* 0x000fea0003800000 */
.L_x_1800:
[----:B------:R-:W-:Y:S02]  /*23620*/  ULDC UR4, c[0x0][0xc3c] ;  /* 0x00030f0000047ab9 */ /* 0x000fe40000000800 */
[----:B------:R-:W-:-:S13]  /*23630*/  ISETP.GE.AND P0, PT, R27, UR4, PT ;  /* 0x000000041b007c0c */ /* 0x000fda000bf06270 */
[----:B------:R-:W-:Y:S05]  /*23640*/  @!P0 BRA `(.L_x_1822) ;  /* 0xfffffde000b48947 */ /* 0x000fea000383ffff */
[----:B------:R-:W-:Y:S05]  /*23650*/  BRA `(.L_x_1526) ;  /* 0x000000a000a47947 */ /* 0x000fea0003800000 */
.L_x_1524:
        /* <DEDUP_REMOVED lines=20> */
.L_x_1823:
        /* <DEDUP_REMOVED lines=44> */
.L_x_1827:
        /* <DEDUP_REMOVED lines=40> */
.L_x_1825:
        /* <DEDUP_REMOVED lines=12> */
.L_x_1828:
        /* <DEDUP_REMOVED lines=13> */
[----:B-1----:R-:W-:-:S06]  /*23e70*/  IADD3 R3, R10, 0xffffffe, RZ ;  /* 0x0ffffffe0a037810 */ /* 0x002fcc0007ffe0ff */
        /* <DEDUP_REMOVED lines=13> */
[----:B------:R-:W-:Y:S01]  /*23f50*/  @!P1 IMAD.IADD R12, R12, 0x1, -R7 ;  /* 0x000000010c0c9824 */ /* 0x000fe200078e0a07 */
[----:B------:R-:W-:Y:S02]  /*23f60*/  @!P1 IADD3 R10, R10, 0x1, RZ ;  /* 0x000000010a0a9810 */ /* 0x000fe40007ffe0ff */
        /* <DEDUP_REMOVED lines=27> */
[----:B------:R-:W-:-:S04]  /*24120*/  @!P1 LOP3.LUT R7, RZ, R8, RZ, 0x33, !PT ;  /* 0x00000008ff079212 */ /* 0x000fc800078e33ff */
[----:B------:R-:W-:Y:S01]  /*24130*/  IADD3 R3, -R7, RZ, RZ ;  /* 0x000000ff07037210 */ /* 0x000fe20007ffe1ff */
[----:B------:R-:W-:-:S04]  /*24140*/  IMAD R7, R8, 0x1000000, R7 ;  /* 0x0100000008077824 */ /* 0x000fc800078e0207 */
[----:B------:R-:W-:-:S04]  /*24150*/  IMAD R8, R8, R3, R10 ;  /* 0x0000000308087224 */ /* 0x000fc800078e020a */
[----:B------:R-:W-:-:S05]  /*24160*/  IMAD R3, R8, 0x10000, R7 ;  /* 0x0001000008037824 */ /* 0x000fca00078e0207 */
[----:B------:R0:W-:Y:S01]  /*24170*/  STL [R1+0x8], R3 ;  /* 0x0000080301007387 */ /* 0x0001e20000100800 */
[----:B------:R-:W-:Y:S05]  /*24180*/  BRA `(.L_x_1830) ;  /* 0x0000000000f87947 */ /* 0x000fea0003800000 */
.L_x_1829:
        /* <DEDUP_REMOVED lines=22> */
[-C--:B------:R-:W-:Y:S01]  /*242f0*/  @!P1 IADD3 R10, R10, -R9.reuse, RZ ;  /* 0x800000090a0a9210 */ /* 0x080fe20007ffe0ff */
        /* <DEDUP_REMOVED lines=9> */
[----:B------:R-:W-:Y:S01]  /*24390*/  IMAD R8, R8, R2, R5 ;  /* 0x0000000208087224 */ /* 0x000fe200078e0205 */
[----:B------:R-:W-:Y:S02]  /*243a0*/  MOV R2, RZ ;  /* 0x000000ff00027202 */ /* 0x000fe40000000f00 */
        /* <DEDUP_REMOVED lines=28> */
.L_x_1830:
[----:B01----:R-:W-:-:S05]  /*24570*/  LOP3.LUT R3, RZ, R2, RZ, 0x33, !PT ;  /* 0x00000002ff037212 */ /* 0x003fca00078e33ff */
[----:B------:R-:W-:-:S05]  /*24580*/  IMAD.IADD R2, R4, 0x1, R3 ;  /* 0x0000000104027824 */ /* 0x000fca00078e0203 */
[----:B------:R1:W-:Y:S01]  /*24590*/  STL [R1+0x4], R2 ;  /* 0x0000040201007387 */ /* 0x0003e20000100800 */
[----:B------:R-:W-:Y:S05]  /*245a0*/  BRA `(.L_x_1831) ;  /* 0x0000000000107947 */ /* 0x000fea0003800000 */
.L_x_1826:
[----:B------:R-:W-:Y:S01]  /*245b0*/  MOV R2, UR6 ;  /* 0x0000000600027c02 */ /* 0x000fe20008000f00 */
[----:B------:R0:W-:Y:S04]  /*245c0*/  STL [R1+0x4], RZ ;  /* 0x000004ff01007387 */ /* 0x0001e80000100800 */
[----:B------:R0:W-:Y:S04]  /*245d0*/  STL [R1+0x8], RZ ;  /* 0x000008ff01007387 */ /* 0x0001e80000100800 */
[----:B------:R0:W-:Y:S02]  /*245e0*/  STL [R1], R2 ;  /* 0x0000000201007387 */ /* 0x0001e40000100800 */
.L_x_1831:
        /* <DEDUP_REMOVED lines=10> */
.L_x_1824:
        /* <DEDUP_REMOVED lines=8> */
[----:B------:R-:W3:Y:S01]  /*24710*/  S2UR UR5, SR_CgaCtaId ;  /* 0x00000000000579c3 */ /* 0x000ee20000008800 */
        /* <DEDUP_REMOVED lines=18> */
[----:B------:R-:W-:-:S04]  /*24840*/  IMAD.U32 R18, RZ, RZ, UR4 ;  /* 0x00000004ff127e24 */ /* 0x000fc8000f8e00ff */
        /* <DEDUP_REMOVED lines=9> */
.L_x_2009:
[----:B--2---:R-:W2:Y:S01]  /*248e0*/  LDL R14, [R1+0xc] ;  /* 0x00000c00010e7983 */ /* 0x004ea20000100800 */
[----:B------:R-:W-:Y:S05]  /*248f0*/  YIELD ;  /* 0x0000000000007946 */ /* 0x000fea0003800000 */
[----:B------:R-:W-:Y:S01]  /*24900*/  ULDC.64 UR4, c[0x0][0xa28] ;  /* 0x00028a0000047ab9 */ /* 0x000fe20000000a00 */
[----:B-1----:R-:W-:Y:S02]  /*24910*/  CS2R R6, SRZ ;  /* 0x0000000000067805 */ /* 0x002fe4000001ff00 */
[----:B------:R-:W-:Y:S01]  /*24920*/  ISETP.NE.U32.AND P0, PT, RZ, UR4, PT ;  /* 0x00000004ff007c0c */ /* 0x000fe2000bf05070 */
[----:B------:R-:W1:Y:S01]  /*24930*/  LDC.64 R12, c[0x0][0xa00] ;  /* 0x00028000ff0c7b82 */ /* 0x000e620000000a00 */
[----:B------:R-:W-:Y:S01]  /*24940*/  ULDC.64 UR10, c[0x0][0x208] ;  /* 0x00008200000a7ab9 */ /* 0x000fe20000000a00 */
[----:B------:R-:W-:Y:S01]  /*24950*/  ULDC.64 UR6, c[0x0][0xa08] ;  /* 0x0002820000067ab9 */ /* 0x000fe20000000a00 */
[----:B------:R-:W-:Y:S01]  /*24960*/  ISETP.NE.AND.EX P0, PT, RZ, UR5, PT, P0 ;  /* 0x00000005ff007c0c */ /* 0x000fe2000bf05300 */
[----:B------:R-:W-:Y:S01]  /*24970*/  ULDC.64 UR4, c[0x0][0xa18] ;  /* 0x0002860000047ab9 */ /* 0x000fe20000000a00 */
[----:B------:R-:W-:-:S03]  /*24980*/  ULDC.64 UR8, c[0x0][0xa10] ;  /* 0x0002840000087ab9 */ /* 0x000fc60000000a00 */
[----:B0-----:R-:W0:Y:S08]  /*24990*/  LDC.64 R4, c[0x0][0xa08] ;  /* 0x00028200ff047b82 */ /* 0x001e300000000a00 */
[----:B------:R-:W2:Y:S02]  /*249a0*/  @P0 LDC.64 R2, c[0x0][0xa28] ;  /* 0x00028a00ff020b82 */ /* 0x000ea40000000a00 */
[----:B--2---:R-:W-:-:S05]  /*249b0*/  @P0 IMAD.WIDE R2, R14, 0x4, R2 ;  /* 0x000000040e020825 */ /* 0x004fca00078e0202 */
[----:B------:R2:W5:Y:S01]  /*249c0*/  @P0 LDG.E R6, desc[UR10][R2.64] ;  /* 0x0000000a02060981 */ /* 0x000562000c1e1900 */
[----:B------:R-:W-:Y:S01]  /*249d0*/  ISETP.NE.U32.AND P0, PT, RZ, UR4, PT ;  /* 0x00000004ff007c0c */ /* 0x000fe2000bf05070 */
[----:B-1----:R-:W-:Y:S01]  /*249e0*/  IMAD.WIDE R12, R14, 0x4, R12 ;  /* 0x000000040e0c7825 */ /* 0x002fe200078e020c */
[----:B------:R-:W-:Y:S02]  /*249f0*/  ISETP.NE.U32.AND P2, PT, RZ, UR6, PT ;  /* 0x00000006ff007c0c */ /* 0x000fe4000bf45070 */
[----:B------:R-:W-:Y:S01]  /*24a00*/  ISETP.NE.AND.EX P0, PT, RZ, UR5, PT, P0 ;  /* 0x00000005ff007c0c */ /* 0x000fe2000bf05300 */
[----:B------:R-:W-:Y:S01]  /*24a10*/  ULDC.64 UR4, c[0x0][0xa00] ;  /* 0x0002800000047ab9 */ /* 0x000fe20000000a00 */
[----:B------:R-:W-:Y:S01]  /*24a20*/  ISETP.NE.U32.AND P4, PT, RZ, UR8, PT ;  /* 0x00000008ff007c0c */ /* 0x000fe2000bf85070 */
[----:B------:R-:W-:Y:S01]  /*24a30*/  IMAD.MOV.U32 R8, RZ, RZ, RZ ;  /* 0x000000ffff087224 */ /* 0x000fe200078e00ff */
[----:B------:R-:W-:Y:S01]  /*24a40*/  ISETP.NE.U32.AND P1, PT, RZ, UR4, PT ;  /* 0x00000004ff007c0c */ /* 0x000fe2000bf25070 */
[----:B--2---:R-:W1:Y:S01]  /*24a50*/  LDC.64 R2, c[0x0][0xa10] ;  /* 0x00028400ff027b82 */ /* 0x004e620000000a00 */
[----:B------:R-:W-:-:S02]  /*24a60*/  IMAD.MOV.U32 R0, RZ, RZ, RZ ;  /* 0x000000ffff007224 */ /* 0x000fc400078e00ff */
[----:B------:R-:W-:Y:S01]  /*24a70*/  ISETP.NE.AND.EX P3, PT, RZ, UR5, PT, P1 ;  /* 0x00000005ff007c0c */ /* 0x000fe2000bf65310 */
[----:B0-----:R-:W-:-:S04]  /*24a80*/  IMAD.WIDE R4, R14, 0x4, R4 ;  /* 0x000000040e047825 */ /* 0x001fc800078e0204 */
[----:B------:R-:W0:Y:S01]  /*24a90*/  @P0 LDC.64 R10, c[0x0][0xa18] ;  /* 0x00028600ff0a0b82 */ /* 0x000e220000000a00 */
[----:B------:R-:W-:Y:S01]  /*24aa0*/  ULDC UR4, c[0x0][0x288] ;  /* 0x0000a20000047ab9 */ /* 0x000fe20000000800 */
[----:B------:R-:W-:Y:S02]  /*24ab0*/  ISETP.NE.AND.EX P1, PT, RZ, UR7, PT, P2 ;  /* 0x00000007ff007c0c */ /* 0x000fe4000bf25320 */
[----:B------:R-:W-:-:S04]  /*24ac0*/  ISETP.NE.AND.EX P2, PT, RZ, UR9, PT, P4 ;  /* 0x00000009ff007c0c */ /* 0x000fc8000bf45340 */
[----:B------:R-:W2:Y:S07]  /*24ad0*/  @P3 LDG.E R7, desc[UR10][R12.64] ;  /* 0x0000000a0c073981 */ /* 0x000eae000c1e1900 */
[----:B------:R3:W5:Y:S01]  /*24ae0*/  @P1 LDG.E R8, desc[UR10][R4.64] ;  /* 0x0000000a04081981 */ /* 0x000762000c1e1900 */
[----:B-1----:R-:W-:-:S05]  /*24af0*/  IMAD.WIDE R2, R14, 0x4, R2 ;  /* 0x000000040e027825 */ /* 0x002fca00078e0202 */
[----:B------:R3:W5:Y:S01]  /*24b00*/  @P2 LDG.E R0, desc[UR10][R2.64] ;  /* 0x0000000a02002981 */ /* 0x000762000c1e1900 */
[----:B0-----:R-:W-:-:S03]  /*24b10*/  @P0 IMAD.WIDE R10, R14, 0x4, R10 ;  /* 0x000000040e0a0825 */ /* 0x001fc600078e020a */
[----:B--2---:R0:W-:Y:S02]  /*24b20*/  STL [R1+0x48], R7 ;  /* 0x0000480701007387 */ /* 0x0041e40000100800 */
[----:B0-----:R-:W-:Y:S01]  /*24b30*/  IMAD.U32 R7, RZ, RZ, UR4 ;  /* 0x00000004ff077e24 */ /* 0x001fe2000f8e00ff */
[----:B------:R-:W-:-:S05]  /*24b40*/  ULDC.64 UR4, c[0x0][0x418] ;  /* 0x0001060000047ab9 */ /* 0x000fca0000000a00 */
[----:B------:R-:W2:Y:S01]  /*24b50*/  @P0 LDG.E R7, desc[UR10][R10.64] ;  /* 0x0000000a0a070981 */ /* 0x000ea2000c1e1900 */
[----:B------:R-:W-:-:S03]  /*24b60*/  UISETP.NE.U32.AND UP0, UPT, UR4, URZ, UPT ;  /* 0x0000003f0400728c */ /* 0x000fc6000bf05070 */
[----:B------:R-:W-:Y:S01]  /*24b70*/  ULDC UR4, c[0x0][0x424] ;  /* 0x0001090000047ab9 */ /* 0x000fe20000000800 */
[----:B------:R-:W-:-:S03]  /*24b80*/  UISETP.NE.AND.EX UP0, UPT, UR5, URZ, UPT, UP0 ;  /* 0x0000003f0500728c */ /* 0x000fc6000bf05300 */
[----:B------:R-:W-:Y:S01]  /*24b90*/  ULDC UR5, c[0x0][0x2f0] ;  /* 0x0000bc0000057ab9 */ /* 0x000fe20000000800 */
[----:B------:R-:W-:Y:S01]  /*24ba0*/  USEL UR4, UR4, 0x1, UP0 ;  /* 0x0000000104047887 */ /* 0x000fe20008000000 */
[----:B--2---:R0:W-:Y:S04]  /*24bb0*/  STL [R1+0x3c], R7 ;  /* 0x00003c0701007387 */ /* 0x0041e80000100800 */
[----:B------:R3:W5:Y:S01]  /*24bc0*/  LDL R15, [R1+0x3c] ;  /* 0x00003c00010f7983 */ /* 0x0007620000100800 */
[----:B------:R-:W-:-:S03]  /*24bd0*/  UIMAD UR4, UR4, UR5, URZ ;  /* 0x00000005040472a4 */ /* 0x000fc6000f8e023f */
[----:B------:R-:W-:Y:S02]  /*24be0*/  ULDC UR5, c[0x0][0x348] ;  /* 0x0000d20000057ab9 */ /* 0x000fe40000000800 */
[----:B------:R-:W-:Y:S02]  /*24bf0*/  IMAD.U32 R10, RZ, RZ, UR5 ;  /* 0x00000005ff0a7e24 */ /* 0x000fe4000f8e00ff */
[----:B0-----:R-:W-:Y:S01]  /*24c00*/  IMAD.U32 R7, RZ, RZ, UR4 ;  /* 0x00000004ff077e24 */ /* 0x001fe2000f8e00ff */
[----:B---3--:R-:W-:Y:S06]  /*24c10*/  @P0 BRA `(.L_x_1833) ;  /* 0x0000000000180947 */ /* 0x008fec0003800000 */
[----:B------:R-:W-:Y:S05]  /*24c20*/  @!P3 BRA `(.L_x_1833) ;  /* 0x000000000014b947 */ /* 0x000fea0003800000 */
[----:B------:R-:W-:Y:S02]  /*24c30*/  ULDC.64 UR4, c[0x0][0x208] ;  /* 0x0000820000047ab9 */ /* 0x000fe40000000a00 */
[----:B------:R-:W2:Y:S04]  /*24c40*/  LDG.E R9, desc[UR4][R12.64] ;  /* 0x000000040c097981 */ /* 0x000ea8000c1e1900 */
[----:B------:R-:W2:Y:S02]  /*24c50*/  LDG.E R12, desc[UR4][R12.64+0x4] ;  /* 0x000004040c0c7981 */ /* 0x000ea4000c1e1900 */
[----:B--2--5:R-:W-:-:S05]  /*24c60*/  IADD3 R15, -R9, R12, RZ ;  /* 0x0000000c090f7210 */ /* 0x024fca0007ffe1ff */
[----:B------:R0:W-:Y:S02]  /*24c70*/  STL [R1+0x3c], R15 ;  /* 0x00003c0f01007387 */ /* 0x0001e40000100800 */
.L_x_1833:
[----:B------:R-:W2:Y:S01]  /*24c80*/  LDL.LU R11, [R1+0x8] ;  /* 0x00000800010b7983 */ /* 0x000ea20000300800 */
[----:B-----5:R-:W-:Y:S01]  /*24c90*/  IMAD.IADD R8, R8, 0x1, R6 ;  /* 0x0000000108087824 */ /* 0x020fe200078e0206 */
[----:B------:R-:W-:Y:S02]  /*24ca0*/  ULDC.64 UR4, c[0x0][0xa20] ;  /* 0x0002880000047ab9 */ /* 0x000fe40000000a00 */
[----:B------:R-:W-:Y:S02]  /*24cb0*/  ISETP.NE.U32.AND P0, PT, RZ, UR4, PT ;  /* 0x00000004ff007c0c */ /* 0x000fe4000bf05070 */
[----:B------:R1:W-:Y:S02]  /*24cc0*/  STL [R1+0x14], R8 ;  /* 0x0000140801007387 */ /* 0x0003e40000100800 */
[----:B------:R-:W-:Y:S02]  /*24cd0*/  ISETP.NE.AND.EX P0, PT, RZ, UR5, PT, P0 ;  /* 0x00000005ff007c0c */ /* 0x000fe4000bf05300 */
[----:B--2---:R-:W-:-:S02]  /*24ce0*/  LOP3.LUT R17, R11, 0xff000000, RZ, 0xc0, !PT ;  /* 0xff0000000b117812 */ /* 0x004fc400078ec0ff */
[C---:B------:R-:W-:Y:S02]  /*24cf0*/  LOP3.LUT R9, R11.reuse, 0xff0000, RZ, 0xc0, !PT ;  /* 0x00ff00000b097812 */ /* 0x040fe400078ec0ff */
[----:B------:R-:W-:Y:S02]  /*24d00*/  SHF.R.U32.HI R17, RZ, 0x8, R17 ;  /* 0x00000008ff117819 */ /* 0x000fe40000011611 */
[----:B------:R-:W-:Y:S02]  /*24d10*/  LOP3.LUT R16, R11, 0xffff, RZ, 0xc0, !PT ;  /* 0x0000ffff0b107812 */ /* 0x000fe400078ec0ff */
[----:B------:R-:W-:-:S03]  /*24d20*/  LEA.HI R17, R9, R17, RZ, 0x10 ;  /* 0x0000001109117211 */ /* 0x000fc600078f80ff */
[----:B-1----:R-:W-:Y:S05]  /*24d30*/  @!P0 BRA `(.L_x_1834) ;  /* 0x0000000000148947 */ /* 0x002fea0003800000 */
[----:B------:R-:W1:Y:S01]  /*24d40*/  LDC.64 R4, c[0x0][0xa20] ;  /* 0x00028800ff047b82 */ /* 0x000e620000000a00 */
[----:B------:R-:W-:Y:S01]  /*24d50*/  ULDC.64 UR4, c[0x0][0x208] ;  /* 0x0000820000047ab9 */ /* 0x000fe20000000a00 */
[----:B-1----:R-:W-:-:S05]  /*24d60*/  IMAD.WIDE R4, R14, 0x4, R4 ;  /* 0x000000040e047825 */ /* 0x002fca00078e0204 */
[----:B------:R1:W5:Y:S01]  /*24d70*/  LDG.E R7, desc[UR4][R4.64] ;  /* 0x0000000404077981 */ /* 0x000362000c1e1900 */
[----:B------:R-:W-:Y:S05]  /*24d80*/  BRA `(.L_x_1835) ;  /* 0x0000000000147947 */ /* 0x000fea0003800000 */
.L_x_1834:
[----:B------:R-:W-:Y:S05]  /*24d90*/  @!P1 BRA `(.L_x_1835) ;  /* 0x0000000000109947 */ /* 0x000fea0003800000 */
[----:B------:R-:W-:Y:S02]  /*24da0*/  ULDC.64 UR4, c[0x0][0x208] ;  /* 0x0000820000047ab9 */ /* 0x000fe40000000a00 */
[----:B------:R-:W2:Y:S04]  /*24db0*/  LDG.E R7, desc[UR4][R4.64] ;  /* 0x0000000404077981 */ /* 0x000ea8000c1e1900 */
[----:B------:R-:W2:Y:S02]  /*24dc0*/  LDG.E R4, desc[UR4][R4.64+0x4] ;  /* 0x0000040404047981 */ /* 0x000ea4000c1e1900 */
[----:B--2---:R-:W-:-:S07]  /*24dd0*/  IMAD.IADD R7, R4, 0x1, -R7 ;  /* 0x0000000104077824 */ /* 0x004fce00078e0a07 */
.L_x_1835:
[----:B------:R-:W2:Y:S01]  /*24de0*/  LDL.LU R8, [R1+0x4] ;  /* 0x0000040001087983 */ /* 0x000ea20000300800 */
[----:B------:R-:W-:-:S03]  /*24df0*/  ULDC.64 UR4, c[0x0][0x208] ;  /* 0x0000820000047ab9 */ /* 0x000fc60000000a00 */
[----:B-1----:R-:W3:Y:S04]  /*24e00*/  @P2 LDG.E R4, desc[UR4][R2.64] ;  /* 0x0000000402042981 */ /* 0x002ee8000c1e1900 */
[----:B------:R1:W3:Y:S01]  /*24e10*/  @P2 LDG.E R2, desc[UR4][R2.64+0x4] ;  /* 0x0000040402022981 */ /* 0x0002e2000c1e1900 */
[----:B-----5:R-:W-:Y:S01]  /*24e20*/  IMAD.IADD R9, R7, 0x1, -R6 ;  /* 0x0000000107097824 */ /* 0x020fe200078e0a06 */
[----:B-1----:R-:W1:Y:S02]  /*24e30*/  LDC R3, c[0x0][0x448] ;  /* 0x00011200ff037b82 */ /* 0x002e640000000800 */
[----:B-1----:R-:W-:-:S13]  /*24e40*/  ISETP.NE.AND P1, PT, R3, 0x1, PT ;  /* 0x000000010300780c */ /* 0x002fda0003f25270 */
[----:B------:R-:W1:Y:S08]  /*24e50*/  @P1 LDC R3, c[0x0][0x44c] ;  /* 0x00011300ff031b82 */ /* 0x000e700000000800 */
[----:B------:R-:W4:Y:S01]  /*24e60*/  @P1 LDC R5, c[0x0][0x450] ;  /* 0x00011400ff051b82 */ /* 0x000f220000000800 */
[----:B--2---:R-:W-:-:S04]  /*24e70*/  IMAD.SHL.U32 R12, R8, 0x80, RZ ;  /* 0x00000080080c7824 */ /* 0x004fc800078e00ff */
[----:B------:R-:W-:Y:S01]  /*24e80*/  VIADD R7, R12, 0x7f ;  /* 0x0000007f0c077836 */ /* 0x000fe20000000000 */
[----:B------:R2:W-:Y:S01]  /*24e90*/  STL [R1+0x30], R12 ;  /* 0x0000300c01007387 */ /* 0x0005e20000100800 */
[----:B---3--:R-:W-:Y:S02]  /*24ea0*/  @P2 IMAD.IADD R10, R2, 0x1, -R4 ;  /* 0x00000001020a2824 */ /* 0x008fe400078e0a04 */
[----:B-1----:R-:W-:-:S04]  /*24eb0*/  @P1 IMAD.HI.U32 R2, R7, R3, RZ ;  /* 0x0000000307021227 */ /* 0x002fc800078e00ff */
[----:B------:R-:W-:Y:S01]  /*24ec0*/  IMAD.IADD R6, R9, 0x1, R10 ;  /* 0x0000000109067824 */ /* 0x000fe200078e020a */
[----:B----4-:R-:W-:-:S04]  /*24ed0*/  @P1 SHF.R.U32.HI R7, RZ, R5, R2 ;  /* 0x00000005ff071219 */ /* 0x010fc80000011602 */
[C---:B------:R-:W-:Y:S02]  /*24ee0*/  IADD3 R2, R6.reuse, 0x3f, RZ ;  /* 0x0000003f06027810 */ /* 0x040fe40007ffe0ff */
[----:B------:R-:W-:Y:S02]  /*24ef0*/  IADD3 R21, R6, 0x1, -R15 ;  /* 0x0000000106157810 */ /* 0x000fe40007ffe80f */
[----:B------:R-:W-:-:S03]  /*24f00*/  SHF.R.S32.HI R3, RZ, 0x1f, R2 ;  /* 0x0000001fff037819 */ /* 0x000fc60000011402 */
[----:B------:R-:W-:Y:S01]  /*24f10*/  IMAD.IADD R7, R21, 0x1, R7 ;  /* 0x0000000115077824 */ /* 0x000fe200078e0207 */
[----:B------:R-:W-:Y:S02]  /*24f20*/  LEA.HI R4, R3, R2, RZ, 0x6 ;  /* 0x0000000203047211 */ /* 0x000fe400078f30ff */
[----:B------:R-:W1:Y:S02]  /*24f30*/  LDC.64 R2, c[0x0][0x9e0] ;  /* 0x00027800ff027b82 */ /* 0x000e640000000a00 */
[----:B------:R-:W-:-:S05]  /*24f40*/  SHF.R.S32.HI R11, RZ, 0x6, R4 ;  /* 0x00000006ff0b7819 */ /* 0x000fca0000011404 */
[----:B------:R2:W-:Y:S01]  /*24f50*/  STL [R1+0x5c], R11 ;  /* 0x00005c0b01007387 */ /* 0x0005e20000100800 */
[----:B-1----:R-:W-:Y:S01]  /*24f60*/  ISETP.GE.AND P3, PT, R3, 0x1, PT ;  /* 0x000000010300780c */ /* 0x002fe20003f66270 */
        /* <DEDUP_REMOVED lines=8> */
[----:B------:R-:W1:Y:S02]  /*24ff0*/  @P0 LDC.64 R4, c[0x0][0x9e8] ;  /* 0x00027a00ff040b82 */ /* 0x000e640000000a00 */
[----:B-1----:R-:W-:-:S05]  /*25000*/  @P0 IMAD.HI.U32 R4, R7, R4, RZ ;  /* 0x0000000407040227 */ /* 0x002fca00078e00ff */
[----:B------:R-:W-:-:S04]  /*25010*/  @P0 SHF.R.U32.HI R7, RZ, R5, R4 ;  /* 0x00000005ff070219 */ /* 0x000fc80000011604 */
[----:B------:R-:W-:Y:S01]  /*25020*/  LOP3.LUT R8, RZ, R7, RZ, 0x33, !PT ;  /* 0x00000007ff087212 */ /* 0x000fe200078e33ff */
[----:B------:R-:W-:Y:S06]  /*25030*/  BRA `(.L_x_1839) ;  /* 0x0000000000107947 */ /* 0x000fec0003800000 */
.L_x_1838:
[----:B------:R-:W-:-:S13]  /*25040*/  ISETP.NE.AND P0, PT, R3, 0x1, PT ;  /* 0x000000010300780c */ /* 0x000fda0003f05270 */
[----:B------:R-:W1:Y:S02]  /*25050*/  @P0 LDC.64 R4, c[0x0][0x9e8] ;  /* 0x00027a00ff040b82 */ /* 0x000e640000000a00 */
[----:B-1----:R-:W-:-:S05]  /*25060*/  @P0 IMAD.HI.U32 R4, R8, R4, RZ ;  /* 0x0000000408040227 */ /* 0x002fca00078e00ff */
[----:B------:R-:W-:-:S07]  /*25070*/  @P0 SHF.R.U32.HI R8, RZ, R5, R4 ;  /* 0x00000005ff080219 */ /* 0x000fce0000011604 */
.L_x_1839:
[----:B------:R-:W-:Y:S05]  /*25080*/  BSYNC B0 ;  /* 0x0000000000007941 */ /* 0x000fea0003800000 */
.L_x_1837:
[----:B------:R-:W-:-:S05]  /*25090*/  IMAD R8, R8, R3, R3 ;  /* 0x0000000308087224 */ /* 0x000fca00078e0203 */
[----:B------:R-:W-:-:S07]  /*250a0*/  VIMNMX R2, R2, R8, PT ;  /* 0x0000000802027248 */ /* 0x000fce0003fe0100 */
.L_x_1836:
[----:B------:R-:W1:Y:S01]  /*250b0*/  @P1 LDC R5, c[0x0][0x44c] ;  /* 0x00011300ff051b82 */ /* 0x000e620000000800 */
[----:B------:R-:W-:Y:S01]  /*250c0*/  VIADD R2, R2, 0x3f ;  /* 0x0000003f02027836 */ /* 0x000fe20000000000 */
[----:B------:R-:W-:Y:S01]  /*250d0*/  ULDC UR4, c[0x0][0x9dc] ;  /* 0x0002770000047ab9 */ /* 0x000fe20000000800 */
[----:B------:R-:W-:Y:S02]  /*250e0*/  IMAD.MOV.U32 R4, RZ, RZ, R12 ;  /* 0x000000ffff047224 */ /* 0x000fe400078e000c */
[----:B------:R-:W-:-:S03]  /*250f0*/  IMAD.IADD R20, R6, 0x1, -R15 ;  /* 0x0000000106147824 */ /* 0x000fc600078e0a0f */
[----:B------:R-:W2:Y:S01]  /*25100*/  @P1 LDC R7, c[0x0][0x450] ;  /* 0x00011400ff071b82 */ /* 0x000ea20000000800 */
[----:B-1----:R-:W-:-:S05]  /*25110*/  @P1 IMAD.HI.U32 R5, R12, R5, RZ ;  /* 0x000000050c051227 */ /* 0x002fca00078e00ff */
[----:B--2---:R-:W-:Y:S02]  /*25120*/  @P1 SHF.R.U32.HI R4, RZ, R7, R5 ;  /* 0x00000007ff041219 */ /* 0x004fe40000011605 */
[----:B------:R-:W-:Y:S02]  /*25130*/  SHF.R.S32.HI R7, RZ, 0x1f, R2 ;  /* 0x0000001fff077819 */ /* 0x000fe40000011402 */
[----:B------:R-:W-:Y:S02]  /*25140*/  IADD3 R6, R20, R4, RZ ;  /* 0x0000000414067210 */ /* 0x000fe40007ffe0ff */
[----:B------:R-:W-:-:S03]  /*25150*/  LEA.HI R7, R7, R2, RZ, 0x6 ;  /* 0x0000000207077211 */ /* 0x000fc600078f30ff */
[----:B------:R-:W-:Y:S01]  /*25160*/  VIADD R2, R6, -UR4 ;  /* 0x8000000406027c36 */ /* 0x000fe20008000000 */
[----:B------:R-:W-:-:S04]  /*25170*/  SHF.R.S32.HI R7, RZ, 0x6, R7 ;  /* 0x00000006ff077819 */ /* 0x000fc80000011407 */
[----:B------:R-:W-:Y:S01]  /*25180*/  VIMNMX R7, R11, R7, PT ;  /* 0x000000070b077248 */ /* 0x000fe20003fe0100 */
[----:B------:R-:W-:Y:S06]  /*25190*/  @!P3 BRA `(.L_x_1840) ;  /* 0x000000000044b947 */ /* 0x000fec0003800000 */
[----:B------:R-:W-:Y:S01]  /*251a0*/  ISETP.GT.AND P0, PT, R6, -0x1, PT ;  /* 0xffffffff0600780c */ /* 0x000fe20003f04270 */
[----:B------:R-:W-:-:S12]  /*251b0*/  BSSY B0, `(.L_x_1841) ;  /* 0x000000d000007945 */ /* 0x000fd80003800000 */
[----:B------:R-:W-:Y:S05]  /*251c0*/  @P0 BRA `(.L_x_1842) ;  /* 0x00000000001c0947 */ /* 0x000fea0003800000 */
[----:B------:R-:W-:Y:S02]  /*251d0*/  ISETP.NE.AND P0, PT, R3, 0x1, PT ;  /* 0x000000010300780c */ /* 0x000fe40003f05270 */
[----:B------:R-:W-:-:S11]  /*251e0*/  LOP3.LUT R6, RZ, R6, RZ, 0x33, !PT ;  /* 0x00000006ff067212 */ /* 0x000fd600078e33ff */
[----:B------:R-:W1:Y:S02]  /*251f0*/  @P0 LDC.64 R4, c[0x0][0x9e8] ;  /* 0x00027a00ff040b82 */ /* 0x000e640000000a00 */
[----:B-1----:R-:W-:-:S05]  /*25200*/  @P0 IMAD.HI.U32 R4, R6, R4, RZ ;  /* 0x0000000406040227 */ /* 0x002fca00078e00ff */
[----:B------:R-:W-:-:S04]  /*25210*/  @P0 SHF.R.U32.HI R6, RZ, R5, R4 ;  /* 0x00000005ff060219 */ /* 0x000fc80000011604 */
[----:B------:R-:W-:Y:S01]  /*25220*/  LOP3.LUT R6, RZ, R6, RZ, 0x33, !PT ;  /* 0x00000006ff067212 */ /* 0x000fe200078e33ff */
[----:B------:R-:W-:Y:S06]  /*25230*/  BRA `(.L_x_1843) ;  /* 0x0000000000107947 */ /* 0x000fec0003800000 */
.L_x_1842:
[----:B------:R-:W-:-:S13]  /*25240*/  ISETP.NE.AND P0, PT, R3, 0x1, PT ;  /* 0x000000010300780c */ /* 0x000fda0003f05270 */
[----:B------:R-:W1:Y:S02]  /*25250*/  @P0 LDC.64 R4, c[0x0][0x9e8] ;  /* 0x00027a00ff040b82 */ /* 0x000e640000000a00 */
[----:B-1----:R-:W-:-:S05]  /*25260*/  @P0 IMAD.HI.U32 R4, R6, R4, RZ ;  /* 0x0000000406040227 */ /* 0x002fca00078e00ff */
[----:B------:R-:W-:-:S07]  /*25270*/  @P0 SHF.R.U32.HI R6, RZ, R5, R4 ;  /* 0x00000005ff060219 */ /* 0x000fce0000011604 */
.L_x_1843:
[----:B------:R-:W-:Y:S05]  /*25280*/  BSYNC B0 ;  /* 0x0000000000007941 */ /* 0x000fea0003800000 */
.L_x_1841:
[----:B------:R-:W-:-:S05]  /*25290*/  IMAD R3, R6, R3, RZ ;  /* 0x0000000306037224 */ /* 0x000fca00078e02ff */
[----:B------:R-:W-:-:S07]  /*252a0*/  VIMNMX R2, R2, R3, !PT ;  /* 0x0000000302027248 */ /* 0x000fce0007fe0100 */
.L_x_1840:
[----:B------:R-:W-:Y:S01]  /*252b0*/  SHF.R.S32.HI R4, RZ, 0x1f, R2 ;  /* 0x0000001fff047819 */ /* 0x000fe20000011402 */
[----:B------:R-:W-:Y:S01]  /*252c0*/  BSSY B0, `(.L_x_1844) ;  /* 0x0000028000007945 */ /* 0x000fe20003800000 */
[----:B------:R-:W-:Y:S02]  /*252d0*/  LOP3.LUT R12, R17, 0xff, RZ, 0xc0, !PT ;  /* 0x000000ff110c7812 */ /* 0x000fe400078ec0ff */
[----:B------:R-:W-:Y:S01]  /*252e0*/  LEA.HI R4, R4, R2, RZ, 0x6 ;  /* 0x0000000204047211 */ /* 0x000fe200078f30ff */
[----:B------:R-:W-:Y:S01]  /*252f0*/  IMAD.MOV.U32 R2, RZ, RZ, RZ ;  /* 0x000000ffff027224 */ /* 0x000fe200078e00ff */
[----:B------:R-:W-:Y:S01]  /*25300*/  SHF.R.U32.HI R17, RZ, 0x10, R17 ;  /* 0x00000010ff117819 */ /* 0x000fe20000011611 */
[----:B------:R1:W-:Y:S01]  /*25310*/  STL [R1+0x54], R12 ;  /* 0x0000540c01007387 */ /* 0x0003e20000100800 */
[----:B------:R-:W-:-:S04]  /*25320*/  SHF.R.S32.HI R4, RZ, 0x6, R4 ;  /* 0x00000006ff047819 */ /* 0x000fc80000011404 */
[----:B------:R-:W-:-:S04]  /*25330*/  VIMNMX R4, RZ, R4, !PT ;  /* 0x00000004ff047248 */ /* 0x000fc80007fe0100 */
[----:B------:R-:W-:-:S13]  /*25340*/  ISETP.GT.AND P0, PT, R7, R4, PT ;  /* 0x000000040700720c */ /* 0x000fda0003f04270 */
[----:B-1----:R-:W-:Y:S05]  /*25350*/  @!P0 BRA `(.L_x_1845) ;  /* 0x0000000000788947 */ /* 0x002fea0003800000 */
[----:B------:R-:W-:Y:S01]  /*25360*/  ISETP.NE.AND P0, PT, R17, RZ, PT ;  /* 0x000000ff1100720c */ /* 0x000fe20003f05270 */
[----:B------:R-:W-:-:S03]  /*25370*/  ULDC UR4, c[0x0][0x9f0] ;  /* 0x00027c0000047ab9 */ /* 0x000fc60000000800 */
[----:B------:R-:W-:-:S04]  /*25380*/  SEL R5, R17, UR4, P0 ;  /* 0x0000000411057c07 */ /* 0x000fc80008000000 */
[----:B------:R-:W-:Y:S02]  /*25390*/  IABS R6, R5 ;  /* 0x0000000500067213 */ /* 0x000fe40000000000 */
[----:B------:R-:W-:Y:S02]  /*253a0*/  IADD3 R8, R5, -0x1, R7 ;  /* 0xffffffff05087810 */ /* 0x000fe40007ffe007 */
[----:B------:R-:W1:Y:S03]  /*253b0*/  I2F.RP R2, R6 ;  /* 0x0000000600027306 */ /* 0x000e660000209400 */
[----:B------:R-:W-:-:S05]  /*253c0*/  IMAD.IADD R8, R8, 0x1, -R4 ;  /* 0x0000000108087824 */ /* 0x000fca00078e0a04 */
[----:B-1----:R-:W1:Y:S02]  /*253d0*/  MUFU.RCP R2, R2 ;  /* 0x0000000200027308 */ /* 0x002e640000001000 */
[----:B-1----:R-:W-:-:S06]  /*253e0*/  VIADD R2, R2, 0xffffffe ;  /* 0x0ffffffe02027836 */ /* 0x002fcc0000000000 */
        /* <DEDUP_REMOVED lines=8> */
[----:B------:R-:W-:-:S03]  /*25470*/  IABS R3, R8 ;  /* 0x0000000800037213 */ /* 0x000fc60000000000 */
        /* <DEDUP_REMOVED lines=11> */
[----:B------:R-:W-:-:S07]  /*25530*/  @!P1 LOP3.LUT R2, RZ, R5, RZ, 0x33, !PT ;  /* 0x00000005ff029212 */ /* 0x000fce00078e33ff */
.L_x_1845:
[----:B------:R-:W-:Y:S05]  /*25540*/  BSYNC B0 ;  /* 0x0000000000007941 */ /* 0x000fea0003800000 */
.L_x_1844:
[-C--:B------:R-:W-:Y:S01]  /*25550*/  IMAD R4, R12, R2.reuse, R4 ;  /* 0x000000020c047224 */ /* 0x080fe200078e0204 */
[----:B------:R-:W-:Y:S03]  /*25560*/  BSSY B0, `(.L_x_1846) ;  /* 0x00001a0000007945 */ /* 0x000fe60003800000 */
[C---:B------:R-:W-:Y:S01]  /*25570*/  IMAD R3, R4.reuse, 0x40, -R9 ;  /* 0x0000004004037824 */ /* 0x040fe200078e0a09 */
[----:B------:R-:W-:-:S04]  /*25580*/  VIADDMNMX R2, R4, R2, R7, PT ;  /* 0x0000000204027246 */ /* 0x000fc80003800107 */
[----:B------:R-:W-:Y:S01]  /*25590*/  VIMNMX R3, RZ, R3, !PT ;  /* 0x00000003ff037248 */ /* 0x000fe20007fe0100 */
[----:B------:R-:W-:-:S05]  /*255a0*/  IMAD R2, R2, 0x40, -R9 ;  /* 0x0000004002027824 */ /* 0x000fca00078e0a09 */
[----:B------:R-:W-:-:S04]  /*255b0*/  VIMNMX R2, R2, R10, PT ;  /* 0x0000000a02027248 */ /* 0x000fc80003fe0100 */
[----:B------:R-:W-:Y:S02]  /*255c0*/  ISETP.GT.AND P0, PT, R2, R3, PT ;  /* 0x000000030200720c */ /* 0x000fe40003f04270 */
[----:B------:R-:W-:-:S11]  /*255d0*/  SHF.R.U32.HI R3, RZ, 0x6, R3 ;  /* 0x00000006ff037819 */ /* 0x000fd60000011603 */
[----:B------:R-:W-:-:S05]  /*255e0*/  @P0 VIADD R2, R2, 0x3f ;  /* 0x0000003f02020836 */ /* 0x000fca0000000000 */
[----:B------:R-:W-:-:S04]  /*255f0*/  @P0 SHF.R.S32.HI R4, RZ, 0x1f, R2 ;  /* 0x0000001fff040819 */ /* 0x000fc80000011402 */
[----:B------:R-:W-:Y:S02]  /*25600*/  @P0 LEA.HI R2, R4, R2, RZ, 0x6 ;  /* 0x0000000204020211 */ /* 0x000fe400078f30ff */
[-C--:B------:R-:W-:Y:S02]  /*25610*/  MOV R4, R3.reuse ;  /* 0x0000000300047202 */ /* 0x080fe40000000f00 */
[----:B------:R-:W-:Y:S02]  /*25620*/  @P0 SHF.R.S32.HI R4, RZ, 0x6, R2 ;  /* 0x00000006ff040819 */ /* 0x000fe40000011402 */
        /* <DEDUP_REMOVED lines=10> */
.L_x_2076:
[----:B--2---:R-:W-:Y:S02]  /*256d0*/  ISETP.NE.AND P0, PT, R14, RZ, PT ;  /* 0x000000ff0e00720c */ /* 0x004fe40003f05270 */
[----:B------:R-:W-:-:S11]  /*256e0*/  PLOP3.LUT P6, PT, PT, PT, PT, 0x8, 0x0 ;  /* 0x000000000000781c */ /* 0x000fd60003fce170 */
[----:B------:R-:W-:Y:S05]  /*256f0*/  @P0 BRA `(.L_x_1849) ;  /* 0x00000000000c0947 */ /* 0x000fea0003800000 */
[----:B------:R-:W-:-:S03]  /*25700*/  UMOV UR4, 0xffffffff ;  /* 0xffffffff00047882 */ /* 0x000fc60000000000 */
[----:B------:R-:W-:Y:S05]  /*25710*/  BRA.DIV UR4, `(.L_x_1850) ;  /* 0x00000096045c7947 */ /* 0x000fea000b800000 */
[----:B------:R-:W-:-:S13]  /*25720*/  ELECT P6, URZ, PT ;  /* 0x00000000003f782f */ /* 0x000fda00038c0000 */
.L_x_1849:
[----:B-1----:R-:W2:Y:S01]  /*25730*/  LDL R5, [R1+0x58] ;  /* 0x0000580001057983 */ /* 0x002ea20000100800 */
[----:B------:R-:W-:Y:S01]  /*25740*/  BSSY B1, `(.L_x_1851) ;  /* 0x0000008000017945 */ /* 0x000fe20003800000 */
[----:B--2---:R-:W-:-:S05]  /*25750*/  VIADD R5, R5, 0x1 ;  /* 0x0000000105057836 */ /* 0x004fca0000000000 */
[----:B------:R-:W-:-:S04]  /*25760*/  LEA.HI R6, R5, R5, RZ, 0x1 ;  /* 0x0000000505067211 */ /* 0x000fc800078f08ff */
[----:B------:R-:W-:-:S05]  /*25770*/  LOP3.LUT R6, R6, 0xfffffffe, RZ, 0xc0, !PT ;  /* 0xfffffffe06067812 */ /* 0x000fca00078ec0ff */
[----:B------:R-:W-:-:S05]  /*25780*/  IMAD.IADD R5, R5, 0x1, -R6 ;  /* 0x0000000105057824 */ /* 0x000fca00078e0a06 */
[----:B------:R-:W-:-:S04]  /*25790*/  SHF.L.U32 R5, R5, 0x1f, RZ ;  /* 0x0000001f05057819 */ /* 0x000fc800000006ff */
[----:B------:R-:W1:Y:S02]  /*257a0*/  SYNCS.PHASECHK.TRANS64.TRYWAIT P0, [R18+URZ+0x30820], R5 ;  /* 0x03082005120075a7 */ /* 0x000e64000800017f */
[----:B-1----:R-:W-:Y:S05]  /*257b0*/  @!P0 BRA `(.L_x_1852) ;  /* 0x0000009400548947 */ /* 0x002fea0003800000 */
.L_x_2079:
[----:B------:R-:W-:Y:S05]  /*257c0*/  BSYNC B1 ;  /* 0x0000000000017941 */ /* 0x000fea0003800000 */
.L_x_1851:
        /* <DEDUP_REMOVED lines=12> */
.L_x_2080:
[----:B------:R-:W-:Y:S05]  /*25890*/  BSYNC B2 ;  /* 0x0000000000027941 */ /* 0x000fea0003800000 */
.L_x_1855:
        /* <DEDUP_REMOVED lines=9> */
.L_x_1858:
[----:B------:R-:W-:Y:S05]  /*25930*/  BSYNC B2 ;  /* 0x0000000000027941 */ /* 0x000fea0003800000 */
.L_x_1857:
[----:B-1----:R-:W3:Y:S01]  /*25940*/  LDL R5, [R1+0x18] ;  /* 0x0000180001057983 */ /* 0x002ee20000100800 */
[----:B------:R-:W-:Y:S01]  /*25950*/  IMAD.MOV.U32 R14, RZ, RZ, RZ ;  /* 0x000000ffff0e7224 */ /* 0x000fe200078e00ff */
[----:B------:R-:W-:Y:S01]  /*25960*/  UIADD3 UR4, UP0, UR36, 0x570, URZ ;  /* 0x0000057024047890 */ /* 0x000fe2000ff1e03f */
[----:B------:R-:W-:Y:S01]  /*25970*/  IMAD R6, R4, 0x40, R0 ;  /* 0x0000004004067824 */ /* 0x000fe200078e0200 */
[----:B------:R-:W-:Y:S01]  /*25980*/  PLOP3.LUT P0, PT, PT, PT, PT, 0x80, 0x0 ;  /* 0x000000000000781c */ /* 0x000fe20003f0f070 */
[----:B------:R-:W-:Y:S01]  /*25990*/  UMOV UR6, 0x0 ;  /* 0x0000000000067882 */ /* 0x000fe20000000000 */
[----:B------:R-:W-:Y:S01]  /*259a0*/  R2UR UR10, R14 ;  /* 0x000000000e0a72ca */ /* 0x000fe200000e0000 */
[----:B------:R-:W-:Y:S01]  /*259b0*/  VIADD R6, R6, 0xffffffc0 ;  /* 0xffffffc006067836 */ /* 0x000fe20000000000 */
[----:B------:R-:W-:Y:S01]  /*259c0*/  UIADD3.X UR5, URZ, UR37, URZ, UP0, !UPT ;  /* 0x000000253f057290 */ /* 0x000fe200087fe43f */
[----:B------:R-:W-:Y:S01]  /*259d0*/  UMOV UR7, 0x12f00000 ;  /* 0x12f0000000077882 */ /* 0x000fe20000000000 */
[C---:B---3--:R-:W-:Y:S01]  /*259e0*/  LEA R9, R5.reuse, R18, 0xf ;  /* 0x0000001205097211 */ /* 0x048fe200078e78ff */
[----:B------:R-:W-:-:S02]  /*259f0*/  IMAD.SHL.U32 R11, R5, 0x4000, RZ ;  /* 0x00004000050b7824 */ /* 0x000fc400078e00ff */
[----:B------:R-:W-:Y:S02]  /*25a00*/  VIADD R5, R7, 0x30890 ;  /* 0x0003089007057836 */ /* 0x000fe40000000000 */
[----:B------:R-:W-:-:S07]  /*25a10*/  VIADD R8, R9, 0x20400 ;  /* 0x0002040009087836 */ /* 0x000fce0000000000 */
.L_x_1859:
        /* <DEDUP_REMOVED lines=13> */
[----:B------:R-:W-:Y:S02]  /*25af0*/  UMOV UR7, 0x12f00000 ;  /* 0x12f0000000077882 */ /* 0x000fe40000000000 */
[----:B------:R-:W-:Y:S01]  /*25b00*/  R2UR UR10, R8 ;  /* 0x00000000080a72ca */ /* 0x000fe200000e0000 */
[----:B------:R-:W-:-:S14]  /*25b10*/  VIADD R8, R9, 0x22400 ;  /* 0x0002240009087836 */ /* 0x000fdc0000000000 */
.L_x_1860:
        /* <DEDUP_REMOVED lines=16> */
.L_x_1861:
        /* <DEDUP_REMOVED lines=10> */
[----:B0-----:R-:W-:Y:S01]  /*25cc0*/  MOV R15, 0xc0 ;  /* 0x000000c0000f7802 */ /* 0x001fe20000000f00 */
[----:B------:R-:W-:Y:S01]  /*25cd0*/  VIADD R9, R9, 0x26400 ;  /* 0x0002640009097836 */ /* 0x000fe20000000000 */
[----:B------:R-:W-:Y:S01]  /*25ce0*/  PLOP3.LUT P0, PT, PT, PT, PT, 0x80, 0x0 ;  /* 0x000000000000781c */ /* 0x000fe20003f0f070 */
[----:B------:R-:W-:Y:S01]  /*25cf0*/  UMOV UR6, 0x0 ;  /* 0x0000000000067882 */ /* 0x000fe20000000000 */
[----:B------:R-:W-:Y:S01]  /*25d00*/  R2UR UR10, R15 ;  /* 0x000000000f0a72ca */ /* 0x000fe200000e0000 */
[----:B------:R-:W-:-:S14]  /*25d10*/  UMOV UR7, 0x12f00000 ;  /* 0x12f0000000077882 */ /* 0x000fdc0000000000 */
.L_x_1862:
        /* <DEDUP_REMOVED lines=13> */
.L_x_2081:
[----:B------:R-:W-:Y:S05]  /*25df0*/  BSYNC B2 ;  /* 0x0000000000027941 */ /* 0x000fea0003800000 */
.L_x_1863:
        /* <DEDUP_REMOVED lines=11> */
.L_x_1866:
[----:B------:R-:W-:Y:S05]  /*25eb0*/  BSYNC B2 ;  /* 0x0000000000027941 */ /* 0x000fea0003800000 */
.L_x_1865:
[----:B------:R-:W-:Y:S01]  /*25ec0*/  R2UR UR10, R14 ;  /* 0x000000000e0a72ca */ /* 0x000fe200000e0000 */
[----:B------:R-:W-:Y:S01]  /*25ed0*/  IMAD R5, R11, 0x2, R18 ;  /* 0x000000020b057824 */ /* 0x000fe200078e0212 */
[----:B------:R-:W-:Y:S01]  /*25ee0*/  R2UR UR6, R12 ;  /* 0x000000000c0672ca */ /* 0x000fe200000e0000 */
[----:B------:R-:W-:Y:S01]  /*25ef0*/  UIADD3 UR4, UP0, UR36, 0x670, URZ ;  /* 0x0000067024047890 */ /* 0x000fe2000ff1e03f */
[----:B------:R-:W-:Y:S01]  /*25f00*/  R2UR UR7, R13 ;  /* 0x000000000d0772ca */ /* 0x000fe200000e0000 */
[----:B0-2---:R-:W-:Y:S01]  /*25f10*/  VIADD R7, R7, 0x308b0 ;  /* 0x000308b007077836 */ /* 0x005fe20000000000 */
[----:B------:R-:W-:Y:S01]  /*25f20*/  PLOP3.LUT P0, PT, PT, PT, PT, 0x80, 0x0 ;  /* 0x000000000000781c */ /* 0x000fe20003f0f070 */
[----:B------:R-:W-:Y:S01]  /*25f30*/  VIADD R8, R5, 0x400 ;  /* 0x0000040005087836 */ /* 0x000fe20000000000 */
[----:B------:R-:W-:-:S12]  /*25f40*/  UIADD3.X UR5, URZ, UR37, URZ, UP0, !UPT ;  /* 0x000000253f057290 */ /* 0x000fd800087fe43f */
.L_x_1867:
        /* <DEDUP_REMOVED lines=12> */
[----:B------:R-:W-:Y:S02]  /*26010*/  R2UR UR6, R12 ;  /* 0x000000000c0672ca */ /* 0x000fe400000e0000 */
[----:B------:R-:W-:Y:S02]  /*26020*/  R2UR UR10, R9 ;  /* 0x00000000090a72ca */ /* 0x000fe400000e0000 */
[----:B------:R-:W-:Y:S02]  /*26030*/  R2UR UR7, R13 ;  /* 0x000000000d0772ca */ /* 0x000fe400000e0000 */
[----:B------:R-:W-:-:S13]  /*26040*/  PLOP3.LUT P0, PT, PT, PT, PT, 0x80, 0x0 ;  /* 0x000000000000781c */ /* 0x000fda0003f0f070 */
.L_x_1868:
        /* <DEDUP_REMOVED lines=11> */
[----:B------:R-:W-:Y:S01]  /*26100*/  R2UR UR6, R12 ;  /* 0x000000000c0672ca */ /* 0x000fe200000e0000 */
[----:B------:R-:W-:Y:S01]  /*26110*/  VIADD R8, R5, 0x4400 ;  /* 0x0000440005087836 */ /* 0x000fe20000000000 */
[----:B------:R-:W-:Y:S02]  /*26120*/  R2UR UR7, R13 ;  /* 0x000000000d0772ca */ /* 0x000fe400000e0000 */
[----:B------:R-:W-:Y:S02]  /*26130*/  R2UR UR10, R9 ;  /* 0x00000000090a72ca */ /* 0x000fe400000e0000 */
[----:B------:R-:W-:-:S13]  /*26140*/  PLOP3.LUT P0, PT, PT, PT, PT, 0x80, 0x0 ;  /* 0x000000000000781c */ /* 0x000fda0003f0f070 */
.L_x_1869:
        /* <DEDUP_REMOVED lines=15> */
.L_x_1870:
        /* <DEDUP_REMOVED lines=10> */
.L_x_1854:
[----:B------:R-:W-:Y:S05]  /*262e0*/  BSYNC B1 ;  /* 0x0000000000017941 */ /* 0x000fea0003800000 */
.L_x_1853:
[----:B------:R-:W1:Y:S04]  /*262f0*/  LDL.LU R9, [R1+0x18] ;  /* 0x0000180001097983 */ /* 0x000e680000300800 */
[----:B------:R-:W2:Y:S01]  /*26300*/  LDL.LU R8, [R1+0x1c] ;  /* 0x00001c0001087983 */ /* 0x000ea20000300800 */
[----:B------:R-:W-:Y:S01]  /*26310*/  PLOP3.LUT P0, PT, PT, PT, PT, 0x8, 0x0 ;  /* 0x000000000000781c */ /* 0x000fe20003f0e170 */
[----:B-1----:R-:W-:Y:S02]  /*26320*/  VIADD R5, R9, 0x1 ;  /* 0x0000000109057836 */ /* 0x002fe40000000000 */
[----:B------:R-:W-:-:S03]  /*26330*/  VIADD R9, R4, 0xfffffffe ;  /* 0xfffffffe04097836 */ /* 0x000fc60000000000 */
[----:B------:R-:W-:Y:S02]  /*26340*/  ISETP.NE.AND P1, PT, R5, 0x2, PT ;  /* 0x000000020500780c */ /* 0x000fe40003f25270 */
[----:B------:R-:W-:Y:S02]  /*26350*/  ISETP.GE.AND P2, PT, R9, R3, PT ;  /* 0x000000030900720c */ /* 0x000fe40003f46270 */
[----:B------:R-:W-:-:S04]  /*26360*/  SEL R4, RZ, 0x1, P1 ;  /* 0x00000001ff047807 */ /* 0x000fc80000800000 */
[----:B--2---:R-:W-:Y:S02]  /*26370*/  LOP3.LUT R8, R8, R4, RZ, 0x3c, !PT ;  /* 0x0000000408087212 */ /* 0x004fe400078e3cff */
[----:B------:R-:W-:-:S05]  /*26380*/  SEL R4, R5, RZ, P1 ;  /* 0x000000ff05047207 */ /* 0x000fca0000800000 */
[----:B------:R1:W-:Y:S04]  /*26390*/  STL [R1+0x18], R4 ;  /* 0x0000180401007387 */ /* 0x0003e80000100800 */
[----:B------:R1:W-:Y:S01]  /*263a0*/  STL [R1+0x1c], R8 ;  /* 0x00001c0801007387 */ /* 0x0003e20000100800 */
[----:B------:R-:W-:Y:S05]  /*263b0*/  @!P2 BRA `(.L_x_1847) ;  /* 0x0000000800e8a947 */ /* 0x000fea0003800000 */
.L_x_1889:
        /* <DEDUP_REMOVED lines=13> */
.L_x_2082:
[----:B------:R-:W-:Y:S05]  /*26490*/  BSYNC B2 ;  /* 0x0000000000027941 */ /* 0x000fea0003800000 */
.L_x_1873:
        /* <DEDUP_REMOVED lines=9> */
.L_x_1876:
[----:B------:R-:W-:Y:S05]  /*26530*/  BSYNC B2 ;  /* 0x0000000000027941 */ /* 0x000fea0003800000 */
.L_x_1875:
[----:B------:R-:W2:Y:S01]  /*26540*/  LDL R4, [R1+0x18] ;  /* 0x0000180001047983 */ /* 0x000ea20000100800 */
[----:B------:R-:W-:Y:S01]  /*26550*/  IMAD.MOV.U32 R12, RZ, RZ, RZ ;  /* 0x000000ffff0c7224 */ /* 0x000fe200078e00ff */
        /* <DEDUP_REMOVED lines=10> */
.L_x_1877:
        /* <DEDUP_REMOVED lines=10> */
[----:B0-----:R-:W-:Y:S01]  /*266a0*/  IMAD.MOV.U32 R15, RZ, RZ, 0x40 ;  /* 0x00000040ff0f7424 */ /* 0x001fe200078e00ff */
[----:B------:R-:W-:Y:S01]  /*266b0*/  PLOP3.LUT P1, PT, PT, PT, PT, 0x80, 0x0 ;  /* 0x000000000000781c */ /* 0x000fe20003f2f070 */
[----:B------:R-:W-:Y:S01]  /*266c0*/  VIADD R10, R6, 0x22400 ;  /* 0x00022400060a7836 */ /* 0x000fe20000000000 */
[----:B------:R-:W-:Y:S01]  /*266d0*/  UMOV UR6, 0x0 ;  /* 0x0000000000067882 */ /* 0x000fe20000000000 */
[----:B------:R-:W-:Y:S01]  /*266e0*/  UMOV UR7, 0x12f00000 ;  /* 0x12f0000000077882 */ /* 0x000fe20000000000 */
[----:B------:R-:W-:-:S15]  /*266f0*/  R2UR UR10, R15 ;  /* 0x000000000f0a72ca */ /* 0x000fde00000e0000 */
.L_x_1878:
        /* <DEDUP_REMOVED lines=16> */
.L_x_1879:
        /* <DEDUP_REMOVED lines=16> */
.L_x_1880:
        /* <DEDUP_REMOVED lines=13> */
.L_x_2083:
[----:B------:R-:W-:Y:S05]  /*269d0*/  BSYNC B2 ;  /* 0x0000000000027941 */ /* 0x000fea0003800000 */
.L_x_1881:
[----:B------:R-:W-:Y:S01]  /*269e0*/  BSSY B2, `(.L_x_1883) ;  /* 0x000000b000027945 */ /* 0x000fe20003800000 */
[----:B------:R-:W-:Y:S02]  /*269f0*/  IMAD.MOV.U32 R10, RZ, RZ, 0x0 ;  /* 0x00000000ff0a7424 */ /* 0x000fe400078e00ff */
[----:B------:R-:W-:Y:S01]  /*26a00*/  IMAD.MOV.U32 R11, RZ, RZ, 0x12f00000 ;  /* 0x12f00000ff0b7424 */ /* 0x000fe200078e00ff */
[----:B------:R-:W-:Y:S06]  /*26a10*/  @P2 BRA `(.L_x_1884) ;  /* 0x00000000001c2947 */ /* 0x000fec0003800000 */
[----:B01----:R-:W0:Y:S01]  /*26a20*/  S2R R7, SR_TID.X ;  /* 0x0000000000077919 */ /* 0x003e220000002100 */
[----:B------:R-:W-:-:S04]  /*26a30*/  IMAD.MOV.U32 R4, RZ, RZ, 0x8000 ;  /* 0x00008000ff047424 */ /* 0x000fc800078e00ff */
[----:B------:R2:W-:Y:S01]  /*26a40*/  SYNCS.ARRIVE.TRANS64 RZ, [R8+URZ+0x308b0], R4 ;  /* 0x0308b00408ff79a7 */ /* 0x0005e2000800003f */
[----:B0-----:R-:W-:-:S04]  /*26a50*/  LOP3.LUT R7, R7, 0x1f, RZ, 0xc0, !PT ;  /* 0x0000001f07077812 */ /* 0x001fc800078ec0ff */
[----:B------:R-:W-:-:S13]  /*26a60*/  ISETP.NE.AND P1, PT, R7, RZ, PT ;  /* 0x000000ff0700720c */ /* 0x000fda0003f25270 */
[----:B--2---:R-:W-:Y:S05]  /*26a70*/  @!P1 BRA `(.L_x_1884) ;  /* 0x0000000000049947 */ /* 0x004fea0003800000 */
[----:B------:R-:W-:Y:S01]  /*26a80*/  BPT.TRAP 0x1 ;  /* 0x000000040000795c */ /* 0x000fe20000300000 */
.L_x_1884:
[----:B------:R-:W-:Y:S05]  /*26a90*/  BSYNC B2 ;  /* 0x0000000000027941 */ /* 0x000fea0003800000 */
.L_x_1883:
[----:B------:R-:W-:Y:S01]  /*26aa0*/  R2UR UR10, R12 ;  /* 0x000000000c0a72ca */ /* 0x000fe200000e0000 */
[----:B------:R-:W-:Y:S01]  /*26ab0*/  UIADD3 UR4, UP0, UR36, 0x670, URZ ;  /* 0x0000067024047890 */ /* 0x000fe2000ff1e03f */
[----:B------:R-:W-:Y:S01]  /*26ac0*/  R2UR UR6, R10 ;  /* 0x000000000a0672ca */ /* 0x000fe200000e0000 */
[----:B01----:R-:W-:Y:S01]  /*26ad0*/  VIADD R8, R8, 0x308b0 ;  /* 0x000308b008087836 */ /* 0x003fe20000000000 */
[----:B------:R-:W-:Y:S01]  /*26ae0*/  R2UR UR7, R11 ;  /* 0x000000000b0772ca */ /* 0x000fe200000e0000 */
[----:B------:R-:W-:Y:S01]  /*26af0*/  UIADD3.X UR5, URZ, UR37, URZ, UP0, !UPT ;  /* 0x000000253f057290 */ /* 0x000fe200087fe43f */
[----:B------:R-:W-:Y:S02]  /*26b00*/  PLOP3.LUT P1, PT, PT, PT, PT, 0x80, 0x0 ;  /* 0x000000000000781c */ /* 0x000fe40003f2f070 */
[----:B------:R-:W-:-:S11]  /*26b10*/  IADD3 R4, R6, 0x400, RZ ;  /* 0x0000040006047810 */ /* 0x000fd60007ffe0ff */
.L_x_1885:
        /* <DEDUP_REMOVED lines=15> */
.L_x_1886:
        /* <DEDUP_REMOVED lines=15> */
.L_x_1887:
        /* <DEDUP_REMOVED lines=15> */
.L_x_1888:
        /* <DEDUP_REMOVED lines=10> */
.L_x_1872:
[----:B------:R-:W-:Y:S05]  /*26e90*/  BSYNC B1 ;  /* 0x0000000000017941 */ /* 0x000fea0003800000 */
.L_x_1871:
        /* <DEDUP_REMOVED lines=12> */
.L_x_1847:
[----:B------:R-:W-:Y:S05]  /*26f60*/  BSYNC B0 ;  /* 0x0000000000007941 */ /* 0x000fea0003800000 */
.L_x_1846:
[----:B--2---:R-:W2:Y:S01]  /*26f70*/  LDL R7, [R1+0x30] ;  /* 0x0000300001077983 */ /* 0x004ea20000100800 */
[----:B------:R-:W3:Y:S01]  /*26f80*/  LDC R0, c[0x0][0x448] ;  /* 0x00011200ff007b82 */ /* 0x000ee20000000800 */
[----:B------:R-:W-:Y:S07]  /*26f90*/  @!P0 WARPSYNC.ALL ;  /* 0x0000000000008948 */ /* 0x000fee0003800000 */
[----:B------:R-:W-:Y:S01]  /*26fa0*/  @!P0 BAR.SYNC.DEFER_BLOCKING 0xc, 0x180 ;  /* 0x0306000000008b1d */ /* 0x000fe20000010000 */
[----:B---3--:R-:W-:-:S13]  /*26fb0*/  ISETP.NE.AND P1, PT, R0, 0x1, PT ;  /* 0x000000010000780c */ /* 0x008fda0003f25270 */
[----:B------:R-:W3:Y:S08]  /*26fc0*/  @P1 LDC R0, c[0x0][0x44c] ;  /* 0x00011300ff001b82 */ /* 0x000ef00000000800 */
[----:B------:R-:W4:Y:S01]  /*26fd0*/  @P1 LDC R3, c[0x0][0x450] ;  /* 0x00011400ff031b82 */ /* 0x000f220000000800 */
[----:B--2---:R-:W-:-:S04]  /*26fe0*/  VIADD R2, R7, 0x7f ;  /* 0x0000007f07027836 */ /* 0x004fc80000000000 */
[----:B---3--:R-:W-:-:S05]  /*26ff0*/  @P1 IMAD.HI.U32 R0, R2, R0, RZ ;  /* 0x0000000002001227 */ /* 0x008fca00078e00ff */
[----:B----4-:R-:W-:-:S05]  /*27000*/  @P1 SHF.R.U32.HI R2, RZ, R3, R0 ;  /* 0x00000003ff021219 */ /* 0x010fca0000011600 */
[----:B------:R-:W-:Y:S02]  /*27010*/  IMAD.IADD R0, R21, 0x1, R2 ;  /* 0x0000000115007824 */ /* 0x000fe400078e0202 */
[----:B------:R-:W2:Y:S02]  /*27020*/  LDC.64 R2, c[0x0][0x9e0] ;  /* 0x00027800ff027b82 */ /* 0x000ea40000000a00 */
[----:B--2---:R-:W-:Y:S02]  /*27030*/  ISETP.GE.AND P2, PT, R3, 0x1, PT ;  /* 0x000000010300780c */ /* 0x004fe40003f46270 */
[----:B------:R-:W-:-:S11]  /*27040*/  IADD3 R2, R0, R2, RZ ;  /* 0x0000000200027210 */ /* 0x000fd60007ffe0ff */
[----:B------:R-:W-:Y:S05]  /*27050*/  @!P2 BRA `(.L_x_1890) ;  /* 0x000000000048a947 */ /* 0x000fea0003800000 */
[C---:B------:R-:W-:Y:S01]  /*27060*/  ISETP.GT.AND P0, PT, R0.reuse, RZ, PT ;  /* 0x000000ff0000720c */ /* 0x040fe20003f04270 */
[----:B------:R-:W-:Y:S01]  /*27070*/  BSSY B0, `(.L_x_1891) ;  /* 0x000000e000007945 */ /* 0x000fe20003800000 */
[----:B------:R-:W-:-:S11]  /*27080*/  VIADD R6, R0, 0xffffffff ;  /* 0xffffffff00067836 */ /* 0x000fd60000000000 */
[----:B------:R-:W-:Y:S05]  /*27090*/  @P0 BRA `(.L_x_1892) ;  /* 0x00000000001c0947 */ /* 0x000fea0003800000 */
[----:B------:R-:W-:Y:S01]  /*270a0*/  ISETP.NE.AND P0, PT, R3, 0x1, PT ;  /* 0x000000010300780c */ /* 0x000fe20003f05270 */
[----:B------:R-:W-:-:S12]  /*270b0*/  IMAD.MOV R0, RZ, RZ, -R0 ;  /* 0x000000ffff007224 */ /* 0x000fd800078e0a00 */
[----:B-1----:R-:W1:Y:S02]  /*270c0*/  @P0 LDC.64 R4, c[0x0][0x9e8] ;  /* 0x00027a00ff040b82 */ /* 0x002e640000000a00 */
[----:B-1----:R-:W-:-:S05]  /*270d0*/  @P0 IMAD.HI.U32 R4, R0, R4, RZ ;  /* 0x0000000400040227 */ /* 0x002fca00078e00ff */
[----:B------:R-:W-:-:S04]  /*270e0*/  @P0 SHF.R.U32.HI R0, RZ, R5, R4 ;  /* 0x00000005ff000219 */ /* 0x000fc80000011604 */
[----:B------:R-:W-:Y:S01]  /*270f0*/  LOP3.LUT R6, RZ, R0, RZ, 0x33, !PT ;  /* 0x00000000ff067212 */ /* 0x000fe200078e33ff */
[----:B------:R-:W-:Y:S06]  /*27100*/  BRA `(.L_x_1893) ;  /* 0x0000000000107947 */ /* 0x000fec0003800000 */
.L_x_1892:
[----:B------:R-:W-:-:S13]  /*27110*/  ISETP.NE.AND P0, PT, R3, 0x1, PT ;  /* 0x000000010300780c */ /* 0x000fda0003f05270 */
[----:B-1----:R-:W1:Y:S02]  /*27120*/  @P0 LDC.64 R4, c[0x0][0x9e8] ;  /* 0x00027a00ff040b82 */ /* 0x002e640000000a00 */
[----:B-1----:R-:W-:-:S05]  /*27130*/  @P0 IMAD.HI.U32 R4, R6, R4, RZ ;  /* 0x0000000406040227 */ /* 0x002fca00078e00ff */
[----:B------:R-:W-:-:S07]  /*27140*/  @P0 SHF.R.U32.HI R6, RZ, R5, R4 ;  /* 0x00000005ff060219 */ /* 0x000fce0000011604 */
.L_x_1893:
[----:B------:R-:W-:Y:S05]  /*27150*/  BSYNC B0 ;  /* 0x0000000000007941 */ /* 0x000fea0003800000 */
.L_x_1891:
[----:B------:R-:W-:-:S05]  /*27160*/  IMAD R6, R6, R3, R3 ;  /* 0x0000000306067224 */ /* 0x000fca00078e0203 */
[----:B------:R-:W-:-:S07]  /*27170*/  VIMNMX R2, R2, R6, PT ;  /* 0x0000000602027248 */ /* 0x000fce0003fe0100 */
.L_x_1890:
[----:B------:R-:W2:Y:S01]  /*27180*/  LDL R6, [R1+0x5c] ;  /* 0x00005c0001067983 */ /* 0x000ea20000100800 */
[----:B-1----:R-:W1:Y:S01]  /*27190*/  @P1 LDC R4, c[0x0][0x44c] ;  /* 0x00011300ff041b82 */ /* 0x002e620000000800 */
[----:B------:R-:W-:Y:S01]  /*271a0*/  IMAD.MOV.U32 R0, RZ, RZ, R7 ;  /* 0x000000ffff007224 */ /* 0x000fe200078e0007 */
[----:B------:R-:W-:-:S06]  /*271b0*/  ULDC UR4, c[0x0][0x9dc] ;  /* 0x0002770000047ab9 */ /* 0x000fcc0000000800 */
[----:B------:R-:W3:Y:S01]  /*271c0*/  @P1 LDC R5, c[0x0][0x450] ;  /* 0x00011400ff051b82 */ /* 0x000ee20000000800 */
[----:B-1----:R-:W-:-:S05]  /*271d0*/  @P1 IMAD.HI.U32 R4, R7, R4, RZ ;  /* 0x0000000407041227 */ /* 0x002fca00078e00ff */
[----:B---3--:R-:W-:Y:S01]  /*271e0*/  @P1 SHF.R.U32.HI R0, RZ, R5, R4 ;  /* 0x00000005ff001219 */ /* 0x008fe20000011604 */
[----:B------:R-:W-:-:S04]  /*271f0*/  VIADD R4, R2, 0x3f ;  /* 0x0000003f02047836 */ /* 0x000fc80000000000 */
[----:B------:R-:W-:Y:S01]  /*27200*/  IMAD.IADD R2, R20, 0x1, R0 ;  /* 0x0000000114027824 */ /* 0x000fe200078e0200 */
[----:B------:R-:W-:-:S04]  /*27210*/  SHF.R.S32.HI R0, RZ, 0x1f, R4 ;  /* 0x0000001fff007819 */ /* 0x000fc80000011404 */
[----:B------:R-:W-:-:S04]  /*27220*/  LEA.HI R0, R0, R4, RZ, 0x6 ;  /* 0x0000000400007211 */ /* 0x000fc800078f30ff */
[----:B------:R-:W-:Y:S01]  /*27230*/  SHF.R.S32.HI R7, RZ, 0x6, R0 ;  /* 0x00000006ff077819 */ /* 0x000fe20000011400 */
[----:B------:R-:W-:-:S04]  /*27240*/  VIADD R0, R2, -UR4 ;  /* 0x8000000402007c36 */ /* 0x000fc80008000000 */
[----:B------:R1:W-:Y:S01]  /*27250*/  STL [R1+0x60], R7 ;  /* 0x0000600701007387 */ /* 0x0003e20000100800 */
[----:B--2---:R-:W-:Y:S01]  /*27260*/  VIMNMX R6, R6, R7, PT ;  /* 0x0000000706067248 */ /* 0x004fe20003fe0100 */
[----:B-1----:R-:W-:Y:S06]  /*27270*/  @!P2 BRA `(.L_x_1894) ;  /* 0x000000000044a947 */ /* 0x002fec0003800000 */
        /* <DEDUP_REMOVED lines=10> */
.L_x_1896:
[----:B------:R-:W-:-:S13]  /*27320*/  ISETP.NE.AND P0, PT, R3, 0x1, PT ;  /* 0x000000010300780c */ /* 0x000fda0003f05270 */
[----:B------:R-:W1:Y:S02]  /*27330*/  @P0 LDC.64 R4, c[0x0][0x9e8] ;  /* 0x00027a00ff040b82 */ /* 0x000e640000000a00 */
[----:B-1----:R-:W-:-:S05]  /*27340*/  @P0 IMAD.HI.U32 R4, R2, R4, RZ ;  /* 0x0000000402040227 */ /* 0x002fca00078e00ff */
[----:B------:R-:W-:-:S07]  /*27350*/  @P0 SHF.R.U32.HI R2, RZ, R5, R4 ;  /* 0x00000005ff020219 */ /* 0x000fce0000011604 */
.L_x_1897:
[----:B------:R-:W-:Y:S05]  /*27360*/  BSYNC B0 ;  /* 0x0000000000007941 */ /* 0x000fea0003800000 */
.L_x_1895:
[----:B------:R-:W-:-:S05]  /*27370*/  IMAD R2, R2, R3, RZ ;  /* 0x0000000302027224 */ /* 0x000fca00078e02ff */
[----:B------:R-:W-:-:S07]  /*27380*/  VIMNMX R0, R0, R2, !PT ;  /* 0x0000000200007248 */ /* 0x000fce0007fe0100 */
.L_x_1894:
[----:B------:R-:W-:Y:S01]  /*27390*/  SHF.R.S32.HI R2, RZ, 0x1f, R0 ;  /* 0x0000001fff027819 */ /* 0x000fe20000011400 */
[----:B------:R-:W-:Y:S01]  /*273a0*/  BSSY B0, `(.L_x_1898) ;  /* 0x0000026000007945 */ /* 0x000fe20003800000 */
[----:B------:R-:W-:Y:S02]  /*273b0*/  ISETP.NE.AND P1, PT, R17, RZ, PT ;  /* 0x000000ff1100720c */ /* 0x000fe40003f25270 */
[----:B------:R-:W-:-:S04]  /*273c0*/  LEA.HI R2, R2, R0, RZ, 0x6 ;  /* 0x0000000002027211 */ /* 0x000fc800078f30ff */
[----:B------:R-:W-:-:S04]  /*273d0*/  SHF.R.S32.HI R2, RZ, 0x6, R2 ;  /* 0x00000006ff027819 */ /* 0x000fc80000011402 */
[----:B------:R-:W-:-:S03]  /*273e0*/  VIMNMX R8, RZ, R2, !PT ;  /* 0x00000002ff087248 */ /* 0x000fc60007fe0100 */
[----:B------:R-:W1:Y:S01]  /*273f0*/  @!P1 LDC R17, c[0x0][0x9f0] ;  /* 0x00027c00ff119b82 */ /* 0x000e620000000800 */
[----:B------:R-:W-:Y:S01]  /*27400*/  ISETP.GT.AND P0, PT, R6, R8, PT ;  /* 0x000000080600720c */ /* 0x000fe20003f04270 */
[----:B------:R2:W-:Y:S04]  /*27410*/  STL [R1+0x38], R8 ;  /* 0x0000380801007387 */ /* 0x0005e80000100800 */
[----:B------:R2:W-:Y:S08]  /*27420*/  STL [R1+0x40], RZ ;  /* 0x000040ff01007387 */ /* 0x0005f00000100800 */
[----:B--2---:R-:W-:Y:S05]  /*27430*/  @!P0 BRA `(.L_x_1899) ;  /* 0x0000000000708947 */ /* 0x004fea0003800000 */
[----:B-1----:R-:W-:-:S04]  /*27440*/  IABS R0, R17 ;  /* 0x0000001100007213 */ /* 0x002fc80000000000 */
[----:B------:R-:W1:Y:S08]  /*27450*/  I2F.RP R2, R0 ;  /* 0x0000000000027306 */ /* 0x000e700000209400 */
[----:B-1----:R-:W1:Y:S02]  /*27460*/  MUFU.RCP R2, R2 ;  /* 0x0000000200027308 */ /* 0x002e640000001000 */
[----:B-1----:R-:W-:-:S06]  /*27470*/  VIADD R2, R2, 0xffffffe ;  /* 0x0ffffffe02027836 */ /* 0x002fcc0000000000 */
[----:B------:R-:W1:Y:S02]  /*27480*/  F2I.FTZ.U32.TRUNC.NTZ R3, R2 ;  /* 0x0000000200037305 */ /* 0x000e64000021f000 */
[----:B-1----:R-:W-:-:S05]  /*27490*/  IADD3 R2, RZ, -R3, RZ ;  /* 0x80000003ff027210 */ /* 0x002fca0007ffe0ff */
[----:B------:R-:W-:Y:S02]  /*274a0*/  IMAD R4, R2, R0, RZ ;  /* 0x0000000002047224 */ /* 0x000fe400078e02ff */
[----:B------:R-:W-:-:S04]  /*274b0*/  IMAD.MOV.U32 R2, RZ, RZ, RZ ;  /* 0x000000ffff027224 */ /* 0x000fc800078e00ff */
[----:B------:R-:W-:Y:S01]  /*274c0*/  IMAD.HI.U32 R7, R3, R4, R2 ;  /* 0x0000000403077227 */ /* 0x000fe200078e0002 */
[----:B------:R-:W-:Y:S02]  /*274d0*/  IADD3 R4, R17, -0x1, R6 ;  /* 0xffffffff11047810 */ /* 0x000fe40007ffe006 */
[----:B------:R-:W-:-:S03]  /*274e0*/  IABS R2, R17 ;  /* 0x0000001100027213 */ /* 0x000fc60000000000 */
[----:B------:R-:W-:Y:S02]  /*274f0*/  IMAD.IADD R4, R4, 0x1, -R8 ;  /* 0x0000000104047824 */ /* 0x000fe400078e0a08 */
[----:B------:R-:W-:-:S03]  /*27500*/  IMAD.MOV R2, RZ, RZ, -R2 ;  /* 0x000000ffff027224 */ /* 0x000fc600078e0a02 */
[----:B------:R-:W-:Y:S01]  /*27510*/  IABS R3, R4 ;  /* 0x0000000400037213 */ /* 0x000fe20000000000 */
[----:B------:R-:W-:Y:S01]  /*27520*/  IMAD.MOV.U32 R5, RZ, RZ, R2 ;  /* 0x000000ffff057224 */ /* 0x000fe200078e0002 */
        /* <DEDUP_REMOVED lines=13> */
.L_x_1899:
[----:B------:R-:W-:Y:S05]  /*27600*/  BSYNC B0 ;  /* 0x0000000000007941 */ /* 0x000fea0003800000 */
.L_x_1898:
[----:B------:R-:W3:Y:S04]  /*27610*/  LDL R0, [R1+0x40] ;  /* 0x0000400001007983 */ /* 0x000ee80000100800 */
[----:B--2---:R-:W3:Y:S01]  /*27620*/  LDL R2, [R1+0x54] ;  /* 0x0000540001027983 */ /* 0x004ee20000100800 */
[----:B------:R-:W-:Y:S01]  /*27630*/  BSSY B7, `(.L_x_1900) ;  /* 0x00004ce000077945 */ /* 0x000fe20003800000 */
[----:B---3--:R-:W-:-:S05]  /*27640*/  IMAD R2, R2, R0, R8 ;  /* 0x0000000002027224 */ /* 0x008fca00078e0208 */
[----:B------:R-:W-:Y:S01]  /*27650*/  VIADDMNMX R0, R2, R0, R6, PT ;  /* 0x0000000002007246 */ /* 0x000fe20003800106 */
[----:B------:R2:W-:Y:S03]  /*27660*/  STL [R1+0x2c], R2 ;  /* 0x00002c0201007387 */ /* 0x0005e60000100800 */
[----:B------:R-:W-:Y:S01]  /*27670*/  ISETP.GT.AND P0, PT, R0, R2, PT ;  /* 0x000000020000720c */ /* 0x000fe20003f04270 */
[----:B------:R2:W-:-:S12]  /*27680*/  STL [R1+0x44], R0 ;  /* 0x0000440001007387 */ /* 0x0005d80000100800 */
[----:B--2---:R-:W-:Y:S05]  /*27690*/  @P0 BRA `(.L_x_1901) ;  /* 0x00000000004c0947 */ /* 0x004fea0003800000 */
[----:B------:R-:W2:Y:S02]  /*276a0*/  S2R R0, SR_TID.X ;  /* 0x0000000000007919 */ /* 0x000ea40000002100 */
[----:B--2---:R-:W-:-:S04]  /*276b0*/  LOP3.LUT R0, R0, 0x7f, RZ, 0xc0, !PT ;  /* 0x0000007f00007812 */ /* 0x004fc800078ec0ff */
[----:B------:R-:W-:-:S13]  /*276c0*/  ISETP.NE.AND P0, PT, R0, RZ, PT ;  /* 0x000000ff0000720c */ /* 0x000fda0003f05270 */
[----:B------:R-:W-:Y:S05]  /*276d0*/  @P0 BRA `(.L_x_1902) ;  /* 0x0000004c000c0947 */ /* 0x000fea0003800000 */
[----:B------:R-:W2:Y:S01]  /*276e0*/  S2R R3, SR_LANEID ;  /* 0x0000000000037919 */ /* 0x000ea20000000000 */
[----:B------:R-:W-:Y:S01]  /*276f0*/  VOTEU.ANY UR4, UPT, PT ;  /* 0x0000000000047886 */ /* 0x000fe200038e0100 */
[----:B------:R-:W3:Y:S01]  /*27700*/  LDC.64 R4, c[0x0][0xc60] ;  /* 0x00031800ff047b82 */ /* 0x000ee20000000a00 */
[----:B------:R-:W2:Y:S01]  /*27710*/  FLO.U32 R0, UR4 ;  /* 0x0000000400007d00 */ /* 0x000ea200080e0000 */
[----:B------:R-:W-:-:S07]  /*27720*/  ULDC.64 UR6, c[0x0][0x208] ;  /* 0x0000820000067ab9 */ /* 0x000fce0000000a00 */
[----:B------:R-:W3:Y:S01]  /*27730*/  POPC R2, UR4 ;  /* 0x0000000400027d09 */ /* 0x000ee20008000000 */
[----:B--2---:R-:W-:-:S13]  /*27740*/  ISETP.EQ.U32.AND P0, PT, R0, R3, PT ;  /* 0x000000030000720c */ /* 0x004fda0003f02070 */
[----:B---3--:R-:W2:Y:S01]  /*27750*/  @P0 ATOMG.E.ADD.STRONG.GPU PT, R5, desc[UR6][R4.64], R2 ;  /* 0x00000002040509a8 */ /* 0x008ea200081ee1c6 */
[----:B------:R-:W3:Y:S02]  /*27760*/  S2R R3, SR_LTMASK ;  /* 0x0000000000037919 */ /* 0x000ee40000003900 */
[----:B---3--:R-:W-:-:S06]  /*27770*/  LOP3.LUT R3, R3, UR4, RZ, 0xc0, !PT ;  /* 0x0000000403037c12 */ /* 0x008fcc000f8ec0ff */
[----:B------:R-:W3:Y:S01]  /*27780*/  POPC R3, R3 ;  /* 0x0000000300037309 */ /* 0x000ee20000000000 */
[----:B--2---:R-:W3:Y:S02]  /*27790*/  SHFL.IDX PT, R0, R5, R0, 0x1f ;  /* 0x00001f0005007589 */ /* 0x004ee400000e0000 */
[----:B---3--:R-:W-:-:S05]  /*277a0*/  IADD3 R0, R0, UR38, R3 ;  /* 0x0000002600007c10 */ /* 0x008fca000fffe003 */
[----:B------:R3:W-:Y:S01]  /*277b0*/  STL [R1], R0 ;  /* 0x0000000001007387 */ /* 0x0007e20000100800 */
[----:B------:R-:W-:Y:S05]  /*277c0*/  BRA `(.L_x_1902) ;  /* 0x0000004800d07947 */ /* 0x000fea0003800000 */
.L_x_1901:
        /* <DEDUP_REMOVED lines=9> */
[----:B------:R-:W-:Y:S01]  /*27860*/  MOV R8, 0x70 ;  /* 0x0000007000087802 */ /* 0x000fe20000000f00 */
[----:B------:R-:W2:Y:S01]  /*27870*/  LDC.64 R2, c[0x4][R2] ;  /* 0x0100000002027b82 */ /* 0x000ea20000000a00 */
[----:B------:R-:W-:Y:S02]  /*27880*/  IMAD.U32 R5, RZ, RZ, UR7 ;  /* 0x00000007ff057e24 */ /* 0x000fe4000f8e00ff */
[----:B------:R-:W-:Y:S02]  /*27890*/  IMAD.U32 R6, RZ, RZ, UR8 ;  /* 0x00000008ff067e24 */ /* 0x000fe4000f8e00ff */
[----:B------:R-:W-:-:S02]  /*278a0*/  IMAD.U32 R7, RZ, RZ, UR9 ;  /* 0x00000009ff077e24 */ /* 0x000fc4000f8e00ff */
[----:B------:R-:W-:Y:S02]  /*278b0*/  IMAD.U32 R10, RZ, RZ, UR4 ;  /* 0x00000004ff0a7e24 */ /* 0x000fe4000f8e00ff */
[----:B------:R-:W-:Y:S02]  /*278c0*/  IMAD.U32 R11, RZ, RZ, UR5 ;  /* 0x00000005ff0b7e24 */ /* 0x000fe4000f8e00ff */
[----:B------:R-:W-:Y:S02]  /*278d0*/  IMAD.MOV.U32 R12, RZ, RZ, 0x1 ;  /* 0x00000001ff0c7424 */ /* 0x000fe400078e00ff */
[----:B------:R-:W-:-:S07]  /*278e0*/  IMAD.MOV.U32 R13, RZ, RZ, RZ ;  /* 0x000000ffff0d7224 */ /* 0x000fce00078e00ff */
[----:B------:R-:W-:-:S07]  /*278f0*/  LEPC R20, `(.L_x_1904) ;  /* 0x000000001014794e */ /* 0x000fce0000000000 */
[----:B012---:R-:W-:Y:S05]  /*27900*/  CALL.ABS.NOINC R2 ;  /* 0x0000000002007343 */ /* 0x007fea0003c00000 */
.L_x_1904:
[----:B------:R-:W-:Y:S05]  /*27910*/  BSYNC B6 ;  /* 0x0000000000067941 */ /* 0x000fea0003800000 */
.L_x_1903:
[----:B------:R-:W-:Y:S01]  /*27920*/  VIADD R0, R18, 0x400 ;  /* 0x0000040012007836 */ /* 0x000fe20000000000 */
[----:B------:R-:W-:Y:S04]  /*27930*/  BSSY B6, `(.L_x_1905) ;  /* 0x0000022000067945 */ /* 0x000fe80003800000 */
[----:B------:R-:W-:-:S13]  /*27940*/  LOP3.LUT P0, RZ, R0, 0x3ff, RZ, 0xc0, !PT ;  /* 0x000003ff00ff7812 */ /* 0x000fda000780c0ff */
[----:B------:R-:W-:Y:S05]  /*27950*/  @!P0 BRA `(.L_x_1906) ;  /* 0x00000000007c8947 */ /* 0x000fea0003800000 */
[----:B-1----:R-:W-:Y:S01]  /*27960*/  MOV R17, 0x0 ;  /* 0x0000000000117802 */ /* 0x002fe20000000f00 */
[----:B------:R-:W-:Y:S01]  /*27970*/  ULDC.64 UR6, c[0x4][0xa8] ;  /* 0x01002a0000067ab9 */ /* 0x000fe20000000a00 */
[----:B------:R-:W-:Y:S01]  /*27980*/  ULDC.64 UR8, c[0x4][0xb0] ;  /* 0x01002c0000087ab9 */ /* 0x000fe20000000a00 */
[----:B------:R-:W-:Y:S01]  /*27990*/  ULDC.64 UR4, c[0x4][0x38] ;  /* 0x01000e0000047ab9 */ /* 0x000fe20000000a00 */
[----:B------:R1:W2:Y:S01]  /*279a0*/  LDC.64 R2, c[0x4][R17] ;  /* 0x0100000011027b82 */ /* 0x0002a20000000a00 */
        /* <DEDUP_REMOVED lines=8> */
[----:B-1----:R-:W-:-:S07]  /*27a30*/  IMAD.MOV.U32 R13, RZ, RZ, RZ ;  /* 0x000000ffff0d7224 */ /* 0x002fce00078e00ff */
[----:B------:R-:W-:-:S07]  /*27a40*/  LEPC R20, `(.L_x_1907) ;  /* 0x000000001014794e */ /* 0x000fce0000000000 */
[----:B0-2---:R-:W-:Y:S05]  /*27a50*/  CALL.ABS.NOINC R2 ;  /* 0x0000000002007343 */ /* 0x005fea0003c00000 */
.L_x_1907:
        /* <DEDUP_REMOVED lines=15> */
.L_x_1906:
[----:B------:R-:W-:Y:S05]  /*27b50*/  BSYNC B6 ;  /* 0x0000000000067941 */ /* 0x000fea0003800000 */
.L_x_1905:
[----:B------:R-:W2:Y:S01]  /*27b60*/  LDL R0, [R1+0xc] ;  /* 0x00000c0001007983 */ /* 0x000ea20000100800 */
[----:B------:R-:W-:Y:S02]  /*27b70*/  ULDC.64 UR4, c[0x0][0x9f8] ;  /* 0x00027e0000047ab9 */ /* 0x000fe40000000a00 */
[----:B------:R-:W-:Y:S01]  /*27b80*/  ISETP.NE.U32.AND P0, PT, RZ, UR4, PT ;  /* 0x00000004ff007c0c */ /* 0x000fe2000bf05070 */
[----:B-1----:R-:W3:Y:S01]  /*27b90*/  LDL R17, [R1+0x44] ;  /* 0x0000440001117983 */ /* 0x002ee20000100800 */
[----:B------:R-:W-:Y:S02]  /*27ba0*/  ULDC.64 UR6, c[0x0][0x208] ;  /* 0x0000820000067ab9 */ /* 0x000fe40000000a00 */
[----:B------:R-:W-:Y:S01]  /*27bb0*/  ISETP.NE.AND.EX P0, PT, RZ, UR5, PT, P0 ;  /* 0x00000005ff007c0c */ /* 0x000fe2000bf05300 */
[----:B------:R-:W-:-:S12]  /*27bc0*/  ULDC.64 UR4, c[0x0][0xa08] ;  /* 0x0002820000047ab9 */ /* 0x000fd80000000a00 */
[----:B------:R-:W1:Y:S01]  /*27bd0*/  @P0 LDC.64 R2, c[0x0][0x9f8] ;  /* 0x00027e00ff020b82 */ /* 0x000e620000000a00 */
[----:B--2---:R-:W-:Y:S02]  /*27be0*/  IMAD.MOV.U32 R7, RZ, RZ, R0 ;  /* 0x000000ffff077224 */ /* 0x004fe400078e0000 */
[----:B-1----:R-:W-:-:S05]  /*27bf0*/  @P0 IMAD.WIDE R2, R0, 0x4, R2 ;  /* 0x0000000400020825 */ /* 0x002fca00078e0202 */
[----:B------:R1:W2:Y:S01]  /*27c00*/  @P0 LDG.E R7, desc[UR6][R2.64] ;  /* 0x0000000602070981 */ /* 0x0002a2000c1e1900 */
[----:B---3--:R-:W-:Y:S01]  /*27c10*/  VIADD R0, R17, 0xffffffff ;  /* 0xffffffff11007836 */ /* 0x008fe20000000000 */
[----:B-1----:R-:W1:Y:S02]  /*27c20*/  LDC.64 R2, c[0x0][0x418] ;  /* 0x00010600ff027b82 */ /* 0x002e640000000a00 */
[----:B-1----:R-:W-:Y:S01]  /*27c30*/  LOP3.LUT P0, RZ, R2, UR4, RZ, 0xfc, !PT ;  /* 0x0000000402ff7c12 */ /* 0x002fe2000f80fcff */
[----:B------:R-:W-:-:S03]  /*27c40*/  UMOV UR4, 0xffffffff ;  /* 0xffffffff00047882 */ /* 0x000fc60000000000 */
[----:B------:R-:W-:Y:S02]  /*27c50*/  LOP3.LUT P0, RZ, R3, UR5, RZ, 0xfc, P0 ;  /* 0x0000000503ff7c12 */ /* 0x000fe4000800fcff */
[----:B--2---:R-:W-:Y:S01]  /*27c60*/  SHF.R.S32.HI R8, RZ, 0x1f, R7 ;  /* 0x0000001fff087819 */ /* 0x004fe20000011407 */
[----:B------:R1:W-:Y:S01]  /*27c70*/  STL [R1+0x8], R7 ;  /* 0x0000080701007387 */ /* 0x0003e20000100800 */
[----:B------:R-:W-:-:S03]  /*27c80*/  SEL R17, R7, RZ, !P0 ;  /* 0x000000ff07117207 */ /* 0x000fc60004000000 */
[----:B------:R1:W-:Y:S01]  /*27c90*/  STL [R1+0x24], R8 ;  /* 0x0000240801007387 */ /* 0x0003e20000100800 */
[----:B------:R-:W-:Y:S05]  /*27ca0*/  BRA.DIV UR4, `(.L_x_1908) ;  /* 0x00000072047c7947 */ /* 0x000fea000b800000 */
[----:B------:R-:W2:Y:S02]  /*27cb0*/  S2R R4, SR_TID.X ;  /* 0x0000000000047919 */ /* 0x000ea40000002100 */
[----:B--2---:R-:W-:-:S04]  /*27cc0*/  SHF.R.U32.HI R4, RZ, 0x5, R4 ;  /* 0x00000005ff047819 */ /* 0x004fc80000011604 */
[----:B------:R-:W-:-:S05]  /*27cd0*/  LOP3.LUT R4, R4, 0x3, RZ, 0xc0, !PT ;  /* 0x0000000304047812 */ /* 0x000fca00078ec0ff */
[----:B------:R2:W3:Y:S02]  /*27ce0*/  SHFL.IDX PT, R14, R4, RZ, 0x1f ;  /* 0x00001fff040e7589 */ /* 0x0004e400000e0000 */
.L_x_2086:
[----:B--2---:R-:W2:Y:S01]  /*27cf0*/  LDL.LU R4, [R1+0x20] ;  /* 0x0000200001047983 */ /* 0x004ea20000300800 */
[----:B------:R-:W-:Y:S02]  /*27d00*/  PLOP3.LUT P1, PT, PT, PT, PT, 0x8, 0x0 ;  /* 0x000000000000781c */ /* 0x000fe40003f2e170 */
[----:B---3--:R-:W-:Y:S01]  /*27d10*/  ISETP.NE.AND P0, PT, R14, RZ, PT ;  /* 0x000000ff0e00720c */ /* 0x008fe20003f05270 */
[----:B------:R3:W-:Y:S01]  /*27d20*/  STL [R1+0x4], R0 ;  /* 0x0000040001007387 */ /* 0x0007e20000100800 */
[----:B--2---:R-:W-:-:S09]  /*27d30*/  LOP3.LUT R4, R4, 0xfffffffe, RZ, 0xc0, !PT ;  /* 0xfffffffe04047812 */ /* 0x004fd200078ec0ff */
[----:B------:R-:W-:-:S05]  /*27d40*/  @P1 LOP3.LUT R4, R4, 0x1, RZ, 0xfc, !PT ;  /* 0x0000000104041812 */ /* 0x000fca00078efcff */
[----:B------:R3:W-:Y:S01]  /*27d50*/  STL [R1+0x20], R4 ;  /* 0x0000200401007387 */ /* 0x0007e20000100800 */
[----:B------:R-:W-:Y:S05]  /*27d60*/  @P0 BRA `(.L_x_1909) ;  /* 0x00000004004c0947 */ /* 0x000fea0003800000 */
[----:B------:R-:W-:-:S03]  /*27d70*/  UMOV UR4, 0xffffffff ;  /* 0xffffffff00047882 */ /* 0x000fc60000000000 */
[----:B------:R-:W-:Y:S05]  /*27d80*/  BRA.DIV UR4, `(.L_x_1910) ;  /* 0x0000007204787947 */ /* 0x000fea000b800000 */
[----:B------:R-:W-:-:S13]  /*27d90*/  ELECT P6, URZ, PT ;  /* 0x00000000003f782f */ /* 0x000fda00038c0000 */
.L_x_2089:
[----:B------:R-:W-:Y:S05]  /*27da0*/  @!P6 BRA `(.L_x_1909) ;  /* 0x00000004003ce947 */ /* 0x000fea0003800000 */
[----:B------:R-:W-:-:S04]  /*27db0*/  ISETP.NE.U32.AND P0, PT, R2, RZ, PT ;  /* 0x000000ff0200720c */ /* 0x000fc80003f05070 */
[----:B------:R-:W-:-:S13]  /*27dc0*/  ISETP.NE.AND.EX P0, PT, R3, RZ, PT, P0 ;  /* 0x000000ff0300720c */ /* 0x000fda0003f05300 */
[----:B------:R-:W-:Y:S05]  /*27dd0*/  @!P0 BRA `(.L_x_1911) ;  /* 0x0000000000548947 */ /* 0x000fea0003800000 */
[----:B------:R-:W2:Y:S01]  /*27de0*/  LDC R6, c[0x0][0x43c] ;  /* 0x00010f00ff067b82 */ /* 0x000ea20000000800 */
[----:B------:R-:W-:Y:S01]  /*27df0*/  MOV R9, R0 ;  /* 0x0000000000097202 */ /* 0x000fe20000000f00 */
[----:B------:R-:W-:Y:S01]  /*27e00*/  ULDC.64 UR4, c[0x0][0x428] ;  /* 0x00010a0000047ab9 */ /* 0x000fe20000000a00 */
[----:B------:R-:W-:-:S03]  /*27e10*/  ULDC.64 UR6, c[0x0][0x208] ;  /* 0x0000820000067ab9 */ /* 0x000fc60000000a00 */
[----:B---3--:R-:W-:Y:S01]  /*27e20*/  IMAD.MOV.U32 R0, RZ, RZ, R9 ;  /* 0x000000ffff007224 */ /* 0x008fe200078e0009 */
        /* <DEDUP_REMOVED lines=16> */
.L_x_1911:
[----:B--2---:R-:W2:Y:S01]  /*27f30*/  LDL R2, [R1+0x10] ;  /* 0x0000100001027983 */ /* 0x004ea20000100800 */
[----:B---3--:R-:W-:Y:S01]  /*27f40*/  IMAD R0, R19, 0x8, R18 ;  /* 0x0000000813007824 */ /* 0x008fe200078e0212 */
[----:B--2---:R-:W-:-:S04]  /*27f50*/  SHF.L.U32 R2, R2, 0x1f, RZ ;  /* 0x0000001f02027819 */ /* 0x004fc800000006ff */
[----:B------:R-:W2:Y:S02]  /*27f60*/  SYNCS.PHASECHK.TRANS64.TRYWAIT P0, [R0+URZ+0x30840], R2 ;  /* 0x03084002000075a7 */ /* 0x000ea4000800017f */
[----:B--2---:R-:W-:Y:S05]  /*27f70*/  @!P0 BRA `(.L_x_1912) ;  /* 0x00000070001c8947 */ /* 0x004fea0003800000 */
.L_x_2090:
        /* <DEDUP_REMOVED lines=11> */
.L_x_1913:
[----:B--2---:R-:W2:Y:S04]  /*28030*/  LDL R2, [R1+0x14] ;  /* 0x0000140001027983 */ /* 0x004ea80000100800 */
        /* <DEDUP_REMOVED lines=23> */
[----:B---3--:R-:W-:Y:S01]  /*281b0*/  UMOV UR8, UR15 ;  /* 0x0000000f00087c82 */ /* 0x008fe20008000000 */
[----:B------:R-:W-:Y:S01]  /*281c0*/  UMOV UR10, UR17 ;  /* 0x00000011000a7c82 */ /* 0x000fe20008000000 */
[----:B------:R-:W-:Y:S01]  /*281d0*/  UMOV UR15, 0x80 ;  /* 0x00000080000f7882 */ /* 0x000fe20000000000 */
[----:B------:R3:W-:Y:S02]  /*281e0*/  UTMALDG.4D [UR8], [UR4], desc[UR6] ;  /* 0x00000608040075b4 */ /* 0x0007e40008019000 */
[----:B---3--:R-:W-:Y:S01]  /*281f0*/  UMOV UR8, UR16 ;  /* 0x0000001000087c82 */ /* 0x008fe20008000000 */
[----:B------:R-:W-:Y:S01]  /*28200*/  UMOV UR10, UR15 ;  /* 0x0000000f000a7c82 */ /* 0x000fe20008000000 */
[----:B------:R-:W-:Y:S01]  /*28210*/  UMOV UR15, 0xc0 ;  /* 0x000000c0000f7882 */ /* 0x000fe20000000000 */
[----:B------:R3:W-:Y:S02]  /*28220*/  UTMALDG.4D [UR8], [UR4], desc[UR6] ;  /* 0x00000608040075b4 */ /* 0x0007e40008019000 */
[----:B---3--:R-:W-:Y:S01]  /*28230*/  UMOV UR8, UR14 ;  /* 0x0000000e00087c82 */ /* 0x008fe20008000000 */
[----:B------:R-:W-:-:S02]  /*28240*/  UMOV UR10, UR15 ;  /* 0x0000000f000a7c82 */ /* 0x000fc40008000000 */
[----:B------:R4:W-:Y:S01]  /*28250*/  UTMALDG.4D [UR8], [UR4], desc[UR6] ;  /* 0x00000608040075b4 */ /* 0x0009e20008019000 */
[----:B--2---:R-:W-:-:S04]  /*28260*/  LOP3.LUT R2, R2, 0xfffffffe, RZ, 0xc0, !PT ;  /* 0xfffffffe02027812 */ /* 0x004fc800078ec0ff */
[----:B------:R-:W-:-:S05]  /*28270*/  @P0 LOP3.LUT R2, R2, 0x1, RZ, 0xfc, !PT ;  /* 0x0000000102020812 */ /* 0x000fca00078efcff */
[----:B------:R4:W-:Y:S01]  /*28280*/  STL [R1+0x20], R2 ;  /* 0x0000200201007387 */ /* 0x0009e20000100800 */
[----:B------:R-:W-:Y:S01]  /*28290*/  NOP ;  /* 0x0000000000007918 */ /* 0x000fe20000000000 */
.L_x_1909:
[----:B------:R-:W3:Y:S01]  /*282a0*/  LDL.LU R3, [R1+0x48] ;  /* 0x0000480001037983 */ /* 0x000ee20000300800 */
[----:B------:R-:W-:Y:S05]  /*282b0*/  WARPSYNC.ALL ;  /* 0x0000000000007948 */ /* 0x000fea0003800000 */
[----:B----4-:R-:W-:Y:S01]  /*282c0*/  ULDC.64 UR4, c[0x0][0x298] ;  /* 0x0000a60000047ab9 */ /* 0x010fe20000000a00 */
[----:B------:R-:W-:Y:S01]  /*282d0*/  BSSY B6, `(.L_x_1914) ;  /* 0x000001c000067945 */ /* 0x000fe20003800000 */
[----:B------:R-:W-:Y:S01]  /*282e0*/  BAR.SYNC.DEFER_BLOCKING 0x8, 0x180 ;  /* 0x0206000000007b1d */ /* 0x000fe20000010000 */
[----:B---3--:R-:W-:Y:S01]  /*282f0*/  SHF.R.S32.HI R0, RZ, 0x1f, R3 ;  /* 0x0000001fff007819 */ /* 0x008fe20000011403 */
[----:B------:R-:W-:-:S04]  /*28300*/  IMAD.WIDE.U32 R4, R3, UR4, RZ ;  /* 0x0000000403047c25 */ /* 0x000fc8000f8e00ff */
[----:B------:R-:W-:Y:S01]  /*28310*/  IMAD R2, R0, UR4, RZ ;  /* 0x0000000400027c24 */ /* 0x000fe2000f8e02ff */
[----:B------:R-:W-:Y:S01]  /*28320*/  IADD3 R0, R18, 0x10400, RZ ;  /* 0x0001040012007810 */ /* 0x000fe20007ffe0ff */
[----:B------:R2:W-:Y:S02]  /*28330*/  STL.64 [R1+0x48], R4 ;  /* 0x0000480401007387 */ /* 0x0005e40000100a00 */
[----:B------:R-:W-:Y:S01]  /*28340*/  IMAD R2, R3, UR5, R2 ;  /* 0x0000000503027c24 */ /* 0x000fe2000f8e0202 */
[----:B------:R-:W-:-:S03]  /*28350*/  LOP3.LUT P0, RZ, R0, 0x3ff, RZ, 0xc0, !PT ;  /* 0x000003ff00ff7812 */ /* 0x000fc6000780c0ff */
[----:B------:R-:W-:-:S05]  /*28360*/  IMAD.IADD R0, R5, 0x1, R2 ;  /* 0x0000000105007824 */ /* 0x000fca00078e0202 */
[----:B------:R2:W-:Y:S05]  /*28370*/  STL [R1+0x50], R0 ;  /* 0x0000500001007387 */ /* 0x0005ea0000100800 */
[----:B------:R-:W-:Y:S05]  /*28380*/  @!P0 BRA `(.L_x_1915) ;  /* 0x0000000000408947 */ /* 0x000fea0003800000 */
[----:B------:R-:W-:Y:S01]  /*28390*/  MOV R2, 0x0 ;  /* 0x0000000000027802 */ /* 0x000fe20000000f00 */
[----:B------:R-:W-:Y:S01]  /*283a0*/  ULDC.64 UR4, c[0x4][0xa8] ;  /* 0x01002a0000047ab9 */ /* 0x000fe20000000a00 */
[----:B------:R-:W-:Y:S01]  /*283b0*/  ULDC.64 UR6, c[0x4][0xb0] ;  /* 0x01002c0000067ab9 */ /* 0x000fe20000000a00 */
[----:B------:R-:W-:Y:S01]  /*283c0*/  ULDC.64 UR8, c[0x4][0x20] ;  /* 0x0100080000087ab9 */ /* 0x000fe20000000a00 */
[----:B--2---:R-:W-:Y:S01]  /*283d0*/  IMAD.U32 R4, RZ, RZ, UR4 ;  /* 0x00000004ff047e24 */ /* 0x004fe2000f8e00ff */
[----:B-1----:R-:W-:Y:S01]  /*283e0*/  MOV R8, 0x70 ;  /* 0x0000007000087802 */ /* 0x002fe20000000f00 */
[----:B------:R-:W1:Y:S01]  /*283f0*/  LDC.64 R2, c[0x4][R2] ;  /* 0x0100000002027b82 */ /* 0x000e620000000a00 */
        /* <DEDUP_REMOVED lines=8> */
[----:B01----:R-:W-:Y:S05]  /*28480*/  CALL.ABS.NOINC R2 ;  /* 0x0000000002007343 */ /* 0x003fea0003c00000 */
.L_x_1915:
[----:B------:R-:W-:Y:S05]  /*28490*/  BSYNC B6 ;  /* 0x0000000000067941 */ /* 0x000fea0003800000 */
.L_x_1914:
[----:B--2---:R-:W2:Y:S01]  /*284a0*/  LDL.LU R0, [R1+0x50] ;  /* 0x0000500001007983 */ /* 0x004ea20000300800 */
[----:B------:R-:W-:Y:S01]  /*284b0*/  ULDC.64 UR6, c[0x0][0xa00] ;  /* 0x0002800000067ab9 */ /* 0x000fe20000000a00 */
[----:B-1----:R-:W1:Y:S01]  /*284c0*/  LDC R7, c[0x0][0x448] ;  /* 0x00011200ff077b82 */ /* 0x002e620000000800 */
[----:B------:R-:W-:Y:S01]  /*284d0*/  ULDC.64 UR4, c[0x0][0x2d8] ;  /* 0x0000b60000047ab9 */ /* 0x000fe20000000a00 */
[----:B------:R-:W2:Y:S04]  /*284e0*/  LDL.LU.64 R2, [R1+0x48] ;  /* 0x0000480001027983 */ /* 0x000ea80000300a00 */
[----:B------:R-:W3:Y:S04]  /*284f0*/  LDL R5, [R1+0xc] ;  /* 0x00000c0001057983 */ /* 0x000ee80000100800 */
[----:B------:R-:W4:Y:S01]  /*28500*/  LDL R8, [R1+0x30] ;  /* 0x0000300001087983 */ /* 0x000f220000100800 */
[----:B------:R-:W-:-:S04]  /*28510*/  ISETP.NE.U32.AND P0, PT, RZ, UR6, PT ;  /* 0x00000006ff007c0c */ /* 0x000fc8000bf05070 */
[----:B------:R-:W-:Y:S01]  /*28520*/  ISETP.NE.AND.EX P0, PT, RZ, UR7, PT, P0 ;  /* 0x00000007ff007c0c */ /* 0x000fe2000bf05300 */
[----:B------:R-:W0:Y:S02]  /*28530*/  S2R R9, SR_TID.X ;  /* 0x0000000000097919 */ /* 0x000e240000002100 */
[----:B0-----:R-:W-:Y:S02]  /*28540*/  IMAD.SHL.U32 R9, R9, 0x10, RZ ;  /* 0x0000001009097824 */ /* 0x001fe400078e00ff */
[----:B--2---:R-:W-:Y:S01]  /*28550*/  IMAD.MOV.U32 R3, RZ, RZ, R0 ;  /* 0x000000ffff037224 */ /* 0x004fe200078e0000 */
[----:B---3--:R-:W-:-:S04]  /*28560*/  SHF.R.S32.HI R0, RZ, 0x1f, R5 ;  /* 0x0000001fff007819 */ /* 0x008fc80000011405 */
[----:B------:R-:W-:Y:S02]  /*28570*/  SEL R4, R0, RZ, !P0 ;  /* 0x000000ff00047207 */ /* 0x000fe40004000000 */
[----:B------:R-:W-:Y:S02]  /*28580*/  SEL R0, R5, RZ, !P0 ;  /* 0x000000ff05007207 */ /* 0x000fe40004000000 */
[----:B------:R-:W0:Y:S01]  /*28590*/  S2R R5, SR_TID.X ;  /* 0x0000000000057919 */ /* 0x000e220000002100 */
[----:B-1----:R-:W-:Y:S01]  /*285a0*/  ISETP.NE.AND P0, PT, R7, 0x1, PT ;  /* 0x000000010700780c */ /* 0x002fe20003f05270 */
[----:B------:R-:W-:-:S04]  /*285b0*/  IMAD.WIDE.U32 R2, R16, UR4, R2 ;  /* 0x0000000410027c25 */ /* 0x000fc8000f8e0002 */
[----:B------:R-:W-:Y:S01]  /*285c0*/  IMAD R3, R16, UR5, R3 ;  /* 0x0000000510037c24 */ /* 0x000fe2000f8e0203 */
[----:B------:R-:W-:-:S07]  /*285d0*/  ULDC.64 UR4, c[0x0][0x2e0] ;  /* 0x0000b80000047ab9 */ /* 0x000fce0000000a00 */
[----:B------:R-:W1:Y:S01]  /*285e0*/  @P0 LDC R6, c[0x0][0x450] ;  /* 0x00011400ff060b82 */ /* 0x000e620000000800 */
[----:B0-----:R-:W-:-:S04]  /*285f0*/  LOP3.LUT R5, R5, 0x7f, RZ, 0xc0, !PT ;  /* 0x0000007f05057812 */ /* 0x001fc800078ec0ff */
[----:B------:R-:W-:-:S04]  /*28600*/  SHF.R.U32.HI R5, RZ, 0x3, R5 ;  /* 0x00000003ff057819 */ /* 0x000fc80000011605 */
[----:B------:R-:W-:Y:S02]  /*28610*/  LOP3.LUT R9, R5, 0x70, R9, 0xf8, !PT ;  /* 0x0000007005097812 */ /* 0x000fe400078ef809 */
[----:B------:R-:W0:Y:S01]  /*28620*/  @P0 LDC R5, c[0x0][0x44c] ;  /* 0x00011300ff050b82 */ /* 0x000e220000000800 */
[----:B------:R-:W-:Y:S02]  /*28630*/  IMAD R4, R4, UR4, RZ ;  /* 0x0000000404047c24 */ /* 0x000fe4000f8e02ff */
[----:B------:R-:W-:-:S04]  /*28640*/  IMAD.WIDE.U32 R2, R0, UR4, R2 ;  /* 0x0000000400027c25 */ /* 0x000fc8000f8e0002 */
[----:B------:R-:W-:Y:S01]  /*28650*/  IMAD R0, R0, UR5, R4 ;  /* 0x0000000500007c24 */ /* 0x000fe2000f8e0204 */
[----:B------:R-:W-:Y:S01]  /*28660*/  ULDC.64 UR4, c[0x0][0x2d0] ;  /* 0x0000b40000047ab9 */ /* 0x000fe20000000a00 */
[----:B----4-:R-:W-:Y:S02]  /*28670*/  IMAD.IADD R4, R9, 0x1, R8 ;  /* 0x0000000109047824 */ /* 0x010fe400078e0208 */
[----:B------:R-:W2:Y:S01]  /*28680*/  S2R R9, SR_TID.X ;  /* 0x0000000000097919 */ /* 0x000ea20000002100 */
[----:B------:R-:W-:Y:S02]  /*28690*/  IMAD.IADD R3, R3, 0x1, R0 ;  /* 0x0000000103037824 */ /* 0x000fe400078e0200 */
[----:B------:R-:W-:Y:S02]  /*286a0*/  IMAD.MOV.U32 R0, RZ, RZ, R4 ;  /* 0x000000ffff007224 */ /* 0x000fe400078e0004 */
[----:B0-----:R-:W-:-:S05]  /*286b0*/  @P0 IMAD.HI.U32 R5, R4, R5, RZ ;  /* 0x0000000504050227 */ /* 0x001fca00078e00ff */
[----:B-1----:R-:W-:-:S04]  /*286c0*/  @P0 SHF.R.U32.HI R0, RZ, R6, R5 ;  /* 0x00000006ff000219 */ /* 0x002fc80000011605 */
[----:B------:R-:W-:-:S05]  /*286d0*/  IADD3 R5, -R0, RZ, RZ ;  /* 0x000000ff00057210 */ /* 0x000fca0007ffe1ff */
        /* <DEDUP_REMOVED lines=56> */
[----:B-1----:R-:W-:-:S04]  /*28a60*/  @!P5 LEA R5, P4, R10, R5, 0x1 ;  /* 0x000000050a05d211 */ /* 0x002fc800078808ff */
[----:B0-----:R-:W-:-:S05]  /*28a70*/  @!P5 IADD3.X R6, RZ, R6, RZ, P4, !PT ;  /* 0x00000006ff06d210 */ /* 0x001fca00027fe4ff */
        /* <DEDUP_REMOVED lines=68> */
.L_x_2107:
[----:B------:R-:W-:Y:S01]  /*28ec0*/  VIADD R0, R0, 0x70 ;  /* 0x0000007000007836 */ /* 0x000fe20000000000 */
[----:B------:R-:W-:Y:S04]  /*28ed0*/  BSSY B0, `(.L_x_1917) ;  /* 0x000000d000007945 */ /* 0x000fe80003800000 */
[----:B------:R-:W-:-:S13]  /*28ee0*/  ISETP.GE.AND P4, PT, R0, R2, PT ;  /* 0x000000020000720c */ /* 0x000fda0003f86270 */
[----:B------:R-:W-:Y:S05]  /*28ef0*/  @P4 BRA `(.L_x_1918) ;  /* 0x0000000000284947 */ /* 0x000fea0003800000 */
[----:B--2---:R-:W-:Y:S01]  /*28f00*/  LEA R2, P4, R10, R3, 0x1 ;  /* 0x000000030a027211 */ /* 0x004fe200078808ff */
[----:B------:R-:W-:-:S03]  /*28f10*/  ULDC.64 UR4, c[0x0][0x208] ;  /* 0x0000820000047ab9 */ /* 0x000fc60000000a00 */
[----:B01----:R-:W-:-:S05]  /*28f20*/  IADD3.X R3, RZ, R5, RZ, P4, !PT ;  /* 0x00000005ff037210 */ /* 0x003fca00027fe4ff */
[----:B------:R-:W-:Y:S01]  /*28f30*/  @!PT LDS RZ, [RZ] ;  /* 0x00000000fffff984 */ /* 0x000fe20000000800 */
[----:B------:R-:W-:Y:S01]  /*28f40*/  @!PT LDS RZ, [RZ] ;  /* 0x00000000fffff984 */ /* 0x000fe20000000800 */
[----:B------:R-:W-:Y:S01]  /*28f50*/  @!PT LDS RZ, [RZ] ;  /* 0x00000000fffff984 */ /* 0x000fe20000000800 */
[----:B------:R3:W-:Y:S04]  /*28f60*/  LDGSTS.E.BYPASS.LTC128B.128 [R9+0x13c00], desc[UR4][R2.64], !P0 ;  /* 0x13c0000002097fae */ /* 0x0007e8000c101d44 */
[----:B------:R3:W-:Y:S04]  /*28f70*/  LDGSTS.E.BYPASS.LTC128B.128 [R9+0x17c00], desc[UR4][R2.64+0x80], !P1 ;  /* 0x17c0008002097fae */ /* 0x0007e8000c901d44 */
[----:B------:R3:W-:Y:S04]  /*28f80*/  LDGSTS.E.BYPASS.LTC128B.128 [R9+0x1bc00], desc[UR4][R2.64+0x100], !P2 ;  /* 0x1bc0010002097fae */ /* 0x0007e8000d101d44 */
[----:B------:R3:W-:Y:S02]  /*28f90*/  LDGSTS.E.BYPASS.LTC128B.128 [R9+0x1fc00], desc[UR4][R2.64+0x180], !P3 ;  /* 0x1fc0018002097fae */ /* 0x0007e4000d901d44 */
.L_x_1918:
[----:B------:R-:W-:Y:S05]  /*28fa0*/  BSYNC B0 ;  /* 0x0000000000007941 */ /* 0x000fea0003800000 */
.L_x_1917:
[----:B------:R-:W-:Y:S01]  /*28fb0*/  NOP ;  /* 0x0000000000007918 */ /* 0x000fe20000000000 */
[----:B------:R-:W-:Y:S01]  /*28fc0*/  PLOP3.LUT P0, PT, PT, PT, PT, 0x80, 0x0 ;  /* 0x000000000000781c */ /* 0x000fe20003f0f070 */
[----:B------:R-:W-:-:S12]  /*28fd0*/  VIADD R11, R18, 0x30800 ;  /* 0x00030800120b7836 */ /* 0x000fd80000000000 */
.L_x_1919:
        /* <DEDUP_REMOVED lines=18> */
.L_x_2108:
[----:B------:R-:W-:Y:S05]  /*29100*/  BSYNC B0 ;  /* 0x0000000000007941 */ /* 0x000fea0003800000 */
.L_x_1920:
[----:B------:R-:W3:Y:S04]  /*29110*/  LDL R2, [R1+0x44] ;  /* 0x0000440001027983 */ /* 0x000ee80000100800 */
[----:B0-----:R-:W4:Y:S01]  /*29120*/  LDL R4, [R1+0x2c] ;  /* 0x00002c0001047983 */ /* 0x001f220000100800 */
[----:B------:R-:W-:Y:S01]  /*29130*/  BSSY B0, `(.L_x_1922) ;  /* 0x00002a8000007945 */ /* 0x000fe20003800000 */
[----:B---3--:R-:W-:-:S05]  /*29140*/  VIADD R0, R2, 0xfffffffe ;  /* 0xfffffffe02007836 */ /* 0x008fca0000000000 */
[----:B----4-:R-:W-:-:S13]  /*29150*/  ISETP.GE.AND P0, PT, R0, R4, PT ;  /* 0x000000040000720c */ /* 0x010fda0003f06270 */
[----:B------:R-:W-:Y:S05]  /*29160*/  @!P0 BRA `(.L_x_1923) ;  /* 0x0000002800908947 */ /* 0x000fea0003800000 */
[----:B--2---:R-:W2:Y:S04]  /*29170*/  LDL.LU R3, [R1+0x54] ;  /* 0x0000540001037983 */ /* 0x004ea80000300800 */
[----:B------:R-:W3:Y:S04]  /*29180*/  LDL.LU R7, [R1+0x40] ;  /* 0x0000400001077983 */ /* 0x000ee80000300800 */
[----:B------:R-:W4:Y:S04]  /*29190*/  LDL.LU R2, [R1+0x60] ;  /* 0x0000600001027983 */ /* 0x000f280000300800 */
[----:B------:R-:W5:Y:S04]  /*291a0*/  LDL.LU R6, [R1+0x38] ;  /* 0x0000380001067983 */ /* 0x000f680000300800 */
[----:B-1----:R-:W5:Y:S01]  /*291b0*/  LDL.LU R5, [R1+0x5c] ;  /* 0x00005c0001057983 */ /* 0x002f620000300800 */
[----:B------:R-:W-:Y:S01]  /*291c0*/  LOP3.LUT R10, RZ, R4, RZ, 0x33, !PT ;  /* 0x00000004ff0a7212 */ /* 0x000fe200078e33ff */
[----:B------:R-:W-:Y:S01]  /*291d0*/  BSSY B2, `(.L_x_1924) ;  /* 0x00000e9000027945 */ /* 0x000fe20003800000 */
[----:B--2---:R-:W-:-:S04]  /*291e0*/  VIADD R3, R3, 0x1 ;  /* 0x0000000103037836 */ /* 0x004fc80000000000 */
[----:B---3--:R-:W-:Y:S01]  /*291f0*/  IMAD R3, R3, R7, RZ ;  /* 0x0000000703037224 */ /* 0x008fe200078e02ff */
[----:B----4-:R-:W-:-:S04]  /*29200*/  LOP3.LUT R2, RZ, R2, RZ, 0x33, !PT ;  /* 0x00000002ff027212 */ /* 0x010fc800078e33ff */
        /* <DEDUP_REMOVED lines=21> */
[----:B------:R-:W-:Y:S02]  /*29360*/  MOV R4, R17 ;  /* 0x0000001100047202 */ /* 0x000fe40000000f00 */
        /* <DEDUP_REMOVED lines=23> */
.L_x_1928:
[----:B------:R-:W-:Y:S01]  /*294e0*/  IMAD R3, R8, 0x8, R18 ;  /* 0x0000000808037824 */ /* 0x000fe200078e0212 */
[----:B------:R-:W-:Y:S01]  /*294f0*/  SHF.L.U32 R2, R9, 0x1f, RZ ;  /* 0x0000001f09027819 */ /* 0x000fe200000006ff */
[----:B------:R-:W-:Y:S03]  /*29500*/  BSSY B3, `(.L_x_1929) ;  /* 0x0000003000037945 */ /* 0x000fe60003800000 */
[----:B------:R-:W1:Y:S02]  /*29510*/  SYNCS.PHASECHK.TRANS64.TRYWAIT P0, [R3+URZ+0x30840], R2 ;  /* 0x03084002030075a7 */ /* 0x000e64000800017f */
[----:B-1----:R-:W-:Y:S05]  /*29520*/  @!P0 BRA `(.L_x_1930) ;  /* 0x0000006400e48947 */ /* 0x002fea0003800000 */
.L_x_2109:
[----:B------:R-:W-:Y:S05]  /*29530*/  BSYNC B3 ;  /* 0x0000000000037941 */ /* 0x000fea0003800000 */
.L_x_1929:
        /* <DEDUP_REMOVED lines=12> */
.L_x_1932:
[----:B------:R-:W-:Y:S05]  /*29600*/  BSYNC B3 ;  /* 0x0000000000037941 */ /* 0x000fea0003800000 */
.L_x_1931:
[----:B-1----:R-:W2:Y:S01]  /*29610*/  LDL R2, [R1+0x14] ;  /* 0x0000140001027983 */ /* 0x002ea20000100800 */
[----:B------:R-:W-:Y:S01]  /*29620*/  IMAD.MOV.U32 R14, RZ, RZ, RZ ;  /* 0x000000ffff0e7224 */ /* 0x000fe200078e00ff */
[----:B------:R-:W-:Y:S01]  /*29630*/  UIADD3 UR4, UP0, UR36, 0x370, URZ ;  /* 0x0000037024047890 */ /* 0x000fe2000ff1e03f */
[----:B------:R-:W-:Y:S01]  /*29640*/  IMAD R6, R8, 0x8000, R18 ;  /* 0x0000800008067824 */ /* 0x000fe200078e0212 */
[----:B------:R-:W-:Y:S01]  /*29650*/  PLOP3.LUT P0, PT, PT, PT, PT, 0x80, 0x0 ;  /* 0x000000000000781c */ /* 0x000fe20003f0f070 */
[----:B------:R-:W-:Y:S01]  /*29660*/  UMOV UR6, 0x0 ;  /* 0x0000000000067882 */ /* 0x000fe20000000000 */
[----:B------:R-:W-:Y:S01]  /*29670*/  R2UR UR10, R14 ;  /* 0x000000000e0a72ca */ /* 0x000fe200000e0000 */
[----:B------:R-:W-:Y:S01]  /*29680*/  VIADD R5, R6, 0x20400 ;  /* 0x0002040006057836 */ /* 0x000fe20000000000 */
[----:B------:R-:W-:Y:S01]  /*29690*/  IADD3 R3, R3, 0x30830, RZ ;  /* 0x0003083003037810 */ /* 0x000fe20007ffe0ff */
[----:B------:R-:W-:Y:S01]  /*296a0*/  UIADD3.X UR5, URZ, UR37, URZ, UP0, !UPT ;  /* 0x000000253f057290 */ /* 0x000fe200087fe43f */
[----:B------:R-:W-:Y:S01]  /*296b0*/  UMOV UR7, 0x14f00000 ;  /* 0x14f0000000077882 */ /* 0x000fe20000000000 */
[----:B--2---:R-:W-:-:S10]  /*296c0*/  IMAD R2, R0, 0x40, R2 ;  /* 0x0000004000027824 */ /* 0x004fd400078e0202 */
.L_x_1933:
        /* <DEDUP_REMOVED lines=16> */
.L_x_1934:
        /* <DEDUP_REMOVED lines=16> */
.L_x_1935:
        /* <DEDUP_REMOVED lines=12> */
[----:B------:R-:W-:Y:S01]  /*29990*/  UMOV UR6, 0x0 ;  /* 0x0000000000067882 */ /* 0x000fe20000000000 */
[----:B------:R-:W-:Y:S01]  /*299a0*/  IADD3 R5, R6, 0x26400, RZ ;  /* 0x0002640006057810 */ /* 0x000fe20007ffe0ff */
[----:B------:R-:W-:Y:S01]  /*299b0*/  UMOV UR7, 0x14f00000 ;  /* 0x14f0000000077882 */ /* 0x000fe20000000000 */
[----:B------:R-:W-:-:S15]  /*299c0*/  R2UR UR10, R15 ;  /* 0x000000000f0a72ca */ /* 0x000fde00000e0000 */
.L_x_1936:
        /* <DEDUP_REMOVED lines=16> */
.L_x_2110:
[----:B------:R-:W-:Y:S05]  /*29ad0*/  BSYNC B3 ;  /* 0x0000000000037941 */ /* 0x000fea0003800000 */
.L_x_1937:
        /* <DEDUP_REMOVED lines=12> */
.L_x_1940:
[----:B------:R-:W-:Y:S05]  /*29ba0*/  BSYNC B3 ;  /* 0x0000000000037941 */ /* 0x000fea0003800000 */
.L_x_1939:
        /* <DEDUP_REMOVED lines=11> */
[----:B--2---:R-:W-:Y:S01]  /*29c60*/  LEA R5, R5, R6, 0x6 ;  /* 0x0000000605057211 */ /* 0x004fe200078e30ff */
[----:B------:R-:W-:-:S10]  /*29c70*/  VIADD R6, R2, 0x400 ;  /* 0x0000040002067836 */ /* 0x000fd40000000000 */
.L_x_1941:
        /* <DEDUP_REMOVED lines=15> */
.L_x_1942:
        /* <DEDUP_REMOVED lines=15> */
.L_x_1943:
        /* <DEDUP_REMOVED lines=15> */
.L_x_1944:
        /* <DEDUP_REMOVED lines=12> */
.L_x_1927:
[----:B------:R-:W-:Y:S05]  /*2a010*/  BSYNC B1 ;  /* 0x0000000000017941 */ /* 0x000fea0003800000 */
.L_x_1926:
[----:B0-----:R-:W2:Y:S01]  /*2a020*/  LDL.LU R0, [R1+0x44] ;  /* 0x0000440001007983 */ /* 0x001ea20000300800 */
[----:B------:R-:W-:-:S03]  /*2a030*/  MOV R19, R8 ;  /* 0x0000000800137202 */ /* 0x000fc60000000f00 */
[----:B------:R0:W-:Y:S02]  /*2a040*/  STL [R1+0x10], R9 ;  /* 0x0000100901007387 */ /* 0x0001e40000100800 */
[----:B0-2---:R-:W-:-:S07]  /*2a050*/  VIADD R0, R0, 0xfffffffd ;  /* 0xfffffffd00007836 */ /* 0x005fce0000000000 */
.L_x_1925:
[----:B------:R-:W-:Y:S05]  /*2a060*/  BSYNC B2 ;  /* 0x0000000000027941 */ /* 0x000fea0003800000 */
.L_x_1924:
[----:B------:R-:W-:-:S05]  /*2a070*/  VIADD R10, R10, 0xfffffffe ;  /* 0xfffffffe0a0a7836 */ /* 0x000fca0000000000 */
[----:B------:R-:W-:-:S13]  /*2a080*/  ISETP.NE.AND P0, PT, R10, R7, PT ;  /* 0x000000070a00720c */ /* 0x000fda0003f05270 */
[----:B------:R-:W-:Y:S05]  /*2a090*/  @!P0 BRA `(.L_x_1923) ;  /* 0x0000001800c48947 */ /* 0x000fea0003800000 */
[----:B------:R-:W-:-:S07]  /*2a0a0*/  IMAD.MOV.U32 R9, RZ, RZ, R17 ;  /* 0x000000ffff097224 */ /* 0x000fce00078e0011 */
.L_x_1983:
[----:B--2---:R-:W2:Y:S04]  /*2a0b0*/  LDL R3, [R1+0x20] ;  /* 0x0000200001037983 */ /* 0x004ea80000100800 */
        /* <DEDUP_REMOVED lines=35> */
.L_x_1947:
[----:B------:R-:W-:Y:S01]  /*2a2f0*/  LEA R3, R4, R18, 0x3 ;  /* 0x0000001204037211 */ /* 0x000fe200078e18ff */
[----:B------:R-:W-:Y:S01]  /*2a300*/  BSSY B2, `(.L_x_1948) ;  /* 0x0000004000027945 */ /* 0x000fe20003800000 */
[----:B------:R-:W-:-:S04]  /*2a310*/  SHF.L.U32 R2, R5, 0x1f, RZ ;  /* 0x0000001f05027819 */ /* 0x000fc800000006ff */
[----:B------:R-:W1:Y:S02]  /*2a320*/  SYNCS.PHASECHK.TRANS64.TRYWAIT P0, [R3+URZ+0x30840], R2 ;  /* 0x03084002030075a7 */ /* 0x000e64000800017f */
[----:B-1----:R-:W-:Y:S05]  /*2a330*/  @!P0 BRA `(.L_x_1949) ;  /* 0x0000005800888947 */ /* 0x002fea0003800000 */
.L_x_2111:
[----:B------:R-:W-:Y:S05]  /*2a340*/  BSYNC B2 ;  /* 0x0000000000027941 */ /* 0x000fea0003800000 */
.L_x_1948:
        /* <DEDUP_REMOVED lines=12> */
.L_x_1951:
[----:B------:R-:W-:Y:S05]  /*2a410*/  BSYNC B2 ;  /* 0x0000000000027941 */ /* 0x000fea0003800000 */
.L_x_1950:
        /* <DEDUP_REMOVED lines=12> */
.L_x_1952:
        /* <DEDUP_REMOVED lines=16> */
.L_x_1953:
        /* <DEDUP_REMOVED lines=16> */
.L_x_1954:
        /* <DEDUP_REMOVED lines=16> */
.L_x_1955:
        /* <DEDUP_REMOVED lines=16> */
.L_x_2112:
[----:B------:R-:W-:Y:S05]  /*2a8e0*/  BSYNC B2 ;  /* 0x0000000000027941 */ /* 0x000fea0003800000 */
.L_x_1956:
[----:B------:R-:W-:Y:S01]  /*2a8f0*/  BSSY B2, `(.L_x_1958) ;  /* 0x000000b000027945 */ /* 0x000fe20003800000 */
[----:B------:R-:W-:Y:S02]  /*2a900*/  IMAD.MOV.U32 R12, RZ, RZ, 0x0 ;  /* 0x00000000ff0c7424 */ /* 0x000fe400078e00ff */
[----:B------:R-:W-:Y:S01]  /*2a910*/  IMAD.MOV.U32 R13, RZ, RZ, 0x14f00000 ;  /* 0x14f00000ff0d7424 */ /* 0x000fe200078e00ff */
[----:B------:R-:W-:Y:S06]  /*2a920*/  @P1 BRA `(.L_x_1959) ;  /* 0x00000000001c1947 */ /* 0x000fec0003800000 */
[----:B------:R-:W1:Y:S01]  /*2a930*/  S2R R6, SR_TID.X ;  /* 0x0000000000067919 */ /* 0x000e620000002100 */
[----:B0-----:R-:W-:-:S04]  /*2a940*/  MOV R3, 0x8000 ;  /* 0x0000800000037802 */ /* 0x001fc80000000f00 */
[----:B------:R2:W-:Y:S01]  /*2a950*/  SYNCS.ARRIVE.TRANS64 RZ, [R2+URZ+0x50], R3 ;  /* 0x0000500302ff79a7 */ /* 0x0005e2000800003f */
[----:B-1----:R-:W-:-:S04]  /*2a960*/  LOP3.LUT R6, R6, 0x1f, RZ, 0xc0, !PT ;  /* 0x0000001f06067812 */ /* 0x002fc800078ec0ff */
[----:B------:R-:W-:-:S13]  /*2a970*/  ISETP.NE.AND P0, PT, R6, RZ, PT ;  /* 0x000000ff0600720c */ /* 0x000fda0003f05270 */
[----:B--2---:R-:W-:Y:S05]  /*2a980*/  @!P0 BRA `(.L_x_1959) ;  /* 0x0000000000048947 */ /* 0x004fea0003800000 */
[----:B------:R-:W-:Y:S01]  /*2a990*/  BPT.TRAP 0x1 ;  /* 0x000000040000795c */ /* 0x000fe20000300000 */
.L_x_1959:
[----:B------:R-:W-:Y:S05]  /*2a9a0*/  BSYNC B2 ;  /* 0x0000000000027941 */ /* 0x000fea0003800000 */
.L_x_1958:
        /* <DEDUP_REMOVED lines=12> */
.L_x_1960:
        /* <DEDUP_REMOVED lines=15> */
.L_x_1961:
        /* <DEDUP_REMOVED lines=15> */
.L_x_1962:
        /* <DEDUP_REMOVED lines=15> */
.L_x_1963:
        /* <DEDUP_REMOVED lines=11> */
[----:B------:R-:W-:-:S07]  /*2adf0*/  MOV R17, R9 ;  /* 0x0000000900117202 */ /* 0x000fce0000000f00 */
.L_x_1946:
[----:B------:R-:W-:Y:S05]  /*2ae00*/  BSYNC B1 ;  /* 0x0000000000017941 */ /* 0x000fea0003800000 */
.L_x_1945:
[----:B------:R-:W2:Y:S01]  /*2ae10*/  LDL R2, [R1+0x20] ;  /* 0x0000200001027983 */ /* 0x000ea20000100800 */
[----:B------:R-:W-:Y:S01]  /*2ae20*/  VIADD R19, R4, 0x1 ;  /* 0x0000000104137836 */ /* 0x000fe20000000000 */
[----:B------:R-:W-:Y:S01]  /*2ae30*/  BSSY B1, `(.L_x_1964) ;  /* 0x00000d3000017945 */ /* 0x000fe20003800000 */
[----:B------:R-:W-:-:S03]  /*2ae40*/  VIADD R6, R0, 0xffffffff ;  /* 0xffffffff00067836 */ /* 0x000fc60000000000 */
        /* <DEDUP_REMOVED lines=13> */
[----:B0-----:R-:W0:Y:S01]  /*2af20*/  LDC R8, c[0x0][0x43c] ;  /* 0x00010f00ff087b82 */ /* 0x001e220000000800 */
        /* <DEDUP_REMOVED lines=18> */
.L_x_1966:
[----:B------:R-:W-:Y:S01]  /*2b050*/  IMAD R2, R19, 0x8, R18 ;  /* 0x0000000813027824 */ /* 0x000fe200078e0212 */
[----:B------:R-:W-:Y:S01]  /*2b060*/  SHF.L.U32 R3, R10, 0x1f, RZ ;  /* 0x0000001f0a037819 */ /* 0x000fe200000006ff */
[----:B------:R-:W-:Y:S03]  /*2b070*/  BSSY B2, `(.L_x_1967) ;  /* 0x0000003000027945 */ /* 0x000fe60003800000 */
[----:B------:R-:W3:Y:S02]  /*2b080*/  SYNCS.PHASECHK.TRANS64.TRYWAIT P0, [R2+URZ+0x30840], R3 ;  /* 0x03084003020075a7 */ /* 0x000ee4000800017f */
[----:B---3--:R-:W-:Y:S05]  /*2b090*/  @!P0 BRA `(.L_x_1968) ;  /* 0x0000004c00588947 */ /* 0x008fea0003800000 */
.L_x_2113:
[----:B------:R-:W-:Y:S05]  /*2b0a0*/  BSYNC B2 ;  /* 0x0000000000027941 */ /* 0x000fea0003800000 */
.L_x_1967:
[----:B0-2---:R-:W0:Y:S01]  /*2b0b0*/  S2R R8, SR_TID.X ;  /* 0x0000000000087919 */ /* 0x005e220000002100 */
[----:B------:R-:W-:Y:S01]  /*2b0c0*/  BSSY B2, `(.L_x_1969) ;  /* 0x000000b000027945 */ /* 0x000fe20003800000 */
[----:B0-----:R-:W-:-:S04]  /*2b0d0*/  LOP3.LUT R8, R8, 0x7f, RZ, 0xc0, !PT ;  /* 0x0000007f08087812 */ /* 0x001fc800078ec0ff */
[----:B------:R-:W-:-:S13]  /*2b0e0*/  ISETP.NE.AND P1, PT, R8, RZ, PT ;  /* 0x000000ff0800720c */ /* 0x000fda0003f25270 */
[----:B------:R-:W-:Y:S05]  /*2b0f0*/  @P1 BRA `(.L_x_1970) ;  /* 0x00000000001c1947 */ /* 0x000fea0003800000 */
[----:B------:R-:W0:Y:S01]  /*2b100*/  S2R R8, SR_TID.X ;  /* 0x0000000000087919 */ /* 0x000e220000002100 */
[----:B---3--:R-:W-:-:S04]  /*2b110*/  MOV R3, 0x8000 ;  /* 0x0000800000037802 */ /* 0x008fc80000000f00 */
[----:B------:R2:W-:Y:S01]  /*2b120*/  SYNCS.ARRIVE.TRANS64 RZ, [R2+URZ+0x30830], R3 ;  /* 0x0308300302ff79a7 */ /* 0x0005e2000800003f */
[----:B0-----:R-:W-:-:S04]  /*2b130*/  LOP3.LUT R8, R8, 0x1f, RZ, 0xc0, !PT ;  /* 0x0000001f08087812 */ /* 0x001fc800078ec0ff */
[----:B------:R-:W-:-:S13]  /*2b140*/  ISETP.NE.AND P0, PT, R8, RZ, PT ;  /* 0x000000ff0800720c */ /* 0x000fda0003f05270 */
[----:B--2---:R-:W-:Y:S05]  /*2b150*/  @!P0 BRA `(.L_x_1970) ;  /* 0x0000000000048947 */ /* 0x004fea0003800000 */
[----:B------:R-:W-:Y:S01]  /*2b160*/  BPT.TRAP 0x1 ;  /* 0x000000040000795c */ /* 0x000fe20000300000 */
.L_x_1970:
[----:B------:R-:W-:Y:S05]  /*2b170*/  BSYNC B2 ;  /* 0x0000000000027941 */ /* 0x000fea0003800000 */
.L_x_1969:
[----:B---3--:R-:W2:Y:S01]  /*2b180*/  LDL R2, [R1+0x14] ;  /* 0x0000140001027983 */ /* 0x008ea20000100800 */
[----:B------:R-:W-:Y:S01]  /*2b190*/  IMAD.MOV.U32 R14, RZ, RZ, RZ ;  /* 0x000000ffff0e7224 */ /* 0x000fe200078e00ff */
[----:B------:R-:W-:Y:S01]  /*2b1a0*/  UIADD3 UR4, UP0, UR36, 0x370, URZ ;  /* 0x0000037024047890 */ /* 0x000fe2000ff1e03f */
[C---:B------:R-:W-:Y:S01]  /*2b1b0*/  IMAD R3, R19.reuse, 0x8, R11 ;  /* 0x0000000813037824 */ /* 0x040fe200078e020b */
[----:B------:R-:W-:Y:S01]  /*2b1c0*/  PLOP3.LUT P0, PT, PT, PT, PT, 0x80, 0x0 ;  /* 0x000000000000781c */ /* 0x000fe20003f0f070 */
[----:B------:R-:W-:Y:S01]  /*2b1d0*/  IMAD R8, R19, 0x8000, R18 ;  /* 0x0000800013087824 */ /* 0x000fe200078e0212 */
[----:B------:R-:W-:Y:S01]  /*2b1e0*/  R2UR UR10, R14 ;  /* 0x000000000e0a72ca */ /* 0x000fe200000e0000 */
[----:B------:R-:W-:Y:S01]  /*2b1f0*/  VIADD R3, R3, 0x30 ;  /* 0x0000003003037836 */ /* 0x000fe20000000000 */
[----:B------:R-:W-:Y:S01]  /*2b200*/  UIADD3.X UR5, URZ, UR37, URZ, UP0, !UPT ;  /* 0x000000253f057290 */ /* 0x000fe200087fe43f */
[----:B-1----:R-:W-:Y:S01]  /*2b210*/  VIADD R10, R8, 0x20400 ;  /* 0x00020400080a7836 */ /* 0x002fe20000000000 */
[----:B------:R-:W-:Y:S01]  /*2b220*/  UMOV UR6, 0x0 ;  /* 0x0000000000067882 */ /* 0x000fe20000000000 */
[----:B------:R-:W-:Y:S01]  /*2b230*/  UMOV UR7, 0x14f00000 ;  /* 0x14f0000000077882 */ /* 0x000fe20000000000 */
[----:B--2---:R-:W-:-:S09]  /*2b240*/  IMAD R2, R7, 0x40, R2 ;  /* 0x0000004007027824 */ /* 0x004fd200078e0202 */
.L_x_1971:
        /* <DEDUP_REMOVED lines=16> */
.L_x_1972:
        /* <DEDUP_REMOVED lines=16> */
.L_x_1973:
        /* <DEDUP_REMOVED lines=16> */
.L_x_1974:
        /* <DEDUP_REMOVED lines=15> */
.L_x_2114:
[----:B------:R-:W-:Y:S05]  /*2b640*/  BSYNC B2 ;  /* 0x0000000000027941 */ /* 0x000fea0003800000 */
.L_x_1975:
[----:B------:R-:W-:Y:S01]  /*2b650*/  BSSY B2, `(.L_x_1977) ;  /* 0x000000b000027945 */ /* 0x000fe20003800000 */
[----:B------:R-:W-:Y:S02]  /*2b660*/  IMAD.MOV.U32 R12, RZ, RZ, 0x0 ;  /* 0x00000000ff0c7424 */ /* 0x000fe400078e00ff */
[----:B------:R-:W-:Y:S01]  /*2b670*/  IMAD.MOV.U32 R13, RZ, RZ, 0x14f00000 ;  /* 0x14f00000ff0d7424 */ /* 0x000fe200078e00ff */
[----:B------:R-:W-:Y:S06]  /*2b680*/  @P1 BRA `(.L_x_1978) ;  /* 0x00000000001c1947 */ /* 0x000fec0003800000 */
[----:B------:R-:W1:Y:S01]  /*2b690*/  S2R R8, SR_TID.X ;  /* 0x0000000000087919 */ /* 0x000e620000002100 */
[----:B------:R-:W-:-:S04]  /*2b6a0*/  MOV R3, 0x8000 ;  /* 0x0000800000037802 */ /* 0x000fc80000000f00 */
[----:B------:R2:W-:Y:S01]  /*2b6b0*/  SYNCS.ARRIVE.TRANS64 RZ, [R2+URZ+0x50], R3 ;  /* 0x0000500302ff79a7 */ /* 0x0005e2000800003f */
[----:B-1----:R-:W-:-:S04]  /*2b6c0*/  LOP3.LUT R8, R8, 0x1f, RZ, 0xc0, !PT ;  /* 0x0000001f08087812 */ /* 0x002fc800078ec0ff */
[----:B------:R-:W-:-:S13]  /*2b6d0*/  ISETP.NE.AND P0, PT, R8, RZ, PT ;  /* 0x000000ff0800720c */ /* 0x000fda0003f05270 */
[----:B--2---:R-:W-:Y:S05]  /*2b6e0*/  @!P0 BRA `(.L_x_1978) ;  /* 0x0000000000048947 */ /* 0x004fea0003800000 */
[----:B------:R-:W-:Y:S01]  /*2b6f0*/  BPT.TRAP 0x1 ;  /* 0x000000040000795c */ /* 0x000fe20000300000 */
.L_x_1978:
[----:B------:R-:W-:Y:S05]  /*2b700*/  BSYNC B2 ;  /* 0x0000000000027941 */ /* 0x000fea0003800000 */
.L_x_1977:
        /* <DEDUP_REMOVED lines=12> */
.L_x_1979:
        /* <DEDUP_REMOVED lines=15> */
.L_x_1980:
        /* <DEDUP_REMOVED lines=15> */
.L_x_1981:
        /* <DEDUP_REMOVED lines=15> */
.L_x_1982:
        /* <DEDUP_REMOVED lines=12> */
.L_x_1965:
[----:B------:R-:W-:Y:S05]  /*2bb60*/  BSYNC B1 ;  /* 0x0000000000017941 */ /* 0x000fea0003800000 */
.L_x_1964:
[----:B------:R-:W3:Y:S01]  /*2bb70*/  LDL R2, [R1+0x2c] ;  /* 0x00002c0001027983 */ /* 0x000ee20000100800 */
[----:B------:R-:W-:Y:S01]  /*2bb80*/  VIADD R0, R0, 0xfffffffe ;  /* 0xfffffffe00007836 */ /* 0x000fe20000000000 */
[----:B---3--:R-:W-:-:S13]  /*2bb90*/  ISETP.GT.AND P0, PT, R6, R2, PT ;  /* 0x000000020600720c */ /* 0x008fda0003f04270 */
[----:B------:R-:W-:Y:S05]  /*2bba0*/  @P0 BRA `(.L_x_1983) ;  /* 0xffffffe400400947 */ /* 0x000fea000383ffff */
.L_x_1923:
[----:B------:R-:W-:Y:S05]  /*2bbb0*/  BSYNC B0 ;  /* 0x0000000000007941 */ /* 0x000fea0003800000 */
.L_x_1922:
        /* <DEDUP_REMOVED lines=19> */
.L_x_1985:
[----:B------:R-:W-:Y:S05]  /*2bcf0*/  BSYNC B0 ;  /* 0x0000000000007941 */ /* 0x000fea0003800000 */
.L_x_1984:
        /* <DEDUP_REMOVED lines=11> */
.L_x_2115:
[----:B------:R-:W-:Y:S05]  /*2bdb0*/  BSYNC B1 ;  /* 0x0000000000017941 */ /* 0x000fea0003800000 */
.L_x_1988:
        /* <DEDUP_REMOVED lines=9> */
.L_x_1991:
[----:B------:R-:W-:Y:S05]  /*2be50*/  BSYNC B1 ;  /* 0x0000000000017941 */ /* 0x000fea0003800000 */
.L_x_1990:
        /* <DEDUP_REMOVED lines=12> */
.L_x_1992:
        /* <DEDUP_REMOVED lines=11> */
[----:B------:R-:W-:Y:S01]  /*2bfd0*/  UMOV UR6, 0x0 ;  /* 0x0000000000067882 */ /* 0x000fe20000000000 */
[----:B------:R-:W-:Y:S01]  /*2bfe0*/  IADD3 R4, R2, 0x2400, RZ ;  /* 0x0000240002047810 */ /* 0x000fe20007ffe0ff */
[----:B------:R-:W-:Y:S01]  /*2bff0*/  UMOV UR7, 0x14f00000 ;  /* 0x14f0000000077882 */ /* 0x000fe20000000000 */
[----:B------:R-:W-:-:S09]  /*2c000*/  UMOV UR10, 0x40 ;  /* 0x00000040000a7882 */ /* 0x000fd20000000000 */
.L_x_1993:
        /* <DEDUP_REMOVED lines=15> */
.L_x_1994:
        /* <DEDUP_REMOVED lines=15> */
.L_x_1995:
        /* <DEDUP_REMOVED lines=10> */
.L_x_1987:
[----:B------:R-:W-:Y:S05]  /*2c290*/  BSYNC B0 ;  /* 0x0000000000007941 */ /* 0x000fea0003800000 */
.L_x_1986:
[----:B------:R-:W2:Y:S01]  /*2c2a0*/  LDL.LU R4, [R1+0x10] ;  /* 0x0000100001047983 */ /* 0x000ea20000300800 */
[----:B------:R-:W-:-:S05]  /*2c2b0*/  VIADD R19, R19, 0x1 ;  /* 0x0000000113137836 */ /* 0x000fca0000000000 */
[----:B------:R-:W-:-:S04]  /*2c2c0*/  ISETP.NE.AND P0, PT, R19, 0x2, PT ;  /* 0x000000021300780c */ /* 0x000fc80003f05270 */
[----:B------:R-:W-:Y:S02]  /*2c2d0*/  SEL R0, RZ, 0x1, P0 ;  /* 0x00000001ff007807 */ /* 0x000fe40000000000 */
[----:B------:R-:W-:Y:S02]  /*2c2e0*/  SEL R19, R19, RZ, P0 ;  /* 0x000000ff13137207 */ /* 0x000fe40000000000 */
[----:B--2---:R-:W-:-:S05]  /*2c2f0*/  LOP3.LUT R4, R4, R0, RZ, 0x3c, !PT ;  /* 0x0000000004047212 */ /* 0x004fca00078e3cff */
[----:B------:R2:W-:Y:S02]  /*2c300*/  STL [R1+0x10], R4 ;  /* 0x0000100401007387 */ /* 0x0005e40000100800 */
.L_x_1902:
[----:B------:R-:W-:Y:S05]  /*2c310*/  BSYNC B7 ;  /* 0x0000000000077941 */ /* 0x000fea0003800000 */
.L_x_1900:
        /* <DEDUP_REMOVED lines=9> */
[----:B-12---:R-:W1:Y:S04]  /*2c3b0*/  LDS.128 R4, [R18+0x308d0] ;  /* 0x0308d00012047984 */ /* 0x006e680000000c00 */
[----:B-1----:R1:W-:Y:S04]  /*2c3c0*/  STL.64 [R1], R4 ;  /* 0x0000000401007387 */ /* 0x0023e80000100a00 */
[----:B------:R1:W-:Y:S01]  /*2c3d0*/  STL.64 [R1+0x8], R6 ;  /* 0x0000080601007387 */ /* 0x0003e20000100a00 */
[----:B------:R-:W-:Y:S06]  /*2c3e0*/  BAR.ARV 0x4, 0x180 ;  /* 0x0106000000007b1d */ /* 0x000fec0000002000 */
[----:B------:R-:W-:Y:S05]  /*2c3f0*/  BRA `(.L_x_1997) ;  /* 0x0000001000407947 */ /* 0x000fea0003800000 */
.L_x_1996:
[----:B------:R-:W3:Y:S01]  /*2c400*/  S2R R16, SR_TID.X ;  /* 0x0000000000107919 */ /* 0x000ee20000002100 */
[----:B------:R-:W-:Y:S01]  /*2c410*/  UMOV UR4, 0xffffffff ;  /* 0xffffffff00047882 */ /* 0x000fe20000000000 */
[----:B---3--:R-:W-:-:S04]  /*2c420*/  LOP3.LUT R16, R16, 0x1f, RZ, 0xc0, !PT ;  /* 0x0000001f10107812 */ /* 0x008fc800078ec0ff */
[----:B------:R-:W-:Y:S01]  /*2c430*/  ISETP.NE.AND P0, PT, R16, 0x1f, PT ;  /* 0x0000001f1000780c */ /* 0x000fe20003f05270 */
[----:B------:R-:W-:-:S12]  /*2c440*/  BRA.DIV UR4, `(.L_x_1998) ;  /* 0x0000003a04a87947 */ /* 0x000fd8000b800000 */
[----:B------:R-:W1:Y:S01]  /*2c450*/  LDL.LU R2, [R1] ;  /* 0x0000000001027983 */ /* 0x000e620000300800 */
[----:B------:R-:W-:-:S03]  /*2c460*/  ULDC UR4, c[0x0][0xc3c] ;  /* 0x00030f0000047ab9 */ /* 0x000fc60000000800 */
[----:B------:R-:W3:Y:S01]  /*2c470*/  LDL R3, [R1+0xc] ;  /* 0x00000c0001037983 */ /* 0x000ee20000100800 */
[----:B------:R-:W-:Y:S01]  /*2c480*/  ULDC.64 UR6, c[0x0][0x208] ;  /* 0x0000820000067ab9 */ /* 0x000fe20000000a00 */
[----:B-1----:R-:W-:Y:S02]  /*2c490*/  IMAD.MOV.U32 R10, RZ, RZ, R2 ;  /* 0x000000ffff0a7224 */ /* 0x002fe400078e0002 */
[----:B---3--:R-:W-:-:S05]  /*2c4a0*/  IMAD.IADD R0, R3, 0x1, R16 ;  /* 0x0000000103007824 */ /* 0x008fca00078e0210 */
[----:B------:R-:W-:-:S13]  /*2c4b0*/  ISETP.GE.OR P1, PT, R0, UR4, !P0 ;  /* 0x0000000400007c0c */ /* 0x000fda000c726670 */
[----:B------:R-:W1:Y:S08]  /*2c4c0*/  @!P1 LDC.64 R2, c[0x0][0xc80] ;  /* 0x00032000ff029b82 */ /* 0x000e700000000a00 */
[----:B------:R-:W3:Y:S01]  /*2c4d0*/  @!P1 LDC.64 R6, c[0x0][0xc78] ;  /* 0x00031e00ff069b82 */ /* 0x000ee20000000a00 */
[----:B-1----:R-:W-:-:S05]  /*2c4e0*/  @!P1 IMAD.WIDE R2, R0, 0x4, R2 ;  /* 0x0000000400029825 */ /* 0x002fca00078e0202 */
[----:B0-----:R3:W4:Y:S02]  /*2c4f0*/  @!P1 LDG.E R8, desc[UR6][R2.64] ;  /* 0x0000000602089981 */ /* 0x001724000c1e1900 */
[----:B---3--:R-:W-:-:S06]  /*2c500*/  @!P1 IMAD.WIDE R2, R0, 0x4, R6 ;  /* 0x0000000400029825 */ /* 0x008fcc00078e0206 */
[----:B------:R-:W3:Y:S01]  /*2c510*/  @!P1 LDG.E R2, desc[UR6][R2.64] ;  /* 0x0000000602029981 */ /* 0x000ee2000c1e1900 */
[----:B--2---:R-:W-:Y:S01]  /*2c520*/  IMAD.MOV.U32 R4, RZ, RZ, RZ ;  /* 0x000000ffff047224 */ /* 0x004fe200078e00ff */
[C---:B------:R-:W-:Y:S01]  /*2c530*/  ISETP.GE.U32.AND P2, PT, R16.reuse, 0x2, PT ;  /* 0x000000021000780c */ /* 0x040fe20003f46070 */
[----:B------:R-:W-:Y:S01]  /*2c540*/  IMAD.MOV.U32 R6, RZ, RZ, RZ ;  /* 0x000000ffff067224 */ /* 0x000fe200078e00ff */
[C---:B------:R-:W-:Y:S01]  /*2c550*/  ISETP.GE.U32.AND P3, PT, R16.reuse, 0x4, PT ;  /* 0x000000041000780c */ /* 0x040fe20003f66070 */
[----:B------:R-:W-:Y:S01]  /*2c560*/  SHFL.IDX PT, R5, R10, RZ, 0x1f ;  /* 0x00001fff0a057589 */ /* 0x000fe200000e0000 */
[C---:B------:R-:W-:Y:S02]  /*2c570*/  ISETP.GE.U32.AND P4, PT, R16.reuse, 0x8, PT ;  /* 0x000000081000780c */ /* 0x040fe40003f86070 */
[----:B------:R-:W-:Y:S01]  /*2c580*/  ISETP.GE.U32.AND P5, PT, R16, 0x10, PT ;  /* 0x000000101000780c */ /* 0x000fe20003fa6070 */
[----:B------:R-:W-:Y:S01]  /*2c590*/  SHFL.IDX PT, R0, R10, 0x1, 0x1f ;  /* 0x00201f000a007f89 */ /* 0x000fe200000e0000 */
[----:B----4-:R-:W-:-:S02]  /*2c5a0*/  @!P1 MOV R4, R8 ;  /* 0x0000000800049202 */ /* 0x010fc40000000f00 */
[----:B------:R-:W-:Y:S01]  /*2c5b0*/  MOV R8, RZ ;  /* 0x000000ff00087202 */ /* 0x000fe20000000f00 */
        /* <DEDUP_REMOVED lines=19> */
.L_x_2125:
[----:B------:R-:W-:Y:S02]  /*2c6f0*/  ULDC UR4, c[0x0][0xc38] ;  /* 0x00030e0000047ab9 */ /* 0x000fe40000000800 */
[----:B------:R-:W-:-:S04]  /*2c700*/  IMAD.U32 R2, RZ, RZ, UR4 ;  /* 0x00000004ff027e24 */ /* 0x000fc8000f8e00ff */
[----:B-1----:R-:W-:-:S04]  /*2c710*/  IMAD R9, R9, R2, RZ ;  /* 0x0000000209097224 */ /* 0x002fc800078e02ff */
[----:B------:R-:W-:-:S05]  /*2c720*/  IMAD.IADD R0, R0, 0x1, R9 ;  /* 0x0000000100007824 */ /* 0x000fca00078e0209 */
[----:B------:R-:W-:-:S13]  /*2c730*/  ISETP.GT.AND P6, PT, R0, R5, PT ;  /* 0x000000050000720c */ /* 0x000fda0003fc4270 */
[----:B------:R-:W-:Y:S05]  /*2c740*/  @P6 BRA `(.L_x_1999) ;  /* 0x0000000000b06947 */ /* 0x000fea0003800000 */
.L_x_2002:
[----:B------:R-:W2:Y:S01]  /*2c750*/  LDL.LU R3, [R1+0xc] ;  /* 0x00000c0001037983 */ /* 0x000ea20000300800 */
[----:B------:R-:W1:Y:S01]  /*2c760*/  LDC R2, c[0x0][0xc3c] ;  /* 0x00030f00ff027b82 */ /* 0x000e620000000800 */
        /* <DEDUP_REMOVED lines=34> */
[----:B0-----:R-:W-:-:S05]  /*2c990*/  IMAD.IADD R7, R2, 0x1, R3 ;  /* 0x0000000102077824 */ /* 0x001fca00078e0203 */
[----:B------:R0:W1:Y:S02]  /*2c9a0*/  SHFL.IDX PT, R9, R7, 0x1f, 0x1f ;  /* 0x03e01f0007097f89 */ /* 0x00006400000e0000 */
.L_x_2133:
[----:B------:R-:W-:Y:S02]  /*2c9b0*/  ULDC UR4, c[0x0][0xc38] ;  /* 0x00030e0000047ab9 */ /* 0x000fe40000000800 */
[----:B------:R-:W-:-:S04]  /*2c9c0*/  IMAD.U32 R2, RZ, RZ, UR4 ;  /* 0x00000004ff027e24 */ /* 0x000fc8000f8e00ff */
[----:B-1----:R-:W-:-:S04]  /*2c9d0*/  IMAD R9, R9, R2, RZ ;  /* 0x0000000209097224 */ /* 0x002fc800078e02ff */
[----:B------:R-:W-:-:S05]  /*2c9e0*/  IMAD.IADD R0, R9, 0x1, R0 ;  /* 0x0000000109007824 */ /* 0x000fca00078e0200 */
[----:B------:R-:W-:-:S13]  /*2c9f0*/  ISETP.GT.AND P6, PT, R0, R5, PT ;  /* 0x000000050000720c */ /* 0x000fda0003fc4270 */
[----:B------:R-:W-:Y:S05]  /*2ca00*/  @!P6 BRA `(.L_x_2002) ;  /* 0xfffffffc0050e947 */ /* 0x000fea000383ffff */
.L_x_1999:
        /* <DEDUP_REMOVED lines=8> */
[----:B-1----:R1:W3:Y:S04]  /*2ca90*/  SHFL.IDX PT, R4, R4, R3, 0x1f ;  /* 0x00001f0304047589 */ /* 0x0022e800000e0000 */
[----:B------:R1:W4:Y:S01]  /*2caa0*/  SHFL.IDX PT, R6, R6, R3, 0x1f ;  /* 0x00001f0306067589 */ /* 0x00032200000e0000 */
[----:B--2---:R-:W-:-:S05]  /*2cab0*/  IMAD.IADD R10, R3, 0x1, R10 ;  /* 0x00000001030a7824 */ /* 0x004fca00078e020a */
[----:B---34-:R1:W-:Y:S02]  /*2cac0*/  STL [R1+0xc], R10 ;  /* 0x00000c0a01007387 */ /* 0x0183e40000100800 */
.L_x_2138:
[----:B------:R-:W-:-:S13]  /*2cad0*/  ISETP.NE.AND P0, PT, R0, RZ, PT ;  /* 0x000000ff0000720c */ /* 0x000fda0003f05270 */
[----:B------:R-:W-:Y:S05]  /*2cae0*/  @!P0 BRA `(.L_x_2004) ;  /* 0x0000000000148947 */ /* 0x000fea0003800000 */
[----:B------:R-:W-:Y:S01]  /*2caf0*/  UMOV UR4, 0xffffffff ;  /* 0xffffffff00047882 */ /* 0x000fe20000000000 */
[----:B-1----:R-:W-:Y:S02]  /*2cb00*/  IADD3 R3, R3, -0x1, RZ ;  /* 0xffffffff03037810 */ /* 0x002fe40007ffe0ff */
[----:B------:R-:W-:Y:S05]  /*2cb10*/  BRA.DIV UR4, `(.L_x_2005) ;  /* 0x0000003e04987947 */ /* 0x000fea000b800000 */
[----:B------:R1:W3:Y:S02]  /*2cb20*/  SHFL.IDX PT, R3, R7, R3, 0x1f ;  /* 0x00001f0307037589 */ /* 0x0002e400000e0000 */
.L_x_2141:
[----:B---3--:R-:W-:-:S07]  /*2cb30*/  IMAD.MOV.U32 R8, RZ, RZ, R3 ;  /* 0x000000ffff087224 */ /* 0x008fce00078e0003 */
.L_x_2004:
[----:B------:R-:W-:Y:S01]  /*2cb40*/  ISETP.NE.AND P0, PT, R6, 0x1, PT ;  /* 0x000000010600780c */ /* 0x000fe20003f05270 */
[----:B------:R-:W-:-:S05]  /*2cb50*/  IMAD R0, R8, R2, R9 ;  /* 0x0000000208007224 */ /* 0x000fca00078e0209 */
[----:B------:R3:W-:Y:S02]  /*2cb60*/  STL [R1], R0 ;  /* 0x0000000001007387 */ /* 0x0007e40000100800 */
[----:B---3--:R-:W-:-:S05]  /*2cb70*/  IMAD.IADD R0, R5, 0x1, -R0 ;  /* 0x0000000105007824 */ /* 0x008fca00078e0a00 */
[----:B------:R-:W-:Y:S05]  /*2cb80*/  @!P0 BRA `(.L_x_2006) ;  /* 0x0000000000e48947 */ /* 0x000fea0003800000 */
[----:B------:R-:W-:-:S04]  /*2cb90*/  IABS R5, R4 ;  /* 0x0000000400057213 */ /* 0x000fc80000000000 */
[----:B------:R-:W3:Y:S08]  /*2cba0*/  I2F.RP R2, R5 ;  /* 0x0000000500027306 */ /* 0x000ef00000209400 */
[----:B---3--:R-:W3:Y:S02]  /*2cbb0*/  MUFU.RCP R2, R2 ;  /* 0x0000000200027308 */ /* 0x008ee40000001000 */
[----:B---3--:R-:W-:-:S06]  /*2cbc0*/  VIADD R2, R2, 0xffffffe ;  /* 0x0ffffffe02027836 */ /* 0x008fcc0000000000 */
[----:B-1----:R-:W1:Y:S02]  /*2cbd0*/  F2I.FTZ.U32.TRUNC.NTZ R3, R2 ;  /* 0x0000000200037305 */ /* 0x002e64000021f000 */
[----:B-1----:R-:W-:-:S04]  /*2cbe0*/  IMAD.MOV R2, RZ, RZ, -R3 ;  /* 0x000000ffff027224 */ /* 0x002fc800078e0a03 */
        /* <DEDUP_REMOVED lines=14> */
[----:B------:R-:W1:Y:S07]  /*2ccd0*/  I2F.RP R2, R5 ;  /* 0x0000000500027306 */ /* 0x000e6e0000209400 */
[----:B------:R-:W-:Y:S01]  /*2cce0*/  @P0 VIADD R8, R8, 0x1 ;  /* 0x0000000108080836 */ /* 0x000fe20000000000 */
[----:B-1----:R-:W1:Y:S02]  /*2ccf0*/  MUFU.RCP R2, R2 ;  /* 0x0000000200027308 */ /* 0x002e640000001000 */
[----:B-1----:R-:W-:-:S06]  /*2cd00*/  IADD3 R2, R2, 0xffffffe, RZ ;  /* 0x0ffffffe02027810 */ /* 0x002fcc0007ffe0ff */
[----:B------:R-:W1:Y:S02]  /*2cd10*/  F2I.FTZ.U32.TRUNC.NTZ R3, R2 ;  /* 0x0000000200037305 */ /* 0x000e64000021f000 */
[----:B-1----:R-:W-:-:S04]  /*2cd20*/  IMAD.MOV R2, RZ, RZ, -R3 ;  /* 0x000000ffff027224 */ /* 0x002fc800078e0a03 */
[----:B0-----:R-:W-:Y:S02]  /*2cd30*/  IMAD R7, R2, R5, RZ ;  /* 0x0000000502077224 */ /* 0x001fe400078e02ff */
        /* <DEDUP_REMOVED lines=13> */
[-C--:B------:R-:W-:Y:S01]  /*2ce10*/  @!P1 IADD3 R2, R2, -R5.reuse, RZ ;  /* 0x8000000502029210 */ /* 0x080fe20007ffe0ff */
        /* <DEDUP_REMOVED lines=10> */
[----:B------:R-:W-:-:S04]  /*2cec0*/  IMAD.MOV R2, RZ, RZ, -R7 ;  /* 0x000000ffff027224 */ /* 0x000fc800078e0a07 */
[C---:B------:R-:W-:Y:S02]  /*2ced0*/  IMAD R2, R6.reuse, R2, R3 ;  /* 0x0000000206027224 */ /* 0x040fe400078e0203 */
[----:B------:R-:W-:-:S04]  /*2cee0*/  IMAD R6, R6, 0x1000000, R7 ;  /* 0x0100000006067824 */ /* 0x000fc800078e0207 */
[----:B------:R-:W-:-:S05]  /*2cef0*/  IMAD R2, R2, 0x10000, R6 ;  /* 0x0001000002027824 */ /* 0x000fca00078e0206 */
[----:B------:R1:W-:Y:S01]  /*2cf00*/  STL [R1+0x8], R2 ;  /* 0x0000080201007387 */ /* 0x0003e20000100800 */
[----:B------:R-:W-:Y:S05]  /*2cf10*/  BRA `(.L_x_2007) ;  /* 0x0000000400007947 */ /* 0x000fea0003800000 */
.L_x_2006:
[----:B-1----:R-:W3:Y:S01]  /*2cf20*/  LDL R3, [R1+0xc] ;  /* 0x00000c0001037983 */ /* 0x002ee20000100800 */
[----:B0-----:R-:W3:Y:S01]  /*2cf30*/  LDC.64 R6, c[0x0][0xc90] ;  /* 0x00032400ff067b82 */ /* 0x001ee20000000a00 */
[----:B------:R-:W-:Y:S01]  /*2cf40*/  ULDC.64 UR4, c[0x0][0x208] ;  /* 0x0000820000047ab9 */ /* 0x000fe20000000a00 */
[----:B---3--:R-:W-:-:S05]  /*2cf50*/  IMAD.WIDE R6, R3, 0x4, R6 ;  /* 0x0000000403067825 */ /* 0x008fca00078e0206 */
[----:B------:R-:W3:Y:S02]  /*2cf60*/  LDG.E R3, desc[UR4][R6.64] ;  /* 0x0000000406037981 */ /* 0x000ee4000c1e1900 */
[----:B---3--:R-:W-:-:S05]  /*2cf70*/  IMAD R5, R4, R3, RZ ;  /* 0x0000000304057224 */ /* 0x008fca00078e02ff */
[----:B------:R-:W-:-:S04]  /*2cf80*/  IABS R8, R5 ;  /* 0x0000000500087213 */ /* 0x000fc80000000000 */
[----:B------:R-:W0:Y:S08]  /*2cf90*/  I2F.RP R6, R8 ;  /* 0x0000000800067306 */ /* 0x000e300000209400 */
[----:B0-----:R-:W0:Y:S02]  /*2cfa0*/  MUFU.RCP R6, R6 ;  /* 0x0000000600067308 */ /* 0x001e240000001000 */
[----:B0-----:R-:W-:-:S06]  /*2cfb0*/  IADD3 R6, R6, 0xffffffe, RZ ;  /* 0x0ffffffe06067810 */ /* 0x001fcc0007ffe0ff */
        /* <DEDUP_REMOVED lines=21> */
[----:B------:R-:W-:-:S03]  /*2d110*/  IMAD.MOV R6, RZ, RZ, -R6 ;  /* 0x000000ffff067224 */ /* 0x000fc600078e0a06 */
[----:B------:R-:W-:Y:S01]  /*2d120*/  IADD3 R8, -R7, RZ, RZ ;  /* 0x000000ff07087210 */ /* 0x000fe20007ffe1ff */
[----:B------:R-:W-:-:S03]  /*2d130*/  IMAD R6, R5, R6, R0 ;  /* 0x0000000605067224 */ /* 0x000fc600078e0200 */
[----:B------:R-:W-:-:S04]  /*2d140*/  VIADDMNMX R8, R8, R2, R3, PT ;  /* 0x0000000208087246 */ /* 0x000fc80003800103 */
[----:B------:R-:W-:-:S04]  /*2d150*/  IABS R9, R8 ;  /* 0x0000000800097213 */ /* 0x000fc80000000000 */
[----:B------:R-:W0:Y:S08]  /*2d160*/  I2F.RP R2, R9 ;  /* 0x0000000900027306 */ /* 0x000e300000209400 */
[----:B0-----:R-:W0:Y:S02]  /*2d170*/  MUFU.RCP R2, R2 ;  /* 0x0000000200027308 */ /* 0x001e240000001000 */
[----:B0-----:R-:W-:-:S06]  /*2d180*/  VIADD R2, R2, 0xffffffe ;  /* 0x0ffffffe02027836 */ /* 0x001fcc0000000000 */
[----:B------:R0:W1:Y:S02]  /*2d190*/  F2I.FTZ.U32.TRUNC.NTZ R3, R2 ;  /* 0x0000000200037305 */ /* 0x000064000021f000 */
[----:B0-----:R-:W-:Y:S02]  /*2d1a0*/  IMAD.MOV.U32 R2, RZ, RZ, RZ ;  /* 0x000000ffff027224 */ /* 0x001fe400078e00ff */
[----:B-1----:R-:W-:-:S04]  /*2d1b0*/  IMAD.MOV R0, RZ, RZ, -R3 ;  /* 0x000000ffff007224 */ /* 0x002fc800078e0a03 */
[----:B------:R-:W-:-:S04]  /*2d1c0*/  IMAD R0, R0, R9, RZ ;  /* 0x0000000900007224 */ /* 0x000fc800078e02ff */
        /* <DEDUP_REMOVED lines=14> */
[----:B------:R-:W-:-:S05]  /*2d2b0*/  @P0 IADD3 R2, R2, 0x1, RZ ;  /* 0x0000000102020810 */ /* 0x000fca0007ffe0ff */
[----:B------:R-:W-:-:S04]  /*2d2c0*/  IMAD.MOV.U32 R0, RZ, RZ, R2 ;  /* 0x000000ffff007224 */ /* 0x000fc800078e0002 */
[----:B------:R-:W-:Y:S01]  /*2d2d0*/  @!P2 IMAD.MOV R0, RZ, RZ, -R0 ;  /* 0x000000ffff00a224 */ /* 0x000fe200078e0a00 */
[----:B------:R-:W-:Y:S01]  /*2d2e0*/  @!P1 LOP3.LUT R0, RZ, R8, RZ, 0x33, !PT ;  /* 0x00000008ff009212 */ /* 0x000fe200078e33ff */
[----:B------:R-:W-:-:S04]  /*2d2f0*/  IMAD.MOV R8, RZ, RZ, -R8 ;  /* 0x000000ffff087224 */ /* 0x000fc800078e0a08 */
[----:B------:R-:W-:-:S05]  /*2d300*/  IMAD R2, R0, R8, R6 ;  /* 0x0000000800027224 */ /* 0x000fca00078e0206 */
[----:B------:R0:W-:Y:S02]  /*2d310*/  STL [R1+0x8], R2 ;  /* 0x0000080201007387 */ /* 0x0001e40000100800 */
.L_x_2007:
[----:B------:R-:W-:-:S05]  /*2d320*/  LOP3.LUT R0, RZ, R0, RZ, 0x33, !PT ;  /* 0x00000000ff007212 */ /* 0x000fca00078e33ff */
[----:B------:R-:W-:-:S05]  /*2d330*/  IMAD.IADD R0, R4, 0x1, R0 ;  /* 0x0000000104007824 */ /* 0x000fca00078e0200 */
[----:B------:R3:W-:Y:S01]  /*2d340*/  STL [R1+0x4], R0 ;  /* 0x0000040001007387 */ /* 0x0007e20000100800 */
[----:B------:R-:W-:Y:S05]  /*2d350*/  BRA `(.L_x_2008) ;  /* 0x0000000000287947 */ /* 0x000fea0003800000 */
.L_x_2000:
[----:B------:R-:W-:Y:S01]  /*2d360*/  UMOV UR4, URZ ;  /* 0x0000003f00047c82 */ /* 0x000fe20008000000 */
[----:B------:R-:W-:Y:S01]  /*2d370*/  ULDC UR6, c[0x0][0xc3c] ;  /* 0x00030f0000067ab9 */ /* 0x000fe20000000800 */
[----:B------:R-:W-:Y:S01]  /*2d380*/  UMOV UR5, URZ ;  /* 0x0000003f00057c82 */ /* 0x000fe20008000000 */
[----:B------:R-:W-:Y:S01]  /*2d390*/  IMAD.U32 R3, RZ, RZ, UR4 ;  /* 0x00000004ff037e24 */ /* 0x000fe2000f8e00ff */
[----:B------:R4:W-:Y:S01]  /*2d3a0*/  STL [R1], R5 ;  /* 0x0000000501007387 */ /* 0x0009e20000100800 */
[----:B------:R-:W-:Y:S02]  /*2d3b0*/  IMAD.U32 R0, RZ, RZ, UR6 ;  /* 0x00000006ff007e24 */ /* 0x000fe4000f8e00ff */
[----:B------:R-:W-:Y:S01]  /*2d3c0*/  IMAD.U32 R2, RZ, RZ, UR5 ;  /* 0x00000005ff027e24 */ /* 0x000fe2000f8e00ff */
[----:B------:R4:W-:Y:S04]  /*2d3d0*/  STL [R1+0x4], R3 ;  /* 0x0000040301007387 */ /* 0x0009e80000100800 */
[----:B------:R4:W-:Y:S04]  /*2d3e0*/  STL [R1+0xc], R0 ;  /* 0x00000c0001007387 */ /* 0x0009e80000100800 */
[----:B------:R4:W-:Y:S02]  /*2d3f0*/  STL [R1+0x8], R2 ;  /* 0x0000080201007387 */ /* 0x0009e40000100800 */
.L_x_2008:
[----:B01--4-:R-:W4:Y:S04]  /*2d400*/  LDL R2, [R1+0xc] ;  /* 0x00000c0001027983 */ /* 0x013f280000100800 */
[----:B------:R-:W5:Y:S04]  /*2d410*/  LDL R3, [R1+0x8] ;  /* 0x0000080001037983 */ /* 0x000f680000100800 */
[----:B------:R-:W2:Y:S04]  /*2d420*/  LDL R5, [R1+0x4] ;  /* 0x0000040001057983 */ /* 0x000ea80000100800 */
[----:B------:R-:W2:Y:S01]  /*2d430*/  LDL R4, [R1] ;  /* 0x0000000001047983 */ /* 0x000ea20000100800 */
[----:B---3--:R-:W0:Y:S01]  /*2d440*/  S2R R0, SR_TID.X ;  /* 0x0000000000007919 */ /* 0x008e220000002100 */
[----:B------:R-:W-:Y:S05]  /*2d450*/  WARPSYNC.ALL ;  /* 0x0000000000007948 */ /* 0x000fea0003800000 */
[----:B0-----:R-:W-:Y:S01]  /*2d460*/  LOP3.LUT R0, R0, 0x1f, RZ, 0xc0, !PT ;  /* 0x0000001f00007812 */ /* 0x001fe200078ec0ff */
[----:B------:R-:W-:Y:S03]  /*2d470*/  BAR.SYNC.DEFER_BLOCKING 0x4, 0x180 ;  /* 0x0106000000007b1d */ /* 0x000fe60000010000 */
[----:B------:R-:W-:-:S13]  /*2d480*/  ISETP.NE.AND P0, PT, R0, RZ, PT ;  /* 0x000000ff0000720c */ /* 0x000fda0003f05270 */
[----:B------:R-:W0:Y:S01]  /*2d490*/  @!P0 S2R R0, SR_CgaCtaId ;  /* 0x0000000000008919 */ /* 0x000e220000008800 */
[----:B----4-:R-:W-:Y:S01]  /*2d4a0*/  IMAD.MOV.U32 R7, RZ, RZ, R2 ;  /* 0x000000ffff077224 */ /* 0x010fe200078e0002 */
[----:B------:R-:W-:Y:S02]  /*2d4b0*/  @!P0 MOV R2, 0x400 ;  /* 0x0000040000028802 */ /* 0x000fe40000000f00 */
[----:B-----5:R-:W-:Y:S02]  /*2d4c0*/  MOV R6, R3 ;  /* 0x0000000300067202 */ /* 0x020fe40000000f00 */
[----:B0-----:R-:W-:-:S05]  /*2d4d0*/  @!P0 LEA R18, R0, R2, 0x18 ;  /* 0x0000000200128211 */ /* 0x001fca00078ec0ff */
[----:B--2---:R2:W-:Y:S01]  /*2d4e0*/  @!P0 STS.128 [R18+0x308d0], R4 ;  /* 0x0308d00412008388 */ /* 0x0045e20000000c00 */
[----:B------:R-:W-:Y:S06]  /*2d4f0*/  BAR.ARV 0x5, 0x180 ;  /* 0x0146000000007b1d */ /* 0x000fec0000002000 */
.L_x_1997:
[----:B------:R-:W3:Y:S01]  /*2d500*/  LDL R0, [R1+0xc] ;  /* 0x00000c0001007983 */ /* 0x000ee20000100800 */
[----:B------:R-:W-:Y:S02]  /*2d510*/  ULDC UR4, c[0x0][0xc3c] ;  /* 0x00030f0000047ab9 */ /* 0x000fe40000000800 */
[----:B---3--:R-:W-:-:S13]  /*2d520*/  ISETP.GE.AND P0, PT, R0, UR4, PT ;  /* 0x0000000400007c0c */ /* 0x008fda000bf06270 */
[----:B------:R-:W-:Y:S05]  /*2d530*/  @!P0 BRA `(.L_x_2009) ;  /* 0xffffff7000e88947 */ /* 0x000fea000383ffff */
[----:B------:R-:W-:Y:S05]  /*2d540*/  BSYNC B8 ;  /* 0x0000000000087941 */ /* 0x000fea0003800000 */
.L_x_1832:
[----:B--2---:R-:W2:Y:S01]  /*2d550*/  LDL.LU R0, [R1+0x58] ;  /* 0x0000580001007983 */ /* 0x004ea20000300800 */
[----:B------:R-:W-:Y:S01]  /*2d560*/  BSSY B0, `(.L_x_2010) ;  /* 0x000000b000007945 */ /* 0x000fe20003800000 */
[----:B-1----:R-:W1:Y:S01]  /*2d570*/  S2R R5, SR_CgaCtaId ;  /* 0x0000000000057919 */ /* 0x002e620000008800 */
[----:B--2---:R-:W-:-:S05]  /*2d580*/  VIADD R0, R0, 0x1 ;  /* 0x0000000100007836 */ /* 0x004fca0000000000 */
[----:B0-----:R-:W-:-:S04]  /*2d590*/  LEA.HI R2, R0, R0, RZ, 0x1 ;  /* 0x0000000000027211 */ /* 0x001fc800078f08ff */
[----:B------:R-:W-:-:S05]  /*2d5a0*/  LOP3.LUT R3, R2, 0xfffffffe, RZ, 0xc0, !PT ;  /* 0xfffffffe02037812 */ /* 0x000fca00078ec0ff */
[----:B------:R-:W-:Y:S01]  /*2d5b0*/  IMAD.IADD R3, R0, 0x1, -R3 ;  /* 0x0000000100037824 */ /* 0x000fe200078e0a03 */
[----:B------:R-:W-:-:S04]  /*2d5c0*/  MOV R0, 0x400 ;  /* 0x0000040000007802 */ /* 0x000fc80000000f00 */
[----:B-1----:R-:W-:Y:S02]  /*2d5d0*/  LEA R0, R5, R0, 0x18 ;  /* 0x0000000005007211 */ /* 0x002fe400078ec0ff */
[----:B------:R-:W-:-:S04]  /*2d5e0*/  SHF.L.U32 R3, R3, 0x1f, RZ ;  /* 0x0000001f03037819 */ /* 0x000fc800000006ff */
[----:B------:R-:W0:Y:S02]  /*2d5f0*/  SYNCS.PHASECHK.TRANS64.TRYWAIT P0, [R0+URZ+0x30820], R3 ;  /* 0x03082003000075a7 */ /* 0x000e24000800017f */
[----:B0-----:R-:W-:Y:S05]  /*2d600*/  @!P0 BRA `(.L_x_2011) ;  /* 0x0000003400088947 */ /* 0x001fea0003800000 */
.L_x_2142:
[----:B------:R-:W-:Y:S05]  /*2d610*/  BSYNC B0 ;  /* 0x0000000000007941 */ /* 0x000fea0003800000 */
.L_x_2010:
[----:B------:R-:W-:-:S03]  /*2d620*/  UMOV UR4, 0xffffffff ;  /* 0xffffffff00047882 */ /* 0x000fc60000000000 */
[----:B------:R-:W-:Y:S05]  /*2d630*/  BRA.DIV UR4, `(.L_x_2012) ;  /* 0x0000003604107947 */ /* 0x000fea000b800000 */
[----:B------:R-:W1:Y:S02]  /*2d640*/  S2R R2, SR_TID.X ;  /* 0x0000000000027919 */ /* 0x000e640000002100 */
[----:B-1----:R-:W-:-:S04]  /*2d650*/  SHF.R.U32.HI R2, RZ, 0x5, R2 ;  /* 0x00000005ff027819 */ /* 0x002fc80000011602 */
[----:B------:R-:W-:-:S05]  /*2d660*/  LOP3.LUT R2, R2, 0x3, RZ, 0xc0, !PT ;  /* 0x0000000302027812 */ /* 0x000fca00078ec0ff */
[----:B------:R1:W2:Y:S02]  /*2d670*/  SHFL.IDX PT, R14, R2, RZ, 0x1f ;  /* 0x00001fff020e7589 */ /* 0x0002a400000e0000 */
.L_x_2145:
[----:B--2---:R-:W-:-:S13]  /*2d680*/  ISETP.NE.AND P0, PT, R14, RZ, PT ;  /* 0x000000ff0e00720c */ /* 0x004fda0003f05270 */
[----:B------:R-:W-:Y:S05]  /*2d690*/  @P0 BRA `(.L_x_1526) ;  /* 0x0000000000940947 */ /* 0x000fea0003800000 */
[----:B------:R-:W-:-:S03]  /*2d6a0*/  UMOV UR4, 0xffffffff ;  /* 0xffffffff00047882 */ /* 0x000fc60000000000 */
[----:B------:R-:W-:Y:S05]  /*2d6b0*/  BRA.DIV UR4, `(.L_x_2013) ;  /* 0x0000003604247947 */ /* 0x000fea000b800000 */
[----:B------:R-:W-:-:S13]  /*2d6c0*/  ELECT P6, URZ, PT ;  /* 0x00000000003f782f */ /* 0x000fda00038c0000 */
.L_x_2148:
        /* <DEDUP_REMOVED lines=8> */
.L_x_2014:
        /* <DEDUP_REMOVED lines=8> */
[----:B------:R-:W-:Y:S02]  /*2d7d0*/  LOP3.LUT R4, R7, R4, RZ, 0x3c, !PT ;  /* 0x0000000407047212 */ /* 0x000fe400078e3cff */
[----:B------:R-:W0:Y:S01]  /*2d7e0*/  SYNCS.PHASECHK.TRANS64.TRYWAIT P0, [R6+URZ], R5 ;  /* 0x00000005060075a7 */ /* 0x000e22000800017f */
[----:B------:R-:W-:Y:S02]  /*2d7f0*/  LEA R7, R3, R2, 0x3 ;  /* 0x0000000203077211 */ /* 0x000fe400078e18ff */
[----:B------:R-:W-:Y:S01]  /*2d800*/  SHF.L.U32 R2, R4, 0x1f, RZ ;  /* 0x0000001f04027819 */ /* 0x000fe200000006ff */
[----:B0-----:R-:W-:Y:S06]  /*2d810*/  @!P0 BRA `(.L_x_2015) ;  /* 0x0000003000ec8947 */ /* 0x001fec0003800000 */
.L_x_2149:
[----:B------:R-:W1:Y:S02]  /*2d820*/  SYNCS.PHASECHK.TRANS64.TRYWAIT P0, [R7+URZ], R2 ;  /* 0x00000002070075a7 */ /* 0x000e64000800017f */
[----:B-1----:R-:W-:Y:S05]  /*2d830*/  @!P0 BRA `(.L_x_2016) ;  /* 0x0000003000f88947 */ /* 0x002fea0003800000 */
.L_x_2150:
[----:B------:R-:W-:Y:S05]  /*2d840*/  @!P2 BRA `(.L_x_2017) ;  /* 0x000000000004a947 */ /* 0x000fea0003800000 */
[----:B------:R-:W-:Y:S01]  /*2d850*/  BPT.TRAP 0x1 ;  /* 0x000000040000795c */ /* 0x000fe20000300000 */
.L_x_2017:
[----:B------:R-:W-:-:S04]  /*2d860*/  VIADD R0, R0, 0x30860 ;  /* 0x0003086000007836 */ /* 0x000fc80000000000 */
[----:B------:R-:W-:-:S04]  /*2d870*/  IMAD R4, R19, 0x8, R0 ;  /* 0x0000000813047824 */ /* 0x000fc800078e0200 */
[----:B------:R-:W2:Y:S02]  /*2d880*/  SYNCS.PHASECHK.TRANS64.TRYWAIT P0, [R4+URZ], R5 ;  /* 0x00000005040075a7 */ /* 0x000ea4000800017f */
[----:B--2---:R-:W-:Y:S05]  /*2d890*/  @!P0 BRA `(.L_x_2018) ;  /* 0x0000003000f48947 */ /* 0x004fea0003800000 */
.L_x_2151:
[----:B------:R-:W-:-:S07]  /*2d8a0*/  IMAD R3, R3, 0x8, R0 ;  /* 0x0000000803037824 */ /* 0x000fce00078e0200 */
.L_x_2019:
[----:B---3--:R3:W4:Y:S02]  /*2d8b0*/  SYNCS.PHASECHK.TRANS64.TRYWAIT P0, [R3+URZ], R2 ;  /* 0x00000002030075a7 */ /* 0x008724000800017f */
[----:B----4-:R-:W-:Y:S05]  /*2d8c0*/  @!P0 NANOSLEEP.SYNCS 0x989680 ;  /* 0x009896800000895d */ /* 0x010fea0003900000 */
[----:B------:R-:W4:Y:S02]  /*2d8d0*/  @!P0 SYNCS.PHASECHK.TRANS64 P0, [R3+URZ], R2 ;  /* 0x00000002030085a7 */ /* 0x000f24000800007f */
[----:B----4-:R-:W-:Y:S05]  /*2d8e0*/  @!P0 BRA `(.L_x_2019) ;  /* 0xfffffffc00f08947 */ /* 0x010fea000383ffff */
.L_x_1526:
[----:B------:R-:W-:Y:S05]  /*2d8f0*/  BSYNC B9 ;  /* 0x0000000000097941 */ /* 0x000fea0003800000 */
.L_x_1523:
[----:B------:R-:W-:Y:S05]  /*2d900*/  EXIT ;  /* 0x000000000000794d */ /* 0x000fea0003800000 */
.L_x_1554:
[----:B0-----:R0:W1:Y:S02]  /*2d910*/  SYNCS.PHASECHK.TRANS64.TRYWAIT P5, [R99+URZ+0x30890], R109 ;  /* 0x0308906d630075a7 */ /* 0x00106400080a017f */
[----:B-1----:R-:W-:Y:S05]  /*2d920*/  @!P5 NANOSLEEP.SYNCS 0x989680 ;  /* 0x009896800000d95d */ /* 0x002fea0003900000 */
[----:B------:R-:W1:Y:S02]  /*2d930*/  @!P5 SYNCS.PHASECHK.TRANS64 P5, [R99+URZ+0x30890], R109 ;  /* 0x0308906d6300d5a7 */ /* 0x000e6400080a007f */
[----:B-1----:R-:W-:Y:S05]  /*2d940*/  @!P5 BRA `(.L_x_1554) ;  /* 0xfffffffc00f0d947 */ /* 0x002fea000383ffff */
[----:B------:R-:W-:Y:S05]  /*2d950*/  BRA `(.L_x_2020) ;  /* 0xfffffd6400507947 */ /* 0x000fea000383ffff */
.L_x_1592:
[----:B-1----:R1:W2:Y:S02]  /*2d960*/  SYNCS.PHASECHK.TRANS64.TRYWAIT P5, [R99+URZ+0x30890], R109 ;  /* 0x0308906d630075a7 */ /* 0x0022a400080a017f */
[----:B--2---:R-:W-:Y:S05]  /*2d970*/  @!P5 NANOSLEEP.SYNCS 0x989680 ;  /* 0x009896800000d95d */ /* 0x004fea0003900000 */
[----:B------:R-:W2:Y:S02]  /*2d980*/  @!P5 SYNCS.PHASECHK.TRANS64 P5, [R99+URZ+0x30890], R109 ;  /* 0x0308906d6300d5a7 */ /* 0x000ea400080a007f */
[----:B--2---:R-:W-:Y:S05]  /*2d990*/  @!P5 BRA `(.L_x_1592) ;  /* 0xfffffffc00f0d947 */ /* 0x004fea000383ffff */
[----:B------:R-:W-:Y:S05]  /*2d9a0*/  BRA `(.L_x_2021) ;  /* 0xfffffd88001c7947 */ /* 0x000fea000383ffff */
.L_x_1609:
[----:B0-----:R0:W1:Y:S02]  /*2d9b0*/  SYNCS.PHASECHK.TRANS64.TRYWAIT P3, [R99+URZ+0x30890], R109 ;  /* 0x0308906d630075a7 */ /* 0x001064000806017f */
[----:B-1----:R-:W-:Y:S05]  /*2d9c0*/  @!P3 NANOSLEEP.SYNCS 0x989680 ;  /* 0x009896800000b95d */ /* 0x002fea0003900000 */
[----:B------:R-:W1:Y:S02]  /*2d9d0*/  @!P3 SYNCS.PHASECHK.TRANS64 P3, [R99+URZ+0x30890], R109 ;  /* 0x0308906d6300b5a7 */ /* 0x000e64000806007f */
[----:B-1----:R-:W-:Y:S05]  /*2d9e0*/  @!P3 BRA `(.L_x_1609) ;  /* 0xfffffffc00f0b947 */ /* 0x002fea000383ffff */
[----:B------:R-:W-:Y:S05]  /*2d9f0*/  BRA `(.L_x_2022) ;  /* 0xfffffda800d07947 */ /* 0x000fea000383ffff */
.L_x_1615:
[----:B-1----:R1:W2:Y:S02]  /*2da00*/  SYNCS.PHASECHK.TRANS64.TRYWAIT P2, [R99+URZ+0x308b0], R109 ;  /* 0x0308b06d630075a7 */ /* 0x0022a4000804017f */
[----:B--2---:R-:W-:Y:S05]  /*2da10*/  @!P2 NANOSLEEP.SYNCS 0x989680 ;  /* 0x009896800000a95d */ /* 0x004fea0003900000 */
[----:B------:R-:W2:Y:S02]  /*2da20*/  @!P2 SYNCS.PHASECHK.TRANS64 P2, [R99+URZ+0x308b0], R109 ;  /* 0x0308b06d6300a5a7 */ /* 0x000ea4000804007f */
[----:B--2---:R-:W-:Y:S05]  /*2da30*/  @!P2 BRA `(.L_x_1615) ;  /* 0xfffffffc00f0a947 */ /* 0x004fea000383ffff */
[----:B------:R-:W-:Y:S05]  /*2da40*/  BRA `(.L_x_2023) ;  /* 0xfffffdac00b87947 */ /* 0x000fea000383ffff */
.L_x_1645:
[----:B------:R-:W-:Y:S01]  /*2da50*/  BSSY B1, `(.L_x_2024) ;  /* 0x0000008000017945 */ /* 0x000fe20003800000 */
[----:B------:R-:W-:Y:S02]  /*2da60*/  IMAD.MOV.U32 R13, RZ, RZ, R32 ;  /* 0x000000ffff0d7224 */ /* 0x000fe400078e0020 */
[----:B------:R-:W-:Y:S02]  /*2da70*/  IMAD.MOV.U32 R12, RZ, RZ, RZ ;  /* 0x000000ffff0c7224 */ /* 0x000fe400078e00ff */
[----:B------:R-:W-:Y:S02]  /*2da80*/  IMAD.MOV.U32 R11, RZ, RZ, 0x181f ;  /* 0x0000181fff0b7424 */ /* 0x000fe400078e00ff */
[----:B------:R-:W-:-:S07]  /*2da90*/  IMAD.MOV.U32 R15, RZ, RZ, -0x1 ;  /* 0xffffffffff0f7424 */ /* 0x000fce00078e00ff */
[----:B------:R-:W-:Y:S05]  /*2daa0*/  WARPSYNC.COLLECTIVE R15, `(.L_x_2025) ;  /* 0x000000000f087348 */ /* 0x000fea0003c00000 */
[----:B------:R0:W1:Y:S02]  /*2dab0*/  SHFL.IDX P6, R14, R13, R12, R11 ;  /* 0x0000000c0d0e7389 */ /* 0x00006400000c000b */
[----:B01----:R-:W-:Y:S01]  /*2dac0*/  ENDCOLLECTIVE ;  /* 0x000000000000791b */ /* 0x003fe20003800000 */
.L_x_2025:
[----:B------:R-:W-:Y:S05]  /*2dad0*/  BSYNC B1 ;  /* 0x0000000000017941 */ /* 0x000fea0003800000 */
.L_x_2024:
[----:B------:R-:W-:Y:S01]  /*2dae0*/  IMAD.MOV.U32 R13, RZ, RZ, R31 ;  /* 0x000000ffff0d7224 */ /* 0x000fe200078e001f */
[----:B------:R-:W-:Y:S01]  /*2daf0*/  MOV R9, R14 ;  /* 0x0000000e00097202 */ /* 0x000fe20000000f00 */
[----:B------:R-:W-:Y:S02]  /*2db00*/  IMAD.MOV.U32 R12, RZ, RZ, RZ ;  /* 0x000000ffff0c7224 */ /* 0x000fe400078e00ff */
[----:B------:R-:W-:Y:S02]  /*2db10*/  IMAD.MOV.U32 R11, RZ, RZ, 0x181f ;  /* 0x0000181fff0b7424 */ /* 0x000fe400078e00ff */
[----:B------:R-:W-:-:S07]  /*2db20*/  IMAD.MOV.U32 R15, RZ, RZ, -0x1 ;  /* 0xffffffffff0f7424 */ /* 0x000fce00078e00ff */
[----:B------:R-:W-:Y:S05]  /*2db30*/  WARPSYNC.COLLECTIVE R15, `(.L_x_2026) ;  /* 0x000000000f087348 */ /* 0x000fea0003c00000 */
[----:B------:R0:W1:Y:S02]  /*2db40*/  SHFL.IDX P6, R14, R13, R12, R11 ;  /* 0x0000000c0d0e7389 */ /* 0x00006400000c000b */
[----:B01----:R-:W-:Y:S01]  /*2db50*/  ENDCOLLECTIVE ;  /* 0x000000000000791b */ /* 0x003fe20003800000 */
.L_x_2026:
[----:B------:R-:W-:Y:S02]  /*2db60*/  IMAD.MOV.U32 R13, RZ, RZ, R33 ;  /* 0x000000ffff0d7224 */ /* 0x000fe400078e0021 */
[----:B------:R-:W-:-:S07]  /*2db70*/  IMAD.MOV.U32 R8, RZ, RZ, R14 ;  /* 0x000000ffff087224 */ /* 0x000fce00078e000e */
[----:B------:R-:W-:Y:S05]  /*2db80*/  WARPSYNC.COLLECTIVE R15, `(.L_x_2027) ;  /* 0x000000000f087348 */ /* 0x000fea0003c00000 */
[----:B------:R0:W1:Y:S02]  /*2db90*/  SHFL.IDX P6, R14, R13, R12, R11 ;  /* 0x0000000c0d0e7389 */ /* 0x00006400000c000b */
[----:B01----:R-:W-:Y:S01]  /*2dba0*/  ENDCOLLECTIVE ;  /* 0x000000000000791b */ /* 0x003fe20003800000 */
.L_x_2027:
[----:B------:R-:W-:Y:S01]  /*2dbb0*/  MOV R13, R30 ;  /* 0x0000001e000d7202 */ /* 0x000fe20000000f00 */
[----:B------:R-:W-:-:S07]  /*2dbc0*/  IMAD.MOV.U32 R26, RZ, RZ, R14 ;  /* 0x000000ffff1a7224 */ /* 0x000fce00078e000e */
[----:B------:R-:W-:Y:S05]  /*2dbd0*/  WARPSYNC.COLLECTIVE R15, `(.L_x_2028) ;  /* 0x000000000f087348 */ /* 0x000fea0003c00000 */
[----:B------:R0:W1:Y:S02]  /*2dbe0*/  SHFL.IDX P6, R14, R13, R12, R11 ;  /* 0x0000000c0d0e7389 */ /* 0x00006400000c000b */
[----:B01----:R-:W-:Y:S01]  /*2dbf0*/  ENDCOLLECTIVE ;  /* 0x000000000000791b */ /* 0x003fe20003800000 */
.L_x_2028:
[----:B------:R-:W-:Y:S01]  /*2dc00*/  IMAD.MOV.U32 R5, RZ, RZ, R14 ;  /* 0x000000ffff057224 */ /* 0x000fe200078e000e */
[----:B------:R-:W-:Y:S06]  /*2dc10*/  BRA `(.L_x_2029) ;  /* 0xfffffdc400647947 */ /* 0x000fec000383ffff */
.L_x_1648:
[----:B------:R-:W-:Y:S01]  /*2dc20*/  BSSY B1, `(.L_x_2030) ;  /* 0x0000008000017945 */ /* 0x000fe20003800000 */
[----:B------:R-:W-:Y:S02]  /*2dc30*/  IMAD.MOV.U32 R13, RZ, RZ, R32 ;  /* 0x000000ffff0d7224 */ /* 0x000fe400078e0020 */
[----:B------:R-:W-:Y:S02]  /*2dc40*/  IMAD.MOV.U32 R12, RZ, RZ, 0x1 ;  /* 0x00000001ff0c7424 */ /* 0x000fe400078e00ff */
[----:B------:R-:W-:Y:S02]  /*2dc50*/  IMAD.MOV.U32 R11, RZ, RZ, 0x181f ;  /* 0x0000181fff0b7424 */ /* 0x000fe400078e00ff */
[----:B------:R-:W-:-:S07]  /*2dc60*/  IMAD.MOV.U32 R15, RZ, RZ, -0x1 ;  /* 0xffffffffff0f7424 */ /* 0x000fce00078e00ff */
[----:B0-23--:R-:W-:Y:S05]  /*2dc70*/  WARPSYNC.COLLECTIVE R15, `(.L_x_2031) ;  /* 0x000000000f087348 */ /* 0x00dfea0003c00000 */
[----:B------:R1:W4:Y:S02]  /*2dc80*/  SHFL.IDX P6, R14, R13, R12, R11 ;  /* 0x0000000c0d0e7389 */ /* 0x00032400000c000b */
[----:B01234-:R-:W-:Y:S01]  /*2dc90*/  ENDCOLLECTIVE ;  /* 0x000000000000791b */ /* 0x01ffe20003800000 */
.L_x_2031:
[----:B------:R-:W-:Y:S05]  /*2dca0*/  BSYNC B1 ;  /* 0x0000000000017941 */ /* 0x000fea0003800000 */
.L_x_2030:
[----:B------:R-:W-:Y:S01]  /*2dcb0*/  IMAD.MOV.U32 R13, RZ, RZ, R31 ;  /* 0x000000ffff0d7224 */ /* 0x000fe200078e001f */
[----:B------:R-:W-:Y:S01]  /*2dcc0*/  MOV R12, 0x1 ;  /* 0x00000001000c7802 */ /* 0x000fe20000000f00 */
[----:B------:R-:W-:Y:S02]  /*2dcd0*/  IMAD.MOV.U32 R11, RZ, RZ, 0x181f ;  /* 0x0000181fff0b7424 */ /* 0x000fe400078e00ff */
[----:B------:R-:W-:Y:S02]  /*2dce0*/  IMAD.MOV.U32 R15, RZ, RZ, -0x1 ;  /* 0xffffffffff0f7424 */ /* 0x000fe400078e00ff */
[----:B------:R-:W-:-:S07]  /*2dcf0*/  IMAD.MOV.U32 R9, RZ, RZ, R14 ;  /* 0x000000ffff097224 */ /* 0x000fce00078e000e */
[----:B------:R-:W-:Y:S05]  /*2dd00*/  WARPSYNC.COLLECTIVE R15, `(.L_x_2032) ;  /* 0x000000000f087348 */ /* 0x000fea0003c00000 */
[----:B------:R0:W1:Y:S02]  /*2dd10*/  SHFL.IDX P6, R14, R13, R12, R11 ;  /* 0x0000000c0d0e7389 */ /* 0x00006400000c000b */
[----:B01----:R-:W-:Y:S01]  /*2dd20*/  ENDCOLLECTIVE ;  /* 0x000000000000791b */ /* 0x003fe20003800000 */
.L_x_2032:
[----:B------:R-:W-:Y:S02]  /*2dd30*/  IMAD.MOV.U32 R13, RZ, RZ, R33 ;  /* 0x000000ffff0d7224 */ /* 0x000fe400078e0021 */
[----:B------:R-:W-:-:S07]  /*2dd40*/  IMAD.MOV.U32 R8, RZ, RZ, R14 ;  /* 0x000000ffff087224 */ /* 0x000fce00078e000e */
[----:B------:R-:W-:Y:S05]  /*2dd50*/  WARPSYNC.COLLECTIVE R15, `(.L_x_2033) ;  /* 0x000000000f087348 */ /* 0x000fea0003c00000 */
[----:B------:R0:W1:Y:S02]  /*2dd60*/  SHFL.IDX P6, R14, R13, R12, R11 ;  /* 0x0000000c0d0e7389 */ /* 0x00006400000c000b */
[----:B01----:R-:W-:Y:S01]  /*2dd70*/  ENDCOLLECTIVE ;  /* 0x000000000000791b */ /* 0x003fe20003800000 */
.L_x_2033:
[----:B------:R-:W-:Y:S02]  /*2dd80*/  IMAD.MOV.U32 R13, RZ, RZ, R30 ;  /* 0x000000ffff0d7224 */ /* 0x000fe400078e001e */
[----:B------:R-:W-:-:S07]  /*2dd90*/  IMAD.MOV.U32 R26, RZ, RZ, R14 ;  /* 0x000000ffff1a7224 */ /* 0x000fce00078e000e */
[----:B------:R-:W-:Y:S05]  /*2dda0*/  WARPSYNC.COLLECTIVE R15, `(.L_x_2034) ;  /* 0x000000000f087348 */ /* 0x000fea0003c00000 */
[----:B------:R0:W1:Y:S02]  /*2ddb0*/  SHFL.IDX P6, R14, R13, R12, R11 ;  /* 0x0000000c0d0e7389 */ /* 0x00006400000c000b */
[----:B01----:R-:W-:Y:S01]  /*2ddc0*/  ENDCOLLECTIVE ;  /* 0x000000000000791b */ /* 0x003fe20003800000 */
.L_x_2034:
[----:B------:R-:W-:Y:S01]  /*2ddd0*/  IMAD.MOV.U32 R5, RZ, RZ, R14 ;  /* 0x000000ffff057224 */ /* 0x000fe200078e000e */
[----:B------:R-:W-:Y:S06]  /*2dde0*/  BRA `(.L_x_2035) ;  /* 0xfffffdc800747947 */ /* 0x000fec000383ffff */
.L_x_1651:
[----:B------:R-:W-:Y:S01]  /*2ddf0*/  BSSY B1, `(.L_x_2036) ;  /* 0x0000008000017945 */ /* 0x000fe20003800000 */
[----:B------:R-:W-:Y:S01]  /*2de00*/  MOV R13, R32 ;  /* 0x00000020000d7202 */ /* 0x000fe20000000f00 */
[----:B------:R-:W-:Y:S02]  /*2de10*/  IMAD.MOV.U32 R12, RZ, RZ, 0x2 ;  /* 0x00000002ff0c7424 */ /* 0x000fe400078e00ff */
[----:B------:R-:W-:Y:S02]  /*2de20*/  IMAD.MOV.U32 R11, RZ, RZ, 0x181f ;  /* 0x0000181fff0b7424 */ /* 0x000fe400078e00ff */
[----:B------:R-:W-:-:S07]  /*2de30*/  IMAD.MOV.U32 R15, RZ, RZ, -0x1 ;  /* 0xffffffffff0f7424 */ /* 0x000fce00078e00ff */
[----:B-1234-:R-:W-:Y:S05]  /*2de40*/  WARPSYNC.COLLECTIVE R15, `(.L_x_2037) ;  /* 0x000000000f087348 */ /* 0x01efea0003c00000 */
[----:B------:R0:W0:Y:S02]  /*2de50*/  SHFL.IDX P6, R14, R13, R12, R11 ;  /* 0x0000000c0d0e7389 */ /* 0x00002400000c000b */
[----:B01234-:R-:W-:Y:S01]  /*2de60*/  ENDCOLLECTIVE ;  /* 0x000000000000791b */ /* 0x01ffe20003800000 */
.L_x_2037:
[----:B------:R-:W-:Y:S05]  /*2de70*/  BSYNC B1 ;  /* 0x0000000000017941 */ /* 0x000fea0003800000 */
.L_x_2036:
[----:B------:R-:W-:Y:S01]  /*2de80*/  IMAD.MOV.U32 R13, RZ, RZ, R31 ;  /* 0x000000ffff0d7224 */ /* 0x000fe200078e001f */
[----:B------:R-:W-:Y:S01]  /*2de90*/  MOV R15, 0xffffffff ;  /* 0xffffffff000f7802 */ /* 0x000fe20000000f00 */
[----:B------:R-:W-:Y:S02]  /*2dea0*/  IMAD.MOV.U32 R12, RZ, RZ, 0x2 ;  /* 0x00000002ff0c7424 */ /* 0x000fe400078e00ff */
[----:B------:R-:W-:Y:S02]  /*2deb0*/  IMAD.MOV.U32 R11, RZ, RZ, 0x181f ;  /* 0x0000181fff0b7424 */ /* 0x000fe400078e00ff */
[----:B------:R-:W-:-:S07]  /*2dec0*/  IMAD.MOV.U32 R9, RZ, RZ, R14 ;  /* 0x000000ffff097224 */ /* 0x000fce00078e000e */
[----:B------:R-:W-:Y:S05]  /*2ded0*/  WARPSYNC.COLLECTIVE R15, `(.L_x_2038) ;  /* 0x000000000f087348 */ /* 0x000fea0003c00000 */
[----:B------:R0:W1:Y:S02]  /*2dee0*/  SHFL.IDX P6, R14, R13, R12, R11 ;  /* 0x0000000c0d0e7389 */ /* 0x00006400000c000b */
[----:B01----:R-:W-:Y:S01]  /*2def0*/  ENDCOLLECTIVE ;  /* 0x000000000000791b */ /* 0x003fe20003800000 */
.L_x_2038:
[----:B------:R-:W-:Y:S02]  /*2df00*/  IMAD.MOV.U32 R13, RZ, RZ, R33 ;  /* 0x000000ffff0d7224 */ /* 0x000fe400078e0021 */
[----:B------:R-:W-:-:S07]  /*2df10*/  IMAD.MOV.U32 R8, RZ, RZ, R14 ;  /* 0x000000ffff087224 */ /* 0x000fce00078e000e */
[----:B------:R-:W-:Y:S05]  /*2df20*/  WARPSYNC.COLLECTIVE R15, `(.L_x_2039) ;  /* 0x000000000f087348 */ /* 0x000fea0003c00000 */
[----:B------:R0:W1:Y:S02]  /*2df30*/  SHFL.IDX P6, R14, R13, R12, R11 ;  /* 0x0000000c0d0e7389 */ /* 0x00006400000c000b */
[----:B01----:R-:W-:Y:S01]  /*2df40*/  ENDCOLLECTIVE ;  /* 0x000000000000791b */ /* 0x003fe20003800000 */
.L_x_2039:
[----:B------:R-:W-:Y:S02]  /*2df50*/  IMAD.MOV.U32 R13, RZ, RZ, R30 ;  /* 0x000000ffff0d7224 */ /* 0x000fe400078e001e */
[----:B------:R-:W-:-:S07]  /*2df60*/  IMAD.MOV.U32 R78, RZ, RZ, R14 ;  /* 0x000000ffff4e7224 */ /* 0x000fce00078e000e */
[----:B------:R-:W-:Y:S05]  /*2df70*/  WARPSYNC.COLLECTIVE R15, `(.L_x_2040) ;  /* 0x000000000f087348 */ /* 0x000fea0003c00000 */
[----:B------:R0:W1:Y:S02]  /*2df80*/  SHFL.IDX P6, R14, R13, R12, R11 ;  /* 0x0000000c0d0e7389 */ /* 0x00006400000c000b */
[----:B01----:R-:W-:Y:S01]  /*2df90*/  ENDCOLLECTIVE ;  /* 0x000000000000791b */ /* 0x003fe20003800000 */
.L_x_2040:
[----:B------:R-:W-:Y:S01]  /*2dfa0*/  IMAD.MOV.U32 R5, RZ, RZ, R14 ;  /* 0x000000ffff057224 */ /* 0x000fe200078e000e */
[----:B------:R-:W-:Y:S06]  /*2dfb0*/  BRA `(.L_x_2041) ;  /* 0xfffffdcc00647947 */ /* 0x000fec000383ffff */
.L_x_1654:
[----:B------:R-:W-:Y:S01]  /*2dfc0*/  BSSY B1, `(.L_x_2042) ;  /* 0x0000008000017945 */ /* 0x000fe20003800000 */
[----:B------:R-:W-:Y:S01]  /*2dfd0*/  IMAD.MOV.U32 R13, RZ, RZ, R32 ;  /* 0x000000ffff0d7224 */ /* 0x000fe200078e0020 */
[----:B------:R-:W-:Y:S01]  /*2dfe0*/  MOV R11, 0x181f ;  /* 0x0000181f000b7802 */ /* 0x000fe20000000f00 */
[----:B------:R-:W-:Y:S02]  /*2dff0*/  IMAD.MOV.U32 R12, RZ, RZ, 0x3 ;  /* 0x00000003ff0c7424 */ /* 0x000fe400078e00ff */
[----:B------:R-:W-:-:S07]  /*2e000*/  IMAD.MOV.U32 R15, RZ, RZ, -0x1 ;  /* 0xffffffffff0f7424 */ /* 0x000fce00078e00ff */
[----:B-12-4-:R-:W-:Y:S05]  /*2e010*/  WARPSYNC.COLLECTIVE R15, `(.L_x_2043) ;  /* 0x000000000f087348 */ /* 0x016fea0003c00000 */
[----:B------:R0:W3:Y:S02]  /*2e020*/  SHFL.IDX P6, R14, R13, R12, R11 ;  /* 0x0000000c0d0e7389 */ /* 0x0000e400000c000b */
[----:B01234-:R-:W-:Y:S01]  /*2e030*/  ENDCOLLECTIVE ;  /* 0x000000000000791b */ /* 0x01ffe20003800000 */
.L_x_2043:
[----:B------:R-:W-:Y:S05]  /*2e040*/  BSYNC B1 ;  /* 0x0000000000017941 */ /* 0x000fea0003800000 */
.L_x_2042:
[----:B------:R-:W-:Y:S02]  /*2e050*/  IMAD.MOV.U32 R13, RZ, RZ, R31 ;  /* 0x000000ffff0d7224 */ /* 0x000fe400078e001f */
[----:B------:R-:W-:Y:S02]  /*2e060*/  IMAD.MOV.U32 R12, RZ, RZ, 0x3 ;  /* 0x00000003ff0c7424 */ /* 0x000fe400078e00ff */
[----:B------:R-:W-:Y:S02]  /*2e070*/  IMAD.MOV.U32 R11, RZ, RZ, 0x181f ;  /* 0x0000181fff0b7424 */ /* 0x000fe400078e00ff */
[----:B------:R-:W-:Y:S02]  /*2e080*/  IMAD.MOV.U32 R15, RZ, RZ, -0x1 ;  /* 0xffffffffff0f7424 */ /* 0x000fe400078e00ff */
[----:B------:R-:W-:-:S07]  /*2e090*/  IMAD.MOV.U32 R79, RZ, RZ, R14 ;  /* 0x000000ffff4f7224 */ /* 0x000fce00078e000e */
[----:B------:R-:W-:Y:S05]  /*2e0a0*/  WARPSYNC.COLLECTIVE R15, `(.L_x_2044) ;  /* 0x000000000f087348 */ /* 0x000fea0003c00000 */
[----:B------:R0:W1:Y:S02]  /*2e0b0*/  SHFL.IDX P6, R14, R13, R12, R11 ;  /* 0x0000000c0d0e7389 */ /* 0x00006400000c000b */
[----:B01----:R-:W-:Y:S01]  /*2e0c0*/  ENDCOLLECTIVE ;  /* 0x000000000000791b */ /* 0x003fe20003800000 */
.L_x_2044:
[----:B------:R-:W-:Y:S01]  /*2e0d0*/  MOV R13, R33 ;  /* 0x00000021000d7202 */ /* 0x000fe20000000f00 */
[----:B------:R-:W-:-:S07]  /*2e0e0*/  IMAD.MOV.U32 R9, RZ, RZ, R14 ;  /* 0x000000ffff097224 */ /* 0x000fce00078e000e */
[----:B------:R-:W-:Y:S05]  /*2e0f0*/  WARPSYNC.COLLECTIVE R15, `(.L_x_2045) ;  /* 0x000000000f087348 */ /* 0x000fea0003c00000 */
[----:B------:R0:W1:Y:S02]  /*2e100*/  SHFL.IDX P6, R14, R13, R12, R11 ;  /* 0x0000000c0d0e7389 */ /* 0x00006400000c000b */
[----:B01----:R-:W-:Y:S01]  /*2e110*/  ENDCOLLECTIVE ;  /* 0x000000000000791b */ /* 0x003fe20003800000 */
.L_x_2045:
[----:B------:R-:W-:Y:S02]  /*2e120*/  IMAD.MOV.U32 R13, RZ, RZ, R30 ;  /* 0x000000ffff0d7224 */ /* 0x000fe400078e001e */
[----:B------:R-:W-:-:S07]  /*2e130*/  IMAD.MOV.U32 R80, RZ, RZ, R14 ;  /* 0x000000ffff507224 */ /* 0x000fce00078e000e */
[----:B------:R-:W-:Y:S05]  /*2e140*/  WARPSYNC.COLLECTIVE R15, `(.L_x_2046) ;  /* 0x000000000f087348 */ /* 0x000fea0003c00000 */
[----:B------:R0:W1:Y:S02]  /*2e150*/  SHFL.IDX P6, R14, R13, R12, R11 ;  /* 0x0000000c0d0e7389 */ /* 0x00006400000c000b */
[----:B01----:R-:W-:Y:S01]  /*2e160*/  ENDCOLLECTIVE ;  /* 0x000000000000791b */ /* 0x003fe20003800000 */
.L_x_2046:
[----:B------:R-:W-:Y:S01]  /*2e170*/  IMAD.MOV.U32 R78, RZ, RZ, R14 ;  /* 0x000000ffff4e7224 */ /* 0x000fe200078e000e */
[----:B------:R-:W-:Y:S06]  /*2e180*/  BRA `(.L_x_2047) ;  /* 0xfffffdd0005c7947 */ /* 0x000fec000383ffff */
.L_x_1658:
[----:B0-----:R0:W1:Y:S02]  /*2e190*/  SYNCS.PHASECHK.TRANS64.TRYWAIT P0, [R16+URZ+0x30800], R81 ;  /* 0x03080051100075a7 */ /* 0x001064000800017f */
[----:B-1----:R-:W-:Y:S05]  /*2e1a0*/  @!P0 NANOSLEEP.SYNCS 0x989680 ;  /* 0x009896800000895d */ /* 0x002fea0003900000 */
[----:B------:R-:W1:Y:S02]  /*2e1b0*/  @!P0 SYNCS.PHASECHK.TRANS64 P0, [R16+URZ+0x30800], R81 ;  /* 0x03080051100085a7 */ /* 0x000e64000800007f */
[----:B-1----:R-:W-:Y:S05]  /*2e1c0*/  @!P0 BRA `(.L_x_1658) ;  /* 0xfffffffc00f08947 */ /* 0x002fea000383ffff */
[----:B------:R-:W-:Y:S05]  /*2e1d0*/  BRA `(.L_x_2048) ;  /* 0xfffffdd400b47947 */ /* 0x000fea000383ffff */
.L_x_1690:
        /* <DEDUP_REMOVED lines=8> */
.L_x_2050:
[----:B------:R-:W-:Y:S05]  /*2e260*/  BSYNC B1 ;  /* 0x0000000000017941 */ /* 0x000fea0003800000 */
.L_x_2049:
        /* <DEDUP_REMOVED lines=8> */
.L_x_2051:
[----:B------:R-:W-:Y:S02]  /*2e2f0*/  IMAD.MOV.U32 R13, RZ, RZ, R73 ;  /* 0x000000ffff0d7224 */ /* 0x000fe400078e0049 */
[----:B------:R-:W-:-:S07]  /*2e300*/  IMAD.MOV.U32 R8, RZ, RZ, R14 ;  /* 0x000000ffff087224 */ /* 0x000fce00078e000e */
[----:B------:R-:W-:Y:S05]  /*2e310*/  WARPSYNC.COLLECTIVE R15, `(.L_x_2052) ;  /* 0x000000000f087348 */ /* 0x000fea0003c00000 */
[----:B------:R0:W1:Y:S02]  /*2e320*/  SHFL.IDX P6, R14, R13, R12, R11 ;  /* 0x0000000c0d0e7389 */ /* 0x00006400000c000b */
[----:B01----:R-:W-:Y:S01]  /*2e330*/  ENDCOLLECTIVE ;  /* 0x000000000000791b */ /* 0x003fe20003800000 */
.L_x_2052:
[----:B------:R-:W-:Y:S01]  /*2e340*/  MOV R13, R20 ;  /* 0x00000014000d7202 */ /* 0x000fe20000000f00 */
[----:B------:R-:W-:-:S07]  /*2e350*/  IMAD.MOV.U32 R7, RZ, RZ, R14 ;  /* 0x000000ffff077224 */ /* 0x000fce00078e000e */
[----:B------:R-:W-:Y:S05]  /*2e360*/  WARPSYNC.COLLECTIVE R15, `(.L_x_2053) ;  /* 0x000000000f087348 */ /* 0x000fea0003c00000 */
[----:B------:R0:W1:Y:S02]  /*2e370*/  SHFL.IDX P6, R14, R13, R12, R11 ;  /* 0x0000000c0d0e7389 */ /* 0x00006400000c000b */
[----:B01----:R-:W-:Y:S01]  /*2e380*/  ENDCOLLECTIVE ;  /* 0x000000000000791b */ /* 0x003fe20003800000 */
.L_x_2053:
[----:B------:R-:W-:Y:S05]  /*2e390*/  BRA `(.L_x_2054) ;  /* 0xfffffe0400987947 */ /* 0x000fea000383ffff */
.L_x_1693:
[----:B------:R-:W-:Y:S01]  /*2e3a0*/  BSSY B1, `(.L_x_2055) ;  /* 0x0000008000017945 */ /* 0x000fe20003800000 */
[----:B------:R-:W-:Y:S02]  /*2e3b0*/  IMAD.MOV.U32 R13, RZ, RZ, R72 ;  /* 0x000000ffff0d7224 */ /* 0x000fe400078e0048 */
[----:B------:R-:W-:Y:S02]  /*2e3c0*/  IMAD.MOV.U32 R12, RZ, RZ, 0x1 ;  /* 0x00000001ff0c7424 */ /* 0x000fe400078e00ff */
[----:B------:R-:W-:Y:S02]  /*2e3d0*/  IMAD.MOV.U32 R11, RZ, RZ, 0x181f ;  /* 0x0000181fff0b7424 */ /* 0x000fe400078e00ff */
[----:B------:R-:W-:-:S07]  /*2e3e0*/  IMAD.MOV.U32 R15, RZ, RZ, -0x1 ;  /* 0xffffffffff0f7424 */ /* 0x000fce00078e00ff */
[----:B0-2-4-:R-:W-:Y:S05]  /*2e3f0*/  WARPSYNC.COLLECTIVE R15, `(.L_x_2056) ;  /* 0x000000000f087348 */ /* 0x015fea0003c00000 */
[----:B----4-:R1:W3:Y:S02]  /*2e400*/  SHFL.IDX P6, R14, R13, R12, R11 ;  /* 0x0000000c0d0e7389 */ /* 0x0102e400000c000b */
[----:B0123--:R-:W-:Y:S01]  /*2e410*/  ENDCOLLECTIVE ;  /* 0x000000000000791b */ /* 0x00ffe20003800000 */
.L_x_2056:
[----:B------:R-:W-:Y:S05]  /*2e420*/  BSYNC B1 ;  /* 0x0000000000017941 */ /* 0x000fea0003800000 */
.L_x_2055:
        /* <DEDUP_REMOVED lines=8> */
.L_x_2057:
[----:B------:R-:W-:Y:S02]  /*2e4b0*/  IMAD.MOV.U32 R13, RZ, RZ, R73 ;  /* 0x000000ffff0d7224 */ /* 0x000fe400078e0049 */
[----:B------:R-:W-:-:S07]  /*2e4c0*/  IMAD.MOV.U32 R8, RZ, RZ, R14 ;  /* 0x000000ffff087224 */ /* 0x000fce00078e000e */
[----:B------:R-:W-:Y:S05]  /*2e4d0*/  WARPSYNC.COLLECTIVE R15, `(.L_x_2058) ;  /* 0x000000000f087348 */ /* 0x000fea0003c00000 */
[----:B------:R0:W1:Y:S02]  /*2e4e0*/  SHFL.IDX P6, R14, R13, R12, R11 ;  /* 0x0000000c0d0e7389 */ /* 0x00006400000c000b */
[----:B01----:R-:W-:Y:S01]  /*2e4f0*/  ENDCOLLECTIVE ;  /* 0x000000000000791b */ /* 0x003fe20003800000 */
.L_x_2058:
[----:B------:R-:W-:Y:S02]  /*2e500*/  IMAD.MOV.U32 R13, RZ, RZ, R20 ;  /* 0x000000ffff0d7224 */ /* 0x000fe400078e0014 */
[----:B------:R-:W-:-:S07]  /*2e510*/  IMAD.MOV.U32 R7, RZ, RZ, R14 ;  /* 0x000000ffff077224 */ /* 0x000fce00078e000e */
[----:B------:R-:W-:Y:S05]  /*2e520*/  WARPSYNC.COLLECTIVE R15, `(.L_x_2059) ;  /* 0x000000000f087348 */ /* 0x000fea0003c00000 */
[----:B------:R0:W1:Y:S02]  /*2e530*/  SHFL.IDX P6, R14, R13, R12, R11 ;  /* 0x0000000c0d0e7389 */ /* 0x00006400000c000b */
[----:B01----:R-:W-:Y:S01]  /*2e540*/  ENDCOLLECTIVE ;  /* 0x000000000000791b */ /* 0x003fe20003800000 */
.L_x_2059:
[----:B------:R-:W-:Y:S05]  /*2e550*/  BRA `(.L_x_2060) ;  /* 0xfffffe08006c7947 */ /* 0x000fea000383ffff */
.L_x_1696:
[----:B------:R-:W-:Y:S01]  /*2e560*/  BSSY B1, `(.L_x_2061) ;  /* 0x0000008000017945 */ /* 0x000fe20003800000 */
[----:B------:R-:W-:Y:S01]  /*2e570*/  IMAD.MOV.U32 R13, RZ, RZ, R72 ;  /* 0x000000ffff0d7224 */ /* 0x000fe200078e0048 */
[----:B------:R-:W-:Y:S01]  /*2e580*/  MOV R11, 0x181f ;  /* 0x0000181f000b7802 */ /* 0x000fe20000000f00 */
[----:B------:R-:W-:Y:S02]  /*2e590*/  IMAD.MOV.U32 R12, RZ, RZ, 0x2 ;  /* 0x00000002ff0c7424 */ /* 0x000fe400078e00ff */
[----:B------:R-:W-:-:S07]  /*2e5a0*/  IMAD.MOV.U32 R15, RZ, RZ, -0x1 ;  /* 0xffffffffff0f7424 */ /* 0x000fce00078e00ff */
[----:B-1--4-:R-:W-:Y:S05]  /*2e5b0*/  WARPSYNC.COLLECTIVE R15, `(.L_x_2062) ;  /* 0x000000000f087348 */ /* 0x012fea0003c00000 */
[----:B----4-:R0:W2:Y:S02]  /*2e5c0*/  SHFL.IDX P6, R14, R13, R12, R11 ;  /* 0x0000000c0d0e7389 */ /* 0x0100a400000c000b */
[----:B012---:R-:W-:Y:S01]  /*2e5d0*/  ENDCOLLECTIVE ;  /* 0x000000000000791b */ /* 0x007fe20003800000 */
.L_x_2062:
[----:B------:R-:W-:Y:S05]  /*2e5e0*/  BSYNC B1 ;  /* 0x0000000000017941 */ /* 0x000fea0003800000 */
.L_x_2061:
        /* <DEDUP_REMOVED lines=8> */
.L_x_2063:
[----:B------:R-:W-:Y:S01]  /*2e670*/  MOV R13, R73 ;  /* 0x00000049000d7202 */ /* 0x000fe20000000f00 */
[----:B------:R-:W-:-:S07]  /*2e680*/  IMAD.MOV.U32 R8, RZ, RZ, R14 ;  /* 0x000000ffff087224 */ /* 0x000fce00078e000e */
[----:B------:R-:W-:Y:S05]  /*2e690*/  WARPSYNC.COLLECTIVE R15, `(.L_x_2064) ;  /* 0x000000000f087348 */ /* 0x000fea0003c00000 */
[----:B------:R0:W1:Y:S02]  /*2e6a0*/  SHFL.IDX P6, R14, R13, R12, R11 ;  /* 0x0000000c0d0e7389 */ /* 0x00006400000c000b */
[----:B01----:R-:W-:Y:S01]  /*2e6b0*/  ENDCOLLECTIVE ;  /* 0x000000000000791b */ /* 0x003fe20003800000 */
.L_x_2064:
[----:B------:R-:W-:Y:S02]  /*2e6c0*/  IMAD.MOV.U32 R13, RZ, RZ, R20 ;  /* 0x000000ffff0d7224 */ /* 0x000fe400078e0014 */
[----:B------:R-:W-:-:S07]  /*2e6d0*/  IMAD.MOV.U32 R7, RZ, RZ, R14 ;  /* 0x000000ffff077224 */ /* 0x000fce00078e000e */
[----:B------:R-:W-:Y:S05]  /*2e6e0*/  WARPSYNC.COLLECTIVE R15, `(.L_x_2065) ;  /* 0x000000000f087348 */ /* 0x000fea0003c00000 */
[----:B------:R0:W1:Y:S02]  /*2e6f0*/  SHFL.IDX P6, R14, R13, R12, R11 ;  /* 0x0000000c0d0e7389 */ /* 0x00006400000c000b */
[----:B01----:R-:W-:Y:S01]  /*2e700*/  ENDCOLLECTIVE ;  /* 0x000000000000791b */ /* 0x003fe20003800000 */
.L_x_2065:
[----:B------:R-:W-:Y:S05]  /*2e710*/  BRA `(.L_x_2066) ;  /* 0xfffffe0c00207947 */ /* 0x000fea000383ffff */
.L_x_1699:
[----:B------:R-:W-:Y:S01]  /*2e720*/  BSSY B1, `(.L_x_2067) ;  /* 0x0000008000017945 */ /* 0x000fe20003800000 */
[----:B------:R-:W-:Y:S02]  /*2e730*/  IMAD.MOV.U32 R13, RZ, RZ, R72 ;  /* 0x000000ffff0d7224 */ /* 0x000fe400078e0048 */
[----:B------:R-:W-:Y:S02]  /*2e740*/  IMAD.MOV.U32 R12, RZ, RZ, 0x3 ;  /* 0x00000003ff0c7424 */ /* 0x000fe400078e00ff */
[----:B------:R-:W-:Y:S02]  /*2e750*/  IMAD.MOV.U32 R11, RZ, RZ, 0x181f ;  /* 0x0000181fff0b7424 */ /* 0x000fe400078e00ff */
[----:B------:R-:W-:-:S07]  /*2e760*/  IMAD.MOV.U32 R15, RZ, RZ, -0x1 ;  /* 0xffffffffff0f7424 */ /* 0x000fce00078e00ff */
[----:B-1-34-:R-:W-:Y:S05]  /*2e770*/  WARPSYNC.COLLECTIVE R15, `(.L_x_2068) ;  /* 0x000000000f087348 */ /* 0x01afea0003c00000 */
[----:B------:R0:W2:Y:S02]  /*2e780*/  SHFL.IDX P6, R14, R13, R12, R11 ;  /* 0x0000000c0d0e7389 */ /* 0x0000a400000c000b */
[----:B01234-:R-:W-:Y:S01]  /*2e790*/  ENDCOLLECTIVE ;  /* 0x000000000000791b */ /* 0x01ffe20003800000 */
.L_x_2068:
[----:B------:R-:W-:Y:S05]  /*2e7a0*/  BSYNC B1 ;  /* 0x0000000000017941 */ /* 0x000fea0003800000 */
.L_x_2067:
[----:B------:R-:W-:Y:S01]  /*2e7b0*/  MOV R13, R21 ;  /* 0x00000015000d7202 */ /* 0x000fe20000000f00 */
[----:B------:R-:W-:Y:S02]  /*2e7c0*/  IMAD.MOV.U32 R12, RZ, RZ, 0x3 ;  /* 0x00000003ff0c7424 */ /* 0x000fe400078e00ff */
[----:B------:R-:W-:Y:S02]  /*2e7d0*/  IMAD.MOV.U32 R11, RZ, RZ, 0x181f ;  /* 0x0000181fff0b7424 */ /* 0x000fe400078e00ff */
[----:B------:R-:W-:Y:S02]  /*2e7e0*/  IMAD.MOV.U32 R15, RZ, RZ, -0x1 ;  /* 0xffffffffff0f7424 */ /* 0x000fe400078e00ff */
[----:B------:R-:W-:-:S07]  /*2e7f0*/  IMAD.MOV.U32 R77, RZ, RZ, R14 ;  /* 0x000000ffff4d7224 */ /* 0x000fce00078e000e */
[----:B------:R-:W-:Y:S05]  /*2e800*/  WARPSYNC.COLLECTIVE R15, `(.L_x_2069) ;  /* 0x000000000f087348 */ /* 0x000fea0003c00000 */
[----:B------:R0:W1:Y:S02]  /*2e810*/  SHFL.IDX P6, R14, R13, R12, R11 ;  /* 0x0000000c0d0e7389 */ /* 0x00006400000c000b */
[----:B01----:R-:W-:Y:S01]  /*2e820*/  ENDCOLLECTIVE ;  /* 0x000000000000791b */ /* 0x003fe20003800000 */
.L_x_2069:
[----:B------:R-:W-:Y:S02]  /*2e830*/  IMAD.MOV.U32 R13, RZ, RZ, R73 ;  /* 0x000000ffff0d7224 */ /* 0x000fe400078e0049 */
[----:B------:R-:W-:-:S07]  /*2e840*/  IMAD.MOV.U32 R21, RZ, RZ, R14 ;  /* 0x000000ffff157224 */ /* 0x000fce00078e000e */
[----:B------:R-:W-:Y:S05]  /*2e850*/  WARPSYNC.COLLECTIVE R15, `(.L_x_2070) ;  /* 0x000000000f087348 */ /* 0x000fea0003c00000 */
[----:B------:R0:W1:Y:S02]  /*2e860*/  SHFL.IDX P6, R14, R13, R12, R11 ;  /* 0x0000000c0d0e7389 */ /* 0x00006400000c000b */
[----:B01----:R-:W-:Y:S01]  /*2e870*/  ENDCOLLECTIVE ;  /* 0x000000000000791b */ /* 0x003fe20003800000 */
.L_x_2070:
[----:B------:R-:W-:Y:S02]  /*2e880*/  IMAD.MOV.U32 R13, RZ, RZ, R20 ;  /* 0x000000ffff0d7224 */ /* 0x000fe400078e0014 */
[----:B------:R-:W-:-:S07]  /*2e890*/  IMAD.MOV.U32 R80, RZ, RZ, R14 ;  /* 0x000000ffff507224 */ /* 0x000fce00078e000e */
[----:B------:R-:W-:Y:S05]  /*2e8a0*/  WARPSYNC.COLLECTIVE R15, `(.L_x_2071) ;  /* 0x000000000f087348 */ /* 0x000fea0003c00000 */
[----:B------:R0:W1:Y:S02]  /*2e8b0*/  SHFL.IDX P6, R14, R13, R12, R11 ;  /* 0x0000000c0d0e7389 */ /* 0x00006400000c000b */
[----:B01----:R-:W-:Y:S01]  /*2e8c0*/  ENDCOLLECTIVE ;  /* 0x000000000000791b */ /* 0x003fe20003800000 */
.L_x_2071:
[----:B------:R-:W-:Y:S01]  /*2e8d0*/  MOV R78, R14 ;  /* 0x0000000e004e7202 */ /* 0x000fe20000000f00 */
[----:B------:R-:W-:Y:S06]  /*2e8e0*/  BRA `(.L_x_2072) ;  /* 0xfffffe0c00d07947 */ /* 0x000fec000383ffff */
.L_x_1703:
[----:B0-----:R0:W1:Y:S02]  /*2e8f0*/  SYNCS.PHASECHK.TRANS64.TRYWAIT P0, [R16+URZ+0x30800], R81 ;  /* 0x03080051100075a7 */ /* 0x001064000800017f */
[----:B-1----:R-:W-:Y:S05]  /*2e900*/  @!P0 NANOSLEEP.SYNCS 0x989680 ;  /* 0x009896800000895d */ /* 0x002fea0003900000 */
[----:B------:R-:W1:Y:S02]  /*2e910*/  @!P0 SYNCS.PHASECHK.TRANS64 P0, [R16+URZ+0x30800], R81 ;  /* 0x03080051100085a7 */ /* 0x000e64000800007f */
[----:B-1----:R-:W-:Y:S05]  /*2e920*/  @!P0 BRA `(.L_x_1703) ;  /* 0xfffffffc00f08947 */ /* 0x002fea000383ffff */
[----:B------:R-:W-:Y:S05]  /*2e930*/  BRA `(.L_x_2073) ;  /* 0xfffffe1000e07947 */ /* 0x000fea000383ffff */
.L_x_1721:
[----:B0-----:R0:W1:Y:S02]  /*2e940*/  SYNCS.PHASECHK.TRANS64.TRYWAIT P2, [R59+URZ+0x30830], R0 ;  /* 0x030830003b0075a7 */ /* 0x001064000804017f */
[----:B-1----:R-:W-:Y:S05]  /*2e950*/  @!P2 NANOSLEEP.SYNCS 0x989680 ;  /* 0x009896800000a95d */ /* 0x002fea0003900000 */
[----:B------:R-:W1:Y:S02]  /*2e960*/  @!P2 SYNCS.PHASECHK.TRANS64 P2, [R59+URZ+0x30830], R0 ;  /* 0x030830003b00a5a7 */ /* 0x000e64000804007f */
[----:B-1----:R-:W-:Y:S05]  /*2e970*/  @!P2 BRA `(.L_x_1721) ;  /* 0xfffffffc00f0a947 */ /* 0x002fea000383ffff */
[----:B------:R-:W-:Y:S05]  /*2e980*/  BRA `(.L_x_1720) ;  /* 0xfffffe4800a47947 */ /* 0x000fea000383ffff */
.L_x_1741:
[----:B-1----:R1:W2:Y:S02]  /*2e990*/  SYNCS.PHASECHK.TRANS64.TRYWAIT P4, [R232+URZ+0x30830], R152 ;  /* 0x03083098e80075a7 */ /* 0x0022a4000808017f */
[----:B--2---:R-:W-:Y:S05]  /*2e9a0*/  @!P4 NANOSLEEP.SYNCS 0x989680 ;  /* 0x009896800000c95d */ /* 0x004fea0003900000 */
[----:B------:R-:W2:Y:S02]  /*2e9b0*/  @!P4 SYNCS.PHASECHK.TRANS64 P4, [R232+URZ+0x30830], R152 ;  /* 0x03083098e800c5a7 */ /* 0x000ea4000808007f */
[----:B--2---:R-:W-:Y:S05]  /*2e9c0*/  @!P4 BRA `(.L_x_1741) ;  /* 0xfffffffc00f0c947 */ /* 0x004fea000383ffff */
[----:B------:R-:W-:Y:S05]  /*2e9d0*/  BRA `(.L_x_1740) ;  /* 0xfffffe7400207947 */ /* 0x000fea000383ffff */
.L_x_1746:
[----:B-1----:R1:W2:Y:S02]  /*2e9e0*/  SYNCS.PHASECHK.TRANS64.TRYWAIT P4, [R0+URZ+0x30850], R2 ;  /* 0x03085002000075a7 */ /* 0x0022a4000808017f */
[----:B--2---:R-:W-:Y:S05]  /*2e9f0*/  @!P4 NANOSLEEP.SYNCS 0x989680 ;  /* 0x009896800000c95d */ /* 0x004fea0003900000 */
[----:B------:R-:W2:Y:S02]  /*2ea00*/  @!P4 SYNCS.PHASECHK.TRANS64 P4, [R0+URZ+0x30850], R2 ;  /* 0x030850020000c5a7 */ /* 0x000ea4000808007f */
[----:B--2---:R-:W-:Y:S05]  /*2ea10*/  @!P4 BRA `(.L_x_1746) ;  /* 0xfffffffc00f0c947 */ /* 0x004fea000383ffff */
[----:B------:R-:W-:Y:S05]  /*2ea20*/  BRA `(.L_x_1745) ;  /* 0xfffffe8400687947 */ /* 0x000fea000383ffff */
.L_x_1767:
[----:B-1----:R1:W2:Y:S02]  /*2ea30*/  SYNCS.PHASECHK.TRANS64.TRYWAIT P2, [R4+URZ+0x30830], R5 ;  /* 0x03083005040075a7 */ /* 0x0022a4000804017f */
[----:B--2---:R-:W-:Y:S05]  /*2ea40*/  @!P2 NANOSLEEP.SYNCS 0x989680 ;  /* 0x009896800000a95d */ /* 0x004fea0003900000 */
[----:B------:R-:W2:Y:S02]  /*2ea50*/  @!P2 SYNCS.PHASECHK.TRANS64 P2, [R4+URZ+0x30830], R5 ;  /* 0x030830050400a5a7 */ /* 0x000ea4000804007f */
[----:B--2---:R-:W-:Y:S05]  /*2ea60*/  @!P2 BRA `(.L_x_1767) ;  /* 0xfffffffc00f0a947 */ /* 0x004fea000383ffff */
[----:B------:R-:W-:Y:S05]  /*2ea70*/  BRA `(.L_x_1766) ;  /* 0xfffffea000847947 */ /* 0x000fea000383ffff */
.L_x_1772:
[----:B-1----:R1:W2:Y:S02]  /*2ea80*/  SYNCS.PHASECHK.TRANS64.TRYWAIT P2, [R204+URZ+0x30850], R0 ;  /* 0x03085000cc0075a7 */ /* 0x0022a4000804017f */
[----:B--2---:R-:W-:Y:S05]  /*2ea90*/  @!P2 NANOSLEEP.SYNCS 0x989680 ;  /* 0x009896800000a95d */ /* 0x004fea0003900000 */
[----:B------:R-:W2:Y:S02]  /*2eaa0*/  @!P2 SYNCS.PHASECHK.TRANS64 P2, [R204+URZ+0x30850], R0 ;  /* 0x03085000cc00a5a7 */ /* 0x000ea4000804007f */
[----:B--2---:R-:W-:Y:S05]  /*2eab0*/  @!P2 BRA `(.L_x_1772) ;  /* 0xfffffffc00f0a947 */ /* 0x004fea000383ffff */
[----:B------:R-:W-:Y:S05]  /*2eac0*/  BRA `(.L_x_1771) ;  /* 0xfffffeb000cc7947 */ /* 0x000fea000383ffff */
.L_x_1780:
[----:B-1----:R1:W2:Y:S02]  /*2ead0*/  SYNCS.PHASECHK.TRANS64.TRYWAIT P2, [R4+URZ+0x30830], R5 ;  /* 0x03083005040075a7 */ /* 0x0022a4000804017f */
[----:B--2---:R-:W-:Y:S05]  /*2eae0*/  @!P2 NANOSLEEP.SYNCS 0x989680 ;  /* 0x009896800000a95d */ /* 0x004fea0003900000 */
[----:B------:R-:W2:Y:S02]  /*2eaf0*/  @!P2 SYNCS.PHASECHK.TRANS64 P2, [R4+URZ+0x30830], R5 ;  /* 0x030830050400a5a7 */ /* 0x000ea4000804007f */
[----:B--2---:R-:W-:Y:S05]  /*2eb00*/  @!P2 BRA `(.L_x_1780) ;  /* 0xfffffffc00f0a947 */ /* 0x004fea000383ffff */
[----:B------:R-:W-:Y:S05]  /*2eb10*/  BRA `(.L_x_1779) ;  /* 0xfffffec0007c7947 */ /* 0x000fea000383ffff */
.L_x_1785:
[----:B-1----:R1:W2:Y:S02]  /*2eb20*/  SYNCS.PHASECHK.TRANS64.TRYWAIT P2, [R0+URZ+0x30850], R2 ;  /* 0x03085002000075a7 */ /* 0x0022a4000804017f */
[----:B--2---:R-:W-:Y:S05]  /*2eb30*/  @!P2 NANOSLEEP.SYNCS 0x989680 ;  /* 0x009896800000a95d */ /* 0x004fea0003900000 */
[----:B------:R-:W2:Y:S02]  /*2eb40*/  @!P2 SYNCS.PHASECHK.TRANS64 P2, [R0+URZ+0x30850], R2 ;  /* 0x030850020000a5a7 */ /* 0x000ea4000804007f */
[----:B--2---:R-:W-:Y:S05]  /*2eb50*/  @!P2 BRA `(.L_x_1785) ;  /* 0xfffffffc00f0a947 */ /* 0x004fea000383ffff */
[----:B------:R-:W-:Y:S05]  /*2eb60*/  BRA `(.L_x_1784) ;  /* 0xfffffed000c47947 */ /* 0x000fea000383ffff */
.L_x_1799:
[----:B-1----:R1:W2:Y:S02]  /*2eb70*/  SYNCS.PHASECHK.TRANS64.TRYWAIT P0, [R3+URZ+0x30850], R0 ;  /* 0x03085000030075a7 */ /* 0x0022a4000800017f */
[----:B--2---:R-:W-:Y:S05]  /*2eb80*/  @!P0 NANOSLEEP.SYNCS 0x989680 ;  /* 0x009896800000895d */ /* 0x004fea0003900000 */
[----:B------:R-:W2:Y:S02]  /*2eb90*/  @!P0 SYNCS.PHASECHK.TRANS64 P0, [R3+URZ+0x30850], R0 ;  /* 0x03085000030085a7 */ /* 0x000ea4000800007f */
[----:B--2---:R-:W-:Y:S05]  /*2eba0*/  @!P0 BRA `(.L_x_1799) ;  /* 0xfffffffc00f08947 */ /* 0x004fea000383ffff */
[----:B------:R-:W-:Y:S05]  /*2ebb0*/  BRA `(.L_x_1798) ;  /* 0xfffffef000e87947 */ /* 0x000fea000383ffff */
.L_x_1848:
[----:B------:R-:W1:Y:S01]  /*2ebc0*/  S2R R5, SR_TID.X ;  /* 0x0000000000057919 */ /* 0x000e620000002100 */
[----:B------:R-:W-:Y:S01]  /*2ebd0*/  BSSY B1, `(.L_x_2074) ;  /* 0x000000a000017945 */ /* 0x000fe20003800000 */
[----:B------:R-:W-:Y:S02]  /*2ebe0*/  IMAD.MOV.U32 R12, RZ, RZ, RZ ;  /* 0x000000ffff0c7224 */ /* 0x000fe400078e00ff */
[----:B------:R-:W-:Y:S02]  /*2ebf0*/  IMAD.MOV.U32 R11, RZ, RZ, 0x1f ;  /* 0x0000001fff0b7424 */ /* 0x000fe400078e00ff */
[----:B0-----:R-:W-:Y:S01]  /*2ec00*/  IMAD.MOV.U32 R15, RZ, RZ, -0x1 ;  /* 0xffffffffff0f7424 */ /* 0x001fe200078e00ff */
[----:B-1----:R-:W-:-:S04]  /*2ec10*/  SHF.R.U32.HI R5, RZ, 0x5, R5 ;  /* 0x00000005ff057819 */ /* 0x002fc80000011605 */
[----:B------:R-:W-:-:S05]  /*2ec20*/  LOP3.LUT R5, R5, 0x3, RZ, 0xc0, !PT ;  /* 0x0000000305057812 */ /* 0x000fca00078ec0ff */
[----:B------:R-:W-:-:S07]  /*2ec30*/  IMAD.MOV.U32 R13, RZ, RZ, R5 ;  /* 0x000000ffff0d7224 */ /* 0x000fce00078e0005 */
[----:B------:R-:W-:Y:S05]  /*2ec40*/  WARPSYNC.COLLECTIVE R15, `(.L_x_2075) ;  /* 0x000000000f087348 */ /* 0x000fea0003c00000 */
[----:B------:R0:W1:Y:S02]  /*2ec50*/  SHFL.IDX P6, R14, R13, R12, R11 ;  /* 0x0000000c0d0e7389 */ /* 0x00006400000c000b */
[----:B01----:R-:W-:Y:S01]  /*2ec60*/  ENDCOLLECTIVE ;  /* 0x000000000000791b */ /* 0x003fe20003800000 */
.L_x_2075:
[----:B------:R-:W-:Y:S05]  /*2ec70*/  BSYNC B1 ;  /* 0x0000000000017941 */ /* 0x000fea0003800000 */
.L_x_2074:
[----:B------:R-:W-:Y:S05]  /*2ec80*/  BRA `(.L_x_2076) ;  /* 0xffffff6800907947 */ /* 0x000fea000383ffff */
.L_x_1850:
[----:B------:R-:W-:Y:S01]  /*2ec90*/  BSSY B1, `(.L_x_2077) ;  /* 0x0000006000017945 */ /* 0x000fe20003800000 */
[----:B0-----:R-:W-:-:S07]  /*2eca0*/  IMAD.MOV.U32 R15, RZ, RZ, -0x1 ;  /* 0xffffffffff0f7424 */ /* 0x001fce00078e00ff */
[----:B-1----:R-:W-:Y:S05]  /*2ecb0*/  WARPSYNC.COLLECTIVE R15, `(.L_x_2078) ;  /* 0x000000000f0c7348 */ /* 0x002fea0003c00000 */
[----:B------:R-:W-:Y:S02]  /*2ecc0*/  ELECT P6, UR62, PT ;  /* 0x00000000003e782f */ /* 0x000fe400038c0000 */
[----:B------:R-:W-:Y:S01]  /*2ecd0*/  MOV R14, UR62 ;  /* 0x0000003e000e7c02 */ /* 0x000fe20008000f00 */
[----:B-1----:R-:W-:Y:S10]  /*2ece0*/  ENDCOLLECTIVE ;  /* 0x000000000000791b */ /* 0x002ff40003800000 */
.L_x_2078:
[----:B------:R-:W-:Y:S05]  /*2ecf0*/  BSYNC B1 ;  /* 0x0000000000017941 */ /* 0x000fea0003800000 */
.L_x_2077:
[----:B------:R-:W-:Y:S05]  /*2ed00*/  BRA `(.L_x_1849) ;  /* 0xffffff6800887947 */ /* 0x000fea000383ffff */
.L_x_1852:
[----:B-1----:R1:W2:Y:S02]  /*2ed10*/  SYNCS.PHASECHK.TRANS64.TRYWAIT P0, [R18+URZ+0x30820], R5 ;  /* 0x03082005120075a7 */ /* 0x0022a4000800017f */
[----:B--2---:R-:W-:Y:S05]  /*2ed20*/  @!P0 NANOSLEEP.SYNCS 0x989680 ;  /* 0x009896800000895d */ /* 0x004fea0003900000 */
[----:B------:R-:W2:Y:S02]  /*2ed30*/  @!P0 SYNCS.PHASECHK.TRANS64 P0, [R18+URZ+0x30820], R5 ;  /* 0x03082005120085a7 */ /* 0x000ea4000800007f */
[----:B--2---:R-:W-:Y:S05]  /*2ed40*/  @!P0 BRA `(.L_x_1852) ;  /* 0xfffffffc00f08947 */ /* 0x004fea000383ffff */
[----:B------:R-:W-:Y:S05]  /*2ed50*/  BRA `(.L_x_2079) ;  /* 0xffffff6800987947 */ /* 0x000fea000383ffff */
.L_x_1856:
[----:B--2---:R2:W3:Y:S02]  /*2ed60*/  SYNCS.PHASECHK.TRANS64.TRYWAIT P0, [R7+URZ+0x308a0], R10 ;  /* 0x0308a00a070075a7 */ /* 0x0044e4000800017f */
[----:B---3--:R-:W-:Y:S05]  /*2ed70*/  @!P0 NANOSLEEP.SYNCS 0x989680 ;  /* 0x009896800000895d */ /* 0x008fea0003900000 */
[----:B------:R-:W3:Y:S02]  /*2ed80*/  @!P0 SYNCS.PHASECHK.TRANS64 P0, [R7+URZ+0x308a0], R10 ;  /* 0x0308a00a070085a7 */ /* 0x000ee4000800007f */
[----:B---3--:R-:W-:Y:S05]  /*2ed90*/  @!P0 BRA `(.L_x_1856) ;  /* 0xfffffffc00f08947 */ /* 0x008fea000383ffff */
[----:B------:R-:W-:Y:S05]  /*2eda0*/  BRA `(.L_x_2080) ;  /* 0xffffff6800b87947 */ /* 0x000fea000383ffff */
.L_x_1864:
[----:B0-----:R0:W1:Y:S02]  /*2edb0*/  SYNCS.PHASECHK.TRANS64.TRYWAIT P0, [R7+URZ+0x308c0], R10 ;  /* 0x0308c00a070075a7 */ /* 0x001064000800017f */
[----:B-1----:R-:W-:Y:S05]  /*2edc0*/  @!P0 NANOSLEEP.SYNCS 0x989680 ;  /* 0x009896800000895d */ /* 0x002fea0003900000 */
[----:B------:R-:W1:Y:S02]  /*2edd0*/  @!P0 SYNCS.PHASECHK.TRANS64 P0, [R7+URZ+0x308c0], R10 ;  /* 0x0308c00a070085a7 */ /* 0x000e64000800007f */
[----:B-1----:R-:W-:Y:S05]  /*2ede0*/  @!P0 BRA `(.L_x_1864) ;  /* 0xfffffffc00f08947 */ /* 0x002fea000383ffff */
[----:B------:R-:W-:Y:S05]  /*2edf0*/  BRA `(.L_x_2081) ;  /* 0xffffff6c00fc7947 */ /* 0x000fea000383ffff */
.L_x_1874:
[----:B-1----:R1:W2:Y:S02]  /*2ee00*/  SYNCS.PHASECHK.TRANS64.TRYWAIT P1, [R8+URZ+0x308a0], R7 ;  /* 0x0308a007080075a7 */ /* 0x0022a4000802017f */
[----:B--2---:R-:W-:Y:S05]  /*2ee10*/  @!P1 NANOSLEEP.SYNCS 0x989680 ;  /* 0x009896800000995d */ /* 0x004fea0003900000 */
[----:B------:R-:W2:Y:S02]  /*2ee20*/  @!P1 SYNCS.PHASECHK.TRANS64 P1, [R8+URZ+0x308a0], R7 ;  /* 0x0308a007080095a7 */ /* 0x000ea4000802007f */
[----:B--2---:R-:W-:Y:S05]  /*2ee30*/  @!P1 BRA `(.L_x_1874) ;  /* 0xfffffffc00f09947 */ /* 0x004fea000383ffff */
[----:B------:R-:W-:Y:S05]  /*2ee40*/  BRA `(.L_x_2082) ;  /* 0xffffff7400907947 */ /* 0x000fea000383ffff */
.L_x_1882:
[----:B0-----:R0:W2:Y:S02]  /*2ee50*/  SYNCS.PHASECHK.TRANS64.TRYWAIT P1, [R8+URZ+0x308c0], R7 ;  /* 0x0308c007080075a7 */ /* 0x0010a4000802017f */
[----:B--2---:R-:W-:Y:S05]  /*2ee60*/  @!P1 NANOSLEEP.SYNCS 0x989680 ;  /* 0x009896800000995d */ /* 0x004fea0003900000 */
[----:B------:R-:W2:Y:S02]  /*2ee70*/  @!P1 SYNCS.PHASECHK.TRANS64 P1, [R8+URZ+0x308c0], R7 ;  /* 0x0308c007080095a7 */ /* 0x000ea4000802007f */
[----:B--2---:R-:W-:Y:S05]  /*2ee80*/  @!P1 BRA `(.L_x_1882) ;  /* 0xfffffffc00f09947 */ /* 0x004fea000383ffff */
[----:B------:R-:W-:Y:S05]  /*2ee90*/  BRA `(.L_x_2083) ;  /* 0xffffff7800cc7947 */ /* 0x000fea000383ffff */
.L_x_1908:
[----:B------:R-:W2:Y:S01]  /*2eea0*/  S2R R4, SR_TID.X ;  /* 0x0000000000047919 */ /* 0x000ea20000002100 */
[----:B------:R-:W-:Y:S01]  /*2eeb0*/  BSSY B0, `(.L_x_2084) ;  /* 0x000000a000007945 */ /* 0x000fe20003800000 */
[----:B------:R-:W-:Y:S01]  /*2eec0*/  IMAD.MOV.U32 R12, RZ, RZ, RZ ;  /* 0x000000ffff0c7224 */ /* 0x000fe200078e00ff */
[----:B------:R-:W-:Y:S01]  /*2eed0*/  MOV R11, 0x1f ;  /* 0x0000001f000b7802 */ /* 0x000fe20000000f00 */
[----:B0-----:R-:W-:Y:S01]  /*2eee0*/  IMAD.MOV.U32 R15, RZ, RZ, -0x1 ;  /* 0xffffffffff0f7424 */ /* 0x001fe200078e00ff */
[----:B--2---:R-:W-:-:S04]  /*2eef0*/  SHF.R.U32.HI R4, RZ, 0x5, R4 ;  /* 0x00000005ff047819 */ /* 0x004fc80000011604 */
[----:B------:R-:W-:-:S05]  /*2ef00*/  LOP3.LUT R4, R4, 0x3, RZ, 0xc0, !PT ;  /* 0x0000000304047812 */ /* 0x000fca00078ec0ff */
[----:B------:R-:W-:-:S07]  /*2ef10*/  IMAD.MOV.U32 R13, RZ, RZ, R4 ;  /* 0x000000ffff0d7224 */ /* 0x000fce00078e0004 */
[----:B-1----:R-:W-:Y:S05]  /*2ef20*/  WARPSYNC.COLLECTIVE R15, `(.L_x_2085) ;  /* 0x000000000f087348 */ /* 0x002fea0003c00000 */
[----:B------:R0:W2:Y:S02]  /*2ef30*/  SHFL.IDX P6, R14, R13, R12, R11 ;  /* 0x0000000c0d0e7389 */ /* 0x0000a400000c000b */
[----:B012---:R-:W-:Y:S01]  /*2ef40*/  ENDCOLLECTIVE ;  /* 0x000000000000791b */ /* 0x007fe20003800000 */
.L_x_2085:
[----:B------:R-:W-:Y:S05]  /*2ef50*/  BSYNC B0 ;  /* 0x0000000000007941 */ /* 0x000fea0003800000 */
.L_x_2084:
[----:B------:R-:W-:Y:S05]  /*2ef60*/  BRA `(.L_x_2086) ;  /* 0xffffff8c00607947 */ /* 0x000fea000383ffff */
.L_x_1910:
[----:B------:R-:W-:Y:S01]  /*2ef70*/  BSSY B0, `(.L_x_2087) ;  /* 0x0000006000007945 */ /* 0x000fe20003800000 */
[----:B0-----:R-:W-:-:S07]  /*2ef80*/  IMAD.MOV.U32 R15, RZ, RZ, -0x1 ;  /* 0xffffffffff0f7424 */ /* 0x001fce00078e00ff */
[----:B-1-3--:R-:W-:Y:S05]  /*2ef90*/  WARPSYNC.COLLECTIVE R15, `(.L_x_2088) ;  /* 0x000000000f0c7348 */ /* 0x00afea0003c00000 */
[----:B------:R-:W-:Y:S02]  /*2efa0*/  ELECT P6, UR62, PT ;  /* 0x00000000003e782f */ /* 0x000fe400038c0000 */
[----:B------:R-:W-:Y:S01]  /*2efb0*/  MOV R14, UR62 ;  /* 0x0000003e000e7c02 */ /* 0x000fe20008000f00 */
[----:B-1-3--:R-:W-:Y:S10]  /*2efc0*/  ENDCOLLECTIVE ;  /* 0x000000000000791b */ /* 0x00aff40003800000 */
.L_x_2088:
[----:B------:R-:W-:Y:S05]  /*2efd0*/  BSYNC B0 ;  /* 0x0000000000007941 */ /* 0x000fea0003800000 */
.L_x_2087:
[----:B------:R-:W-:Y:S05]  /*2efe0*/  BRA `(.L_x_2089) ;  /* 0xffffff8c006c7947 */ /* 0x000fea000383ffff */
.L_x_1912:
[----:B--2---:R2:W3:Y:S02]  /*2eff0*/  SYNCS.PHASECHK.TRANS64.TRYWAIT P0, [R0+URZ+0x30840], R2 ;  /* 0x03084002000075a7 */ /* 0x0044e4000800017f */
[----:B---3--:R-:W-:Y:S05]  /*2f000*/  @!P0 NANOSLEEP.SYNCS 0x989680 ;  /* 0x009896800000895d */ /* 0x008fea0003900000 */
[----:B------:R-:W3:Y:S02]  /*2f010*/  @!P0 SYNCS.PHASECHK.TRANS64 P0, [R0+URZ+0x30840], R2 ;  /* 0x03084002000085a7 */ /* 0x000ee4000800007f */
[----:B---3--:R-:W-:Y:S05]  /*2f020*/  @!P0 BRA `(.L_x_1912) ;  /* 0xfffffffc00f08947 */ /* 0x008fea000383ffff */
[----:B------:R-:W-:Y:S05]  /*2f030*/  BRA `(.L_x_2090) ;  /* 0xffffff8c00d07947 */ /* 0x000fea000383ffff */
.L_x_1916:
        /* <DEDUP_REMOVED lines=15> */
.L_x_2091:
[----:B------:R-:W-:Y:S01]  /*2f130*/  MOV R13, R4 ;  /* 0x00000004000d7202 */ /* 0x000fe20000000f00 */
[----:B------:R-:W-:-:S07]  /*2f140*/  IMAD.MOV.U32 R6, RZ, RZ, R14 ;  /* 0x000000ffff067224 */ /* 0x000fce00078e000e */
[----:B------:R-:W-:Y:S05]  /*2f150*/  WARPSYNC.COLLECTIVE R15, `(.L_x_2092) ;  /* 0x000000000f087348 */ /* 0x000fea0003c00000 */
[----:B------:R0:W1:Y:S02]  /*2f160*/  SHFL.IDX P6, R14, R13, R12, R11 ;  /* 0x0000000c0d0e7389 */ /* 0x00006400000c000b */
[----:B01----:R-:W-:Y:S01]  /*2f170*/  ENDCOLLECTIVE ;  /* 0x000000000000791b */ /* 0x003fe20003800000 */
.L_x_2092:
        /* <DEDUP_REMOVED lines=20> */
.L_x_2093:
[----:B------:R-:W-:Y:S01]  /*2f2c0*/  MOV R13, R4 ;  /* 0x00000004000d7202 */ /* 0x000fe20000000f00 */
[----:B------:R-:W-:-:S07]  /*2f2d0*/  IMAD.MOV.U32 R6, RZ, RZ, R14 ;  /* 0x000000ffff067224 */ /* 0x000fce00078e000e */
[----:B------:R-:W-:Y:S05]  /*2f2e0*/  WARPSYNC.COLLECTIVE R15, `(.L_x_2094) ;  /* 0x000000000f087348 */ /* 0x000fea0003c00000 */
[----:B------:R0:W1:Y:S02]  /*2f2f0*/  SHFL.IDX P6, R14, R13, R12, R11 ;  /* 0x0000000c0d0e7389 */ /* 0x00006400000c000b */
[----:B01----:R-:W-:Y:S01]  /*2f300*/  ENDCOLLECTIVE ;  /* 0x000000000000791b */ /* 0x003fe20003800000 */
.L_x_2094:
        /* <DEDUP_REMOVED lines=20> */
.L_x_2095:
[----:B------:R-:W-:Y:S01]  /*2f450*/  IMAD.MOV.U32 R13, RZ, RZ, R4 ;  /* 0x000000ffff0d7224 */ /* 0x000fe200078e0004 */
[----:B------:R-:W-:-:S07]  /*2f460*/  MOV R6, R14 ;  /* 0x0000000e00067202 */ /* 0x000fce0000000f00 */
[----:B------:R-:W-:Y:S05]  /*2f470*/  WARPSYNC.COLLECTIVE R15, `(.L_x_2096) ;  /* 0x000000000f087348 */ /* 0x000fea0003c00000 */
[----:B------:R0:W1:Y:S02]  /*2f480*/  SHFL.IDX P6, R14, R13, R12, R11 ;  /* 0x0000000c0d0e7389 */ /* 0x00006400000c000b */
[----:B01----:R-:W-:Y:S01]  /*2f490*/  ENDCOLLECTIVE ;  /* 0x000000000000791b */ /* 0x003fe20003800000 */
.L_x_2096:
[----:B------:R-:W-:Y:S01]  /*2f4a0*/  ULDC.64 UR4, c[0x0][0x208] ;  /* 0x0000820000047ab9 */ /* 0x000fe20000000a00 */
[----:B------:R-:W-:Y:S01]  /*2f4b0*/  IMAD.MOV.U32 R13, RZ, RZ, R3 ;  /* 0x000000ffff0d7224 */ /* 0x000fe200078e0003 */
[----:B------:R-:W-:Y:S01]  /*2f4c0*/  MOV R12, 0x3 ;  /* 0x00000003000c7802 */ /* 0x000fe20000000f00 */
        /* <DEDUP_REMOVED lines=17> */
.L_x_2097:
[----:B------:R-:W-:Y:S02]  /*2f5e0*/  IMAD.MOV.U32 R13, RZ, RZ, R4 ;  /* 0x000000ffff0d7224 */ /* 0x000fe400078e0004 */
[----:B------:R-:W-:-:S07]  /*2f5f0*/  IMAD.MOV.U32 R6, RZ, RZ, R14 ;  /* 0x000000ffff067224 */ /* 0x000fce00078e000e */
[----:B------:R-:W-:Y:S05]  /*2f600*/  WARPSYNC.COLLECTIVE R15, `(.L_x_2098) ;  /* 0x000000000f087348 */ /* 0x000fea0003c00000 */
[----:B------:R0:W1:Y:S02]  /*2f610*/  SHFL.IDX P6, R14, R13, R12, R11 ;  /* 0x0000000c0d0e7389 */ /* 0x00006400000c000b */
[----:B01----:R-:W-:Y:S01]  /*2f620*/  ENDCOLLECTIVE ;  /* 0x000000000000791b */ /* 0x003fe20003800000 */
.L_x_2098:
[----:B------:R-:W-:Y:S01]  /*2f630*/  ULDC.64 UR4, c[0x0][0x208] ;  /* 0x0000820000047ab9 */ /* 0x000fe20000000a00 */
[----:B------:R-:W-:Y:S01]  /*2f640*/  MOV R13, R3 ;  /* 0x00000003000d7202 */ /* 0x000fe20000000f00 */
        /* <DEDUP_REMOVED lines=18> */
.L_x_2099:
[----:B------:R-:W-:Y:S02]  /*2f770*/  IMAD.MOV.U32 R13, RZ, RZ, R4 ;  /* 0x000000ffff0d7224 */ /* 0x000fe400078e0004 */
[----:B------:R-:W-:-:S07]  /*2f780*/  IMAD.MOV.U32 R6, RZ, RZ, R14 ;  /* 0x000000ffff067224 */ /* 0x000fce00078e000e */
[----:B------:R-:W-:Y:S05]  /*2f790*/  WARPSYNC.COLLECTIVE R15, `(.L_x_2100) ;  /* 0x000000000f087348 */ /* 0x000fea0003c00000 */
[----:B------:R0:W1:Y:S02]  /*2f7a0*/  SHFL.IDX P6, R14, R13, R12, R11 ;  /* 0x0000000c0d0e7389 */ /* 0x00006400000c000b */
[----:B01----:R-:W-:Y:S01]  /*2f7b0*/  ENDCOLLECTIVE ;  /* 0x000000000000791b */ /* 0x003fe20003800000 */
.L_x_2100:
[----:B------:R-:W-:Y:S01]  /*2f7c0*/  ULDC.64 UR4, c[0x0][0x208] ;  /* 0x0000820000047ab9 */ /* 0x000fe20000000a00 */
[----:B------:R-:W-:Y:S02]  /*2f7d0*/  IMAD.MOV.U32 R13, RZ, RZ, R3 ;  /* 0x000000ffff0d7224 */ /* 0x000fe400078e0003 */
[----:B------:R-:W-:Y:S02]  /*2f7e0*/  IMAD.MOV.U32 R12, RZ, RZ, 0x5 ;  /* 0x00000005ff0c7424 */ /* 0x000fe400078e00ff */
[----:B------:R-:W-:-:S05]  /*2f7f0*/  IMAD.MOV.U32 R5, RZ, RZ, R14 ;  /* 0x000000ffff057224 */ /* 0x000fca00078e000e */
        /* <DEDUP_REMOVED lines=16> */
.L_x_2101:
[----:B------:R-:W-:Y:S02]  /*2f900*/  IMAD.MOV.U32 R13, RZ, RZ, R4 ;  /* 0x000000ffff0d7224 */ /* 0x000fe400078e0004 */
[----:B------:R-:W-:-:S07]  /*2f910*/  IMAD.MOV.U32 R6, RZ, RZ, R14 ;  /* 0x000000ffff067224 */ /* 0x000fce00078e000e */
[----:B------:R-:W-:Y:S05]  /*2f920*/  WARPSYNC.COLLECTIVE R15, `(.L_x_2102) ;  /* 0x000000000f087348 */ /* 0x000fea0003c00000 */
[----:B------:R0:W1:Y:S02]  /*2f930*/  SHFL.IDX P6, R14, R13, R12, R11 ;  /* 0x0000000c0d0e7389 */ /* 0x00006400000c000b */
[----:B01----:R-:W-:Y:S01]  /*2f940*/  ENDCOLLECTIVE ;  /* 0x000000000000791b */ /* 0x003fe20003800000 */
.L_x_2102:
[----:B------:R-:W-:Y:S01]  /*2f950*/  ULDC.64 UR4, c[0x0][0x208] ;  /* 0x0000820000047ab9 */ /* 0x000fe20000000a00 */
[----:B------:R-:W-:Y:S02]  /*2f960*/  IMAD.MOV.U32 R13, RZ, RZ, R3 ;  /* 0x000000ffff0d7224 */ /* 0x000fe400078e0003 */
[----:B------:R-:W-:Y:S02]  /*2f970*/  IMAD.MOV.U32 R12, RZ, RZ, 0x6 ;  /* 0x00000006ff0c7424 */ /* 0x000fe400078e00ff */
[----:B------:R-:W-:-:S05]  /*2f980*/  IMAD.MOV.U32 R5, RZ, RZ, R14 ;  /* 0x000000ffff057224 */ /* 0x000fca00078e000e */
[----:B------:R-:W-:-:S05]  /*2f990*/  @!P5 LEA R5, P4, R10, R5, 0x1 ;  /* 0x000000050a05d211 */ /* 0x000fca00078808ff */
[----:B------:R-:W-:-:S04]  /*2f9a0*/  @!P5 IMAD.X R6, RZ, RZ, R6, P4 ;  /* 0x000000ffff06d224 */ /* 0x000fc800020e0606 */
[----:B------:R-:W-:Y:S01]  /*2f9b0*/  @!P5 IMAD.MOV.U32 R7, RZ, RZ, R6 ;  /* 0x000000ffff07d224 */ /* 0x000fe200078e0006 */
[----:B------:R-:W-:-:S05]  /*2f9c0*/  @!P5 MOV R6, R5 ;  /* 0x000000050006d202 */ /* 0x000fca0000000f00 */
        /* <DEDUP_REMOVED lines=10> */
.L_x_2103:
[----:B------:R-:W-:-:S05]  /*2fa70*/  VIADD R7, R0, 0x60 ;  /* 0x0000006000077836 */ /* 0x000fca0000000000 */
[----:B------:R-:W-:Y:S01]  /*2fa80*/  ISETP.GE.AND P5, PT, R7, R2, PT ;  /* 0x000000020700720c */ /* 0x000fe20003fa6270 */
[----:B------:R-:W-:Y:S02]  /*2fa90*/  IMAD.MOV.U32 R13, RZ, RZ, R4 ;  /* 0x000000ffff0d7224 */ /* 0x000fe400078e0004 */
[----:B------:R-:W-:-:S10]  /*2faa0*/  IMAD.MOV.U32 R8, RZ, RZ, R14 ;  /* 0x000000ffff087224 */ /* 0x000fd400078e000e */
[----:B------:R-:W-:Y:S05]  /*2fab0*/  WARPSYNC.COLLECTIVE R15, `(.L_x_2104) ;  /* 0x000000000f087348 */ /* 0x000fea0003c00000 */
[----:B------:R0:W1:Y:S02]  /*2fac0*/  SHFL.IDX P6, R14, R13, R12, R11 ;  /* 0x0000000c0d0e7389 */ /* 0x00006400000c000b */
[----:B01----:R-:W-:Y:S01]  /*2fad0*/  ENDCOLLECTIVE ;  /* 0x000000000000791b */ /* 0x003fe20003800000 */
.L_x_2104:
[----:B------:R-:W-:Y:S01]  /*2fae0*/  ULDC.64 UR4, c[0x0][0x208] ;  /* 0x0000820000047ab9 */ /* 0x000fe20000000a00 */
[----:B------:R-:W-:Y:S02]  /*2faf0*/  IMAD.MOV.U32 R13, RZ, RZ, R3 ;  /* 0x000000ffff0d7224 */ /* 0x000fe400078e0003 */
[----:B------:R-:W-:Y:S02]  /*2fb00*/  IMAD.MOV.U32 R12, RZ, RZ, 0x7 ;  /* 0x00000007ff0c7424 */ /* 0x000fe400078e00ff */
[----:B------:R-:W-:-:S05]  /*2fb10*/  IMAD.MOV.U32 R5, RZ, RZ, R14 ;  /* 0x000000ffff057224 */ /* 0x000fca00078e000e */
[----:B------:R-:W-:-:S05]  /*2fb20*/  @!P5 LEA R5, P4, R10, R5, 0x1 ;  /* 0x000000050a05d211 */ /* 0x000fca00078808ff */
[----:B------:R-:W-:-:S05]  /*2fb30*/  @!P5 IMAD.X R6, RZ, RZ, R8, P4 ;  /* 0x000000ffff06d224 */ /* 0x000fca00020e0608 */
[----:B------:R-:W-:Y:S01]  /*2fb40*/  @!P5 MOV R7, R6 ;  /* 0x000000060007d202 */ /* 0x000fe20000000f00 */
        /* <DEDUP_REMOVED lines=11> */
.L_x_2105:
[----:B------:R-:W-:Y:S02]  /*2fc00*/  IMAD.MOV.U32 R13, RZ, RZ, R4 ;  /* 0x000000ffff0d7224 */ /* 0x000fe400078e0004 */
[----:B------:R-:W-:-:S07]  /*2fc10*/  IMAD.MOV.U32 R5, RZ, RZ, R14 ;  /* 0x000000ffff057224 */ /* 0x000fce00078e000e */
[----:B------:R-:W-:Y:S05]  /*2fc20*/  WARPSYNC.COLLECTIVE R15, `(.L_x_2106) ;  /* 0x000000000f087348 */ /* 0x000fea0003c00000 */
[----:B------:R0:W1:Y:S02]  /*2fc30*/  SHFL.IDX P6, R14, R13, R12, R11 ;  /* 0x0000000c0d0e7389 */ /* 0x00006400000c000b */
[----:B01----:R-:W-:Y:S01]  /*2fc40*/  ENDCOLLECTIVE ;  /* 0x000000000000791b */ /* 0x003fe20003800000 */
.L_x_2106:
[----:B------:R-:W-:Y:S01]  /*2fc50*/  IMAD.MOV.U32 R3, RZ, RZ, R14 ;  /* 0x000000ffff037224 */ /* 0x000fe200078e000e */
[----:B------:R-:W-:Y:S06]  /*2fc60*/  BRA `(.L_x_2107) ;  /* 0xffffff9000947947 */ /* 0x000fec000383ffff */
.L_x_1921:
[----:B---3--:R3:W4:Y:S02]  /*2fc70*/  SYNCS.PHASECHK.TRANS64.TRYWAIT P0, [R18+URZ+0x30820], R0 ;  /* 0x03082000120075a7 */ /* 0x008724000800017f */
[----:B----4-:R-:W-:Y:S05]  /*2fc80*/  @!P0 NANOSLEEP.SYNCS 0x989680 ;  /* 0x009896800000895d */ /* 0x010fea0003900000 */
[----:B------:R-:W4:Y:S02]  /*2fc90*/  @!P0 SYNCS.PHASECHK.TRANS64 P0, [R18+URZ+0x30820], R0 ;  /* 0x03082000120085a7 */ /* 0x000f24000800007f */
[----:B----4-:R-:W-:Y:S05]  /*2fca0*/  @!P0 BRA `(.L_x_1921) ;  /* 0xfffffffc00f08947 */ /* 0x010fea000383ffff */
[----:B------:R-:W-:Y:S05]  /*2fcb0*/  BRA `(.L_x_2108) ;  /* 0xffffff9400107947 */ /* 0x000fea000383ffff */
.L_x_1930:
[----:B-1----:R1:W2:Y:S02]  /*2fcc0*/  SYNCS.PHASECHK.TRANS64.TRYWAIT P0, [R3+URZ+0x30840], R2 ;  /* 0x03084002030075a7 */ /* 0x0022a4000800017f */
[----:B--2---:R-:W-:Y:S05]  /*2fcd0*/  @!P0 NANOSLEEP.SYNCS 0x989680 ;  /* 0x009896800000895d */ /* 0x004fea0003900000 */
[----:B------:R-:W2:Y:S02]  /*2fce0*/  @!P0 SYNCS.PHASECHK.TRANS64 P0, [R3+URZ+0x30840], R2 ;  /* 0x03084002030085a7 */ /* 0x000ea4000800007f */
[----:B--2---:R-:W-:Y:S05]  /*2fcf0*/  @!P0 BRA `(.L_x_1930) ;  /* 0xfffffffc00f08947 */ /* 0x004fea000383ffff */
[----:B------:R-:W-:Y:S05]  /*2fd00*/  BRA `(.L_x_2109) ;  /* 0xffffff9800087947 */ /* 0x000fea000383ffff */
.L_x_1938:
[----:B0-----:R0:W1:Y:S02]  /*2fd10*/  SYNCS.PHASECHK.TRANS64.TRYWAIT P0, [R3+URZ+0x60], R2 ;  /* 0x00006002030075a7 */ /* 0x001064000800017f */
[----:B-1----:R-:W-:Y:S05]  /*2fd20*/  @!P0 NANOSLEEP.SYNCS 0x989680 ;  /* 0x009896800000895d */ /* 0x002fea0003900000 */
[----:B------:R-:W1:Y:S02]  /*2fd30*/  @!P0 SYNCS.PHASECHK.TRANS64 P0, [R3+URZ+0x60], R2 ;  /* 0x00006002030085a7 */ /* 0x000e64000800007f */
[----:B-1----:R-:W-:Y:S05]  /*2fd40*/  @!P0 BRA `(.L_x_1938) ;  /* 0xfffffffc00f08947 */ /* 0x002fea000383ffff */
[----:B------:R-:W-:Y:S05]  /*2fd50*/  BRA `(.L_x_2110) ;  /* 0xffffff9c005c7947 */ /* 0x000fea000383ffff */
.L_x_1949:
[----:B-1----:R1:W2:Y:S02]  /*2fd60*/  SYNCS.PHASECHK.TRANS64.TRYWAIT P0, [R3+URZ+0x30840], R2 ;  /* 0x03084002030075a7 */ /* 0x0022a4000800017f */
[----:B--2---:R-:W-:Y:S05]  /*2fd70*/  @!P0 NANOSLEEP.SYNCS 0x989680 ;  /* 0x009896800000895d */ /* 0x004fea0003900000 */
[----:B------:R-:W2:Y:S02]  /*2fd80*/  @!P0 SYNCS.PHASECHK.TRANS64 P0, [R3+URZ+0x30840], R2 ;  /* 0x03084002030085a7 */ /* 0x000ea4000800007f */
[----:B--2---:R-:W-:Y:S05]  /*2fd90*/  @!P0 BRA `(.L_x_1949) ;  /* 0xfffffffc00f08947 */ /* 0x004fea000383ffff */
[----:B------:R-:W-:Y:S05]  /*2fda0*/  BRA `(.L_x_2111) ;  /* 0xffffffa400647947 */ /* 0x000fea000383ffff */
.L_x_1957:
[----:B0-----:R0:W1:Y:S02]  /*2fdb0*/  SYNCS.PHASECHK.TRANS64.TRYWAIT P0, [R2+URZ+0x60], R3 ;  /* 0x00006003020075a7 */ /* 0x001064000800017f */
[----:B-1----:R-:W-:Y:S05]  /*2fdc0*/  @!P0 NANOSLEEP.SYNCS 0x989680 ;  /* 0x009896800000895d */ /* 0x002fea0003900000 */
[----:B------:R-:W1:Y:S02]  /*2fdd0*/  @!P0 SYNCS.PHASECHK.TRANS64 P0, [R2+URZ+0x60], R3 ;  /* 0x00006003020085a7 */ /* 0x000e64000800007f */
[----:B-1----:R-:W-:Y:S05]  /*2fde0*/  @!P0 BRA `(.L_x_1957) ;  /* 0xfffffffc00f08947 */ /* 0x002fea000383ffff */
[----:B------:R-:W-:Y:S05]  /*2fdf0*/  BRA `(.L_x_2112) ;  /* 0xffffffa800b87947 */ /* 0x000fea000383ffff */
.L_x_1968:
[----:B---3--:R3:W4:Y:S02]  /*2fe00*/  SYNCS.PHASECHK.TRANS64.TRYWAIT P0, [R2+URZ+0x30840], R3 ;  /* 0x03084003020075a7 */ /* 0x008724000800017f */
[----:B----4-:R-:W-:Y:S05]  /*2fe10*/  @!P0 NANOSLEEP.SYNCS 0x989680 ;  /* 0x009896800000895d */ /* 0x010fea0003900000 */
[----:B------:R-:W4:Y:S02]  /*2fe20*/  @!P0 SYNCS.PHASECHK.TRANS64 P0, [R2+URZ+0x30840], R3 ;  /* 0x03084003020085a7 */ /* 0x000f24000800007f */
[----:B----4-:R-:W-:Y:S05]  /*2fe30*/  @!P0 BRA `(.L_x_1968) ;  /* 0xfffffffc00f08947 */ /* 0x010fea000383ffff */
[----:B------:R-:W-:Y:S05]  /*2fe40*/  BRA `(.L_x_2113) ;  /* 0xffffffb000947947 */ /* 0x000fea000383ffff */
.L_x_1976:
[----:B0-----:R0:W1:Y:S02]  /*2fe50*/  SYNCS.PHASECHK.TRANS64.TRYWAIT P0, [R2+URZ+0x60], R5 ;  /* 0x00006005020075a7 */ /* 0x001064000800017f */
[----:B-1----:R-:W-:Y:S05]  /*2fe60*/  @!P0 NANOSLEEP.SYNCS 0x989680 ;  /* 0x009896800000895d */ /* 0x002fea0003900000 */
[----:B------:R-:W1:Y:S02]  /*2fe70*/  @!P0 SYNCS.PHASECHK.TRANS64 P0, [R2+URZ+0x60], R5 ;  /* 0x00006005020085a7 */ /* 0x000e64000800007f */
[----:B-1----:R-:W-:Y:S05]  /*2fe80*/  @!P0 BRA `(.L_x_1976) ;  /* 0xfffffffc00f08947 */ /* 0x002fea000383ffff */
[----:B------:R-:W-:Y:S05]  /*2fe90*/  BRA `(.L_x_2114) ;  /* 0xffffffb400e87947 */ /* 0x000fea000383ffff */
.L_x_1989:
[----:B--2---:R2:W3:Y:S02]  /*2fea0*/  SYNCS.PHASECHK.TRANS64.TRYWAIT P0, [R0+URZ+0x30860], R2 ;  /* 0x03086002000075a7 */ /* 0x0044e4000800017f */
[----:B---3--:R-:W-:Y:S05]  /*2feb0*/  @!P0 NANOSLEEP.SYNCS 0x989680 ;  /* 0x009896800000895d */ /* 0x008fea0003900000 */
[----:B------:R-:W3:Y:S02]  /*2fec0*/  @!P0 SYNCS.PHASECHK.TRANS64 P0, [R0+URZ+0x30860], R2 ;  /* 0x03086002000085a7 */ /* 0x000ee4000800007f */
[----:B---3--:R-:W-:Y:S05]  /*2fed0*/  @!P0 BRA `(.L_x_1989) ;  /* 0xfffffffc00f08947 */ /* 0x008fea000383ffff */
[----:B------:R-:W-:Y:S05]  /*2fee0*/  BRA `(.L_x_2115) ;  /* 0xffffffbc00b07947 */ /* 0x000fea000383ffff */
.L_x_1998:
[----:B------:R-:W3:Y:S01]  /*2fef0*/  LDL R0, [R1] ;  /* 0x0000000001007983 */ /* 0x000ee20000100800 */
[----:B------:R-:W-:Y:S01]  /*2ff00*/  BSSY B0, `(.L_x_2116) ;  /* 0x0000008000007945 */ /* 0x000fe20003800000 */
[----:B------:R-:W-:Y:S01]  /*2ff10*/  MOV R12, RZ ;  /* 0x000000ff000c7202 */ /* 0x000fe20000000f00 */
[----:B------:R-:W-:Y:S02]  /*2ff20*/  IMAD.MOV.U32 R11, RZ, RZ, 0x1f ;  /* 0x0000001fff0b7424 */ /* 0x000fe400078e00ff */
[----:B0-----:R-:W-:Y:S02]  /*2ff30*/  IMAD.MOV.U32 R15, RZ, RZ, -0x1 ;  /* 0xffffffffff0f7424 */ /* 0x001fe400078e00ff */
[----:B---3--:R-:W-:-:S07]  /*2ff40*/  IMAD.MOV.U32 R13, RZ, RZ, R0 ;  /* 0x000000ffff0d7224 */ /* 0x008fce00078e0000 */
[----:B-12---:R-:W-:Y:S05]  /*2ff50*/  WARPSYNC.COLLECTIVE R15, `(.L_x_2117) ;  /* 0x000000000f087348 */ /* 0x006fea0003c00000 */
[----:B------:R0:W3:Y:S02]  /*2ff60*/  SHFL.IDX P6, R14, R13, R12, R11 ;  /* 0x0000000c0d0e7389 */ /* 0x0000e400000c000b */
[----:B0123--:R-:W-:Y:S01]  /*2ff70*/  ENDCOLLECTIVE ;  /* 0x000000000000791b */ /* 0x00ffe20003800000 */
.L_x_2117:
[----:B------:R-:W-:Y:S05]  /*2ff80*/  BSYNC B0 ;  /* 0x0000000000007941 */ /* 0x000fea0003800000 */
.L_x_2116:
        /* <DEDUP_REMOVED lines=9> */
.L_x_2118:
[----:B------:R-:W-:Y:S01]  /*30020*/  ULDC UR4, c[0x0][0xc3c] ;  /* 0x00030f0000047ab9 */ /* 0x000fe20000000800 */
[----:B------:R-:W-:Y:S01]  /*30030*/  ULDC.64 UR6, c[0x0][0x208] ;  /* 0x0000820000067ab9 */ /* 0x000fe20000000a00 */
[----:B------:R-:W-:Y:S01]  /*30040*/  IMAD.IADD R4, R2, 0x1, R16 ;  /* 0x0000000102047824 */ /* 0x000fe200078e0210 */
[----:B------:R-:W-:-:S04]  /*30050*/  MOV R0, R14 ;  /* 0x0000000e00007202 */ /* 0x000fc80000000f00 */
        /* <DEDUP_REMOVED lines=10> */
[C---:B------:R-:W-:Y:S01]  /*30100*/  ISETP.GE.U32.AND P3, PT, R16.reuse, 0x4, PT ;  /* 0x000000041000780c */ /* 0x040fe20003f66070 */
[----:B------:R-:W-:Y:S01]  /*30110*/  IMAD.MOV.U32 R11, RZ, RZ, RZ ;  /* 0x000000ffff0b7224 */ /* 0x000fe200078e00ff */
        /* <DEDUP_REMOVED lines=11> */
.L_x_2119:
[----:B------:R-:W-:Y:S01]  /*301d0*/  IMAD.MOV.U32 R12, RZ, RZ, 0x2 ;  /* 0x00000002ff0c7424 */ /* 0x000fe200078e00ff */
[----:B------:R-:W-:-:S04]  /*301e0*/  MOV R3, R14 ;  /* 0x0000000e00037202 */ /* 0x000fc80000000f00 */
[----:B------:R-:W-:-:S05]  /*301f0*/  SEL R3, R3, RZ, P1 ;  /* 0x000000ff03037207 */ /* 0x000fca0000800000 */
[----:B------:R-:W-:-:S04]  /*30200*/  IMAD.IADD R2, R2, 0x1, R3 ;  /* 0x0000000102027824 */ /* 0x000fc800078e0203 */
[----:B------:R-:W-:-:S07]  /*30210*/  IMAD.MOV.U32 R13, RZ, RZ, R2 ;  /* 0x000000ffff0d7224 */ /* 0x000fce00078e0002 */
[----:B------:R-:W-:Y:S05]  /*30220*/  WARPSYNC.COLLECTIVE R15, `(.L_x_2120) ;  /* 0x000000000f087348 */ /* 0x000fea0003c00000 */
[----:B------:R0:W1:Y:S02]  /*30230*/  SHFL.UP P6, R14, R13, R12, R11 ;  /* 0x0400000c0d0e7389 */ /* 0x00006400000c000b */
[----:B01----:R-:W-:Y:S01]  /*30240*/  ENDCOLLECTIVE ;  /* 0x000000000000791b */ /* 0x003fe20003800000 */
.L_x_2120:
        /* <DEDUP_REMOVED lines=8> */
.L_x_2121:
        /* <DEDUP_REMOVED lines=8> */
.L_x_2122:
        /* <DEDUP_REMOVED lines=8> */
.L_x_2123:
[----:B------:R-:W-:Y:S02]  /*303d0*/  IMAD.MOV.U32 R12, RZ, RZ, 0x1f ;  /* 0x0000001fff0c7424 */ /* 0x000fe400078e00ff */
[----:B------:R-:W-:Y:S01]  /*303e0*/  IMAD.MOV.U32 R11, RZ, RZ, 0x1f ;  /* 0x0000001fff0b7424 */ /* 0x000fe200078e00ff */
[----:B------:R-:W-:-:S04]  /*303f0*/  MOV R3, R14 ;  /* 0x0000000e00037202 */ /* 0x000fc80000000f00 */
[----:B------:R-:W-:-:S05]  /*30400*/  SEL R3, R3, RZ, P5 ;  /* 0x000000ff03037207 */ /* 0x000fca0002800000 */
[----:B------:R-:W-:-:S04]  /*30410*/  IMAD.IADD R7, R2, 0x1, R3 ;  /* 0x0000000102077824 */ /* 0x000fc800078e0203 */
[----:B------:R-:W-:-:S07]  /*30420*/  IMAD.MOV.U32 R13, RZ, RZ, R7 ;  /* 0x000000ffff0d7224 */ /* 0x000fce00078e0007 */
[----:B------:R-:W-:Y:S05]  /*30430*/  WARPSYNC.COLLECTIVE R15, `(.L_x_2124) ;  /* 0x000000000f087348 */ /* 0x000fea0003c00000 */
[----:B------:R0:W1:Y:S02]  /*30440*/  SHFL.IDX P6, R14, R13, R12, R11 ;  /* 0x0000000c0d0e7389 */ /* 0x00006400000c000b */
[----:B01----:R-:W-:Y:S01]  /*30450*/  ENDCOLLECTIVE ;  /* 0x000000000000791b */ /* 0x003fe20003800000 */
.L_x_2124:
[----:B------:R-:W-:Y:S01]  /*30460*/  IMAD.MOV.U32 R9, RZ, RZ, R14 ;  /* 0x000000ffff097224 */ /* 0x000fe200078e000e */
[----:B------:R-:W-:Y:S06]  /*30470*/  BRA `(.L_x_2125) ;  /* 0xffffffc0009c7947 */ /* 0x000fec000383ffff */
.L_x_2001:
[----:B------:R-:W-:Y:S01]  /*30480*/  BSSY B0, `(.L_x_2126) ;  /* 0x0000008000007945 */ /* 0x000fe20003800000 */
[----:B------:R-:W-:Y:S01]  /*30490*/  IMAD.MOV.U32 R13, RZ, RZ, R2 ;  /* 0x000000ffff0d7224 */ /* 0x000fe200078e0002 */
[----:B------:R-:W-:Y:S01]  /*304a0*/  MOV R12, 0x1 ;  /* 0x00000001000c7802 */ /* 0x000fe20000000f00 */
[----:B------:R-:W-:Y:S02]  /*304b0*/  IMAD.MOV.U32 R11, RZ, RZ, RZ ;  /* 0x000000ffff0b7224 */ /* 0x000fe400078e00ff */
[----:B------:R-:W-:-:S07]  /*304c0*/  IMAD.MOV.U32 R15, RZ, RZ, -0x1 ;  /* 0xffffffffff0f7424 */ /* 0x000fce00078e00ff */
[----:B0-----:R-:W-:Y:S05]  /*304d0*/  WARPSYNC.COLLECTIVE R15, `(.L_x_2127) ;  /* 0x000000000f087348 */ /* 0x001fea0003c00000 */
[----:B------:R1:W2:Y:S02]  /*304e0*/  SHFL.UP P6, R14, R13, R12, R11 ;  /* 0x0400000c0d0e7389 */ /* 0x0002a400000c000b */
[----:B012---:R-:W-:Y:S01]  /*304f0*/  ENDCOLLECTIVE ;  /* 0x000000000000791b */ /* 0x007fe20003800000 */
.L_x_2127:
[----:B------:R-:W-:Y:S05]  /*30500*/  BSYNC B0 ;  /* 0x0000000000007941 */ /* 0x000fea0003800000 */
.L_x_2126:
[----:B------:R-:W-:Y:S01]  /*30510*/  IMAD.MOV.U32 R3, RZ, RZ, R14 ;  /* 0x000000ffff037224 */ /* 0x000fe200078e000e */
[----:B------:R-:W-:Y:S01]  /*30520*/  MOV R15, 0xffffffff ;  /* 0xffffffff000f7802 */ /* 0x000fe20000000f00 */
[----:B------:R-:W-:Y:S02]  /*30530*/  IMAD.MOV.U32 R12, RZ, RZ, 0x2 ;  /* 0x00000002ff0c7424 */ /* 0x000fe400078e00ff */
[----:B------:R-:W-:Y:S01]  /*30540*/  IMAD.MOV.U32 R11, RZ, RZ, RZ ;  /* 0x000000ffff0b7224 */ /* 0x000fe200078e00ff */
[----:B------:R-:W-:-:S05]  /*30550*/  SEL R3, R3, RZ, P1 ;  /* 0x000000ff03037207 */ /* 0x000fca0000800000 */
[----:B------:R-:W-:-:S04]  /*30560*/  IMAD.IADD R2, R2, 0x1, R3 ;  /* 0x0000000102027824 */ /* 0x000fc800078e0203 */
[----:B------:R-:W-:-:S07]  /*30570*/  IMAD.MOV.U32 R13, RZ, RZ, R2 ;  /* 0x000000ffff0d7224 */ /* 0x000fce00078e0002 */
[----:B------:R-:W-:Y:S05]  /*30580*/  WARPSYNC.COLLECTIVE R15, `(.L_x_2128) ;  /* 0x000000000f087348 */ /* 0x000fea0003c00000 */
[----:B------:R0:W1:Y:S02]  /*30590*/  SHFL.UP P6, R14, R13, R12, R11 ;  /* 0x0400000c0d0e7389 */ /* 0x00006400000c000b */
[----:B01----:R-:W-:Y:S01]  /*305a0*/  ENDCOLLECTIVE ;  /* 0x000000000000791b */ /* 0x003fe20003800000 */
.L_x_2128:
        /* <DEDUP_REMOVED lines=8> */
.L_x_2129:
[----:B------:R-:W-:Y:S01]  /*30630*/  MOV R12, 0x8 ;  /* 0x00000008000c7802 */ /* 0x000fe20000000f00 */
[----:B------:R-:W-:-:S05]  /*30640*/  IMAD.MOV.U32 R3, RZ, RZ, R14 ;  /* 0x000000ffff037224 */ /* 0x000fca00078e000e */
[----:B------:R-:W-:-:S05]  /*30650*/  SEL R3, R3, RZ, P3 ;  /* 0x000000ff03037207 */ /* 0x000fca0001800000 */
[----:B------:R-:W-:-:S04]  /*30660*/  IMAD.IADD R2, R2, 0x1, R3 ;  /* 0x0000000102027824 */ /* 0x000fc800078e0203 */
[----:B------:R-:W-:-:S07]  /*30670*/  IMAD.MOV.U32 R13, RZ, RZ, R2 ;  /* 0x000000ffff0d7224 */ /* 0x000fce00078e0002 */
[----:B------:R-:W-:Y:S05]  /*30680*/  WARPSYNC.COLLECTIVE R15, `(.L_x_2130) ;  /* 0x000000000f087348 */ /* 0x000fea0003c00000 */
[----:B------:R0:W1:Y:S02]  /*30690*/  SHFL.UP P6, R14, R13, R12, R11 ;  /* 0x0400000c0d0e7389 */ /* 0x00006400000c000b */
[----:B01----:R-:W-:Y:S01]  /*306a0*/  ENDCOLLECTIVE ;  /* 0x000000000000791b */ /* 0x003fe20003800000 */
.L_x_2130:
        /* <DEDUP_REMOVED lines=8> */
.L_x_2131:
[----:B------:R-:W-:Y:S01]  /*30730*/  MOV R12, 0x1f ;  /* 0x0000001f000c7802 */ /* 0x000fe20000000f00 */
        /* <DEDUP_REMOVED lines=8> */
.L_x_2132:
[----:B------:R-:W-:Y:S01]  /*307c0*/  IMAD.MOV.U32 R9, RZ, RZ, R14 ;  /* 0x000000ffff097224 */ /* 0x000fe200078e000e */
[----:B------:R-:W-:Y:S06]  /*307d0*/  BRA `(.L_x_2133) ;  /* 0xffffffc000747947 */ /* 0x000fec000383ffff */
.L_x_2003:
[----:B------:R-:W-:Y:S01]  /*307e0*/  BSSY B0, `(.L_x_2134) ;  /* 0x0000006000007945 */ /* 0x000fe20003800000 */
[----:B------:R-:W-:Y:S01]  /*307f0*/  PLOP3.LUT P6, PT, P6, PT, PT, 0x8, 0x0 ;  /* 0x000000000000781c */ /* 0x000fe200037ce170 */
[----:B------:R-:W-:-:S12]  /*30800*/  IMAD.MOV.U32 R15, RZ, RZ, -0x1 ;  /* 0xffffffffff0f7424 */ /* 0x000fd800078e00ff */
[----:B0-----:R-:W-:Y:S05]  /*30810*/  WARPSYNC.COLLECTIVE R15, `(.L_x_2135) ;  /* 0x000000000f087348 */ /* 0x001fea0003c00000 */
[----:B------:R-:W-:Y:S01]  /*30820*/  VOTE.ANY R14, PT, P6 ;  /* 0x00000000000e7806 */ /* 0x000fe200030e0100 */
[----:B0-----:R-:W-:Y:S06]  /*30830*/  ENDCOLLECTIVE ;  /* 0x000000000000791b */ /* 0x001fec0003800000 */
.L_x_2135:
[----:B------:R-:W-:Y:S05]  /*30840*/  BSYNC B0 ;  /* 0x0000000000007941 */ /* 0x000fea0003800000 */
.L_x_2134:
[----:B------:R0:W5:Y:S01]  /*30850*/  LDL.LU R10, [R1+0xc] ;  /* 0x00000c00010a7983 */ /* 0x0001620000300800 */
[----:B------:R-:W-:Y:S01]  /*30860*/  IMAD.MOV.U32 R0, RZ, RZ, R14 ;  /* 0x000000ffff007224 */ /* 0x000fe200078e000e */
[----:B------:R-:W-:Y:S01]  /*30870*/  MOV R15, 0xffffffff ;  /* 0xffffffff000f7802 */ /* 0x000fe20000000f00 */
[----:B------:R-:W-:Y:S02]  /*30880*/  IMAD.MOV.U32 R13, RZ, RZ, R4 ;  /* 0x000000ffff0d7224 */ /* 0x000fe400078e0004 */
[----:B------:R-:W1:Y:S01]  /*30890*/  POPC R3, R0 ;  /* 0x0000000000037309 */ /* 0x000e620000000000 */
[----:B------:R-:W-:Y:S02]  /*308a0*/  IMAD.MOV.U32 R11, RZ, RZ, 0x1f ;  /* 0x0000001fff0b7424 */ /* 0x000fe400078e00ff */
[----:B01----:R-:W-:-:S07]  /*308b0*/  IMAD.MOV.U32 R12, RZ, RZ, R3 ;  /* 0x000000ffff0c7224 */ /* 0x003fce00078e0003 */
[----:B-----5:R-:W-:Y:S05]  /*308c0*/  WARPSYNC.COLLECTIVE R15, `(.L_x_2136) ;  /* 0x000000000f087348 */ /* 0x020fea0003c00000 */
[----:B------:R0:W1:Y:S02]  /*308d0*/  SHFL.IDX P6, R14, R13, R12, R11 ;  /* 0x0000000c0d0e7389 */ /* 0x00006400000c000b */
[----:B01---5:R-:W-:Y:S01]  /*308e0*/  ENDCOLLECTIVE ;  /* 0x000000000000791b */ /* 0x023fe20003800000 */
.L_x_2136:
[----:B------:R-:W-:Y:S02]  /*308f0*/  IMAD.MOV.U32 R13, RZ, RZ, R6 ;  /* 0x000000ffff0d7224 */ /* 0x000fe400078e0006 */
[----:B------:R-:W-:-:S07]  /*30900*/  IMAD.MOV.U32 R4, RZ, RZ, R14 ;  /* 0x000000ffff047224 */ /* 0x000fce00078e000e */
[----:B------:R-:W-:Y:S05]  /*30910*/  WARPSYNC.COLLECTIVE R15, `(.L_x_2137) ;  /* 0x000000000f087348 */ /* 0x000fea0003c00000 */
[----:B------:R0:W1:Y:S02]  /*30920*/  SHFL.IDX P6, R14, R13, R12, R11 ;  /* 0x0000000c0d0e7389 */ /* 0x00006400000c000b */
[----:B01----:R-:W-:Y:S01]  /*30930*/  ENDCOLLECTIVE ;  /* 0x000000000000791b */ /* 0x003fe20003800000 */
.L_x_2137:
[----:B------:R-:W-:Y:S02]  /*30940*/  IMAD.MOV.U32 R6, RZ, RZ, R14 ;  /* 0x000000ffff067224 */ /* 0x000fe400078e000e */
[----:B------:R-:W-:-:S05]  /*30950*/  IMAD.IADD R10, R3, 0x1, R10 ;  /* 0x00000001030a7824 */ /* 0x000fca00078e020a */
[----:B------:R2:W-:Y:S01]  /*30960*/  STL [R1+0xc], R10 ;  /* 0x00000c0a01007387 */ /* 0x0005e20000100800 */
[----:B------:R-:W-:Y:S05]  /*30970*/  BRA `(.L_x_2138) ;  /* 0xffffffc000547947 */ /* 0x000fea000383ffff */
.L_x_2005:
[----:B------:R-:W-:Y:S01]  /*30980*/  BSSY B0, `(.L_x_2139) ;  /* 0x0000008000007945 */ /* 0x000fe20003800000 */
[----:B------:R-:W-:Y:S01]  /*30990*/  IMAD.MOV.U32 R13, RZ, RZ, R7 ;  /* 0x000000ffff0d7224 */ /* 0x000fe200078e0007 */
[----:B------:R-:W-:Y:S01]  /*309a0*/  MOV R15, 0xffffffff ;  /* 0xffffffff000f7802 */ /* 0x000fe20000000f00 */
[----:B------:R-:W-:Y:S02]  /*309b0*/  IMAD.MOV.U32 R12, RZ, RZ, R3 ;  /* 0x000000ffff0c7224 */ /* 0x000fe400078e0003 */
[----:B------:R-:W-:-:S07]  /*309c0*/  IMAD.MOV.U32 R11, RZ, RZ, 0x1f ;  /* 0x0000001fff0b7424 */ /* 0x000fce00078e00ff */
[----:B0-2---:R-:W-:Y:S05]  /*309d0*/  WARPSYNC.COLLECTIVE R15, `(.L_x_2140) ;  /* 0x000000000f087348 */ /* 0x005fea0003c00000 */
[----:B------:R1:W3:Y:S02]  /*309e0*/  SHFL.IDX P6, R14, R13, R12, R11 ;  /* 0x0000000c0d0e7389 */ /* 0x0002e400000c000b */
[----:B0123--:R-:W-:Y:S01]  /*309f0*/  ENDCOLLECTIVE ;  /* 0x000000000000791b */ /* 0x00ffe20003800000 */
.L_x_2140:
[----:B------:R-:W-:Y:S05]  /*30a00*/  BSYNC B0 ;  /* 0x0000000000007941 */ /* 0x000fea0003800000 */
.L_x_2139:
[----:B------:R-:W-:Y:S01]  /*30a10*/  IMAD.MOV.U32 R3, RZ, RZ, R14 ;  /* 0x000000ffff037224 */ /* 0x000fe200078e000e */
[----:B------:R-:W-:Y:S06]  /*30a20*/  BRA `(.L_x_2141) ;  /* 0xffffffc000407947 */ /* 0x000fec000383ffff */
.L_x_2011:
[----:B0-----:R0:W1:Y:S02]  /*30a30*/  SYNCS.PHASECHK.TRANS64.TRYWAIT P0, [R0+URZ+0x30820], R3 ;  /* 0x03082003000075a7 */ /* 0x001064000800017f */
[----:B-1----:R-:W-:Y:S05]  /*30a40*/  @!P0 NANOSLEEP.SYNCS 0x989680 ;  /* 0x009896800000895d */ /* 0x002fea0003900000 */
[----:B------:R-:W1:Y:S02]  /*30a50*/  @!P0 SYNCS.PHASECHK.TRANS64 P0, [R0+URZ+0x30820], R3 ;  /* 0x03082003000085a7 */ /* 0x000e64000800007f */
[----:B-1----:R-:W-:Y:S05]  /*30a60*/  @!P0 BRA `(.L_x_2011) ;  /* 0xfffffffc00f08947 */ /* 0x002fea000383ffff */
[----:B------:R-:W-:Y:S05]  /*30a70*/  BRA `(.L_x_2142) ;  /* 0xffffffc800e47947 */ /* 0x000fea000383ffff */
.L_x_2012:
        /* <DEDUP_REMOVED lines=11> */
.L_x_2144:
[----:B------:R-:W-:Y:S05]  /*30b30*/  BSYNC B0 ;  /* 0x0000000000007941 */ /* 0x000fea0003800000 */
.L_x_2143:
[----:B------:R-:W-:Y:S05]  /*30b40*/  BRA `(.L_x_2145) ;  /* 0xffffffc800cc7947 */ /* 0x000fea000383ffff */
.L_x_2013:
[----:B------:R-:W-:Y:S01]  /*30b50*/  BSSY B0, `(.L_x_2146) ;  /* 0x0000006000007945 */ /* 0x000fe20003800000 */
[----:B------:R-:W-:-:S07]  /*30b60*/  IMAD.MOV.U32 R15, RZ, RZ, -0x1 ;  /* 0xffffffffff0f7424 */ /* 0x000fce00078e00ff */
[----:B01----:R-:W-:Y:S05]  /*30b70*/  WARPSYNC.COLLECTIVE R15, `(.L_x_2147) ;  /* 0x000000000f0c7348 */ /* 0x003fea0003c00000 */
[----:B------:R-:W-:Y:S02]  /*30b80*/  ELECT P6, UR62, PT ;  /* 0x00000000003e782f */ /* 0x000fe400038c0000 */
[----:B------:R-:W-:Y:S01]  /*30b90*/  MOV R14, UR62 ;  /* 0x0000003e000e7c02 */ /* 0x000fe20008000f00 */
[----:B01----:R-:W-:Y:S10]  /*30ba0*/  ENDCOLLECTIVE ;  /* 0x000000000000791b */ /* 0x003ff40003800000 */
.L_x_2147:
[----:B------:R-:W-:Y:S05]  /*30bb0*/  BSYNC B0 ;  /* 0x0000000000007941 */ /* 0x000fea0003800000 */
.L_x_2146:
[----:B------:R-:W-:Y:S05]  /*30bc0*/  BRA `(.L_x_2148) ;  /* 0xffffffc800c07947 */ /* 0x000fea000383ffff */
.L_x_2015:
[----:B0-----:R0:W1:Y:S02]  /*30bd0*/  SYNCS.PHASECHK.TRANS64.TRYWAIT P0, [R6+URZ], R5 ;  /* 0x00000005060075a7 */ /* 0x001064000800017f */
[----:B-1----:R-:W-:Y:S05]  /*30be0*/  @!P0 NANOSLEEP.SYNCS 0x989680 ;  /* 0x009896800000895d */ /* 0x002fea0003900000 */
[----:B------:R-:W1:Y:S02]  /*30bf0*/  @!P0 SYNCS.PHASECHK.TRANS64 P0, [R6+URZ], R5 ;  /* 0x00000005060085a7 */ /* 0x000e64000800007f */
[----:B-1----:R-:W-:Y:S05]  /*30c00*/  @!P0 BRA `(.L_x_2015) ;  /* 0xfffffffc00f08947 */ /* 0x002fea000383ffff */
[----:B------:R-:W-:Y:S05]  /*30c10*/  BRA `(.L_x_2149) ;  /* 0xffffffcc00007947 */ /* 0x000fea000383ffff */
.L_x_2016:
[----:B-1----:R1:W2:Y:S02]  /*30c20*/  SYNCS.PHASECHK.TRANS64.TRYWAIT P0, [R7+URZ], R2 ;  /* 0x00000002070075a7 */ /* 0x0022a4000800017f */
[----:B--2---:R-:W-:Y:S05]  /*30c30*/  @!P0 NANOSLEEP.SYNCS 0x989680 ;  /* 0x009896800000895d */ /* 0x004fea0003900000 */
[----:B------:R-:W2:Y:S02]  /*30c40*/  @!P0 SYNCS.PHASECHK.TRANS64 P0, [R7+URZ], R2 ;  /* 0x00000002070085a7 */ /* 0x000ea4000800007f */
[----:B--2---:R-:W-:Y:S05]  /*30c50*/  @!P0 BRA `(.L_x_2016) ;  /* 0xfffffffc00f08947 */ /* 0x004fea000383ffff */
[----:B------:R-:W-:Y:S05]  /*30c60*/  BRA `(.L_x_2150) ;  /* 0xffffffc800f47947 */ /* 0x000fea000383ffff */
.L_x_2018:
[----:B--2---:R2:W3:Y:S02]  /*30c70*/  SYNCS.PHASECHK.TRANS64.TRYWAIT P0, [R4+URZ], R5 ;  /* 0x00000005040075a7 */ /* 0x0044e4000800017f */
[----:B---3--:R-:W-:Y:S05]  /*30c80*/  @!P0 NANOSLEEP.SYNCS 0x989680 ;  /* 0x009896800000895d */ /* 0x008fea0003900000 */
[----:B------:R-:W3:Y:S02]  /*30c90*/  @!P0 SYNCS.PHASECHK.TRANS64 P0, [R4+URZ], R5 ;  /* 0x00000005040085a7 */ /* 0x000ee4000800007f */
[----:B---3--:R-:W-:Y:S05]  /*30ca0*/  @!P0 BRA `(.L_x_2018) ;  /* 0xfffffffc00f08947 */ /* 0x008fea000383ffff */
[----:B------:R-:W-:Y:S05]  /*30cb0*/  BRA `(.L_x_2151) ;  /* 0xffffffc800f87947 */ /* 0x000fea000383ffff */
.L_x_2152:
        /* <DEDUP_REMOVED lines=12> */
.L_x_3205:


//--------------------- .text._ZN7cutlass13device_kernelIN5flash11enable_sm90INS1_16FlashAttnFwdSm90INS1_25CollectiveMainloopFwdSm90ILi2EN4cute5tupleIJNS5_1CILi1EEES8_S8_EEENS6_IJNS7_ILi128EEENS7_ILi80EEENS7_ILi256EEEEEELi256ENS_6half_tEfNS_4arch4Sm90ELb1ELb0ELb0ELb0ELb0ELb0ELb0ELb1ELb1ELb1ELb1ELb0EEENS1_21CollectiveEpilogueFwdINS6_IJSA_SC_SB_EEES9_SE_SG_Li256ELb0ELb1ELb1ELb0EEENS1_19SingleTileSchedulerILb0ELb1ELb1ELi128EEEEEEEEEvNT_6ParamsE --------------------------
	.section	.text._ZN7cutlass13device_kernelIN5flash11enable_sm90INS1_16FlashAttnFwdSm90INS1_25CollectiveMainloopFwdSm90ILi2EN4cute5tupleIJNS5_1CILi1EEES8_S8_EEENS6_IJNS7_ILi128EEENS7_ILi80EEENS7_ILi256EEEEEELi256ENS_6half_tEfNS_4arch4Sm90ELb1ELb0ELb0ELb0ELb0ELb0ELb0ELb1ELb1ELb1ELb1ELb0EEENS1_21CollectiveEpilogueFwdINS6_IJSA_SC_SB_EEES9_SE_SG_Li256ELb0ELb1ELb1ELb0EEENS1_19SingleTileSchedulerILb0ELb1ELb1ELi128EEEEEEEEEvNT_6ParamsE,"ax",@progbits
	.align	128
.text._ZN7cutlass13device_kernelIN5flash11enable_sm90INS1_16FlashAttnFwdSm90INS1_25CollectiveMainloopFwdSm90ILi2EN4cute5tupleIJNS5_1CILi1EEES8_S8_EEENS6_IJNS7_ILi128EEENS7_ILi80EEENS7_ILi256EEEEEELi256ENS_6half_tEfNS_4arch4Sm90ELb1ELb0ELb0ELb0ELb0ELb0ELb0ELb1ELb1ELb1ELb1ELb0EEENS1_21CollectiveEpilogueFwdINS6_IJSA_SC_SB_EEES9_SE_SG_Li256ELb0ELb1ELb1ELb0EEENS1_19SingleTileSchedulerILb0ELb1ELb1ELi128EEEEEEEEEvNT_6ParamsE:
        .type           _ZN7cutlass13device_kernelIN5flash11enable_sm90INS1_16FlashAttnFwdSm90INS1_25CollectiveMainloopFwdSm90ILi2EN4cute5tupleIJNS5_1CILi1EEES8_S8_EEENS6_IJNS7_ILi128EEENS7_ILi80EEENS7_ILi256EEEEEELi256ENS_6half_tEfNS_4arch4Sm90ELb1ELb0ELb0ELb0ELb0ELb0ELb0ELb1ELb1ELb1ELb1ELb0EEENS1_21CollectiveEpilogueFwdINS6_IJSA_SC_SB_EEES9_SE_SG_Li256ELb0ELb1ELb1ELb0EEENS1_19SingleTileSchedulerILb0ELb1ELb1ELi128EEEEEEEEEvNT_6ParamsE,@function
        .size           _ZN7cutlass13device_kernelIN5flash11enable_sm90INS1_16FlashAttnFwdSm90INS1_25CollectiveMainloopFwdSm90ILi2EN4cute5tupleIJNS5_1CILi1EEES8_S8_EEENS6_IJNS7_ILi128EEENS7_ILi80EEENS7_ILi256EEEEEELi256ENS_6half_tEfNS_4arch4Sm90ELb1ELb0ELb0ELb0ELb0ELb0ELb0ELb1ELb1ELb1ELb1ELb0EEENS1_21CollectiveEpilogueFwdINS6_IJSA_SC_SB_EEES9_SE_SG_Li256ELb0ELb1ELb1ELb0EEENS1_19SingleTileSchedulerILb0ELb1ELb1ELi128EEEEEEEEEvNT_6ParamsE,(.L_x_3206 - _ZN7cutlass13device_kernelIN5flash11enable_sm90INS1_16FlashAttnFwdSm90INS1_25CollectiveMainloopFwdSm90ILi2EN4cute5tupleIJNS5_1CILi1EEES8_S8_EEENS6_IJNS7_ILi128EEENS7_ILi80EEENS7_ILi256EEEEEELi256ENS_6half_tEfNS_4arch4Sm90ELb1ELb0ELb0ELb0ELb0ELb0ELb0ELb1ELb1ELb1ELb1ELb0EEENS1_21CollectiveEpilogueFwdINS6_IJSA_SC_SB_EEES9_SE_SG_Li256ELb0ELb1ELb1ELb0EEENS1_19SingleTileSchedulerILb0ELb1ELb1ELi128EEEEEEEEEvNT_6ParamsE)
        .other          _ZN7cutlass13device_kernelIN5flash11enable_sm90INS1_16FlashAttnFwdSm90INS1_25CollectiveMainloopFwdSm90ILi2EN4cute5tupleIJNS5_1CILi1EEES8_S8_EEENS6_IJNS7_ILi128EEENS7_ILi80EEENS7_ILi256EEEEEELi256ENS_6half_tEfNS_4arch4Sm90ELb1ELb0ELb0ELb0ELb0ELb0ELb0ELb1ELb1ELb1ELb1ELb0EEENS1_21CollectiveEpilogueFwdINS6_IJSA_SC_SB_EEES9_SE_SG_Li256ELb0ELb1ELb1ELb0EEENS1_19SingleTileSchedulerILb0ELb1ELb1ELi128EEEEEEEEEvNT_6ParamsE,@"STO_CUDA_ENTRY STV_DEFAULT"
_ZN7cutlass13device_kernelIN5flash11enable_sm90INS1_16FlashAttnFwdSm90INS1_25CollectiveMainloopFwdSm90ILi2EN4cute5tupleIJNS5_1CILi1EEES8_S8_EEENS6_IJNS7_ILi128EEENS7_ILi80EEENS7_ILi256EEEEEELi256ENS_6half_tEfNS_4arch4Sm90ELb1ELb0ELb0ELb0ELb0ELb0ELb0ELb1ELb1ELb1ELb1ELb0EEENS1_21CollectiveEpilogueFwdINS6_IJSA_SC_SB_EEES9_SE_SG_Li256ELb0ELb1ELb1ELb0EEENS1_19SingleTileSchedulerILb0ELb1ELb1ELi128EEEEEEEEEvNT_6ParamsE:
        /* <DEDUP_REMOVED lines=17> */
.L_x_2154:
[----:B------:R-:W-:Y:S05]  /*0110*/  BSYNC B0 ;  /* 0x0000000000007941 */ /* 0x000fea0003800000 */
.L_x_2153:
        /* <DEDUP_REMOVED lines=40> */
.L_x_2155:
        /* <DEDUP_REMOVED lines=22> */
.L_x_2156:
        /* <DEDUP_REMOVED lines=18> */
.L_x_2157:
        /* <DEDUP_REMOVED lines=22> */
.L_x_2158:
        /* <DEDUP_REMOVED lines=22> */
.L_x_2159:
        /* <DEDUP_REMOVED lines=8> */
.L_x_2162:
        /* <DEDUP_REMOVED lines=18> */
[----:B------:R-:W0:Y:S01]  /*0a80*/  LDC R0, c[0x0][0x448] ;  /* 0x00011200ff007b82 */ /* 0x000e220000000800 */
[----:B------:R-:W1:Y:S01]  /*0a90*/  S2R R152, SR_CTAID.X ;  /* 0x0000000000987919 */ /* 0x000e620000002500 */
[----:B------:R-:W-:Y:S01]  /*0aa0*/  SHF.R.U32.HI R4, RZ, 0x10, R22 ;  /* 0x00000010ff047819 */ /* 0x000fe20000011616 */
[----:B------:R-:W-:Y:S01]  /*0ab0*/  IMAD.MOV.U32 R213, RZ, RZ, RZ ;  /* 0x000000ffffd57224 */ /* 0x000fe200078e00ff */
[----:B------:R-:W-:-:S04]  /*0ac0*/  LOP3.LUT R22, R22, 0xffff, RZ, 0xc0, !PT ;  /* 0x0000ffff16167812 */ /* 0x000fc800078ec0ff */
[----:B------:R-:W2:Y:S08]  /*0ad0*/  LDC.64 R8, c[0x0][0x418] ;  /* 0x00010600ff087b82 */ /* 0x000eb00000000a00 */
[----:B------:R-:W3:Y:S01]  /*0ae0*/  LDC R3, c[0x0][0x288] ;  /* 0x0000a200ff037b82 */ /* 0x000ee20000000800 */
[----:B0-----:R-:W-:-:S07]  /*0af0*/  ISETP.NE.AND P1, PT, R0, 0x1, PT ;  /* 0x000000010000780c */ /* 0x001fce0003f25270 */
[----:B------:R-:W0:Y:S01]  /*0b00*/  LDC R18, c[0x0][0x424] ;  /* 0x00010900ff127b82 */ /* 0x000e220000000800 */
[----:B--2---:R-:W-:-:S07]  /*0b10*/  ISETP.NE.U32.AND P0, PT, R8, RZ, PT ;  /* 0x000000ff0800720c */ /* 0x004fce0003f05070 */
[----:B------:R-:W2:Y:S01]  /*0b20*/  LDC R153, c[0x0][0x2f0] ;  /* 0x0000bc00ff997b82 */ /* 0x000ea20000000800 */
[----:B-1----:R-:W-:Y:S01]  /*0b30*/  IMAD.SHL.U32 R152, R152, 0x80, RZ ;  /* 0x0000008098987824 */ /* 0x002fe200078e00ff */
[----:B------:R-:W-:-:S03]  /*0b40*/  ISETP.NE.AND.EX P0, PT, R9, RZ, PT, P0 ;  /* 0x000000ff0900720c */ /* 0x000fc60003f05300 */
[----:B------:R-:W-:Y:S01]  /*0b50*/  @P1 VIADD R0, R152, 0x7f ;  /* 0x0000007f98001836 */ /* 0x000fe20000000000 */
[----:B---3--:R-:W-:Y:S02]  /*0b60*/  IADD3 R3, -R3, 0x50, RZ ;  /* 0x0000005003037810 */ /* 0x008fe40007ffe1ff */
[----:B------:R-:W1:Y:S08]  /*0b70*/  @P1 LDC R5, c[0x0][0x44c] ;  /* 0x00011300ff051b82 */ /* 0x000e700000000800 */
[----:B------:R-:W3:Y:S01]  /*0b80*/  @P1 LDC R7, c[0x0][0x450] ;  /* 0x00011400ff071b82 */ /* 0x000ee20000000800 */
[----:B0-----:R-:W-:-:S02]  /*0b90*/  SEL R18, R18, 0x1, P0 ;  /* 0x0000000112127807 */ /* 0x001fc40000000000 */
[----:B------:R-:W-:-:S03]  /*0ba0*/  ISETP.NE.AND P0, PT, R4, RZ, PT ;  /* 0x000000ff0400720c */ /* 0x000fc60003f05270 */
[----:B--2---:R-:W-:Y:S02]  /*0bb0*/  IMAD R3, R18, R153, R3 ;  /* 0x0000009912037224 */ /* 0x004fe400078e0203 */
[----:B-1----:R-:W-:-:S08]  /*0bc0*/  @P1 IMAD.HI.U32 R2, R0, R5, RZ ;  /* 0x0000000500021227 */ /* 0x002fd000078e00ff */
[----:B------:R-:W0:Y:S01]  /*0bd0*/  @!P0 LDC R4, c[0x0][0x9f0] ;  /* 0x00027c00ff048b82 */ /* 0x000e220000000800 */
[----:B------:R-:W-:Y:S01]  /*0be0*/  VIADD R0, R152, 0x7f ;  /* 0x0000007f98007836 */ /* 0x000fe20000000000 */
[----:B---3--:R-:W-:Y:S01]  /*0bf0*/  @P1 SHF.R.U32.HI R0, RZ, R7, R2 ;  /* 0x00000007ff001219 */ /* 0x008fe20000011602 */
[----:B------:R-:W-:-:S04]  /*0c00*/  IMAD R2, R18, R153, 0x4f ;  /* 0x0000004f12027424 */ /* 0x000fc800078e0299 */
[----:B------:R-:W-:Y:S02]  /*0c10*/  IMAD.IADD R0, R3, 0x1, R0 ;  /* 0x0000000103007824 */ /* 0x000fe400078e0200 */
[----:B------:R-:W-:-:S04]  /*0c20*/  IMAD.HI R2, R2, 0x66666667, RZ ;  /* 0x6666666702027827 */ /* 0x000fc800078e02ff */
[----:B------:R-:W-:Y:S01]  /*0c30*/  IMAD.HI R0, R0, 0x66666667, RZ ;  /* 0x6666666700007827 */ /* 0x000fe200078e02ff */
[----:B------:R-:W-:-:S04]  /*0c40*/  SHF.R.U32.HI R3, RZ, 0x1f, R2 ;  /* 0x0000001fff037819 */ /* 0x000fc80000011602 */
[----:B------:R-:W-:Y:S02]  /*0c50*/  SHF.R.U32.HI R5, RZ, 0x1f, R0 ;  /* 0x0000001fff057819 */ /* 0x000fe40000011600 */
[----:B------:R-:W-:Y:S02]  /*0c60*/  LEA.HI.SX32 R3, R2, R3, 0x1b ;  /* 0x0000000302037211 */ /* 0x000fe400078fdaff */
[----:B------:R-:W-:-:S04]  /*0c70*/  LEA.HI.SX32 R0, R0, R5, 0x1b ;  /* 0x0000000500007211 */ /* 0x000fc800078fdaff */
[----:B------:R-:W-:-:S04]  /*0c80*/  VIMNMX R11, R3, R0, PT ;  /* 0x00000000030b7248 */ /* 0x000fc80003fe0100 */
[----:B------:R-:W-:-:S13]  /*0c90*/  ISETP.GE.AND P1, PT, R11, 0x1, PT ;  /* 0x000000010b00780c */ /* 0x000fda0003f26270 */
[----:B0-----:R-:W-:Y:S05]  /*0ca0*/  @!P1 BRA `(.L_x_2164) ;  /* 0x00000000006c9947 */ /* 0x001fea0003800000 */
[-C--:B------:R-:W-:Y:S02]  /*0cb0*/  IABS R7, R4.reuse ;  /* 0x0000000400077213 */ /* 0x080fe40000000000 */
[----:B------:R-:W-:Y:S02]  /*0cc0*/  IADD3 R5, R4, -0x1, R11 ;  /* 0xffffffff04057810 */ /* 0x000fe40007ffe00b */
[----:B------:R-:W0:Y:S01]  /*0cd0*/  I2F.RP R0, R7 ;  /* 0x0000000700007306 */ /* 0x000e220000209400 */
[----:B------:R-:W-:-:S05]  /*0ce0*/  IABS R8, R4 ;  /* 0x0000000400087213 */ /* 0x000fca0000000000 */
[----:B------:R-:W-:Y:S02]  /*0cf0*/  IMAD.MOV R8, RZ, RZ, -R8 ;  /* 0x000000ffff087224 */ /* 0x000fe400078e0a08 */
[----:B0-----:R-:W0:Y:S02]  /*0d00*/  MUFU.RCP R0, R0 ;  /* 0x0000000000007308 */ /* 0x001e240000001000 */
[----:B0-----:R-:W-:Y:S01]  /*0d10*/  VIADD R2, R0, 0xffffffe ;  /* 0x0ffffffe00027836 */ /* 0x001fe20000000000 */
[----:B------:R-:W-:Y:S02]  /*0d20*/  IABS R0, R5 ;  /* 0x0000000500007213 */ /* 0x000fe40000000000 */
[----:B------:R-:W-:-:S03]  /*0d30*/  LOP3.LUT R5, R5, R4, RZ, 0x3c, !PT ;  /* 0x0000000405057212 */ /* 0x000fc600078e3cff */
[----:B------:R0:W1:Y:S01]  /*0d40*/  F2I.FTZ.U32.TRUNC.NTZ R3, R2 ;  /* 0x0000000200037305 */ /* 0x000062000021f000 */
        /* <DEDUP_REMOVED lines=17> */
.L_x_2164:
[----:B------:R-:W0:Y:S01]  /*0e60*/  S2R R0, SR_TID.X ;  /* 0x0000000000007919 */ /* 0x000e220000002100 */
[-C--:B------:R-:W-:Y:S01]  /*0e70*/  IMAD R22, R22, R213.reuse, RZ ;  /* 0x000000d516167224 */ /* 0x080fe200078e02ff */
[----:B------:R-:W-:Y:S01]  /*0e80*/  PLOP3.LUT P0, PT, PT, PT, PT, 0x80, 0x0 ;  /* 0x000000000000781c */ /* 0x000fe20003f0f070 */
[----:B------:R-:W-:Y:S01]  /*0e90*/  IMAD.MOV.U32 R2, RZ, RZ, RZ ;  /* 0x000000ffff027224 */ /* 0x000fe200078e00ff */
[----:B------:R-:W-:Y:S02]  /*0ea0*/  CS2R R150, SRZ ;  /* 0x0000000000967805 */ /* 0x000fe4000001ff00 */
[----:B------:R-:W-:Y:S02]  /*0eb0*/  CS2R R148, SRZ ;  /* 0x0000000000947805 */ /* 0x000fe4000001ff00 */
[----:B------:R-:W-:Y:S02]  /*0ec0*/  VIADDMNMX R213, R22, R213, R11, PT ;  /* 0x000000d516d57246 */ /* 0x000fe4000380010b */
[----:B------:R-:W-:-:S02]  /*0ed0*/  CS2R R146, SRZ ;  /* 0x0000000000927805 */ /* 0x000fc4000001ff00 */
[----:B------:R-:W-:Y:S02]  /*0ee0*/  CS2R R144, SRZ ;  /* 0x0000000000907805 */ /* 0x000fe4000001ff00 */
[----:B------:R-:W-:Y:S02]  /*0ef0*/  CS2R R142, SRZ ;  /* 0x00000000008e7805 */ /* 0x000fe4000001ff00 */
[----:B------:R-:W-:Y:S02]  /*0f00*/  ISETP.GT.AND P1, PT, R213, R22, PT ;  /* 0x00000016d500720c */ /* 0x000fe40003f24270 */
        /* <DEDUP_REMOVED lines=21> */
[----:B0-----:R-:W-:Y:S01]  /*1060*/  VIADD R19, R0, 0xffffff80 ;  /* 0xffffff8000137836 */ /* 0x001fe20000000000 */
[----:B------:R-:W-:Y:S01]  /*1070*/  CS2R R98, SRZ ;  /* 0x0000000000627805 */ /* 0x000fe2000001ff00 */
[----:B------:R-:W-:Y:S01]  /*1080*/  IMAD.MOV.U32 R0, RZ, RZ, RZ ;  /* 0x000000ffff007224 */ /* 0x000fe200078e00ff */
        /* <DEDUP_REMOVED lines=37> */
[----:B------:R-:W-:Y:S01]  /*12e0*/  IMAD R153, R18, R153, RZ ;  /* 0x0000009912997224 */ /* 0x000fe200078e02ff */
        /* <DEDUP_REMOVED lines=36> */
.L_x_2166:
[----:B------:R-:W2:Y:S01]  /*1530*/  LDL.LU R17, [R1+0x14] ;  /* 0x0000140001117983 */ /* 0x000ea20000300800 */
[----:B------:R-:W-:Y:S02]  /*1540*/  R2UR UR4, R16 ;  /* 0x00000000100472ca */ /* 0x000fe400000e0000 */
[----:B------:R-:W-:-:S11]  /*1550*/  SHF.L.U32 R2, RZ, 0x1f, RZ ;  /* 0x0000001fff027819 */ /* 0x000fd600000006ff */
[----:B------:R-:W0:Y:S01]  /*1560*/  SYNCS.PHASECHK.TRANS64.TRYWAIT P1, [UR4+0x38800], R2 ;  /* 0x03880002ff0075a7 */ /* 0x000e220008020144 */
[----:B--2---:R-:W-:-:S04]  /*1570*/  LOP3.LUT R0, R17, 0x1, RZ, 0xfc, !PT ;  /* 0x0000000111007812 */ /* 0x004fc800078efcff */
[----:B------:R-:W-:Y:S01]  /*1580*/  ISETP.NE.AND P0, PT, R0, 0x3, PT ;  /* 0x000000030000780c */ /* 0x000fe20003f05270 */
[----:B0-----:R-:W-:-:S12]  /*1590*/  @!P1 BRA `(.L_x_2167) ;  /* 0x0000013400ac9947 */ /* 0x001fd80003800000 */
.L_x_2295:
[----:B------:R-:W-:Y:S05]  /*15a0*/  @!P0 BRA `(.L_x_2168) ;  /* 0x0000000000048947 */ /* 0x000fea0003800000 */
[----:B------:R-:W-:Y:S01]  /*15b0*/  BPT.TRAP 0x1 ;  /* 0x000000040000795c */ /* 0x000fe20000300000 */
.L_x_2168:
[----:B------:R-:W-:-:S13]  /*15c0*/  R2UR UR4, R16 ;  /* 0x00000000100472ca */ /* 0x000fda00000e0000 */
[----:B------:R1:W2:Y:S01]  /*15d0*/  SYNCS.PHASECHK.TRANS64.TRYWAIT P2, [UR4+0x38830], R2 ;  /* 0x03883002ff0075a7 */ /* 0x0002a20008040144 */
[----:B------:R-:W-:Y:S05]  /*15e0*/  @!P0 BRA `(.L_x_2169) ;  /* 0x0000000000048947 */ /* 0x000fea0003800000 */
[----:B------:R-:W-:Y:S01]  /*15f0*/  BPT.TRAP 0x1 ;  /* 0x000000040000795c */ /* 0x000fe20000300000 */
.L_x_2169:
[----:B------:R-:W3:Y:S01]  /*1600*/  S2R R0, SR_TID.X ;  /* 0x0000000000007919 */ /* 0x000ee20000002100 */
[----:B------:R-:W-:-:S04]  /*1610*/  MOV R4, UR36 ;  /* 0x0000002400047c02 */ /* 0x000fc80008000f00 */
[----:B------:R-:W-:Y:S02]  /*1620*/  LOP3.LUT R4, R4, 0x10000, RZ, 0xfc, !PT ;  /* 0x0001000004047812 */ /* 0x000fe400078efcff */
[----:B---3--:R-:W-:-:S04]  /*1630*/  LOP3.LUT R0, R0, 0x7f, RZ, 0xc0, !PT ;  /* 0x0000007f00007812 */ /* 0x008fc800078ec0ff */
[----:B------:R-:W-:Y:S01]  /*1640*/  ISETP.NE.AND P1, PT, R0, RZ, PT ;  /* 0x000000ff0000720c */ /* 0x000fe20003f25270 */
[----:B--2---:R-:W-:-:S12]  /*1650*/  @P2 BRA `(.L_x_2170) ;  /* 0x00000000000c2947 */ /* 0x004fd80003800000 */
[----:B------:R-:W-:-:S13]  /*1660*/  R2UR UR4, R16 ;  /* 0x00000000100472ca */ /* 0x000fda00000e0000 */
[----:B------:R-:W2:Y:S02]  /*1670*/  SYNCS.PHASECHK.TRANS64.TRYWAIT P2, [UR4+0x38830], R2 ;  /* 0x03883002ff0075a7 */ /* 0x000ea40008040144 */
[----:B--2---:R-:W-:Y:S05]  /*1680*/  @!P2 BRA `(.L_x_2171) ;  /* 0x00000134008ca947 */ /* 0x004fea0003800000 */
.L_x_2170:
[----:B------:R-:W-:Y:S05]  /*1690*/  WARPSYNC.ALL ;  /* 0x0000000000007948 */ /* 0x000fea0003800000 */
        /* <DEDUP_REMOVED lines=12> */
[----:B------:R-:W-:Y:S01]  /*1760*/  IMAD.U32 R13, RZ, RZ, UR21 ;  /* 0x00000015ff0d7e24 */ /* 0x000fe2000f8e00ff */
[----:B------:R-:W-:Y:S01]  /*1770*/  R2UR UR17, R5 ;  /* 0x00000000051172ca */ /* 0x000fe200000e0000 */
[----:B------:R-:W-:Y:S01]  /*1780*/  UIADD3 UR4, UR60, 0x24400, URZ ;  /* 0x000244003c047890 */ /* 0x000fe2000fffe03f */
[----:B------:R-:W-:Y:S01]  /*1790*/  R2UR UR6, R4 ;  /* 0x00000000040672ca */ /* 0x000fe200000e0000 */
[----:B------:R-:W-:Y:S01]  /*17a0*/  UMOV UR23, 0x40000040 ;  /* 0x4000004000177882 */ /* 0x000fe20000000000 */
[----:B------:R-:W-:Y:S01]  /*17b0*/  UMOV UR25, 0x40000040 ;  /* 0x4000004000197882 */ /* 0x000fe20000000000 */
[----:B------:R-:W-:Y:S01]  /*17c0*/  USHF.R.U32.HI UR4, URZ, 0x4, UR4 ;  /* 0x000000043f047899 */ /* 0x000fe20008011604 */
[----:B01----:R-:W0:Y:S01]  /*17d0*/  LDC R2, c[0x0][0x448] ;  /* 0x00011200ff027b82 */ /* 0x003e220000000800 */
[----:B------:R-:W-:Y:S01]  /*17e0*/  UMOV UR27, 0x40000040 ;  /* 0x40000040001b7882 */ /* 0x000fe20000000000 */
[----:B------:R-:W-:Y:S01]  /*17f0*/  UMOV UR29, 0x40000040 ;  /* 0x40000040001d7882 */ /* 0x000fe20000000000 */
[----:B------:R-:W-:Y:S01]  /*1800*/  ULOP3.LUT UR4, UR4, 0x3fff, URZ, 0xc0, !UPT ;  /* 0x00003fff04047892 */ /* 0x000fe2000f8ec03f */
[----:B------:R-:W-:Y:S01]  /*1810*/  LOP3.LUT R0, R65, 0xffffff80, RZ, 0xc0, !PT ;  /* 0xffffff8041007812 */ /* 0x000fe200078ec0ff */
[----:B------:R-:W-:Y:S01]  /*1820*/  UMOV UR31, 0x40000040 ;  /* 0x40000040001f7882 */ /* 0x000fe20000000000 */
[----:B------:R-:W-:Y:S01]  /*1830*/  UMOV UR33, 0x40000040 ;  /* 0x4000004000217882 */ /* 0x000fe20000000000 */
[----:B------:R-:W-:Y:S01]  /*1840*/  ULOP3.LUT UR61, UR4, 0x10000, URZ, 0xfc, !UPT ;  /* 0x00010000043d7892 */ /* 0x000fe2000f8efc3f */
[----:B------:R-:W-:Y:S01]  /*1850*/  LEA.HI R6, R66, R66, RZ, 0x1 ;  /* 0x0000004242067211 */ /* 0x000fe200078f08ff */
[----:B------:R-:W-:Y:S01]  /*1860*/  UIADD3 UR5, UR6, 0x2, URZ ;  /* 0x0000000206057890 */ /* 0x000fe2000fffe03f */
[----:B------:R-:W-:Y:S01]  /*1870*/  IMAD.IADD R0, R19, 0x1, -R0 ;  /* 0x0000000113007824 */ /* 0x000fe200078e0a00 */
[----:B------:R-:W-:Y:S01]  /*1880*/  UIADD3 UR4, UR61, 0x80, URZ ;  /* 0x000000803d047890 */ /* 0x000fe2000fffe03f */
[----:B------:R-:W-:Y:S01]  /*1890*/  LOP3.LUT R9, R6, 0x3fffffe, RZ, 0xc0, !PT ;  /* 0x03fffffe06097812 */ /* 0x000fe200078ec0ff */
[----:B------:R-:W-:Y:S01]  /*18a0*/  UIADD3 UR7, UR6, 0x4, URZ ;  /* 0x0000000406077890 */ /* 0x000fe2000fffe03f */
[----:B------:R-:W-:Y:S01]  /*18b0*/  LEA.HI R64, R64, R19, RZ, 0x2 ;  /* 0x0000001340407211 */ /* 0x000fe200078f10ff */
        /* <DEDUP_REMOVED lines=11> */
[----:B------:R-:W-:Y:S01]  /*1970*/  SHF.R.S32.HI R3, RZ, 0x1f, R0 ;  /* 0x0000001fff037819 */ /* 0x000fe20000011400 */
[----:B------:R-:W-:Y:S01]  /*1980*/  UMOV UR10, UR4 ;  /* 0x00000004000a7c82 */ /* 0x000fe20008000000 */
[----:B------:R-:W-:Y:S01]  /*1990*/  UIADD3 UR4, UR61, 0x180, URZ ;  /* 0x000001803d047890 */ /* 0x000fe2000fffe03f */
[----:B0-----:R-:W-:Y:S01]  /*19a0*/  ISETP.NE.AND P2, PT, R2, 0x1, PT ;  /* 0x000000010200780c */ /* 0x001fe20003f45270 */
[----:B------:R-:W-:Y:S01]  /*19b0*/  UIADD3 UR24, UR6, 0x406, URZ ;  /* 0x0000040606187890 */ /* 0x000fe2000fffe03f */
[CC--:B------:R-:W-:Y:S01]  /*19c0*/  LEA.HI R2, R3.reuse, R0.reuse, RZ, 0x2 ;  /* 0x0000000003027211 */ /* 0x0c0fe200078f10ff */
[----:B------:R-:W-:Y:S01]  /*19d0*/  UIADD3 UR26, UR61, 0x286, URZ ;  /* 0x000002863d1a7890 */ /* 0x000fe2000fffe03f */
[----:B------:R-:W-:Y:S01]  /*19e0*/  LEA.HI R6, R3, R0, RZ, 0x5 ;  /* 0x0000000003067211 */ /* 0x000fe200078f28ff */
[----:B------:R-:W-:Y:S01]  /*19f0*/  UIADD3 UR28, UR6, 0x800, URZ ;  /* 0x00000800061c7890 */ /* 0x000fe2000fffe03f */
[--C-:B------:R-:W-:Y:S01]  /*1a00*/  SHF.R.S32.HI R3, RZ, 0x2, R2.reuse ;  /* 0x00000002ff037819 */ /* 0x100fe20000011402 */
[----:B------:R-:W-:Y:S01]  /*1a10*/  UIADD3 UR30, UR61, 0x500, URZ ;  /* 0x000005003d1e7890 */ /* 0x000fe2000fffe03f */
[----:B------:R-:W-:Y:S01]  /*1a20*/  SHF.R.S32.HI R8, RZ, 0x1f, R2 ;  /* 0x0000001fff087819 */ /* 0x000fe20000011402 */
[----:B------:R-:W-:Y:S01]  /*1a30*/  UIADD3 UR32, UR6, 0x802, URZ ;  /* 0x0000080206207890 */ /* 0x000fe2000fffe03f */
[----:B------:R-:W-:Y:S01]  /*1a40*/  SHF.R.S32.HI R7, RZ, 0x5, R6 ;  /* 0x00000005ff077819 */ /* 0x000fe20000011406 */
[----:B------:R-:W-:Y:S01]  /*1a50*/  UIADD3 UR34, UR61, 0x502, URZ ;  /* 0x000005023d227890 */ /* 0x000fe2000fffe03f */
[-C--:B------:R-:W-:Y:S01]  /*1a60*/  LEA.HI R8, R8, R3.reuse, RZ, 0x3 ;  /* 0x0000000308087211 */ /* 0x080fe200078f18ff */
[----:B------:R-:W-:Y:S01]  /*1a70*/  UMOV UR35, 0x40000040 ;  /* 0x4000004000237882 */ /* 0x000fe20000000000 */
[----:B------:R-:W-:Y:S01]  /*1a80*/  UIADD3 UR36, UR6, 0x804, URZ ;  /* 0x0000080406247890 */ /* 0x000fe2000fffe03f */
[----:B------:R-:W-:Y:S01]  /*1a90*/  IMAD R6, R7, 0x10, R152 ;  /* 0x0000001007067824 */ /* 0x000fe200078e0298 */
[----:B------:R-:W-:Y:S01]  /*1aa0*/  UIADD3 UR38, UR61, 0x504, URZ ;  /* 0x000005043d267890 */ /* 0x000fe2000fffe03f */
[----:B------:R-:W-:Y:S01]  /*1ab0*/  LOP3.LUT R8, R8, 0xfffffff8, RZ, 0xc0, !PT ;  /* 0xfffffff808087812 */ /* 0x000fe200078ec0ff */
[----:B------:R-:W-:Y:S01]  /*1ac0*/  UMOV UR37, 0x40000040 ;  /* 0x4000004000257882 */ /* 0x000fe20000000000 */
[----:B------:R-:W-:Y:S01]  /*1ad0*/  UMOV UR39, 0x40000040 ;  /* 0x4000004000277882 */ /* 0x000fe20000000000 */
[----:B------:R-:W-:Y:S01]  /*1ae0*/  UIADD3 UR40, UR6, 0x806, URZ ;  /* 0x0000080606287890 */ /* 0x000fe2000fffe03f */
[----:B------:R-:W-:Y:S01]  /*1af0*/  LOP3.LUT R64, R64, 0xfffffffc, RZ, 0xc0, !PT ;  /* 0xfffffffc40407812 */ /* 0x000fe200078ec0ff */
[----:B------:R-:W-:Y:S01]  /*1b00*/  UIADD3 UR42, UR61, 0x506, URZ ;  /* 0x000005063d2a7890 */ /* 0x000fe2000fffe03f */
[----:B------:R-:W-:Y:S01]  /*1b10*/  IMAD.IADD R9, R66, 0x1, -R9 ;  /* 0x0000000142097824 */ /* 0x000fe200078e0a09 */
[----:B------:R-:W-:Y:S01]  /*1b20*/  UMOV UR41, 0x40000040 ;  /* 0x4000004000297882 */ /* 0x000fe20000000000 */
[----:B------:R-:W-:Y:S01]  /*1b30*/  UMOV UR43, 0x40000040 ;  /* 0x40000040002b7882 */ /* 0x000fe20000000000 */
[----:B------:R-:W-:Y:S01]  /*1b40*/  UIADD3 UR44, UR6, 0xc00, URZ ;  /* 0x00000c00062c7890 */ /* 0x000fe2000fffe03f */
[----:B------:R-:W-:Y:S01]  /*1b50*/  IADD3 R6, R6, R3, -R8 ;  /* 0x0000000306067210 */ /* 0x000fe20007ffe808 */
[----:B------:R-:W-:Y:S01]  /*1b60*/  UIADD3 UR46, UR61, 0x780, URZ ;  /* 0x000007803d2e7890 */ /* 0x000fe2000fffe03f */
[----:B------:R-:W0:Y:S01]  /*1b70*/  @P2 LDC R8, c[0x0][0x44c] ;  /* 0x00011300ff082b82 */ /* 0x000e220000000800 */
[----:B------:R-:W-:Y:S01]  /*1b80*/  UMOV UR45, 0x40000040 ;  /* 0x40000040002d7882 */ /* 0x000fe20000000000 */
[----:B------:R-:W-:Y:S01]  /*1b90*/  UMOV UR47, 0x40000040 ;  /* 0x40000040002f7882 */ /* 0x000fe20000000000 */
[----:B------:R-:W-:Y:S01]  /*1ba0*/  UIADD3 UR48, UR6, 0xc02, URZ ;  /* 0x00000c0206307890 */ /* 0x000fe2000fffe03f */
[----:B------:R-:W-:Y:S01]  /*1bb0*/  IMAD.IADD R64, R19, 0x1, -R64 ;  /* 0x0000000113407824 */ /* 0x000fe200078e0a40 */
[----:B------:R-:W-:Y:S01]  /*1bc0*/  UIADD3 UR50, UR61, 0x782, URZ ;  /* 0x000007823d327890 */ /* 0x000fe2000fffe03f */
[----:B------:R-:W-:Y:S01]  /*1bd0*/  IMAD R6, R9, 0x40, R6 ;  /* 0x0000004009067824 */ /* 0x000fe200078e0206 */
[----:B------:R-:W-:Y:S01]  /*1be0*/  UMOV UR49, 0x40000040 ;  /* 0x4000004000317882 */ /* 0x000fe20000000000 */
[----:B------:R-:W-:Y:S01]  /*1bf0*/  UMOV UR51, 0x40000040 ;  /* 0x4000004000337882 */ /* 0x000fe20000000000 */
[----:B------:R-:W-:Y:S01]  /*1c00*/  UIADD3 UR52, UR6, 0xc04, URZ ;  /* 0x00000c0406347890 */ /* 0x000fe2000fffe03f */
[----:B------:R-:W1:Y:S01]  /*1c10*/  @P2 LDC R9, c[0x0][0x450] ;  /* 0x00011400ff092b82 */ /* 0x000e620000000800 */
[----:B------:R-:W-:-:S02]  /*1c20*/  WARPGROUP.DEPBAR.LE gsb0, 0x0 ;  /* 0x00008000000079c5 */ /* 0x000fc40000010000 */
[----:B------:R-:W-:Y:S01]  /*1c30*/  WARPGROUP.ARRIVE ;  /* 0x00000000000079c5 */ /* 0x000fe20000000000 */
[----:B------:R-:W-:Y:S01]  /*1c40*/  UIADD3 UR54, UR61, 0x784, URZ ;  /* 0x000007843d367890 */ /* 0x000fe2000fffe03f */
[----:B------:R-:W-:Y:S01]  /*1c50*/  LEA.HI R10, R64, R64, RZ, 0x1 ;  /* 0x00000040400a7211 */ /* 0x000fe200078f08ff */
        /* <DEDUP_REMOVED lines=9> */
[----:B------:R-:W-:Y:S01]  /*1cf0*/  LOP3.LUT R7, R10, 0x1ffffffe, RZ, 0xc0, !PT ;  /* 0x1ffffffe0a077812 */ /* 0x000fe200078ec0ff */
[----:B------:R-:W-:Y:S01]  /*1d00*/  UMOV UR59, 0x40000040 ;  /* 0x40000040003b7882 */ /* 0x000fe20000000000 */
[----:B------:R-:W2:Y:S01]  /*1d10*/  LDC R65, c[0x0][0x288] ;  /* 0x0000a200ff417b82 */ /* 0x000ea20000000800 */
[----:B------:R-:W-:Y:S01]  /*1d20*/  LOP3.LUT R19, R2, 0x7ffffffc, RZ, 0xc0, !PT ;  /* 0x7ffffffc02137812 */ /* 0x000fe200078ec0ff */
[----:B------:R-:W-:Y:S01]  /*1d30*/  IMAD.MOV.U32 R14, RZ, RZ, -0x50 ;  /* 0xffffffb0ff0e7424 */ /* 0x000fe200078e00ff */
[----:B------:R-:W-:Y:S01]  /*1d40*/  CS2R R150, SRZ ;  /* 0x0000000000967805 */ /* 0x000fe2000001ff00 */
[----:B------:R-:W-:Y:S01]  /*1d50*/  IMAD.IADD R7, R64, 0x1, -R7 ;  /* 0x0000000140077824 */ /* 0x000fe200078e0a07 */
[----:B------:R-:W-:Y:S01]  /*1d60*/  IADD3 R19, R0, -R19, RZ ;  /* 0x8000001300137210 */ /* 0x000fe20007ffe0ff */
[----:B------:R-:W-:Y:S01]  /*1d70*/  IMAD R0, R213, R14, 0x51 ;  /* 0x00000051d5007424 */ /* 0x000fe200078e020e */
[----:B------:R-:W-:Y:S01]  /*1d80*/  CS2R R148, SRZ ;  /* 0x0000000000947805 */ /* 0x000fe2000001ff00 */
[----:B------:R-:W-:Y:S01]  /*1d90*/  IMAD R15, R7, 0x8, R6 ;  /* 0x00000008070f7824 */ /* 0x000fe200078e0206 */
[----:B------:R-:W-:Y:S01]  /*1da0*/  CS2R R146, SRZ ;  /* 0x0000000000927805 */ /* 0x000fe2000001ff00 */
[----:B------:R-:W-:Y:S01]  /*1db0*/  IMAD R0, R19, -0x2, R0 ;  /* 0xfffffffe13007824 */ /* 0x000fe200078e0200 */
[----:B------:R-:W-:Y:S01]  /*1dc0*/  CS2R R144, SRZ ;  /* 0x0000000000907805 */ /* 0x000fe2000001ff00 */
[----:B0-----:R-:W-:Y:S01]  /*1dd0*/  @P2 IMAD.HI.U32 R6, R15, R8, RZ ;  /* 0x000000080f062227 */ /* 0x001fe200078e00ff */
[----:B------:R-:W-:-:S02]  /*1de0*/  CS2R R142, SRZ ;  /* 0x00000000008e7805 */ /* 0x000fc4000001ff00 */
[----:B------:R-:W-:Y:S02]  /*1df0*/  CS2R R140, SRZ ;  /* 0x00000000008c7805 */ /* 0x000fe4000001ff00 */
[----:B------:R-:W-:Y:S01]  /*1e00*/  CS2R R138, SRZ ;  /* 0x00000000008a7805 */ /* 0x000fe2000001ff00 */
[----:B------:R-:W-:Y:S01]  /*1e10*/  IMAD.MOV.U32 R3, RZ, RZ, R15 ;  /* 0x000000ffff037224 */ /* 0x000fe200078e000f */
[----:B-1----:R-:W-:Y:S01]  /*1e20*/  @P2 SHF.R.U32.HI R3, RZ, R9, R6 ;  /* 0x00000009ff032219 */ /* 0x002fe20000011606 */
[C-C-:B------:R-:W-:Y:S01]  /*1e30*/  IMAD R6, R213.reuse, -0x50, R153.reuse ;  /* 0xffffffb0d5067824 */ /* 0x140fe200078e0299 */
[----:B------:R-:W-:Y:S01]  /*1e40*/  CS2R R136, SRZ ;  /* 0x0000000000887805 */ /* 0x000fe2000001ff00 */
[----:B------:R-:W-:Y:S01]  /*1e50*/  VIADD R213, R213, 0xfffffffe ;  /* 0xfffffffed5d57836 */ /* 0x000fe20000000000 */
[----:B------:R-:W-:Y:S01]  /*1e60*/  CS2R R134, SRZ ;  /* 0x0000000000867805 */ /* 0x000fe2000001ff00 */
[----:B------:R-:W0:Y:S01]  /*1e70*/  SHFL.IDX PT, R8, R3, 0x1, 0x1c1f ;  /* 0x003c1f0003087f89 */ /* 0x000e2200000e0000 */
[----:B------:R-:W-:Y:S01]  /*1e80*/  VIADD R6, R6, 0x50 ;  /* 0x0000005006067836 */ /* 0x000fe20000000000 */
[----:B--2---:R-:W-:Y:S01]  /*1e90*/  IADD3 R7, R0, -R65, R153 ;  /* 0x8000004100077210 */ /* 0x004fe20007ffe099 */
[----:B------:R-:W-:Y:S01]  /*1ea0*/  IMAD.U32 R17, RZ, RZ, UR61 ;  /* 0x0000003dff117e24 */ /* 0x000fe2000f8e00ff */
[----:B------:R-:W1:Y:S01]  /*1eb0*/  SHFL.IDX PT, R0, R3, RZ, 0x1c1f ;  /* 0x001c1fff03007589 */ /* 0x000e6200000e0000 */
[----:B------:R-:W-:Y:S01]  /*1ec0*/  IMAD R6, R19, -0x2, R6 ;  /* 0xfffffffe13067824 */ /* 0x000fe200078e0206 */
        /* <DEDUP_REMOVED lines=16> */
[----:B------:R-:W-:Y:S02]  /*1fd0*/  WARPGROUP.DEPBAR.LE gsb0, 0x0 ;  /* 0x00008000000079c5 */ /* 0x000fe40000010000 */
[----:B------:R-:W-:Y:S01]  /*1fe0*/  WARPGROUP.ARRIVE ;  /* 0x00000000000079c5 */ /* 0x000fe20000000000 */
[----:B0-----:R-:W-:Y:S02]  /*1ff0*/  VIADDMNMX R8, R8, R7, R6, PT ;  /* 0x0000000708087246 */ /* 0x001fe40003800106 */
[----:B------:R-:W-:-:S02]  /*2000*/  CS2R R100, SRZ ;  /* 0x0000000000647805 */ /* 0x000fc4000001ff00 */
[----:B------:R-:W-:Y:S02]  /*2010*/  CS2R R98, SRZ ;  /* 0x0000000000627805 */ /* 0x000fe4000001ff00 */
[----:B-1----:R-:W-:Y:S02]  /*2020*/  VIADDMNMX R0, R0, R7, R6, PT ;  /* 0x0000000700007246 */ /* 0x002fe40003800106 */
[----:B------:R-:W-:Y:S01]  /*2030*/  CS2R R96, SRZ ;  /* 0x0000000000607805 */ /* 0x000fe2000001ff00 */
[----:B------:R-:W-:Y:S01]  /*2040*/  HGMMA.64x16x16.F32 R40, gdesc[UR8], RZ, !UPT, gsb0 ;  /* 0x00200000082879f0 */ /* 0x000fe2000c0008ff */
[----:B------:R-:W-:Y:S01]  /*2050*/  UIADD3 UR8, UR61, 0x200, URZ ;  /* 0x000002003d087890 */ /* 0x000fe2000fffe03f */
[C---:B------:R-:W-:Y:S01]  /*2060*/  ISETP.GT.AND P3, PT, R8.reuse, RZ, PT ;  /* 0x000000ff0800720c */ /* 0x040fe20003f64270 */
[----:B------:R-:W-:Y:S01]  /*2070*/  UIADD3 UR10, UR61, 0x2, URZ ;  /* 0x000000023d0a7890 */ /* 0x000fe2000fffe03f */
[C---:B------:R-:W-:Y:S01]  /*2080*/  ISETP.GT.AND P4, PT, R8.reuse, 0x1, PT ;  /* 0x000000010800780c */ /* 0x040fe20003f84270 */
[----:B------:R-:W-:Y:S01]  /*2090*/  UMOV UR9, UR21 ;  /* 0x0000001500097c82 */ /* 0x000fe20008000000 */
[----:B------:R-:W-:Y:S01]  /*20a0*/  UMOV UR11, 0x40000040 ;  /* 0x40000040000b7882 */ /* 0x000fe20000000000 */
[----:B------:R-:W-:Y:S01]  /*20b0*/  ISETP.GT.AND P5, PT, R8, 0x8, PT ;  /* 0x000000080800780c */ /* 0x000fe20003fa4270 */
[----:B------:R-:W-:Y:S01]  /*20c0*/  UMOV UR18, UR8 ;  /* 0x0000000800127c82 */ /* 0x000fe20008000000 */
[----:B------:R-:W-:Y:S01]  /*20d0*/  UMOV UR8, UR20 ;  /* 0x0000001400087c82 */ /* 0x000fe20008000000 */
[----:B------:R-:W-:-:S02]  /*20e0*/  ISETP.GT.AND P6, PT, R0, 0x9, PT ;  /* 0x000000090000780c */ /* 0x000fc40003fc4270 */
[----:B------:R-:W-:Y:S02]  /*20f0*/  CS2R R94, SRZ ;  /* 0x00000000005e7805 */ /* 0x000fe4000001ff00 */
[----:B------:R-:W-:Y:S01]  /*2100*/  CS2R R92, SRZ ;  /* 0x00000000005c7805 */ /* 0x000fe2000001ff00 */
[----:B------:R-:W-:Y:S02]  /*2110*/  WARPGROUP.DEPBAR.LE gsb0, 0x0 ;  /* 0x00008000000079c5 */ /* 0x000fe40000010000 */
[----:B------:R-:W-:-:S06]  /*2120*/  WARPGROUP.ARRIVE ;  /* 0x00000000000079c5 */ /* 0x000fcc0000000000 */
[----:B------:R-:W-:Y:S01]  /*2130*/  HGMMA.64x16x16.F32 R32, gdesc[UR12], RZ, !UPT, gsb0 ;  /* 0x002000000c2079f0 */ /* 0x000fe2000c0008ff */
[----:B------:R-:W-:Y:S02]  /*2140*/  UIADD3 UR12, UR61, 0x4, URZ ;  /* 0x000000043d0c7890 */ /* 0x000fe4000fffe03f */
[----:B------:R-:W-:Y:S02]  /*2150*/  UIADD3 UR13, UR61, 0x6, URZ ;  /* 0x000000063d0d7890 */ /* 0x000fe4000fffe03f */
[----:B------:R-:W-:Y:S01]  /*2160*/  UIADD3 UR14, UR61, 0x280, URZ ;  /* 0x000002803d0e7890 */ /* 0x000fe2000fffe03f */
[----:B------:R-:W-:Y:S01]  /*2170*/  UMOV UR15, 0x40000040 ;  /* 0x40000040000f7882 */ /* 0x000fe20000000000 */
[----:B------:R-:W-:Y:S02]  /*2180*/  WARPGROUP.DEPBAR.LE gsb0, 0x0 ;  /* 0x00008000000079c5 */ /* 0x000fe40000010000 */
        /* <DEDUP_REMOVED lines=375> */
[----:B------:R-:W-:Y:S01]  /*3900*/  ULDC UR6, c[0x0][0x988] ;  /* 0x0002620000067ab9 */ /* 0x000fe20000000800 */
        /* <DEDUP_REMOVED lines=12> */
[----:B------:R-:W-:Y:S02]  /*39d0*/  FSEL R58, R58, -INF , P3 ;  /* 0xff8000003a3a7808 */ /* 0x000fe40001800000 */
[----:B------:R-:W-:-:S02]  /*39e0*/  FSEL R59, R59, -INF , P4 ;  /* 0xff8000003b3b7808 */ /* 0x000fc40002000000 */
[----:B------:R-:W-:Y:S01]  /*39f0*/  ISETP.GT.AND P3, PT, R8, 0x9, PT ;  /* 0x000000090800780c */ /* 0x000fe20003f64270 */
[----:B------:R-:W-:Y:S01]  /*3a00*/  HGMMA.64x16x16.F32 R48, gdesc[UR56], R48, gsb0 ;  /* 0x00200000383079f0 */ /* 0x000fe20008000830 */
[----:B------:R-:W-:Y:S01]  /*3a10*/  UIADD3 UR58, UR61, 0x886, URZ ;  /* 0x000008863d3a7890 */ /* 0x000fe2000fffe03f */
[----:B------:R-:W-:Y:S01]  /*3a20*/  FSEL R62, R62, -INF , P5 ;  /* 0xff8000003e3e7808 */ /* 0x000fe20002800000 */
[----:B------:R-:W-:Y:S01]  /*3a30*/  UMOV UR56, UR10 ;  /* 0x0000000a00387c82 */ /* 0x000fe20008000000 */
[----:B------:R-:W-:Y:S01]  /*3a40*/  UMOV UR57, UR11 ;  /* 0x0000000b00397c82 */ /* 0x000fe20008000000 */
[----:B------:R-:W-:Y:S01]  /*3a50*/  UMOV UR59, 0x40000040 ;  /* 0x40000040003b7882 */ /* 0x000fe20000000000 */
[----:B------:R-:W-:Y:S02]  /*3a60*/  FMNMX.FTZ R9, R58, R59, !PT ;  /* 0x0000003b3a097209 */ /* 0x000fe40007810000 */
[----:B------:R-:W-:Y:S02]  /*3a70*/  ISETP.GT.AND P4, PT, R8, 0x10, PT ;  /* 0x000000100800780c */ /* 0x000fe40003f84270 */
[----:B------:R-:W-:-:S02]  /*3a80*/  FSEL R64, R63, -INF , P3 ;  /* 0xff8000003f407808 */ /* 0x000fc40001800000 */
[----:B------:R-:W-:Y:S02]  /*3a90*/  FMNMX.FTZ R9, R62, R9, !PT ;  /* 0x000000093e097209 */ /* 0x000fe40007810000 */
[----:B------:R-:W-:Y:S02]  /*3aa0*/  ISETP.GT.AND P3, PT, R8, 0x11, PT ;  /* 0x000000110800780c */ /* 0x000fe40003f64270 */
[----:B------:R-:W-:Y:S02]  /*3ab0*/  FMNMX.FTZ R9, R64, R9, !PT ;  /* 0x0000000940097209 */ /* 0x000fe40007810000 */
[----:B------:R-:W-:-:S04]  /*3ac0*/  ISETP.GT.AND P5, PT, R0, 0x8, PT ;  /* 0x000000080000780c */ /* 0x000fc80003fa4270 */
[----:B------:R-:W-:Y:S02]  /*3ad0*/  FSEL R60, R60, -INF , P5 ;  /* 0xff8000003c3c7808 */ /* 0x000fe40002800000 */
[----:B------:R-:W-:Y:S01]  /*3ae0*/  ISETP.GT.AND P5, PT, R0, 0x18, PT ;  /* 0x000000180000780c */ /* 0x000fe20003fa4270 */
[----:B------:R-:W-:Y:S02]  /*3af0*/  WARPGROUP.DEPBAR.LE gsb0, 0x0 ;  /* 0x00008000000079c5 */ /* 0x000fe40000010000 */
[----:B------:R-:W-:Y:S01]  /*3b00*/  WARPGROUP.ARRIVE ;  /* 0x00000000000079c5 */ /* 0x000fe20000000000 */
[----:B------:R-:W-:Y:S02]  /*3b10*/  FSEL R50, R50, -INF , P4 ;  /* 0xff80000032327808 */ /* 0x000fe40002000000 */
[----:B------:R-:W-:Y:S02]  /*3b20*/  ISETP.GT.AND P4, PT, R8, 0x18, PT ;  /* 0x000000180800780c */ /* 0x000fe40003f84270 */
[----:B------:R-:W-:Y:S01]  /*3b30*/  FSEL R66, R51, -INF , P3 ;  /* 0xff80000033427808 */ /* 0x000fe20001800000 */
[----:B------:R-:W-:Y:S01]  /*3b40*/  HGMMA.64x16x16.F32 R40, gdesc[UR56], R40, gsb0 ;  /* 0x00200000382879f0 */ /* 0x000fe20008000828 */
[----:B------:R-:W-:Y:S01]  /*3b50*/  UIADD3 UR58, UR61, 0x906, URZ ;  /* 0x000009063d3a7890 */ /* 0x000fe2000fffe03f */
[----:B------:R-:W-:Y:S01]  /*3b60*/  FMNMX.FTZ R9, R50, R9, !PT ;  /* 0x0000000932097209 */ /* 0x000fe20007810000 */
[----:B------:R-:W-:Y:S01]  /*3b70*/  UMOV UR56, UR10 ;  /* 0x0000000a00387c82 */ /* 0x000fe20008000000 */
[----:B------:R-:W-:Y:S01]  /*3b80*/  UMOV UR57, UR11 ;  /* 0x0000000b00397c82 */ /* 0x000fe20008000000 */
[----:B------:R-:W-:Y:S01]  /*3b90*/  UMOV UR59, 0x40000040 ;  /* 0x40000040003b7882 */ /* 0x000fe20000000000 */
[----:B------:R-:W-:-:S02]  /*3ba0*/  ISETP.GT.AND P3, PT, R8, 0x19, PT ;  /* 0x000000190800780c */ /* 0x000fc40003f64270 */
[----:B------:R-:W-:Y:S02]  /*3bb0*/  FSEL R54, R54, -INF , P4 ;  /* 0xff80000036367808 */ /* 0x000fe40002000000 */
[----:B------:R-:W-:Y:S02]  /*3bc0*/  FMNMX.FTZ R9, R66, R9, !PT ;  /* 0x0000000942097209 */ /* 0x000fe40007810000 */
[----:B------:R-:W-:Y:S02]  /*3bd0*/  ISETP.GT.AND P4, PT, R8, 0x20, PT ;  /* 0x000000200800780c */ /* 0x000fe40003f84270 */
[----:B------:R-:W-:Y:S02]  /*3be0*/  FSEL R68, R55, -INF , P3 ;  /* 0xff80000037447808 */ /* 0x000fe40001800000 */
[----:B------:R-:W-:Y:S02]  /*3bf0*/  FMNMX.FTZ R9, R54, R9, !PT ;  /* 0x0000000936097209 */ /* 0x000fe40007810000 */
[----:B------:R-:W-:-:S02]  /*3c00*/  ISETP.GT.AND P3, PT, R8, 0x21, PT ;  /* 0x000000210800780c */ /* 0x000fc40003f64270 */
[----:B------:R-:W-:Y:S02]  /*3c10*/  FMNMX.FTZ R9, R68, R9, !PT ;  /* 0x0000000944097209 */ /* 0x000fe40007810000 */
[----:B------:R-:W-:Y:S01]  /*3c20*/  FSEL R52, R52, -INF , P5 ;  /* 0xff80000034347808 */ /* 0x000fe20002800000 */
        /* <DEDUP_REMOVED lines=11> */
[----:B------:R-:W-:Y:S01]  /*3ce0*/  ISETP.GT.AND P3, PT, R8, 0x29, PT ;  /* 0x000000290800780c */ /* 0x000fe20003f64270 */
[----:B------:R-:W-:Y:S01]  /*3cf0*/  UMOV UR61, URZ ;  /* 0x0000003f003d7c82 */ /* 0x000fe20008000000 */
[----:B------:R-:W-:-:S02]  /*3d00*/  FSEL R46, R46, -INF , P4 ;  /* 0xff8000002e2e7808 */ /* 0x000fc40002000000 */
[----:B------:R-:W-:Y:S02]  /*3d10*/  FMNMX.FTZ R9, R72, R9, !PT ;  /* 0x0000000948097209 */ /* 0x000fe40007810000 */
[----:B------:R-:W-:Y:S02]  /*3d20*/  ISETP.GT.AND P4, PT, R8, 0x30, PT ;  /* 0x000000300800780c */ /* 0x000fe40003f84270 */
[----:B------:R-:W-:Y:S02]  /*3d30*/  FSEL R74, R47, -INF , P3 ;  /* 0xff8000002f4a7808 */ /* 0x000fe40001800000 */
[----:B------:R-:W-:Y:S02]  /*3d40*/  FMNMX.FTZ R9, R46, R9, !PT ;  /* 0x000000092e097209 */ /* 0x000fe40007810000 */
[----:B------:R-:W-:Y:S02]  /*3d50*/  ISETP.GT.AND P3, PT, R8, 0x31, PT ;  /* 0x000000310800780c */ /* 0x000fe40003f64270 */
[----:B------:R-:W-:Y:S01]  /*3d60*/  FMNMX.FTZ R9, R74, R9, !PT ;  /* 0x000000094a097209 */ /* 0x000fe20007810000 */
[----:B------:R-:W-:-:S02]  /*3d70*/  WARPGROUP.DEPBAR.LE gsb0, 0x0 ;  /* 0x00008000000079c5 */ /* 0x000fc40000010000 */
[----:B------:R-:W-:Y:S01]  /*3d80*/  WARPGROUP.ARRIVE ;  /* 0x00000000000079c5 */ /* 0x000fe20000000000 */
[----:B------:R-:W-:Y:S02]  /*3d90*/  FSEL R76, R34, -INF , P4 ;  /* 0xff800000224c7808 */ /* 0x000fe40002000000 */
[----:B------:R-:W-:Y:S02]  /*3da0*/  ISETP.GT.AND P4, PT, R8, 0x38, PT ;  /* 0x000000380800780c */ /* 0x000fe40003f84270 */
[----:B------:R-:W-:Y:S01]  /*3db0*/  FSEL R78, R35, -INF , P3 ;  /* 0xff800000234e7808 */ /* 0x000fe20001800000 */
[----:B------:R-:W-:Y:S01]  /*3dc0*/  HGMMA.64x16x16.F32 R24, gdesc[UR56], R24, gsb0 ;  /* 0x00200000381879f0 */ /* 0x000fe20008000818 */
[----:B------:R-:W-:Y:S02]  /*3dd0*/  FMNMX.FTZ R9, R76, R9, !PT ;  /* 0x000000094c097209 */ /* 0x000fe40007810000 */
[----:B------:R-:W-:Y:S02]  /*3de0*/  ISETP.GT.AND P3, PT, R8, 0x39, PT ;  /* 0x000000390800780c */ /* 0x000fe40003f64270 */
        /* <DEDUP_REMOVED lines=8> */
[----:B------:R-:W-:Y:S02]  /*3e70*/  FSEL R84, R26, -INF , P4 ;  /* 0xff8000001a547808 */ /* 0x000fe40002000000 */
[----:B------:R-:W-:Y:S02]  /*3e80*/  ISETP.GT.AND P4, PT, R8, 0x48, PT ;  /* 0x000000480800780c */ /* 0x000fe40003f84270 */
[----:B------:R-:W-:Y:S02]  /*3e90*/  FSEL R86, R27, -INF , P3 ;  /* 0xff8000001b567808 */ /* 0x000fe40001800000 */
[----:B------:R-:W-:Y:S02]  /*3ea0*/  FMNMX.FTZ R9, R84, R9, !PT ;  /* 0x0000000954097209 */ /* 0x000fe40007810000 */
[----:B------:R-:W-:Y:S02]  /*3eb0*/  ISETP.GT.AND P3, PT, R8, 0x49, PT ;  /* 0x000000490800780c */ /* 0x000fe40003f64270 */
[----:B------:R-:W-:-:S02]  /*3ec0*/  FSEL R88, R30, -INF , P4 ;  /* 0xff8000001e587808 */ /* 0x000fc40002000000 */
[----:B------:R-:W-:Y:S02]  /*3ed0*/  FMNMX.FTZ R9, R86, R9, !PT ;  /* 0x0000000956097209 */ /* 0x000fe40007810000 */
[----:B------:R-:W-:Y:S02]  /*3ee0*/  FSEL R90, R31, -INF , P3 ;  /* 0xff8000001f5a7808 */ /* 0x000fe40001800000 */
[----:B------:R-:W-:Y:S01]  /*3ef0*/  FMNMX.FTZ R9, R88, R9, !PT ;  /* 0x0000000958097209 */ /* 0x000fe20007810000 */
[----:B------:R-:W0:Y:S01]  /*3f00*/  @P2 LDC R31, c[0x0][0x44c] ;  /* 0x00011300ff1f2b82 */ /* 0x000e220000000800 */
[----:B------:R-:W-:Y:S02]  /*3f10*/  ISETP.GT.AND P3, PT, R0, RZ, PT ;  /* 0x000000ff0000720c */ /* 0x000fe40003f64270 */
[----:B------:R-:W-:Y:S02]  /*3f20*/  FMNMX.FTZ R9, R90, R9, !PT ;  /* 0x000000095a097209 */ /* 0x000fe40007810000 */
[----:B------:R-:W-:-:S02]  /*3f30*/  ISETP.GT.AND P4, PT, R0, 0x1, PT ;  /* 0x000000010000780c */ /* 0x000fc40003f84270 */
[----:B------:R-:W-:Y:S01]  /*3f40*/  FSEL R56, R56, -INF , P3 ;  /* 0xff80000038387808 */ /* 0x000fe20001800000 */
[----:B------:R-:W1:Y:S01]  /*3f50*/  SHFL.BFLY PT, R2, R9, 0x2, 0x1f ;  /* 0x0c401f0009027f89 */ /* 0x000e6200000e0000 */
[----:B------:R-:W-:Y:S02]  /*3f60*/  FSEL R57, R57, -INF , P4 ;  /* 0xff80000039397808 */ /* 0x000fe40002000000 */
[----:B------:R-:W-:Y:S02]  /*3f70*/  ISETP.GT.AND P3, PT, R0, 0x10, PT ;  /* 0x000000100000780c */ /* 0x000fe40003f64270 */
[----:B------:R-:W-:Y:S02]  /*3f80*/  FMNMX.FTZ R3, R56, R57, !PT ;  /* 0x0000003938037209 */ /* 0x000fe40007810000 */
[----:B------:R-:W-:Y:S02]  /*3f90*/  ISETP.GT.AND P4, PT, R0, 0x11, PT ;  /* 0x000000110000780c */ /* 0x000fe40003f84270 */
[----:B------:R-:W-:-:S02]  /*3fa0*/  FSEL R48, R48, -INF , P3 ;  /* 0xff80000030307808 */ /* 0x000fc40001800000 */
[----:B------:R-:W-:-:S04]  /*3fb0*/  ISETP.GT.AND P3, PT, R0, 0x19, PT ;  /* 0x000000190000780c */ /* 0x000fc80003f64270 */
[----:B------:R-:W-:Y:S02]  /*3fc0*/  FSEL R14, R53, -INF , P3 ;  /* 0xff800000350e7808 */ /* 0x000fe40001800000 */
[----:B------:R-:W-:-:S04]  /*3fd0*/  ISETP.GT.AND P3, PT, R0, 0x21, PT ;  /* 0x000000210000780c */ /* 0x000fc80003f64270 */
[----:B------:R-:W-:Y:S02]  /*3fe0*/  FSEL R20, R41, -INF , P3 ;  /* 0xff80000029147808 */ /* 0x000fe40001800000 */
[----:B------:R-:W-:Y:S02]  /*3ff0*/  ISETP.GT.AND P3, PT, R0, 0x29, PT ;  /* 0x000000290000780c */ /* 0x000fe40003f64270 */
[----:B-1----:R-:W-:Y:S02]  /*4000*/  FMNMX.FTZ R8, R9, R2, !PT ;  /* 0x0000000209087209 */ /* 0x002fe40007810000 */
[----:B------:R-:W-:Y:S02]  /*4010*/  FSEL R2, R61, -INF , P6 ;  /* 0xff8000003d027808 */ /* 0x000fe40003000000 */
[----:B------:R-:W-:Y:S01]  /*4020*/  FMNMX.FTZ R9, R60, R3, !PT ;  /* 0x000000033c097209 */ /* 0x000fe20007810000 */
[----:B------:R-:W1:Y:S01]  /*4030*/  SHFL.BFLY PT, R21, R8, 0x1, 0x1f ;  /* 0x0c201f0008157f89 */ /* 0x000e6200000e0000 */
[----:B------:R-:W-:Y:S01]  /*4040*/  FSEL R26, R45, -INF , P3 ;  /* 0xff8000002d1a7808 */ /* 0x000fe20001800000 */
[----:B------:R-:W-:Y:S01]  /*4050*/  IMAD.U32 R3, RZ, RZ, UR6 ;  /* 0x00000006ff037e24 */ /* 0x000fe2000f8e00ff */
[----:B------:R-:W-:-:S02]  /*4060*/  FMNMX.FTZ R9, R2, R9, !PT ;  /* 0x0000000902097209 */ /* 0x000fc40007810000 */
[----:B------:R-:W-:Y:S02]  /*4070*/  ISETP.GT.AND P3, PT, R0, 0x30, PT ;  /* 0x000000300000780c */ /* 0x000fe40003f64270 */
[----:B------:R-:W-:Y:S02]  /*4080*/  FMNMX.FTZ R9, R48, R9, !PT ;  /* 0x0000000930097209 */ /* 0x000fe40007810000 */
[----:B------:R-:W-:Y:S02]  /*4090*/  FSEL R32, R32, -INF , P3 ;  /* 0xff80000020207808 */ /* 0x000fe40001800000 */
[----:B------:R-:W-:-:S04]  /*40a0*/  ISETP.GT.AND P3, PT, R0, 0x38, PT ;  /* 0x000000380000780c */ /* 0x000fc80003f64270 */
[----:B------:R-:W-:Y:S02]  /*40b0*/  FSEL R36, R36, -INF , P3 ;  /* 0xff80000024247808 */ /* 0x000fe40001800000 */
[----:B------:R-:W-:-:S04]  /*40c0*/  ISETP.GT.AND P3, PT, R0, 0x40, PT ;  /* 0x000000400000780c */ /* 0x000fc80003f64270 */
[----:B------:R-:W-:Y:S02]  /*40d0*/  FSEL R24, R24, -INF , P3 ;  /* 0xff80000018187808 */ /* 0x000fe40001800000 */
[----:B------:R-:W-:Y:S02]  /*40e0*/  ISETP.GT.AND P3, PT, R0, 0x48, PT ;  /* 0x000000480000780c */ /* 0x000fe40003f64270 */
[----:B-1----:R-:W-:Y:S02]  /*40f0*/  FMNMX.FTZ R7, R8, R21, !PT ;  /* 0x0000001508077209 */ /* 0x002fe40007810000 */
[----:B------:R-:W-:Y:S02]  /*4100*/  FSEL R8, R49, -INF , P4 ;  /* 0xff80000031087808 */ /* 0x000fe40002000000 */
[----:B------:R-:W-:Y:S01]  /*4110*/  ISETP.GT.AND P4, PT, R0, 0x20, PT ;  /* 0x000000200000780c */ /* 0x000fe20003f84270 */
[----:B------:R-:W-:Y:S01]  /*4120*/  FMUL.FTZ R6, R7, R3 ;  /* 0x0000000307067220 */ /* 0x000fe20000410000 */
[----:B------:R-:W-:-:S02]  /*4130*/  FMNMX.FTZ R9, R8, R9, !PT ;  /* 0x0000000908097209 */ /* 0x000fc40007810000 */
[----:B------:R-:W-:Y:S02]  /*4140*/  FSEL R40, R40, -INF , P4 ;  /* 0xff80000028287808 */ /* 0x000fe40002000000 */
[----:B------:R-:W-:Y:S02]  /*4150*/  FMNMX.FTZ R9, R52, R9, !PT ;  /* 0x0000000934097209 */ /* 0x000fe40007810000 */
[----:B------:R-:W-:Y:S02]  /*4160*/  ISETP.GT.AND P4, PT, R0, 0x28, PT ;  /* 0x000000280000780c */ /* 0x000fe40003f84270 */
[----:B------:R-:W-:Y:S02]  /*4170*/  FMNMX.FTZ R9, R14, R9, !PT ;  /* 0x000000090e097209 */ /* 0x000fe40007810000 */
[----:B------:R-:W-:Y:S02]  /*4180*/  FSEL R44, R44, -INF , P4 ;  /* 0xff8000002c2c7808 */ /* 0x000fe40002000000 */
[----:B------:R-:W-:-:S02]  /*4190*/  FMNMX.FTZ R9, R40, R9, !PT ;  /* 0x0000000928097209 */ /* 0x000fc40007810000 */
[----:B------:R-:W-:Y:S02]  /*41a0*/  ISETP.GT.AND P4, PT, R0, 0x31, PT ;  /* 0x000000310000780c */ /* 0x000fe40003f84270 */
[----:B------:R-:W-:Y:S02]  /*41b0*/  FMNMX.FTZ R9, R20, R9, !PT ;  /* 0x0000000914097209 */ /* 0x000fe40007810000 */
[----:B------:R-:W-:Y:S02]  /*41c0*/  FSEL R30, R33, -INF , P4 ;  /* 0xff800000211e7808 */ /* 0x000fe40002000000 */
[----:B------:R-:W-:Y:S01]  /*41d0*/  FMNMX.FTZ R9, R44, R9, !PT ;  /* 0x000000092c097209 */ /* 0x000fe20007810000 */
[----:B------:R-:W1:Y:S01]  /*41e0*/  @P2 LDC R33, c[0x0][0x450] ;  /* 0x00011400ff212b82 */ /* 0x000e620000000800 */
[----:B------:R-:W-:Y:S02]  /*41f0*/  ISETP.GT.AND P4, PT, R0, 0x39, PT ;  /* 0x000000390000780c */ /* 0x000fe40003f84270 */
        /* <DEDUP_REMOVED lines=10> */
[----:B------:R-:W-:Y:S02]  /*42a0*/  FMNMX.FTZ R9, R24, R9, !PT ;  /* 0x0000000918097209 */ /* 0x000fe40007810000 */
[----:B------:R-:W-:Y:S02]  /*42b0*/  FSEL R42, R29, -INF , P4 ;  /* 0xff8000001d2a7808 */ /* 0x000fe40002000000 */
[----:B------:R-:W-:-:S02]  /*42c0*/  FMNMX.FTZ R9, R38, R9, !PT ;  /* 0x0000000926097209 */ /* 0x000fc40007810000 */
[----:B------:R-:W-:Y:S02]  /*42d0*/  FSETP.NEU.FTZ.AND P6, PT, R7, -INF , PT ;  /* 0xff8000000700780b */ /* 0x000fe40003fdd000 */
[----:B------:R-:W-:Y:S02]  /*42e0*/  FMNMX.FTZ R9, R28, R9, !PT ;  /* 0x000000091c097209 */ /* 0x000fe40007810000 */
[----:B------:R-:W-:Y:S02]  /*42f0*/  FSEL R21, R6, RZ, P6 ;  /* 0x000000ff06157208 */ /* 0x000fe40003000000 */
[----:B------:R-:W-:-:S03]  /*4300*/  FMNMX.FTZ R9, R42, R9, !PT ;  /* 0x000000092a097209 */ /* 0x000fc60007810000 */
[-CC-:B------:R-:W-:Y:S01]  /*4310*/  FFMA.FTZ R58, R58, R3.reuse, -R21.reuse ;  /* 0x000000033a3a7223 */ /* 0x180fe20000010815 */
[-CC-:B------:R-:W-:Y:S01]  /*4320*/  FFMA.FTZ R59, R59, R3.reuse, -R21.reuse ;  /* 0x000000033b3b7223 */ /* 0x180fe20000010815 */
[----:B------:R-:W2:Y:S01]  /*4330*/  SHFL.BFLY PT, R0, R9, 0x2, 0x1f ;  /* 0x0c401f0009007f89 */ /* 0x000ea200000e0000 */
[-CC-:B------:R-:W-:Y:S01]  /*4340*/  FFMA.FTZ R62, R62, R3.reuse, -R21.reuse ;  /* 0x000000033e3e7223 */ /* 0x180fe20000010815 */
[-CC-:B------:R-:W-:Y:S01]  /*4350*/  FFMA.FTZ R64, R64, R3.reuse, -R21.reuse ;  /* 0x0000000340407223 */ /* 0x180fe20000010815 */
[-CC-:B------:R-:W-:Y:S01]  /*4360*/  FFMA.FTZ R50, R50, R3.reuse, -R21.reuse ;  /* 0x0000000332327223 */ /* 0x180fe20000010815 */
[----:B------:R-:W-:Y:S01]  /*4370*/  MUFU.EX2 R58, R58 ;  /* 0x0000003a003a7308 */ /* 0x000fe20000000800 */
        /* <DEDUP_REMOVED lines=8> */
[-CC-:B------:R-:W-:Y:S01]  /*4400*/  FFMA.FTZ R76, R76, R3.reuse, -R21.reuse ;  /* 0x000000034c4c7223 */ /* 0x180fe20000010815 */
[-CC-:B------:R-:W-:Y:S01]  /*4410*/  FFMA.FTZ R78, R78, R3.reuse, -R21.reuse ;  /* 0x000000034e4e7223 */ /* 0x180fe20000010815 */
[-CC-:B------:R-:W-:Y:S01]  /*4420*/  FFMA.FTZ R80, R80, R3.reuse, -R21.reuse ;  /* 0x0000000350507223 */ /* 0x180fe20000010815 */
[-CC-:B------:R-:W-:Y:S01]  /*4430*/  FFMA.FTZ R82, R82, R3.reuse, -R21.reuse ;  /* 0x0000000352527223 */ /* 0x180fe20000010815 */
[-CC-:B------:R-:W-:Y:S01]  /*4440*/  FFMA.FTZ R84, R84, R3.reuse, -R21.reuse ;  /* 0x0000000354547223 */ /* 0x180fe20000010815 */
[-CC-:B------:R-:W-:Y:S01]  /*4450*/  FFMA.FTZ R86, R86, R3.reuse, -R21.reuse ;  /* 0x0000000356567223 */ /* 0x180fe20000010815 */
[-CC-:B------:R-:W-:Y:S01]  /*4460*/  FFMA.FTZ R88, R88, R3.reuse, -R21.reuse ;  /* 0x0000000358587223 */ /* 0x180fe20000010815 */
[----:B------:R-:W-:Y:S01]  /*4470*/  MUFU.EX2 R62, R62 ;  /* 0x0000003e003e7308 */ /* 0x000fe20000000800 */
[----:B------:R-:W-:Y:S01]  /*4480*/  FFMA.FTZ R90, R90, R3, -R21 ;  /* 0x000000035a5a7223 */ /* 0x000fe20000010815 */
[----:B--2---:R-:W-:-:S06]  /*4490*/  FMNMX.FTZ R0, R9, R0, !PT ;  /* 0x0000000009007209 */ /* 0x004fcc0007810000 */
[----:B------:R-:W-:Y:S01]  /*44a0*/  MUFU.EX2 R211, R64 ;  /* 0x0000004000d37308 */ /* 0x000fe20000000800 */
[----:B------:R-:W2:Y:S01]  /*44b0*/  SHFL.BFLY PT, R9, R0, 0x1, 0x1f ;  /* 0x0c201f0000097f89 */ /* 0x000ea200000e0000 */
[----:B---3--:R-:W-:-:S06]  /*44c0*/  F2FP.F16.F32.PACK_AB R209, R59, R58 ;  /* 0x0000003a3bd1723e */ /* 0x008fcc00000000ff */
[----:B------:R-:W-:Y:S08]  /*44d0*/  MUFU.EX2 R50, R50 ;  /* 0x0000003200327308 */ /* 0x000ff00000000800 */
[----:B------:R3:W-:Y:S08]  /*44e0*/  MUFU.EX2 R205, R66 ;  /* 0x0000004200cd7308 */ /* 0x0007f00000000800 */
[----:B------:R-:W-:Y:S01]  /*44f0*/  MUFU.EX2 R54, R54 ;  /* 0x0000003600367308 */ /* 0x000fe20000000800 */
[----:B--2---:R-:W-:-:S02]  /*4500*/  FMNMX.FTZ R6, R0, R9, !PT ;  /* 0x0000000900067209 */ /* 0x004fc40007810000 */
[----:B---3--:R-:W-:Y:S02]  /*4510*/  CS2R R66, SRZ ;  /* 0x0000000000427805 */ /* 0x008fe4000001ff00 */
[C---:B------:R-:W-:Y:S01]  /*4520*/  FSETP.NEU.FTZ.AND P3, PT, R6.reuse, -INF , PT ;  /* 0xff8000000600780b */ /* 0x040fe20003f7d000 */
[----:B------:R-:W-:Y:S02]  /*4530*/  FMUL.FTZ R0, R6, R3 ;  /* 0x0000000306007220 */ /* 0x000fe40000410000 */
[----:B------:R2:W-:Y:S03]  /*4540*/  MUFU.EX2 R207, R68 ;  /* 0x0000004400cf7308 */ /* 0x0005e60000000800 */
[----:B------:R-:W-:-:S05]  /*4550*/  FSEL R9, R0, RZ, P3 ;  /* 0x000000ff00097208 */ /* 0x000fca0001800000 */
[-CC-:B------:R-:W-:Y:S01]  /*4560*/  FFMA.FTZ R56, R56, R3.reuse, -R9.reuse ;  /* 0x0000000338387223 */ /* 0x180fe20000010809 */
[-CC-:B------:R-:W-:Y:S01]  /*4570*/  FFMA.FTZ R57, R57, R3.reuse, -R9.reuse ;  /* 0x0000000339397223 */ /* 0x180fe20000010809 */
[-CC-:B------:R-:W-:Y:S01]  /*4580*/  FFMA.FTZ R2, R2, R3.reuse, -R9.reuse ;  /* 0x0000000302027223 */ /* 0x180fe20000010809 */
        /* <DEDUP_REMOVED lines=18> */
[----:B------:R-:W-:Y:S01]  /*46b0*/  FFMA.FTZ R42, R42, R3, -R9 ;  /* 0x000000032a2a7223 */ /* 0x000fe20000010809 */
[----:B------:R0:W-:Y:S01]  /*46c0*/  MUFU.EX2 R21, R2 ;  /* 0x0000000200157308 */ /* 0x0001e20000000800 */
[----:B--2---:R-:W-:-:S07]  /*46d0*/  CS2R R68, SRZ ;  /* 0x0000000000447805 */ /* 0x004fce000001ff00 */
[----:B------:R-:W2:Y:S01]  /*46e0*/  MUFU.EX2 R60, R60 ;  /* 0x0000003c003c7308 */ /* 0x000ea20000000800 */
[----:B0-----:R-:W-:-:S04]  /*46f0*/  @P2 IMAD.HI.U32 R2, R152, R31, RZ ;  /* 0x0000001f98022227 */ /* 0x001fc800078e00ff */
[----:B------:R-:W-:Y:S01]  /*4700*/  FADD.FTZ R31, R58, R59 ;  /* 0x0000003b3a1f7221 */ /* 0x000fe20000010000 */
[----:B---3--:R-:W-:Y:S02]  /*4710*/  F2FP.F16.F32.PACK_AB R208, R57, R56 ;  /* 0x0000003839d0723e */ /* 0x008fe400000000ff */
[----:B------:R-:W-:Y:S01]  /*4720*/  CS2R R58, SRZ ;  /* 0x00000000003a7805 */ /* 0x000fe2000001ff00 */
[----:B------:R-:W-:Y:S01]  /*4730*/  FADD.FTZ R0, R62, R31 ;  /* 0x0000001f3e007221 */ /* 0x000fe20000010000 */
[----:B-1----:R-:W-:Y:S01]  /*4740*/  @P2 SHF.R.U32.HI R152, RZ, R33, R2 ;  /* 0x00000021ff982219 */ /* 0x002fe20000011602 */
[----:B------:R-:W0:Y:S02]  /*4750*/  MUFU.EX2 R48, R48 ;  /* 0x0000003000307308 */ /* 0x000e240000000800 */
[----:B------:R-:W-:Y:S01]  /*4760*/  FADD.FTZ R33, R211, R0 ;  /* 0x00000000d3217221 */ /* 0x000fe20000010000 */
[----:B------:R-:W-:Y:S01]  /*4770*/  IMAD.U32 R0, RZ, RZ, UR60 ;  /* 0x0000003cff007e24 */ /* 0x000fe2000f8e00ff */
[----:B------:R-:W-:-:S02]  /*4780*/  IADD3 R152, R152, -R65, R153 ;  /* 0x8000004198987210 */ /* 0x000fc40007ffe099 */
[----:B------:R-:W-:Y:S01]  /*4790*/  CS2R R64, SRZ ;  /* 0x0000000000407805 */ /* 0x000fe2000001ff00 */
[----:B------:R-:W-:Y:S01]  /*47a0*/  FADD.FTZ R2, R50, R33 ;  /* 0x0000002132027221 */ /* 0x000fe20000010000 */
[----:B------:R-:W-:Y:S01]  /*47b0*/  FADD.FTZ R33, R56, R57 ;  /* 0x0000003938217221 */ /* 0x000fe20000010000 */
[----:B------:R-:W1:Y:S01]  /*47c0*/  MUFU.EX2 R70, R70 ;  /* 0x0000004600467308 */ /* 0x000e620000000800 */
[----:B------:R-:W-:Y:S02]  /*47d0*/  @!P1 VIADD R0, R0, 0x38840 ;  /* 0x0003884000009836 */ /* 0x000fe40000000000 */
[----:B------:R-:W-:Y:S01]  /*47e0*/  FADD.FTZ R35, R205, R2 ;  /* 0x00000002cd237221 */ /* 0x000fe20000010000 */
[----:B--2---:R-:W-:Y:S01]  /*47f0*/  FADD.FTZ R2, R60, R33 ;  /* 0x000000213c027221 */ /* 0x004fe20000010000 */
[----:B------:R-:W-:Y:S01]  /*4800*/  IMAD.HI R152, R152, 0x66666667, RZ ;  /* 0x6666666798987827 */ /* 0x000fe200078e02ff */
[----:B------:R-:W-:Y:S02]  /*4810*/  F2FP.F16.F32.PACK_AB R210, R21, R60 ;  /* 0x0000003c15d2723e */ /* 0x000fe400000000ff */
[----:B------:R-:W-:-:S02]  /*4820*/  CS2R R60, SRZ ;  /* 0x00000000003c7805 */ /* 0x000fc4000001ff00 */
[----:B------:R-:W-:Y:S01]  /*4830*/  @!P1 PRMT R0, RZ, 0x654, R0 ;  /* 0x00000654ff009816 */ /* 0x000fe20000000000 */
[----:B------:R2:W3:Y:S01]  /*4840*/  MUFU.EX2 R25, R8 ;  /* 0x0000000800197308 */ /* 0x0004e20000000800 */
[----:B------:R-:W-:Y:S02]  /*4850*/  F2FP.F16.F32.PACK_AB R211, R211, R62 ;  /* 0x0000003ed3d3723e */ /* 0x000fe400000000ff */
[----:B------:R-:W-:Y:S01]  /*4860*/  CS2R R62, SRZ ;  /* 0x00000000003e7805 */ /* 0x000fe2000001ff00 */
[----:B------:R0:W-:Y:S01]  /*4870*/  @!P1 SYNCS.ARRIVE.TRANS64.RED.A1T0 RZ, [R0+URZ], RZ ;  /* 0x000000ff00ff99a7 */ /* 0x0001e2000810043f */
[----:B------:R-:W-:Y:S02]  /*4880*/  F2FP.F16.F32.PACK_AB R205, R205, R50 ;  /* 0x00000032cdcd723e */ /* 0x000fe400000000ff */
[----:B------:R-:W-:Y:S02]  /*4890*/  CS2R R56, SRZ ;  /* 0x0000000000387805 */ /* 0x000fe4000001ff00 */
[----:B------:R-:W-:Y:S01]  /*48a0*/  CS2R R50, SRZ ;  /* 0x0000000000327805 */ /* 0x000fe2000001ff00 */
[----:B------:R4:W5:Y:S01]  /*48b0*/  MUFU.EX2 R201, R72 ;  /* 0x0000004800c97308 */ /* 0x0009620000000800 */
[----:B--2---:R-:W-:Y:S01]  /*48c0*/  FADD.FTZ R8, R54, R35 ;  /* 0x0000002336087221 */ /* 0x004fe20000010000 */
[----:B------:R-:W-:-:S03]  /*48d0*/  FADD.FTZ R35, R21, R2 ;  /* 0x0000000215237221 */ /* 0x000fc60000010000 */
[C---:B------:R-:W-:Y:S01]  /*48e0*/  FADD.FTZ R37, R207.reuse, R8 ;  /* 0x00000008cf257221 */ /* 0x040fe20000010000 */
[----:B0-----:R-:W-:Y:S01]  /*48f0*/  FADD.FTZ R0, R48, R35 ;  /* 0x0000002330007221 */ /* 0x001fe20000010000 */
[----:B------:R-:W-:Y:S01]  /*4900*/  F2FP.F16.F32.PACK_AB R207, R207, R54 ;  /* 0x00000036cfcf723e */ /* 0x000fe200000000ff */
[----:B------:R-:W0:Y:S01]  /*4910*/  MUFU.EX2 R52, R52 ;  /* 0x0000003400347308 */ /* 0x000e220000000800 */
[----:B-1----:R-:W-:Y:S01]  /*4920*/  FADD.FTZ R2, R70, R37 ;  /* 0x0000002546027221 */ /* 0x002fe20000010000 */
[C---:B---3--:R-:W-:Y:S01]  /*4930*/  FADD.FTZ R35, R25.reuse, R0 ;  /* 0x0000000019237221 */ /* 0x048fe20000010000 */
[----:B------:R-:W-:Y:S01]  /*4940*/  F2FP.F16.F32.PACK_AB R204, R25, R48 ;  /* 0x0000003019cc723e */ /* 0x000fe200000000ff */
[----:B------:R-:W-:Y:S01]  /*4950*/  IMAD.MOV.U32 R8, RZ, RZ, RZ ;  /* 0x000000ffff087224 */ /* 0x000fe200078e00ff */
[----:B----4-:R-:W-:Y:S02]  /*4960*/  CS2R R72, SRZ ;  /* 0x0000000000487805 */ /* 0x010fe4000001ff00 */
[----:B------:R-:W-:-:S02]  /*4970*/  CS2R R54, SRZ ;  /* 0x0000000000367805 */ /* 0x000fc4000001ff00 */
[----:B------:R-:W-:Y:S01]  /*4980*/  CS2R R48, SRZ ;  /* 0x0000000000307805 */ /* 0x000fe2000001ff00 */
[----:B------:R-:W1:Y:S01]  /*4990*/  MUFU.EX2 R46, R46 ;  /* 0x0000002e002e7308 */ /* 0x000e620000000800 */
[C---:B-----5:R-:W-:Y:S01]  /*49a0*/  FADD.FTZ R37, R201.reuse, R2 ;  /* 0x00000002c9257221 */ /* 0x060fe20000010000 */
[----:B------:R-:W-:Y:S02]  /*49b0*/  F2FP.F16.F32.PACK_AB R201, R201, R70 ;  /* 0x00000046c9c9723e */ /* 0x000fe400000000ff */
[----:B------:R-:W-:-:S04]  /*49c0*/  CS2R R70, SRZ ;  /* 0x0000000000467805 */ /* 0x000fc8000001ff00 */
[----:B------:R-:W2:Y:S01]  /*49d0*/  MUFU.EX2 R27, R14 ;  /* 0x0000000e001b7308 */ /* 0x000ea20000000800 */
[----:B0-----:R-:W-:-:S07]  /*49e0*/  FADD.FTZ R0, R52, R35 ;  /* 0x0000002334007221 */ /* 0x001fce0000010000 */
[----:B------:R0:W3:Y:S01]  /*49f0*/  MUFU.EX2 R203, R74 ;  /* 0x0000004a00cb7308 */ /* 0x0000e20000000800 */
[----:B-1----:R-:W-:-:S07]  /*4a00*/  FADD.FTZ R2, R46, R37 ;  /* 0x000000252e027221 */ /* 0x002fce0000010000 */
[----:B------:R-:W1:Y:S01]  /*4a10*/  MUFU.EX2 R40, R40 ;  /* 0x0000002800287308 */ /* 0x000e620000000800 */
[C---:B--2---:R-:W-:Y:S01]  /*4a20*/  FADD.FTZ R37, R27.reuse, R0 ;  /* 0x000000001b257221 */ /* 0x044fe20000010000 */
[----:B------:R-:W-:Y:S02]  /*4a30*/  F2FP.F16.F32.PACK_AB R206, R27, R52 ;  /* 0x000000341bce723e */ /* 0x000fe400000000ff */
[----:B0-----:R-:W-:Y:S02]  /*4a40*/  CS2R R74, SRZ ;  /* 0x00000000004a7805 */ /* 0x001fe4000001ff00 */
[----:B------:R-:W-:Y:S02]  /*4a50*/  CS2R R52, SRZ ;  /* 0x0000000000347805 */ /* 0x000fe4000001ff00 */
[----:B------:R-:W0:Y:S01]  /*4a60*/  MUFU.EX2 R76, R76 ;  /* 0x0000004c004c7308 */ /* 0x000e220000000800 */
[C---:B---3--:R-:W-:Y:S01]  /*4a70*/  FADD.FTZ R39, R203.reuse, R2 ;  /* 0x00000002cb277221 */ /* 0x048fe20000010000 */
[----:B------:R-:W-:-:S02]  /*4a80*/  F2FP.F16.F32.PACK_AB R203, R203, R46 ;  /* 0x0000002ecbcb723e */ /* 0x000fc400000000ff */
[----:B------:R-:W-:-:S04]  /*4a90*/  CS2R R46, SRZ ;  /* 0x00000000002e7805 */ /* 0x000fc8000001ff00 */
[----:B------:R-:W2:Y:S01]  /*4aa0*/  MUFU.EX2 R29, R20 ;  /* 0x00000014001d7308 */ /* 0x000ea20000000800 */
[----:B-1----:R-:W-:Y:S01]  /*4ab0*/  FADD.FTZ R0, R40, R37 ;  /* 0x0000002528007221 */ /* 0x002fe20000010000 */
[----:B------:R-:W-:-:S04]  /*4ac0*/  SHF.R.U32.HI R37, RZ, 0x1f, R152 ;  /* 0x0000001fff257819 */ /* 0x000fc80000011698 */
[----:B------:R-:W-:Y:S02]  /*4ad0*/  LEA.HI.SX32 R153, R152, R37, 0x1b ;  /* 0x0000002598997211 */ /* 0x000fe400078fdaff */
[----:B------:R1:W3:Y:S01]  /*4ae0*/  MUFU.EX2 R197, R78 ;  /* 0x0000004e00c57308 */ /* 0x0002e20000000800 */
[----:B0-----:R-:W-:Y:S01]  /*4af0*/  FADD.FTZ R2, R76, R39 ;  /* 0x000000274c027221 */ /* 0x001fe20000010000 */
[----:B------:R-:W-:-:S04]  /*4b00*/  VIMNMX R212, R22, R153, !PT ;  /* 0x0000009916d47248 */ /* 0x000fc80007fe0100 */
[----:B------:R-:W-:Y:S02]  /*4b10*/  ISETP.GE.AND P3, PT, R213, R212, PT ;  /* 0x000000d4d500720c */ /* 0x000fe40003f66270 */
[----:B------:R-:W0:Y:S01]  /*4b20*/  MUFU.EX2 R44, R44 ;  /* 0x0000002c002c7308 */ /* 0x000e220000000800 */
[C---:B--2---:R-:W-:Y:S01]  /*4b30*/  FADD.FTZ R9, R29.reuse, R0 ;  /* 0x000000001d097221 */ /* 0x044fe20000010000 */
[----:B------:R-:W-:Y:S02]  /*4b40*/  F2FP.F16.F32.PACK_AB R200, R29, R40 ;  /* 0x000000281dc8723e */ /* 0x000fe400000000ff */
[----:B-1----:R-:W-:-:S04]  /*4b50*/  CS2R R78, SRZ ;  /* 0x00000000004e7805 */ /* 0x002fc8000001ff00 */
[----:B------:R-:W1:Y:S01]  /*4b60*/  MUFU.EX2 R80, R80 ;  /* 0x0000005000507308 */ /* 0x000e620000000800 */
[C---:B---3--:R-:W-:Y:S01]  /*4b70*/  FADD.FTZ R37, R197.reuse, R2 ;  /* 0x00000002c5257221 */ /* 0x048fe20000010000 */
[----:B------:R-:W-:Y:S02]  /*4b80*/  F2FP.F16.F32.PACK_AB R197, R197, R76 ;  /* 0x0000004cc5c5723e */ /* 0x000fe400000000ff */
[----:B------:R-:W-:-:S04]  /*4b90*/  CS2R R76, SRZ ;  /* 0x00000000004c7805 */ /* 0x000fc8000001ff00 */
[----:B------:R2:W3:Y:S01]  /*4ba0*/  MUFU.EX2 R31, R26 ;  /* 0x0000001a001f7308 */ /* 0x0004e20000000800 */
[----:B0-----:R-:W-:-:S07]  /*4bb0*/  FADD.FTZ R0, R44, R9 ;  /* 0x000000092c007221 */ /* 0x001fce0000010000 */
[----:B------:R0:W4:Y:S01]  /*4bc0*/  MUFU.EX2 R199, R82 ;  /* 0x0000005200c77308 */ /* 0x0001220000000800 */
[----:B-1----:R-:W-:Y:S01]  /*4bd0*/  FADD.FTZ R2, R80, R37 ;  /* 0x0000002550027221 */ /* 0x002fe20000010000 */
[----:B--2---:R-:W-:-:S06]  /*4be0*/  CS2R R26, SRZ ;  /* 0x00000000001a7805 */ /* 0x004fcc000001ff00 */
[----:B------:R-:W1:Y:S01]  /*4bf0*/  MUFU.EX2 R32, R32 ;  /* 0x0000002000207308 */ /* 0x000e620000000800 */
[C---:B---3--:R-:W-:Y:S01]  /*4c00*/  FADD.FTZ R9, R31.reuse, R0 ;  /* 0x000000001f097221 */ /* 0x048fe20000010000 */
[----:B------:R-:W-:Y:S02]  /*4c10*/  F2FP.F16.F32.PACK_AB R202, R31, R44 ;  /* 0x0000002c1fca723e */ /* 0x000fe400000000ff */
[----:B0-----:R-:W-:Y:S02]  /*4c20*/  CS2R R82, SRZ ;  /* 0x0000000000527805 */ /* 0x001fe4000001ff00 */
[----:B------:R-:W-:Y:S02]  /*4c30*/  CS2R R44, SRZ ;  /* 0x00000000002c7805 */ /* 0x000fe4000001ff00 */
[----:B------:R-:W0:Y:S01]  /*4c40*/  MUFU.EX2 R84, R84 ;  /* 0x0000005400547308 */ /* 0x000e220000000800 */
[C---:B----4-:R-:W-:Y:S01]  /*4c50*/  FADD.FTZ R39, R199.reuse, R2 ;  /* 0x00000002c7277221 */ /* 0x050fe20000010000 */
[----:B------:R-:W-:-:S02]  /*4c60*/  F2FP.F16.F32.PACK_AB R199, R199, R80 ;  /* 0x00000050c7c7723e */ /* 0x000fc400000000ff */
[----:B------:R-:W-:-:S04]  /*4c70*/  CS2R R80, SRZ ;  /* 0x0000000000507805 */ /* 0x000fc8000001ff00 */
[----:B------:R2:W3:Y:S01]  /*4c80*/  MUFU.EX2 R33, R30 ;  /* 0x0000001e00217308 */ /* 0x0004e20000000800 */
[----:B-1----:R-:W-:-:S07]  /*4c90*/  FADD.FTZ R0, R32, R9 ;  /* 0x0000000920007221 */ /* 0x002fce0000010000 */
[----:B------:R1:W4:Y:S01]  /*4ca0*/  MUFU.EX2 R193, R86 ;  /* 0x0000005600c17308 */ /* 0x0003220000000800 */
[----:B0-----:R-:W-:Y:S01]  /*4cb0*/  FADD.FTZ R2, R84, R39 ;  /* 0x0000002754027221 */ /* 0x001fe20000010000 */
[----:B--2---:R-:W-:-:S06]  /*4cc0*/  CS2R R30, SRZ ;  /* 0x00000000001e7805 */ /* 0x004fcc000001ff00 */
[----:B------:R-:W0:Y:S01]  /*4cd0*/  MUFU.EX2 R36, R36 ;  /* 0x0000002400247308 */ /* 0x000e220000000800 */
[C---:B---3--:R-:W-:Y:S01]  /*4ce0*/  FADD.FTZ R9, R33.reuse, R0 ;  /* 0x0000000021097221 */ /* 0x048fe20000010000 */
[----:B------:R-:W-:Y:S02]  /*4cf0*/  F2FP.F16.F32.PACK_AB R196, R33, R32 ;  /* 0x0000002021c4723e */ /* 0x000fe400000000ff */
[----:B-1----:R-:W-:Y:S02]  /*4d00*/  CS2R R86, SRZ ;  /* 0x0000000000567805 */ /* 0x002fe4000001ff00 */
[----:B------:R-:W-:Y:S02]  /*4d10*/  CS2R R32, SRZ ;  /* 0x0000000000207805 */ /* 0x000fe4000001ff00 */
[----:B------:R-:W1:Y:S01]  /*4d20*/  MUFU.EX2 R88, R88 ;  /* 0x0000005800587308 */ /* 0x000e620000000800 */
[C---:B----4-:R-:W-:Y:S01]  /*4d30*/  FADD.FTZ R39, R193.reuse, R2 ;  /* 0x00000002c1277221 */ /* 0x050fe20000010000 */
[----:B------:R-:W-:-:S02]  /*4d40*/  F2FP.F16.F32.PACK_AB R193, R193, R84 ;  /* 0x00000054c1c1723e */ /* 0x000fc400000000ff */
[----:B------:R-:W-:-:S04]  /*4d50*/  CS2R R84, SRZ ;  /* 0x0000000000547805 */ /* 0x000fc8000001ff00 */
[----:B------:R-:W2:Y:S01]  /*4d60*/  MUFU.EX2 R35, R34 ;  /* 0x0000002200237308 */ /* 0x000ea20000000800 */
[----:B0-----:R-:W-:-:S07]  /*4d70*/  FADD.FTZ R0, R36, R9 ;  /* 0x0000000924007221 */ /* 0x001fce0000010000 */
[----:B------:R-:W0:Y:S01]  /*4d80*/  MUFU.EX2 R24, R24 ;  /* 0x0000001800187308 */ /* 0x000e220000000800 */
[----:B-1----:R-:W-:-:S07]  /*4d90*/  FADD.FTZ R2, R88, R39 ;  /* 0x0000002758027221 */ /* 0x002fce0000010000 */
[----:B------:R-:W1:Y:S01]  /*4da0*/  MUFU.EX2 R37, R38 ;  /* 0x0000002600257308 */ /* 0x000e620000000800 */
[C---:B--2---:R-:W-:Y:S01]  /*4db0*/  FADD.FTZ R41, R35.reuse, R0 ;  /* 0x0000000023297221 */ /* 0x044fe20000010000 */
[----:B------:R-:W-:Y:S02]  /*4dc0*/  F2FP.F16.F32.PACK_AB R198, R35, R36 ;  /* 0x0000002423c6723e */ /* 0x000fe400000000ff */
[----:B------:R-:W-:-:S04]  /*4dd0*/  CS2R R34, SRZ ;  /* 0x0000000000227805 */ /* 0x000fc8000001ff00 */
[----:B------:R-:W2:Y:S01]  /*4de0*/  MUFU.EX2 R28, R28 ;  /* 0x0000001c001c7308 */ /* 0x000ea20000000800 */
[----:B0-----:R-:W-:Y:S01]  /*4df0*/  FADD.FTZ R0, R24, R41 ;  /* 0x0000002918007221 */ /* 0x001fe20000010000 */
[----:B------:R-:W-:-:S06]  /*4e00*/  CS2R R40, SRZ ;  /* 0x0000000000287805 */ /* 0x000fcc000001ff00 */
[----:B------:R0:W3:Y:S01]  /*4e10*/  MUFU.EX2 R195, R90 ;  /* 0x0000005a00c37308 */ /* 0x0000e20000000800 */
[C---:B-1----:R-:W-:Y:S01]  /*4e20*/  FADD.FTZ R21, R37.reuse, R0 ;  /* 0x0000000025157221 */ /* 0x042fe20000010000 */
[----:B------:R-:W-:Y:S01]  /*4e30*/  F2FP.F16.F32.PACK_AB R192, R37, R24 ;  /* 0x0000001825c0723e */ /* 0x000fe200000000ff */
[----:B------:R-:W-:Y:S01]  /*4e40*/  IMAD.MOV.U32 R0, RZ, RZ, 0x3f800000 ;  /* 0x3f800000ff007424 */ /* 0x000fe200078e00ff */
[----:B------:R-:W-:Y:S02]  /*4e50*/  CS2R R36, SRZ ;  /* 0x0000000000247805 */ /* 0x000fe4000001ff00 */
[----:B------:R-:W-:Y:S02]  /*4e60*/  CS2R R24, SRZ ;  /* 0x0000000000187805 */ /* 0x000fe4000001ff00 */
[----:B------:R1:W4:Y:S01]  /*4e70*/  MUFU.EX2 R39, R42 ;  /* 0x0000002a00277308 */ /* 0x0003220000000800 */
[----:B--2---:R-:W-:Y:S01]  /*4e80*/  FADD.FTZ R14, R28, R21 ;  /* 0x000000151c0e7221 */ /* 0x004fe20000010000 */
[----:B0-----:R-:W-:Y:S01]  /*4e90*/  CS2R R90, SRZ ;  /* 0x00000000005a7805 */ /* 0x001fe2000001ff00 */
[C---:B---3--:R-:W-:Y:S01]  /*4ea0*/  FADD.FTZ R9, R195.reuse, R2 ;  /* 0x00000002c3097221 */ /* 0x048fe20000010000 */
[----:B------:R-:W-:Y:S01]  /*4eb0*/  F2FP.F16.F32.PACK_AB R195, R195, R88 ;  /* 0x00000058c3c3723e */ /* 0x000fe200000000ff */
[----:B------:R-:W-:Y:S01]  /*4ec0*/  IMAD.MOV.U32 R2, RZ, RZ, 0x3f800000 ;  /* 0x3f800000ff027424 */ /* 0x000fe200078e00ff */
[----:B------:R-:W-:-:S02]  /*4ed0*/  CS2R R88, SRZ ;  /* 0x0000000000587805 */ /* 0x000fc4000001ff00 */
[----:B-1----:R-:W-:Y:S01]  /*4ee0*/  CS2R R42, SRZ ;  /* 0x00000000002a7805 */ /* 0x002fe2000001ff00 */
[C---:B----4-:R-:W-:Y:S01]  /*4ef0*/  FADD.FTZ R14, R39.reuse, R14 ;  /* 0x0000000e270e7221 */ /* 0x050fe20000010000 */
[----:B------:R-:W-:Y:S02]  /*4f00*/  F2FP.F16.F32.PACK_AB R194, R39, R28 ;  /* 0x0000001c27c2723e */ /* 0x000fe400000000ff */
[----:B------:R-:W-:Y:S02]  /*4f10*/  CS2R R38, SRZ ;  /* 0x0000000000267805 */ /* 0x000fe4000001ff00 */
[----:B------:R-:W-:Y:S01]  /*4f20*/  CS2R R28, SRZ ;  /* 0x00000000001c7805 */ /* 0x000fe2000001ff00 */
[----:B------:R-:W-:Y:S06]  /*4f30*/  @!P3 BRA `(.L_x_2172) ;  /* 0x00000040002cb947 */ /* 0x000fec0003800000 */
[----:B------:R-:W-:Y:S01]  /*4f40*/  UMOV UR6, URZ ;  /* 0x0000003f00067c82 */ /* 0x000fe20008000000 */
[----:B------:R-:W-:Y:S02]  /*4f50*/  IMAD.MOV.U32 R20, RZ, RZ, R7 ;  /* 0x000000ffff147224 */ /* 0x000fe400078e0007 */
[----:B------:R-:W-:Y:S02]  /*4f60*/  IMAD.MOV.U32 R21, RZ, RZ, R6 ;  /* 0x000000ffff157224 */ /* 0x000fe400078e0006 */
[----:B------:R-:W-:Y:S02]  /*4f70*/  IMAD.MOV.U32 R214, RZ, RZ, RZ ;  /* 0x000000ffffd67224 */ /* 0x000fe400078e00ff */
[----:B------:R-:W-:Y:S02]  /*4f80*/  IMAD.MOV.U32 R2, RZ, RZ, 0x3f800000 ;  /* 0x3f800000ff027424 */ /* 0x000fe400078e00ff */
[----:B------:R-:W-:Y:S02]  /*4f90*/  IMAD.U32 R218, RZ, RZ, UR6 ;  /* 0x00000006ffda7e24 */ /* 0x000fe4000f8e00ff */
[----:B------:R-:W-:-:S02]  /*4fa0*/  IMAD.MOV.U32 R0, RZ, RZ, 0x3f800000 ;  /* 0x3f800000ff007424 */ /* 0x000fc400078e00ff */
[----:B------:R-:W-:-:S07]  /*4fb0*/  IMAD.MOV.U32 R151, RZ, RZ, RZ ;  /* 0x000000ffff977224 */ /* 0x000fce00078e00ff */
.L_x_2181:
[----:B------:R-:W-:-:S13]  /*4fc0*/  R2UR UR6, R218 ;  /* 0x00000000da0672ca */ /* 0x000fda00000e0000 */
[----:B------:R-:W-:-:S04]  /*4fd0*/  UIADD3 UR6, UR6, 0x1, URZ ;  /* 0x0000000106067890 */ /* 0x000fc8000fffe03f */
[----:B------:R-:W-:-:S04]  /*4fe0*/  UISETP.NE.AND UP0, UPT, UR6, 0x2, UPT ;  /* 0x000000020600788c */ /* 0x000fc8000bf05270 */
[----:B------:R-:W-:Y:S02]  /*4ff0*/  USEL UR7, URZ, 0x1, UP0 ;  /* 0x000000013f077887 */ /* 0x000fe40008000000 */
[----:B------:R-:W-:-:S04]  /*5000*/  USEL UR61, UR6, URZ, UP0 ;  /* 0x0000003f063d7287 */ /* 0x000fc80008000000 */
[----:B------:R-:W-:Y:S01]  /*5010*/  LOP3.LUT R8, R214, UR7, RZ, 0x3c, !PT ;  /* 0x00000007d6087c12 */ /* 0x000fe2000f8e3cff */
[----:B------:R-:W-:Y:S07]  /*5020*/  @!P0 BRA `(.L_x_2173) ;  /* 0x0000000000048947 */ /* 0x000fee0003800000 */
[----:B------:R-:W-:Y:S01]  /*5030*/  BPT.TRAP 0x1 ;  /* 0x000000040000795c */ /* 0x000fe20000300000 */
.L_x_2173:
[----:B------:R-:W-:Y:S02]  /*5040*/  R2UR UR6, R16 ;  /* 0x00000000100672ca */ /* 0x000fe400000e0000 */
[----:B------:R-:W-:-:S11]  /*5050*/  SHF.L.U32 R3, R8, 0x1f, RZ ;  /* 0x0000001f08037819 */ /* 0x000fd600000006ff */
[----:B------:R-:W-:-:S06]  /*5060*/  ULEA UR6, UR61, UR6, 0x3 ;  /* 0x000000063d067291 */ /* 0x000fcc000f8e183f */
[----:B------:R-:W-:-:S03]  /*5070*/  MOV R215, UR6 ;  /* 0x0000000600d77c02 */ /* 0x000fc60008000f00 */
[----:B------:R0:W1:Y:S01]  /*5080*/  SYNCS.PHASECHK.TRANS64.TRYWAIT P3, [UR6+0x38830], R3 ;  /* 0x03883003ff0075a7 */ /* 0x0000620008060146 */
[----:B------:R-:W-:Y:S05]  /*5090*/  @!P0 BRA `(.L_x_2174) ;  /* 0x0000000000048947 */ /* 0x000fea0003800000 */
[----:B------:R-:W-:Y:S01]  /*50a0*/  BPT.TRAP 0x1 ;  /* 0x000000040000795c */ /* 0x000fe20000300000 */
.L_x_2174:
[----:B-1----:R-:W-:Y:S05]  /*50b0*/  @P3 BRA `(.L_x_2175) ;  /* 0x00000000000c3947 */ /* 0x002fea0003800000 */
[----:B------:R-:W-:-:S13]  /*50c0*/  R2UR UR6, R215 ;  /* 0x00000000d70672ca */ /* 0x000fda00000e0000 */
[----:B------:R-:W1:Y:S02]  /*50d0*/  SYNCS.PHASECHK.TRANS64.TRYWAIT P3, [UR6+0x38830], R3 ;  /* 0x03883003ff0075a7 */ /* 0x000e640008060146 */
[----:B-1----:R-:W-:Y:S05]  /*50e0*/  @!P3 BRA `(.L_x_2176) ;  /* 0x000000fc0010b947 */ /* 0x002fea0003800000 */
.L_x_2175:
        /* <DEDUP_REMOVED lines=649> */
.L_x_2177:
[----:B------:R-:W-:Y:S02]  /*7980*/  R2UR UR7, R16 ;  /* 0x00000000100772ca */ /* 0x000fe400000e0000 */
[----:B------:R-:W-:Y:S02]  /*7990*/  R2UR UR6, R218 ;  /* 0x00000000da0672ca */ /* 0x000fe400000e0000 */
[----:B------:R-:W-:-:S11]  /*79a0*/  SHF.L.U32 R0, R214, 0x1f, RZ ;  /* 0x0000001fd6007819 */ /* 0x000fd600000006ff */
[----:B------:R-:W-:-:S09]  /*79b0*/  ULEA UR7, UR6, UR7, 0x3 ;  /* 0x0000000706077291 */ /* 0x000fd2000f8e183f */
[----:B------:R0:W1:Y:S01]  /*79c0*/  SYNCS.PHASECHK.TRANS64.TRYWAIT P3, [UR7+0x38850], R0 ;  /* 0x03885000ff0075a7 */ /* 0x0000620008060147 */
[----:B------:R-:W-:Y:S05]  /*79d0*/  @!P0 BRA `(.L_x_2178) ;  /* 0x0000000000048947 */ /* 0x000fea0003800000 */
[----:B------:R-:W-:Y:S01]  /*79e0*/  BPT.TRAP 0x1 ;  /* 0x000000040000795c */ /* 0x000fe20000300000 */
.L_x_2178:
[----:B-1----:R-:W-:Y:S05]  /*79f0*/  @P3 BRA `(.L_x_2179) ;  /* 0x0000000000083947 */ /* 0x002fea0003800000 */
[----:B------:R-:W1:Y:S02]  /*7a00*/  SYNCS.PHASECHK.TRANS64.TRYWAIT P3, [UR7+0x38850], R0 ;  /* 0x03885000ff0075a7 */ /* 0x000e640008060147 */
[----:B-1----:R-:W-:Y:S05]  /*7a10*/  @!P3 BRA `(.L_x_2180) ;  /* 0x000000d000e0b947 */ /* 0x002fea0003800000 */
.L_x_2179:
[----:B------:R-:W-:Y:S01]  /*7a20*/  R2UR UR6, R16 ;  /* 0x00000000100672ca */ /* 0x000fe200000e0000 */
[----:B------:R-:W-:Y:S01]  /*7a30*/  WARPGROUP.ARRIVE ;  /* 0x00000000000079c5 */ /* 0x000fe20000000000 */
[----:B------:R-:W-:Y:S01]  /*7a40*/  R2UR UR10, R218 ;  /* 0x00000000da0a72ca */ /* 0x000fe200000e0000 */
[----:B------:R-:W-:Y:S01]  /*7a50*/  UMOV UR11, 0x40000040 ;  /* 0x40000040000b7882 */ /* 0x000fe20000000000 */
[----:B01----:R-:W0:Y:S01]  /*7a60*/  @P2 LDC R0, c[0x0][0x44c] ;  /* 0x00011300ff002b82 */ /* 0x003e220000000800 */
[----:B------:R-:W-:Y:S01]  /*7a70*/  IMAD.MOV.U32 R3, RZ, RZ, R15 ;  /* 0x000000ffff037224 */ /* 0x000fe200078e000f */
[----:B------:R-:W-:Y:S01]  /*7a80*/  ULDC UR15, c[0x0][0x2f0] ;  /* 0x0000bc00000f7ab9 */ /* 0x000fe20000000800 */
[----:B------:R-:W-:-:S05]  /*7a90*/  ULDC UR14, c[0x0][0x288] ;  /* 0x0000a200000e7ab9 */ /* 0x000fca0000000800 */
[----:B------:R-:W1:Y:S01]  /*7aa0*/  @P2 LDC R7, c[0x0][0x450] ;  /* 0x00011400ff072b82 */ /* 0x000e620000000800 */
[----:B------:R-:W-:-:S04]  /*7ab0*/  UIADD3 UR6, UR6, 0x400, URZ ;  /* 0x0000040006067890 */ /* 0x000fc8000fffe03f */
[----:B------:R-:W-:-:S04]  /*7ac0*/  USHF.R.U32.HI UR6, URZ, 0x4, UR6 ;  /* 0x000000043f067899 */ /* 0x000fc80008011606 */
[----:B------:R-:W-:-:S04]  /*7ad0*/  ULOP3.LUT UR6, UR6, 0x3fff, URZ, 0xc0, !UPT ;  /* 0x00003fff06067892 */ /* 0x000fc8000f8ec03f */
[----:B------:R-:W-:Y:S01]  /*7ae0*/  ULOP3.LUT UR6, UR6, 0x2800000, URZ, 0xfc, !UPT ;  /* 0x0280000006067892 */ /* 0x000fe2000f8efc3f */
[----:B0-----:R-:W-:-:S03]  /*7af0*/  @P2 IMAD.HI.U32 R0, R15, R0, RZ ;  /* 0x000000000f002227 */ /* 0x001fc600078e00ff */
[----:B------:R-:W-:-:S07]  /*7b00*/  UIMAD UR6, UR10, 0xa00, UR6 ;  /* 0x00000a000a0678a4 */ /* 0x000fce000f8e0206 */
[----:B------:R-:W-:Y:S01]  /*7b10*/  UMOV UR10, UR6 ;  /* 0x00000006000a7c82 */ /* 0x000fe20008000000 */
[----:B-1----:R-:W-:Y:S01]  /*7b20*/  @P2 SHF.R.U32.HI R3, RZ, R7, R0 ;  /* 0x00000007ff032219 */ /* 0x002fe20000011600 */
[----:B------:R-:W-:Y:S01]  /*7b30*/  HGMMA.64x256x16.F32 R24, R208, gdesc[UR8].tnspB, R24, gsb0 ;  /* 0x43e00008d0187df0 */ /* 0x000fe20008000818 */
[----:B------:R-:W-:Y:S01]  /*7b40*/  UIADD3 UR10, UR6, 0x80, URZ ;  /* 0x00000080060a7890 */ /* 0x000fe2000fffe03f */
[----:B------:R-:W-:Y:S01]  /*7b50*/  IMAD.MOV.U32 R0, RZ, RZ, -0x50 ;  /* 0xffffffb0ff007424 */ /* 0x000fe200078e00ff */
[----:B------:R-:W-:Y:S01]  /*7b60*/  UMOV UR11, 0x40000040 ;  /* 0x40000040000b7882 */ /* 0x000fe20000000000 */
[----:B------:R-:W0:Y:S02]  /*7b70*/  SHFL.IDX PT, R2, R3, 0x1, 0x1c1f ;  /* 0x003c1f0003027f89 */ /* 0x000e2400000e0000 */
[----:B------:R-:W-:-:S04]  /*7b80*/  IMAD R0, R213, R0, 0x1 ;  /* 0x00000001d5007424 */ /* 0x000fc800078e0200 */
[----:B------:R-:W-:-:S04]  /*7b90*/  IMAD R7, R19, -0x2, R0 ;  /* 0xfffffffe13077824 */ /* 0x000fc800078e0200 */
[----:B------:R-:W-:Y:S01]  /*7ba0*/  IMAD R7, R18, UR15, R7 ;  /* 0x0000000f12077c24 */ /* 0x000fe2000f8e0207 */
[----:B------:R-:W-:Y:S02]  /*7bb0*/  WARPGROUP.DEPBAR.LE gsb0, 0x0 ;  /* 0x00008000000079c5 */ /* 0x000fe40000010000 */
[----:B------:R-:W-:Y:S01]  /*7bc0*/  WARPGROUP.ARRIVE ;  /* 0x00000000000079c5 */ /* 0x000fe20000000000 */
[----:B------:R-:W1:Y:S10]  /*7bd0*/  SHFL.IDX PT, R208, R3, RZ, 0x1c1f ;  /* 0x001c1fff03d07589 */ /* 0x000e7400000e0000 */
[----:B------:R-:W-:Y:S01]  /*7be0*/  HGMMA.64x256x16.F32 R24, R204, gdesc[UR8].tnspB, R24, gsb0 ;  /* 0x43e00008cc187df0 */ /* 0x000fe20008000818 */
[----:B------:R-:W-:Y:S01]  /*7bf0*/  UIADD3 UR10, UR6, 0x100, URZ ;  /* 0x00000100060a7890 */ /* 0x000fe2000fffe03f */
[----:B------:R-:W-:Y:S01]  /*7c00*/  UMOV UR11, 0x40000040 ;  /* 0x40000040000b7882 */ /* 0x000fe20000000000 */
[----:B------:R-:W-:-:S02]  /*7c10*/  WARPGROUP.DEPBAR.LE gsb0, 0x0 ;  /* 0x00008000000079c5 */ /* 0x000fc40000010000 */
[----:B------:R-:W-:-:S15]  /*7c20*/  WARPGROUP.ARRIVE ;  /* 0x00000000000079c5 */ /* 0x000fde0000000000 */
[----:B------:R-:W-:-:S08]  /*7c30*/  NOP ;  /* 0x0000000000007918 */ /* 0x000fd00000000000 */
[----:B------:R-:W-:Y:S01]  /*7c40*/  HGMMA.64x256x16.F32 R24, R200, gdesc[UR8].tnspB, R24, gsb0 ;  /* 0x43e00008c8187df0 */ /* 0x000fe20008000818 */
[----:B------:R-:W-:Y:S01]  /*7c50*/  UIADD3 UR10, UR6, 0x180, URZ ;  /* 0x00000180060a7890 */ /* 0x000fe2000fffe03f */
[----:B------:R-:W-:Y:S01]  /*7c60*/  UMOV UR11, 0x40000040 ;  /* 0x40000040000b7882 */ /* 0x000fe20000000000 */
[----:B------:R-:W-:Y:S01]  /*7c70*/  UIADD3 UR6, UR6, 0x200, URZ ;  /* 0x0000020006067890 */ /* 0x000fe2000fffe03f */
[----:B------:R-:W-:Y:S02]  /*7c80*/  WARPGROUP.DEPBAR.LE gsb0, 0x0 ;  /* 0x00008000000079c5 */ /* 0x000fe40000010000 */
[----:B------:R-:W-:Y:S01]  /*7c90*/  WARPGROUP.ARRIVE ;  /* 0x00000000000079c5 */ /* 0x000fe20000000000 */
[----:B0-----:R-:W-:-:S04]  /*7ca0*/  IADD3 R201, R2, -UR14, R7 ;  /* 0x8000000e02c97c10 */ /* 0x001fc8000fffe007 */
[----:B------:R-:W-:-:S15]  /*7cb0*/  ISETP.GT.AND P3, PT, R201, RZ, PT ;  /* 0x000000ffc900720c */ /* 0x000fde0003f64270 */
[----:B------:R-:W-:-:S02]  /*7cc0*/  NOP ;  /* 0x0000000000007918 */ /* 0x000fc40000000000 */
[----:B------:R-:W-:Y:S01]  /*7cd0*/  HGMMA.64x256x16.F32 R24, R196, gdesc[UR8].tnspB, R24, gsb0 ;  /* 0x43e00008c4187df0 */ /* 0x000fe20008000818 */
[----:B------:R-:W-:Y:S01]  /*7ce0*/  ISETP.GT.AND P4, PT, R201, 0x1, PT ;  /* 0x00000001c900780c */ /* 0x000fe20003f84270 */
[----:B------:R-:W-:Y:S01]  /*7cf0*/  UMOV UR10, UR6 ;  /* 0x00000006000a7c82 */ /* 0x000fe20008000000 */
[----:B------:R-:W-:Y:S01]  /*7d00*/  FSEL R216, R186, -INF , P3 ;  /* 0xff800000bad87808 */ /* 0x000fe20001800000 */
[----:B------:R-:W-:Y:S01]  /*7d10*/  UMOV UR11, 0x40000040 ;  /* 0x40000040000b7882 */ /* 0x000fe20000000000 */
[----:B------:R-:W-:Y:S02]  /*7d20*/  FSEL R214, R187, -INF , P4 ;  /* 0xff800000bbd67808 */ /* 0x000fe40002000000 */
[C---:B------:R-:W-:Y:S02]  /*7d30*/  ISETP.GT.AND P3, PT, R201.reuse, 0x8, PT ;  /* 0x00000008c900780c */ /* 0x040fe40003f64270 */
[----:B------:R-:W-:Y:S02]  /*7d40*/  FMNMX.FTZ R187, R216, R20, !PT ;  /* 0x00000014d8bb7209 */ /* 0x000fe40007810000 */
[----:B------:R-:W-:-:S02]  /*7d50*/  ISETP.GT.AND P4, PT, R201, 0x9, PT ;  /* 0x00000009c900780c */ /* 0x000fc40003f84270 */
[----:B------:R-:W-:Y:S02]  /*7d60*/  FSEL R210, R190, -INF , P3 ;  /* 0xff800000bed27808 */ /* 0x000fe40001800000 */
[----:B------:R-:W-:Y:S02]  /*7d70*/  FMNMX.FTZ R187, R214, R187, !PT ;  /* 0x000000bbd6bb7209 */ /* 0x000fe40007810000 */
[----:B------:R-:W-:Y:S02]  /*7d80*/  ISETP.GT.AND P3, PT, R201, 0x10, PT ;  /* 0x00000010c900780c */ /* 0x000fe40003f64270 */
[----:B------:R-:W-:Y:S02]  /*7d90*/  FSEL R0, R191, -INF , P4 ;  /* 0xff800000bf007808 */ /* 0x000fe40002000000 */
        /* <DEDUP_REMOVED lines=46> */
[----:B------:R-:W-:Y:S02]  /*8080*/  FSEL R158, R159, -INF , P4 ;  /* 0xff8000009f9e7808 */ /* 0x000fe40002000000 */
[----:B------:R-:W-:Y:S02]  /*8090*/  FMNMX.FTZ R187, R206, R187, !PT ;  /* 0x000000bbcebb7209 */ /* 0x000fe40007810000 */
[----:B-1----:R-:W-:Y:S02]  /*80a0*/  IADD3 R159, R208, -UR14, R7 ;  /* 0x8000000ed09f7c10 */ /* 0x002fe4000fffe007 */
[----:B------:R-:W-:-:S02]  /*80b0*/  FMNMX.FTZ R187, R158, R187, !PT ;  /* 0x000000bb9ebb7209 */ /* 0x000fc40007810000 */
[C---:B------:R-:W-:Y:S02]  /*80c0*/  ISETP.GT.AND P3, PT, R159.reuse, RZ, PT ;  /* 0x000000ff9f00720c */ /* 0x040fe40003f64270 */
[C---:B------:R-:W-:Y:S01]  /*80d0*/  ISETP.GT.AND P4, PT, R159.reuse, 0x1, PT ;  /* 0x000000019f00780c */ /* 0x040fe20003f84270 */
[----:B------:R-:W0:Y:S01]  /*80e0*/  SHFL.BFLY PT, R218, R187, 0x2, 0x1f ;  /* 0x0c401f00bbda7f89 */ /* 0x000e2200000e0000 */
[----:B------:R-:W-:Y:S02]  /*80f0*/  FSEL R184, R184, -INF , P3 ;  /* 0xff800000b8b87808 */ /* 0x000fe40001800000 */
[----:B------:R-:W-:Y:S02]  /*8100*/  ISETP.GT.AND P5, PT, R159, 0x8, PT ;  /* 0x000000089f00780c */ /* 0x000fe40003fa4270 */
[----:B------:R-:W-:Y:S02]  /*8110*/  FSEL R208, R185, -INF , P4 ;  /* 0xff800000b9d07808 */ /* 0x000fe40002000000 */
[----:B------:R-:W-:-:S02]  /*8120*/  FMNMX.FTZ R3, R184, R21, !PT ;  /* 0x00000015b8037209 */ /* 0x000fc40007810000 */
[C---:B------:R-:W-:Y:S02]  /*8130*/  ISETP.GT.AND P3, PT, R159.reuse, 0x9, PT ;  /* 0x000000099f00780c */ /* 0x040fe40003f64270 */
[----:B------:R-:W-:Y:S02]  /*8140*/  FSEL R188, R188, -INF , P5 ;  /* 0xff800000bcbc7808 */ /* 0x000fe40002800000 */
[----:B------:R-:W-:Y:S02]  /*8150*/  FMNMX.FTZ R7, R208, R3, !PT ;  /* 0x00000003d0077209 */ /* 0x000fe40007810000 */
[C---:B------:R-:W-:Y:S01]  /*8160*/  ISETP.GT.AND P4, PT, R159.reuse, 0x11, PT ;  /* 0x000000119f00780c */ /* 0x040fe20003f84270 */
[----:B------:R-:W1:Y:S01]  /*8170*/  LDC R3, c[0x0][0x988] ;  /* 0x00026200ff037b82 */ /* 0x000e620000000800 */
[----:B------:R-:W-:Y:S02]  /*8180*/  FMNMX.FTZ R7, R188, R7, !PT ;  /* 0x00000007bc077209 */ /* 0x000fe40007810000 */
[----:B------:R-:W-:-:S02]  /*8190*/  ISETP.GT.AND P5, PT, R159, 0x21, PT ;  /* 0x000000219f00780c */ /* 0x000fc40003fa4270 */
[----:B------:R-:W-:Y:S02]  /*81a0*/  R2UR UR14, R215 ;  /* 0x00000000d70e72ca */ /* 0x000fe400000e0000 */
[----:B------:R-:W-:Y:S02]  /*81b0*/  FSEL R226, R169, -INF , P5 ;  /* 0xff800000a9e27808 */ /* 0x000fe40002800000 */
[----:B0-----:R-:W-:Y:S02]  /*81c0*/  FMNMX.FTZ R163, R187, R218, !PT ;  /* 0x000000dabba37209 */ /* 0x001fe40007810000 */
[----:B------:R-:W-:Y:S02]  /*81d0*/  FSEL R218, R177, -INF , P4 ;  /* 0xff800000b1da7808 */ /* 0x000fe40002000000 */
[C---:B------:R-:W-:Y:S01]  /*81e0*/  ISETP.GT.AND P4, PT, R159.reuse, 0x19, PT ;  /* 0x000000199f00780c */ /* 0x040fe20003f84270 */
[----:B------:R-:W0:Y:S01]  /*81f0*/  SHFL.BFLY PT, R224, R163, 0x1, 0x1f ;  /* 0x0c201f00a3e07f89 */ /* 0x000e2200000e0000 */
[----:B------:R-:W-:-:S02]  /*8200*/  ISETP.GT.AND P5, PT, R159, 0x29, PT ;  /* 0x000000299f00780c */ /* 0x000fc40003fa4270 */
[----:B------:R-:W-:Y:S02]  /*8210*/  FSEL R222, R181, -INF , P4 ;  /* 0xff800000b5de7808 */ /* 0x000fe40002000000 */
[----:B------:R-:W-:Y:S01]  /*8220*/  ISETP.GT.AND P4, PT, R159, 0x20, PT ;  /* 0x000000209f00780c */ /* 0x000fe20003f84270 */
[----:B------:R-:W-:Y:S02]  /*8230*/  WARPGROUP.DEPBAR.LE gsb0, 0x0 ;  /* 0x00008000000079c5 */ /* 0x000fe40000010000 */
[----:B------:R-:W-:Y:S01]  /*8240*/  FSEL R196, R189, -INF , P3 ;  /* 0xff800000bdc47808 */ /* 0x000fe20001800000 */
[----:B------:R-:W-:Y:S01]  /*8250*/  WARPGROUP.ARRIVE ;  /* 0x00000000000079c5 */ /* 0x000fe20000000000 */
[C---:B------:R-:W-:Y:S02]  /*8260*/  ISETP.GT.AND P3, PT, R159.reuse, 0x10, PT ;  /* 0x000000109f00780c */ /* 0x040fe40003f64270 */
[----:B------:R-:W-:Y:S02]  /*8270*/  FMNMX.FTZ R7, R196, R7, !PT ;  /* 0x00000007c4077209 */ /* 0x000fe40007810000 */
[----:B------:R-:W-:Y:S01]  /*8280*/  FSEL R198, R176, -INF , P3 ;  /* 0xff800000b0c67808 */ /* 0x000fe20001800000 */
[----:B------:R-:W-:Y:S01]  /*8290*/  HGMMA.64x256x16.F32 R24, R192, gdesc[UR8].tnspB, R24, gsb0 ;  /* 0x43e00008c0187df0 */ /* 0x000fe20008000818 */
[----:B------:R-:W-:-:S02]  /*82a0*/  ISETP.GT.AND P3, PT, R159, 0x18, PT ;  /* 0x000000189f00780c */ /* 0x000fc40003f64270 */
[----:B------:R-:W-:Y:S02]  /*82b0*/  FMNMX.FTZ R7, R198, R7, !PT ;  /* 0x00000007c6077209 */ /* 0x000fe40007810000 */
[----:B------:R-:W-:Y:S02]  /*82c0*/  FSEL R220, R180, -INF , P3 ;  /* 0xff800000b4dc7808 */ /* 0x000fe40001800000 */
[----:B------:R-:W-:Y:S02]  /*82d0*/  FMNMX.FTZ R155, R218, R7, !PT ;  /* 0x00000007da9b7209 */ /* 0x000fe40007810000 */
[----:B0-----:R-:W-:Y:S02]  /*82e0*/  FMNMX.FTZ R7, R163, R224, !PT ;  /* 0x000000e0a3077209 */ /* 0x001fe40007810000 */
[----:B------:R-:W-:Y:S02]  /*82f0*/  FMNMX.FTZ R155, R220, R155, !PT ;  /* 0x0000009bdc9b7209 */ /* 0x000fe40007810000 */
[----:B------:R-:W-:Y:S01]  /*8300*/  FSEL R224, R168, -INF , P4 ;  /* 0xff800000a8e07808 */ /* 0x000fe20002000000 */
[----:B-1----:R-:W-:Y:S01]  /*8310*/  FMUL.FTZ R167, R7, R3 ;  /* 0x0000000307a77220 */ /* 0x002fe20000410000 */
[----:B------:R-:W-:-:S02]  /*8320*/  FMNMX.FTZ R155, R222, R155, !PT ;  /* 0x0000009bde9b7209 */ /* 0x000fc40007810000 */
[----:B------:R-:W-:Y:S02]  /*8330*/  ISETP.GT.AND P3, PT, R159, 0x28, PT ;  /* 0x000000289f00780c */ /* 0x000fe40003f64270 */
[----:B------:R-:W-:Y:S02]  /*8340*/  FMNMX.FTZ R163, R224, R155, !PT ;  /* 0x0000009be0a37209 */ /* 0x000fe40007810000 */
[----:B------:R-:W-:Y:S02]  /*8350*/  FSEL R228, R172, -INF , P3 ;  /* 0xff800000ace47808 */ /* 0x000fe40001800000 */
[----:B------:R-:W-:Y:S02]  /*8360*/  FMNMX.FTZ R163, R226, R163, !PT ;  /* 0x000000a3e2a37209 */ /* 0x000fe40007810000 */
[----:B------:R-:W-:Y:S02]  /*8370*/  FSEL R168, R173, -INF , P5 ;  /* 0xff800000ada87808 */ /* 0x000fe40002800000 */
[----:B------:R-:W-:-:S02]  /*8380*/  ISETP.GT.AND P3, PT, R159, 0x30, PT ;  /* 0x000000309f00780c */ /* 0x000fc40003f64270 */
[----:B------:R-:W-:Y:S02]  /*8390*/  FMNMX.FTZ R163, R228, R163, !PT ;  /* 0x000000a3e4a37209 */ /* 0x000fe40007810000 */
[C---:B------:R-:W-:Y:S02]  /*83a0*/  ISETP.GT.AND P5, PT, R159.reuse, 0x31, PT ;  /* 0x000000319f00780c */ /* 0x040fe40003fa4270 */
[----:B------:R-:W-:Y:S02]  /*83b0*/  FSEL R176, R160, -INF , P3 ;  /* 0xff800000a0b07808 */ /* 0x000fe40001800000 */
[----:B------:R-:W-:Y:S02]  /*83c0*/  FMNMX.FTZ R163, R168, R163, !PT ;  /* 0x000000a3a8a37209 */ /* 0x000fe40007810000 */
[----:B------:R-:W-:Y:S02]  /*83d0*/  ISETP.GT.AND P3, PT, R159, 0x38, PT ;  /* 0x000000389f00780c */ /* 0x000fe40003f64270 */
[----:B------:R-:W-:-:S02]  /*83e0*/  FSEL R172, R161, -INF , P5 ;  /* 0xff800000a1ac7808 */ /* 0x000fc40002800000 */
[----:B------:R-:W-:Y:S02]  /*83f0*/  FMNMX.FTZ R163, R176, R163, !PT ;  /* 0x000000a3b0a37209 */ /* 0x000fe40007810000 */
[----:B------:R-:W-:Y:S02]  /*8400*/  ISETP.GT.AND P5, PT, R159, 0x39, PT ;  /* 0x000000399f00780c */ /* 0x000fe40003fa4270 */
[----:B------:R-:W-:Y:S02]  /*8410*/  FSEL R180, R164, -INF , P3 ;  /* 0xff800000a4b47808 */ /* 0x000fe40001800000 */
[----:B------:R-:W-:Y:S02]  /*8420*/  FMNMX.FTZ R163, R172, R163, !PT ;  /* 0x000000a3aca37209 */ /* 0x000fe40007810000 */
[----:B------:R-:W-:Y:S02]  /*8430*/  FSETP.NEU.FTZ.AND P4, PT, R7, -INF , PT ;  /* 0xff8000000700780b */ /* 0x000fe40003f9d000 */
[----:B------:R-:W-:-:S02]  /*8440*/  FSEL R164, R165, -INF , P5 ;  /* 0xff800000a5a47808 */ /* 0x000fc40002800000 */
[----:B------:R-:W-:Y:S02]  /*8450*/  ISETP.GT.AND P3, PT, R159, 0x40, PT ;  /* 0x000000409f00780c */ /* 0x000fe40003f64270 */
[----:B------:R-:W-:Y:S02]  /*8460*/  FMNMX.FTZ R163, R180, R163, !PT ;  /* 0x000000a3b4a37209 */ /* 0x000fe40007810000 */
[----:B------:R-:W-:Y:S02]  /*8470*/  FSEL R155, R167, RZ, P4 ;  /* 0x000000ffa79b7208 */ /* 0x000fe40002000000 */
[C---:B------:R-:W-:Y:S02]  /*8480*/  ISETP.GT.AND P5, PT, R159.reuse, 0x41, PT ;  /* 0x000000419f00780c */ /* 0x040fe40003fa4270 */
[----:B------:R-:W-:Y:S01]  /*8490*/  FSEL R152, R152, -INF , P3 ;  /* 0xff80000098987808 */ /* 0x000fe20001800000 */
[--C-:B------:R-:W-:Y:S01]  /*84a0*/  FFMA.FTZ R211, R210, R3, -R155.reuse ;  /* 0x00000003d2d37223 */ /* 0x100fe2000001089b */
[----:B------:R-:W-:Y:S01]  /*84b0*/  FMNMX.FTZ R163, R164, R163, !PT ;  /* 0x000000a3a4a37209 */ /* 0x000fe20007810000 */
[-CC-:B------:R-:W-:Y:S01]  /*84c0*/  FFMA.FTZ R160, R214, R3.reuse, -R155.reuse ;  /* 0x00000003d6a07223 */ /* 0x180fe2000001089b */
[----:B------:R-:W-:Y:S01]  /*84d0*/  ISETP.GT.AND P3, PT, R159, 0x48, PT ;  /* 0x000000489f00780c */ /* 0x000fe20003f64270 */
[-CC-:B------:R-:W-:Y:S01]  /*84e0*/  FFMA.FTZ R209, R216, R3.reuse, -R155.reuse ;  /* 0x00000003d8d17223 */ /* 0x180fe2000001089b */
        /* <DEDUP_REMOVED lines=9> */
[----:B------:R0:W-:Y:S01]  /*8580*/  MUFU.EX2 R156, R153 ;  /* 0x00000099009c7308 */ /* 0x0001e20000000800 */
[----:B------:R-:W-:Y:S01]  /*8590*/  FSEL R216, R157, -INF , P5 ;  /* 0xff8000009dd87808 */ /* 0x000fe20002800000 */
[--C-:B------:R-:W-:Y:S01]  /*85a0*/  FFMA.FTZ R207, R182, R3, -R155.reuse ;  /* 0x00000003b6cf7223 */ /* 0x100fe2000001089b */
[----:B------:R-:W-:Y:S01]  /*85b0*/  FMNMX.FTZ R163, R214, R163, !PT ;  /* 0x000000a3d6a37209 */ /* 0x000fe20007810000 */
[-CC-:B------:R-:W-:Y:S01]  /*85c0*/  FFMA.FTZ R157, R206, R3.reuse, -R155.reuse ;  /* 0x00000003ce9d7223 */ /* 0x180fe2000001089b */
[----:B------:R-:W-:Y:S01]  /*85d0*/  FSEL R171, R7, RZ, P4 ;  /* 0x000000ff07ab7208 */ /* 0x000fe20002000000 */
[--C-:B------:R-:W-:Y:S01]  /*85e0*/  FFMA.FTZ R197, R162, R3, -R155.reuse ;  /* 0x00000003a2c57223 */ /* 0x100fe2000001089b */
[----:B------:R-:W-:Y:S01]  /*85f0*/  FMNMX.FTZ R163, R216, R163, !PT ;  /* 0x000000a3d8a37209 */ /* 0x000fe20007810000 */
[----:B------:R-:W-:Y:S01]  /*8600*/  MUFU.EX2 R209, R209 ;  /* 0x000000d100d17308 */ /* 0x000fe20000000800 */
[-CC-:B------:R-:W-:Y:S01]  /*8610*/  FFMA.FTZ R162, R200, R3.reuse, -R155.reuse ;  /* 0x00000003c8a27223 */ /* 0x180fe2000001089b */
[----:B------:R-:W-:Y:S01]  /*8620*/  FADD.FTZ R2, -R171, R20 ;  /* 0x00000014ab027221 */ /* 0x000fe20000010100 */
[----:B------:R-:W-:Y:S01]  /*8630*/  IMAD.U32 R20, RZ, RZ, UR14 ;  /* 0x0000000eff147e24 */ /* 0x000fe2000f8e00ff */
[----:B------:R-:W1:Y:S01]  /*8640*/  SHFL.BFLY PT, R0, R163, 0x2, 0x1f ;  /* 0x0c401f00a3007f89 */ /* 0x000e6200000e0000 */
[-CC-:B------:R-:W-:Y:S01]  /*8650*/  FFMA.FTZ R201, R186, R3.reuse, -R155.reuse ;  /* 0x00000003bac97223 */ /* 0x180fe2000001089b */
[-C--:B------:R-:W-:Y:S01]  /*8660*/  FMUL.FTZ R2, R2, R3.reuse ;  /* 0x0000000302027220 */ /* 0x080fe20000410000 */
[----:B------:R-:W-:Y:S01]  /*8670*/  @!P1 VIADD R20, R20, 0x38840 ;  /* 0x0003884014149836 */ /* 0x000fe20000000000 */
[----:B------:R-:W-:Y:S01]  /*8680*/  MUFU.EX2 R160, R160 ;  /* 0x000000a000a07308 */ /* 0x000fe20000000800 */
[-CC-:B------:R-:W-:Y:S01]  /*8690*/  FFMA.FTZ R170, R170, R3.reuse, -R155.reuse ;  /* 0x00000003aaaa7223 */ /* 0x180fe2000001089b */
[-CC-:B------:R-:W-:Y:S01]  /*86a0*/  FFMA.FTZ R199, R166, R3.reuse, -R155.reuse ;  /* 0x00000003a6c77223 */ /* 0x180fe2000001089b */
[-CC-:B------:R-:W-:Y:S01]  /*86b0*/  FFMA.FTZ R166, R202, R3.reuse, -R155.reuse ;  /* 0x00000003caa67223 */ /* 0x180fe2000001089b */
[----:B------:R-:W-:Y:S01]  /*86c0*/  @!P1 PRMT R20, RZ, 0x654, R20 ;  /* 0x00000654ff149816 */ /* 0x000fe20000000014 */
[-CC-:B------:R-:W-:Y:S01]  /*86d0*/  FFMA.FTZ R203, R174, R3.reuse, -R155.reuse ;  /* 0x00000003aecb7223 */ /* 0x180fe2000001089b */
[-CC-:B------:R-:W-:Y:S01]  /*86e0*/  FFMA.FTZ R174, R190, R3.reuse, -R155.reuse ;  /* 0x00000003beae7223 */ /* 0x180fe2000001089b */
[----:B------:R-:W-:Y:S01]  /*86f0*/  FFMA.FTZ R158, R158, R3, -R155 ;  /* 0x000000039e9e7223 */ /* 0x000fe2000001089b */
[----:B------:R-:W2:Y:S08]  /*8700*/  MUFU.EX2 R2, R2 ;  /* 0x0000000200027308 */ /* 0x000eb00000000800 */
[----:B------:R-:W-:Y:S01]  /*8710*/  MUFU.EX2 R211, R211 ;  /* 0x000000d300d37308 */ /* 0x000fe20000000800 */
[----:B-1----:R-:W-:-:S07]  /*8720*/  FMNMX.FTZ R0, R163, R0, !PT ;  /* 0x00000000a3007209 */ /* 0x002fce0007810000 */
[----:B------:R-:W-:Y:S01]  /*8730*/  MUFU.EX2 R205, R205 ;  /* 0x000000cd00cd7308 */ /* 0x000fe20000000800 */
[----:B0-----:R-:W0:Y:S01]  /*8740*/  SHFL.BFLY PT, R153, R0, 0x1, 0x1f ;  /* 0x0c201f0000997f89 */ /* 0x001e2200000e0000 */
[----:B--2---:R-:W-:Y:S01]  /*8750*/  FFMA.FTZ R173, R2, R9, R209 ;  /* 0x0000000902ad7223 */ /* 0x004fe200000100d1 */
[----:B------:R-:W-:-:S05]  /*8760*/  F2FP.F16.F32.PACK_AB R209, R160, R209 ;  /* 0x000000d1a0d1723e */ /* 0x000fca00000000ff */
[----:B------:R-:W-:Y:S08]  /*8770*/  MUFU.EX2 R230, R230 ;  /* 0x000000e600e67308 */ /* 0x000ff00000000800 */
[----:B------:R-:W-:Y:S08]  /*8780*/  MUFU.EX2 R207, R207 ;  /* 0x000000cf00cf7308 */ /* 0x000ff00000000800 */
[----:B------:R-:W-:Y:S01]  /*8790*/  MUFU.EX2 R178, R178 ;  /* 0x000000b200b27308 */ /* 0x000fe20000000800 */
[----:B0-----:R-:W-:Y:S01]  /*87a0*/  FMNMX.FTZ R6, R0, R153, !PT ;  /* 0x0000009900067209 */ /* 0x001fe20007810000 */
[-CC-:B------:R-:W-:Y:S01]  /*87b0*/  FFMA.FTZ R153, R154, R3.reuse, -R155.reuse ;  /* 0x000000039a997223 */ /* 0x180fe2000001089b */
[----:B------:R-:W-:-:S02]  /*87c0*/  FFMA.FTZ R154, R204, R3, -R155 ;  /* 0x00000003cc9a7223 */ /* 0x000fc4000001089b */
[C---:B------:R-:W-:Y:S01]  /*87d0*/  FSETP.NEU.FTZ.AND P3, PT, R6.reuse, -INF , PT ;  /* 0xff8000000600780b */ /* 0x040fe20003f7d000 */
[C---:B------:R-:W-:Y:S02]  /*87e0*/  FMUL.FTZ R159, R6.reuse, R3 ;  /* 0x00000003069f7220 */ /* 0x040fe40000410000 */
[----:B------:R-:W-:Y:S01]  /*87f0*/  MUFU.EX2 R201, R201 ;  /* 0x000000c900c97308 */ /* 0x000fe20000000800 */
[----:B------:R-:W-:Y:S02]  /*8800*/  FSEL R0, R6, RZ, P3 ;  /* 0x000000ff06007208 */ /* 0x000fe40001800000 */
[----:B------:R-:W-:Y:S02]  /*8810*/  FSEL R159, R159, RZ, P3 ;  /* 0x000000ff9f9f7208 */ /* 0x000fe40001800000 */
[C---:B------:R-:W-:Y:S01]  /*8820*/  ISETP.GT.AND P3, PT, R213.reuse, R212, PT ;  /* 0x000000d4d500720c */ /* 0x040fe20003f64270 */
[----:B------:R-:W-:Y:S01]  /*8830*/  FADD.FTZ R0, -R0, R21 ;  /* 0x0000001500007221 */ /* 0x000fe20000010100 */
[----:B------:R-:W-:-:S02]  /*8840*/  VIADD R213, R213, 0xffffffff ;  /* 0xffffffffd5d57836 */ /* 0x000fc40000000000 */
[-CC-:B------:R-:W-:Y:S01]  /*8850*/  FFMA.FTZ R161, R184, R3.reuse, -R159.reuse ;  /* 0x00000003b8a17223 */ /* 0x180fe2000001089f */
[-CC-:B------:R-:W-:Y:S01]  /*8860*/  FFMA.FTZ R208, R208, R3.reuse, -R159.reuse ;  /* 0x00000003d0d07223 */ /* 0x180fe2000001089f */
[-C--:B------:R-:W-:Y:S01]  /*8870*/  FMUL.FTZ R0, R0, R3.reuse ;  /* 0x0000000300007220 */ /* 0x080fe20000410000 */
        /* <DEDUP_REMOVED lines=11> */
[----:B------:R-:W0:Y:S01]  /*8930*/  MUFU.EX2 R0, R0 ;  /* 0x0000000000007308 */ /* 0x000e220000000800 */
[-CC-:B------:R-:W-:Y:S01]  /*8940*/  FFMA.FTZ R155, R164, R3.reuse, -R159.reuse ;  /* 0x00000003a49b7223 */ /* 0x180fe2000001089f */
[-CC-:B------:R-:W-:Y:S01]  /*8950*/  FFMA.FTZ R196, R176, R3.reuse, -R159.reuse ;  /* 0x00000003b0c47223 */ /* 0x180fe2000001089f */
[-CC-:B------:R-:W-:Y:S01]  /*8960*/  FFMA.FTZ R172, R172, R3.reuse, -R159.reuse ;  /* 0x00000003acac7223 */ /* 0x180fe2000001089f */
[-CC-:B------:R-:W-:Y:S01]  /*8970*/  FFMA.FTZ R198, R180, R3.reuse, -R159.reuse ;  /* 0x00000003b4c67223 */ /* 0x180fe2000001089f */
[-CC-:B------:R-:W-:Y:S01]  /*8980*/  FFMA.FTZ R152, R152, R3.reuse, -R159.reuse ;  /* 0x0000000398987223 */ /* 0x180fe2000001089f */
[----:B------:R-:W-:Y:S01]  /*8990*/  FFMA.FTZ R214, R214, R3, -R159 ;  /* 0x00000003d6d67223 */ /* 0x000fe2000001089f */
[----:B------:R-:W-:Y:S01]  /*89a0*/  IMAD.U32 R168, RZ, RZ, UR7 ;  /* 0x00000007ffa87e24 */ /* 0x000fe2000f8e00ff */
[----:B------:R-:W1:Y:S01]  /*89b0*/  MUFU.EX2 R208, R208 ;  /* 0x000000d000d07308 */ /* 0x000e620000000800 */
[----:B------:R-:W-:-:S02]  /*89c0*/  IMAD.U32 R218, RZ, RZ, UR61 ;  /* 0x0000003dffda7e24 */ /* 0x000fc4000f8e00ff */
[----:B------:R-:W-:-:S05]  /*89d0*/  @!P1 VIADD R168, R168, 0x38860 ;  /* 0x00038860a8a89836 */ /* 0x000fca0000000000 */
[----:B------:R-:W2:Y:S01]  /*89e0*/  MUFU.EX2 R163, R163 ;  /* 0x000000a300a37308 */ /* 0x000ea20000000800 */
[----:B0-----:R-:W-:Y:S01]  /*89f0*/  FFMA.FTZ R171, R0, R14, R161 ;  /* 0x0000000e00ab7223 */ /* 0x001fe200000100a1 */
[----:B------:R-:W-:-:S06]  /*8a00*/  @!P1 PRMT R168, RZ, 0x654, R168 ;  /* 0x00000654ffa89816 */ /* 0x000fcc00000000a8 */
[----:B------:R-:W0:Y:S01]  /*8a10*/  MUFU.EX2 R182, R182 ;  /* 0x000000b600b67308 */ /* 0x000e220000000800 */
[C---:B-1----:R-:W-:Y:S01]  /*8a20*/  FADD.FTZ R14, R208.reuse, R171 ;  /* 0x000000abd00e7221 */ /* 0x042fe20000010000 */
[----:B------:R-:W-:-:S06]  /*8a30*/  F2FP.F16.F32.PACK_AB R208, R208, R161 ;  /* 0x000000a1d0d0723e */ /* 0x000fcc00000000ff */
[----:B------:R-:W1:Y:S01]  /*8a40*/  MUFU.EX2 R204, R204 ;  /* 0x000000cc00cc7308 */ /* 0x000e620000000800 */
[----:B--2---:R-:W-:-:S07]  /*8a50*/  FADD.FTZ R171, R163, R14 ;  /* 0x0000000ea3ab7221 */ /* 0x004fce0000010000 */
[----:B------:R-:W2:Y:S01]  /*8a60*/  MUFU.EX2 R165, R165 ;  /* 0x000000a500a57308 */ /* 0x000ea20000000800 */
[----:B0-----:R-:W-:-:S07]  /*8a70*/  FADD.FTZ R171, R182, R171 ;  /* 0x000000abb6ab7221 */ /* 0x001fce0000010000 */
[----:B------:R-:W0:Y:S08]  /*8a80*/  MUFU.EX2 R206, R206 ;  /* 0x000000ce00ce7308 */ /* 0x000e300000000800 */
[----:B------:R-:W3:Y:S08]  /*8a90*/  MUFU.EX2 R167, R167 ;  /* 0x000000a700a77308 */ /* 0x000ef00000000800 */
[----:B------:R-:W4:Y:S08]  /*8aa0*/  MUFU.EX2 R200, R200 ;  /* 0x000000c800c87308 */ /* 0x000f300000000800 */
[----:B------:R-:W5:Y:S08]  /*8ab0*/  MUFU.EX2 R169, R169 ;  /* 0x000000a900a97308 */ /* 0x000f700000000800 */
[----:B------:R-:W-:Y:S08]  /*8ac0*/  MUFU.EX2 R170, R170 ;  /* 0x000000aa00aa7308 */ /* 0x000ff00000000800 */
[----:B------:R-:W5:Y:S08]  /*8ad0*/  MUFU.EX2 R202, R202 ;  /* 0x000000ca00ca7308 */ /* 0x000f700000000800 */
[----:B------:R-:W-:Y:S01]  /*8ae0*/  MUFU.EX2 R203, R203 ;  /* 0x000000cb00cb7308 */ /* 0x000fe20000000800 */
[----:B------:R-:W-:-:S02]  /*8af0*/  WARPGROUP.DEPBAR.LE gsb0, 0x0 ;  /* 0x00008000000079c5 */ /* 0x000fc40000010000 */
[----:B------:R1:W-:Y:S05]  /*8b00*/  @!P1 SYNCS.ARRIVE.TRANS64.RED.A1T0 RZ, [R20+URZ], RZ ;  /* 0x000000ff14ff99a7 */ /* 0x0003ea000810043f */
[----:B------:R-:W5:Y:S01]  /*8b10*/  MUFU.EX2 R21, R21 ;  /* 0x0000001500157308 */ /* 0x000f620000000800 */
[----:B-1----:R-:W-:Y:S01]  /*8b20*/  FADD.FTZ R20, R160, R173 ;  /* 0x000000ada0147221 */ /* 0x002fe20000010000 */
[----:B------:R1:W-:Y:S06]  /*8b30*/  @!P1 SYNCS.ARRIVE.TRANS64.RED.A1T0 RZ, [R168+URZ], RZ ;  /* 0x000000ffa8ff99a7 */ /* 0x0003ec000810043f */
[----:B------:R-:W1:Y:S01]  /*8b40*/  MUFU.EX2 R174, R174 ;  /* 0x000000ae00ae7308 */ /* 0x000e620000000800 */
[----:B------:R-:W-:Y:S01]  /*8b50*/  FADD.FTZ R173, R211, R20 ;  /* 0x00000014d3ad7221 */ /* 0x000fe20000010000 */
[----:B------:R-:W-:Y:S01]  /*8b60*/  FADD.FTZ R20, R204, R171 ;  /* 0x000000abcc147221 */ /* 0x000fe20000010000 */
[----:B------:R-:W-:-:S02]  /*8b70*/  F2FP.F16.F32.PACK_AB R211, R156, R211 ;  /* 0x000000d39cd3723e */ /* 0x000fc400000000ff */
[----:B------:R-:W-:Y:S01]  /*8b80*/  FADD.FTZ R14, R156, R173 ;  /* 0x000000ad9c0e7221 */ /* 0x000fe20000010000 */
[C---:B--2---:R-:W-:Y:S02]  /*8b90*/  FADD.FTZ R173, R165.reuse, R20 ;  /* 0x00000014a5ad7221 */ /* 0x044fe40000010000 */
[----:B------:R-:W-:Y:S01]  /*8ba0*/  MUFU.EX2 R196, R196 ;  /* 0x000000c400c47308 */ /* 0x000fe20000000800 */
[----:B------:R-:W-:Y:S01]  /*8bb0*/  F2FP.F16.F32.PACK_AB R204, R165, R204 ;  /* 0x000000cca5cc723e */ /* 0x000fe200000000ff */
[----:B------:R-:W-:Y:S01]  /*8bc0*/  FADD.FTZ R171, R205, R14 ;  /* 0x0000000ecdab7221 */ /* 0x000fe20000010000 */
[----:B0-----:R-:W-:Y:S01]  /*8bd0*/  FADD.FTZ R164, R206, R173 ;  /* 0x000000adcea47221 */ /* 0x001fe20000010000 */
[----:B------:R-:W-:Y:S01]  /*8be0*/  FFMA.FTZ R14, R210, R3, -R159 ;  /* 0x00000003d20e7223 */ /* 0x000fe2000001089f */
[----:B------:R-:W-:Y:S01]  /*8bf0*/  F2FP.F16.F32.PACK_AB R210, R182, R163 ;  /* 0x000000a3b6d2723e */ /* 0x000fe200000000ff */
[----:B------:R-:W-:Y:S01]  /*8c00*/  FADD.FTZ R20, R230, R171 ;  /* 0x000000abe6147221 */ /* 0x000fe20000010000 */
[----:B---3--:R-:W-:Y:S01]  /*8c10*/  FADD.FTZ R173, R167, R164 ;  /* 0x000000a4a7ad7221 */ /* 0x008fe20000010000 */
[----:B------:R-:W0:Y:S01]  /*8c20*/  MUFU.EX2 R197, R197 ;  /* 0x000000c500c57308 */ /* 0x000e220000000800 */
[----:B------:R-:W-:Y:S01]  /*8c30*/  FFMA.FTZ R159, R216, R3, -R159 ;  /* 0x00000003d89f7223 */ /* 0x000fe2000001089f */
[----:B------:R-:W-:Y:S01]  /*8c40*/  FADD.FTZ R171, R207, R20 ;  /* 0x00000014cfab7221 */ /* 0x000fe20000010000 */
[----:B----4-:R-:W-:Y:S01]  /*8c50*/  FADD.FTZ R164, R200, R173 ;  /* 0x000000adc8a47221 */ /* 0x010fe20000010000 */
[----:B------:R-:W-:-:S02]  /*8c60*/  F2FP.F16.F32.PACK_AB R205, R230, R205 ;  /* 0x000000cde6cd723e */ /* 0x000fc400000000ff */
[----:B------:R-:W-:Y:S01]  /*8c70*/  FADD.FTZ R20, R178, R171 ;  /* 0x000000abb2147221 */ /* 0x000fe20000010000 */
[----:B-----5:R-:W-:Y:S01]  /*8c80*/  FADD.FTZ R173, R169, R164 ;  /* 0x000000a4a9ad7221 */ /* 0x020fe20000010000 */
[----:B------:R-:W-:Y:S01]  /*8c90*/  MUFU.EX2 R9, R172 ;  /* 0x000000ac00097308 */ /* 0x000fe20000000800 */
[----:B------:R-:W-:Y:S01]  /*8ca0*/  F2FP.F16.F32.PACK_AB R206, R167, R206 ;  /* 0x000000cea7ce723e */ /* 0x000fe200000000ff */
[----:B------:R-:W-:Y:S01]  /*8cb0*/  FADD.FTZ R171, R201, R20 ;  /* 0x00000014c9ab7221 */ /* 0x000fe20000010000 */
[----:B------:R-:W-:Y:S01]  /*8cc0*/  FADD.FTZ R156, R202, R173 ;  /* 0x000000adca9c7221 */ /* 0x000fe20000010000 */
[C---:B------:R-:W-:Y:S02]  /*8cd0*/  F2FP.F16.F32.PACK_AB R202, R21.reuse, R202 ;  /* 0x000000ca15ca723e */ /* 0x040fe400000000ff */
[----:B------:R-:W-:Y:S01]  /*8ce0*/  FADD.FTZ R20, R170, R171 ;  /* 0x000000abaa147221 */ /* 0x000fe20000010000 */
[----:B------:R-:W-:Y:S01]  /*8cf0*/  FADD.FTZ R163, R21, R156 ;  /* 0x0000009c15a37221 */ /* 0x000fe20000010000 */
[----:B------:R-:W2:Y:S01]  /*8d00*/  MUFU.EX2 R162, R162 ;  /* 0x000000a200a27308 */ /* 0x000ea20000000800 */
[----:B------:R-:W-:Y:S01]  /*8d10*/  F2FP.F16.F32.PACK_AB R207, R178, R207 ;  /* 0x000000cfb2cf723e */ /* 0x000fe200000000ff */
[----:B------:R-:W-:Y:S01]  /*8d20*/  FADD.FTZ R161, R203, R20 ;  /* 0x00000014cba17221 */ /* 0x000fe20000010000 */
[----:B------:R-:W-:-:S02]  /*8d30*/  F2FP.F16.F32.PACK_AB R200, R169, R200 ;  /* 0x000000c8a9c8723e */ /* 0x000fc400000000ff */
[----:B------:R-:W-:Y:S01]  /*8d40*/  F2FP.F16.F32.PACK_AB R201, R170, R201 ;  /* 0x000000c9aac9723e */ /* 0x000fe200000000ff */
[C---:B-1----:R-:W-:Y:S01]  /*8d50*/  FADD.FTZ R20, R174.reuse, R161 ;  /* 0x000000a1ae147221 */ /* 0x042fe20000010000 */
[----:B------:R-:W-:Y:S01]  /*8d60*/  F2FP.F16.F32.PACK_AB R203, R174, R203 ;  /* 0x000000cbaecb723e */ /* 0x000fe200000000ff */
[----:B------:R-:W1:Y:S02]  /*8d70*/  MUFU.EX2 R198, R198 ;  /* 0x000000c600c67308 */ /* 0x000e640000000800 */
[----:B0-----:R-:W-:-:S06]  /*8d80*/  FADD.FTZ R161, R197, R20 ;  /* 0x00000014c5a17221 */ /* 0x001fcc0000010000 */
[----:B------:R-:W-:Y:S01]  /*8d90*/  MUFU.EX2 R199, R199 ;  /* 0x000000c700c77308 */ /* 0x000fe20000000800 */
[----:B--2---:R-:W-:-:S07]  /*8da0*/  F2FP.F16.F32.PACK_AB R197, R162, R197 ;  /* 0x000000c5a2c5723e */ /* 0x004fce00000000ff */
[----:B------:R-:W0:Y:S08]  /*8db0*/  MUFU.EX2 R155, R155 ;  /* 0x0000009b009b7308 */ /* 0x000e300000000800 */
[----:B------:R-:W-:Y:S08]  /*8dc0*/  MUFU.EX2 R166, R166 ;  /* 0x000000a600a67308 */ /* 0x000ff00000000800 */
[----:B------:R2:W3:Y:S08]  /*8dd0*/  MUFU.EX2 R175, R152 ;  /* 0x0000009800af7308 */ /* 0x0004f00000000800 */
[----:B------:R-:W-:Y:S01]  /*8de0*/  MUFU.EX2 R153, R153 ;  /* 0x0000009900997308 */ /* 0x000fe20000000800 */
[----:B--2---:R-:W-:Y:S01]  /*8df0*/  FADD.FTZ R152, R196, R163 ;  /* 0x000000a3c4987221 */ /* 0x004fe20000010000 */
[----:B------:R-:W-:-:S03]  /*8e00*/  F2FP.F16.F32.PACK_AB R196, R9, R196 ;  /* 0x000000c409c4723e */ /* 0x000fc600000000ff */
[----:B------:R-:W-:-:S03]  /*8e10*/  FADD.FTZ R163, R9, R152 ;  /* 0x0000009809a37221 */ /* 0x000fc60000010000 */
[----:B------:R2:W4:Y:S01]  /*8e20*/  MUFU.EX2 R192, R14 ;  /* 0x0000000e00c07308 */ /* 0x0005220000000800 */
[----:B-1----:R-:W-:Y:S01]  /*8e30*/  FADD.FTZ R20, R198, R163 ;  /* 0x000000a3c6147221 */ /* 0x002fe20000010000 */
[----:B0-----:R-:W-:-:S03]  /*8e40*/  F2FP.F16.F32.PACK_AB R198, R155, R198 ;  /* 0x000000c69bc6723e */ /* 0x001fc600000000ff */
[----:B------:R-:W-:-:S03]  /*8e50*/  FADD.FTZ R20, R155, R20 ;  /* 0x000000149b147221 */ /* 0x000fc60000010000 */
[----:B------:R-:W0:Y:S01]  /*8e60*/  MUFU.EX2 R154, R154 ;  /* 0x0000009a009a7308 */ /* 0x000e220000000800 */
[----:B--2---:R-:W-:Y:S01]  /*8e70*/  FADD.FTZ R14, R162, R161 ;  /* 0x000000a1a20e7221 */ /* 0x004fe20000010000 */
[----:B---3--:R-:W-:-:S03]  /*8e80*/  FADD.FTZ R20, R175, R20 ;  /* 0x00000014af147221 */ /* 0x008fc60000010000 */
[----:B------:R-:W-:Y:S01]  /*8e90*/  FADD.FTZ R21, R199, R14 ;  /* 0x0000000ec7157221 */ /* 0x000fe20000010000 */
[C---:B------:R-:W-:Y:S02]  /*8ea0*/  F2FP.F16.F32.PACK_AB R199, R166.reuse, R199 ;  /* 0x000000c7a6c7723e */ /* 0x040fe400000000ff */
[----:B------:R1:W2:Y:S01]  /*8eb0*/  MUFU.EX2 R165, R214 ;  /* 0x000000d600a57308 */ /* 0x0002a20000000800 */
[----:B------:R-:W-:Y:S01]  /*8ec0*/  FADD.FTZ R14, R166, R21 ;  /* 0x00000015a60e7221 */ /* 0x000fe20000010000 */
[C---:B----4-:R-:W-:Y:S01]  /*8ed0*/  FADD.FTZ R20, R192.reuse, R20 ;  /* 0x00000014c0147221 */ /* 0x050fe20000010000 */
[----:B------:R-:W-:Y:S01]  /*8ee0*/  F2FP.F16.F32.PACK_AB R192, R192, R175 ;  /* 0x000000afc0c0723e */ /* 0x000fe200000000ff */
[----:B------:R-:W-:Y:S02]  /*8ef0*/  IMAD.MOV.U32 R21, RZ, RZ, R6 ;  /* 0x000000ffff157224 */ /* 0x000fe400078e0006 */
[----:B------:R-:W-:Y:S02]  /*8f00*/  FADD.FTZ R9, R153, R14 ;  /* 0x0000000e99097221 */ /* 0x000fe40000010000 */
[----:B------:R-:W3:Y:S02]  /*8f10*/  MUFU.EX2 R157, R157 ;  /* 0x0000009d009d7308 */ /* 0x000ee40000000800 */
[C---:B0-----:R-:W-:Y:S01]  /*8f20*/  FADD.FTZ R14, R154.reuse, R9 ;  /* 0x000000099a0e7221 */ /* 0x041fe20000010000 */
[----:B------:R-:W-:Y:S01]  /*8f30*/  F2FP.F16.F32.PACK_AB R193, R154, R153 ;  /* 0x000000999ac1723e */ /* 0x000fe200000000ff */
[----:B-1----:R-:W-:-:S04]  /*8f40*/  IMAD.MOV.U32 R214, RZ, RZ, R8 ;  /* 0x000000ffffd67224 */ /* 0x002fc800078e0008 */
[----:B------:R-:W0:Y:S01]  /*8f50*/  MUFU.EX2 R159, R159 ;  /* 0x0000009f009f7308 */ /* 0x000e220000000800 */
[----:B--2---:R-:W-:-:S07]  /*8f60*/  FADD.FTZ R20, R165, R20 ;  /* 0x00000014a5147221 */ /* 0x004fce0000010000 */
[----:B------:R-:W1:Y:S01]  /*8f70*/  MUFU.EX2 R158, R158 ;  /* 0x0000009e009e7308 */ /* 0x000e620000000800 */
[----:B---3--:R-:W-:Y:S01]  /*8f80*/  FADD.FTZ R9, R157, R14 ;  /* 0x0000000e9d097221 */ /* 0x008fe20000010000 */
[C---:B0-----:R-:W-:Y:S01]  /*8f90*/  FADD.FTZ R14, R159.reuse, R20 ;  /* 0x000000149f0e7221 */ /* 0x041fe20000010000 */
[----:B------:R-:W-:Y:S01]  /*8fa0*/  F2FP.F16.F32.PACK_AB R194, R159, R165 ;  /* 0x000000a59fc2723e */ /* 0x000fe200000000ff */
[----:B------:R-:W-:Y:S02]  /*8fb0*/  IMAD.MOV.U32 R20, RZ, RZ, R7 ;  /* 0x000000ffff147224 */ /* 0x000fe400078e0007 */
[C---:B-1----:R-:W-:Y:S01]  /*8fc0*/  FADD.FTZ R9, R158.reuse, R9 ;  /* 0x000000099e097221 */ /* 0x042fe20000010000 */
[----:B------:R-:W-:Y:S01]  /*8fd0*/  F2FP.F16.F32.PACK_AB R195, R158, R157 ;  /* 0x0000009d9ec3723e */ /* 0x000fe200000000ff */
[----:B------:R-:W-:Y:S06]  /*8fe0*/  @P3 BRA `(.L_x_2181) ;  /* 0xffffffbc00f43947 */ /* 0x000fec000383ffff */
.L_x_2172:
[----:B------:R-:W-:-:S13]  /*8ff0*/  ISETP.GE.AND P2, PT, R213, R22, PT ;  /* 0x00000016d500720c */ /* 0x000fda0003f46270 */
[----:B------:R-:W-:Y:S05]  /*9000*/  @!P2 BRA `(.L_x_2182) ;  /* 0x000000380074a947 */ /* 0x000fea0003800000 */
[----:B------:R-:W-:Y:S01]  /*9010*/  IMAD.MOV.U32 R15, RZ, RZ, R7 ;  /* 0x000000ffff0f7224 */ /* 0x000fe200078e0007 */
[----:B------:R-:W-:Y:S01]  /*9020*/  UMOV UR7, UR61 ;  /* 0x0000003d00077c82 */ /* 0x000fe20008000000 */
[----:B------:R-:W-:Y:S02]  /*9030*/  IMAD.MOV.U32 R19, RZ, RZ, R6 ;  /* 0x000000ffff137224 */ /* 0x000fe400078e0006 */
[----:B------:R-:W-:-:S07]  /*9040*/  IMAD.MOV.U32 R18, RZ, RZ, R8 ;  /* 0x000000ffff127224 */ /* 0x000fce00078e0008 */
.L_x_2191:
[----:B------:R-:W-:-:S04]  /*9050*/  UIADD3 UR61, UR7, 0x1, URZ ;  /* 0x00000001073d7890 */ /* 0x000fc8000fffe03f */
[----:B------:R-:W-:-:S04]  /*9060*/  UISETP.NE.AND UP0, UPT, UR61, 0x2, UPT ;  /* 0x000000023d00788c */ /* 0x000fc8000bf05270 */
[----:B------:R-:W-:Y:S02]  /*9070*/  USEL UR6, URZ, 0x1, UP0 ;  /* 0x000000013f067887 */ /* 0x000fe40008000000 */
[----:B------:R-:W-:-:S04]  /*9080*/  USEL UR61, UR61, URZ, UP0 ;  /* 0x0000003f3d3d7287 */ /* 0x000fc80008000000 */
[----:B------:R-:W-:Y:S01]  /*9090*/  LOP3.LUT R8, R18, UR6, RZ, 0x3c, !PT ;  /* 0x0000000612087c12 */ /* 0x000fe2000f8e3cff */
[----:B------:R-:W-:Y:S07]  /*90a0*/  @!P0 BRA `(.L_x_2183) ;  /* 0x0000000000048947 */ /* 0x000fee0003800000 */
[----:B------:R-:W-:Y:S01]  /*90b0*/  BPT.TRAP 0x1 ;  /* 0x000000040000795c */ /* 0x000fe20000300000 */
.L_x_2183:
[----:B------:R-:W-:Y:S02]  /*90c0*/  R2UR UR6, R16 ;  /* 0x00000000100672ca */ /* 0x000fe400000e0000 */
[----:B------:R-:W-:-:S11]  /*90d0*/  SHF.L.U32 R3, R8, 0x1f, RZ ;  /* 0x0000001f08037819 */ /* 0x000fd600000006ff */
[----:B------:R-:W-:-:S09]  /*90e0*/  ULEA UR60, UR61, UR6, 0x3 ;  /* 0x000000063d3c7291 */ /* 0x000fd2000f8e183f */
[----:B------:R0:W1:Y:S01]  /*90f0*/  SYNCS.PHASECHK.TRANS64.TRYWAIT P2, [UR60+0x38830], R3 ;  /* 0x03883003ff0075a7 */ /* 0x000062000804017c */
[----:B------:R-:W-:Y:S05]  /*9100*/  @!P0 BRA `(.L_x_2184) ;  /* 0x0000000000048947 */ /* 0x000fea0003800000 */
[----:B------:R-:W-:Y:S01]  /*9110*/  BPT.TRAP 0x1 ;  /* 0x000000040000795c */ /* 0x000fe20000300000 */
.L_x_2184:
[----:B-1----:R-:W-:Y:S05]  /*9120*/  @P2 BRA `(.L_x_2185) ;  /* 0x0000000000082947 */ /* 0x002fea0003800000 */
[----:B------:R-:W1:Y:S02]  /*9130*/  SYNCS.PHASECHK.TRANS64.TRYWAIT P2, [UR60+0x38830], R3 ;  /* 0x03883003ff0075a7 */ /* 0x000e64000804017c */
[----:B-1----:R-:W-:Y:S05]  /*9140*/  @!P2 BRA `(.L_x_2186) ;  /* 0x000000bc002ca947 */ /* 0x002fea0003800000 */
.L_x_2185:
        /* <DEDUP_REMOVED lines=35> */
[----:B------:R-:W-:Y:S01]  /*9380*/  R2UR UR14, R12 ;  /* 0x000000000c0e72ca */ /* 0x000fe200000e0000 */
[----:B------:R-:W-:Y:S01]  /*9390*/  UMOV UR54, UR10 ;  /* 0x0000000a00367c82 */ /* 0x000fe20008000000 */
[----:B------:R-:W-:Y:S01]  /*93a0*/  R2UR UR15, R13 ;  /* 0x000000000d0f72ca */ /* 0x000fe200000e0000 */
        /* <DEDUP_REMOVED lines=158> */
[----:B------:R-:W-:Y:S01]  /*9d90*/  R2UR UR52, R152 ;  /* 0x00000000983472ca */ /* 0x000fe200000e0000 */
[----:B------:R-:W-:Y:S01]  /*9da0*/  UIADD3 UR54, UR6, 0x784, URZ ;  /* 0x0000078406367890 */ /* 0x000fe2000fffe03f */
[----:B------:R-:W-:Y:S01]  /*9db0*/  R2UR UR53, R21 ;  /* 0x00000000153572ca */ /* 0x000fe200000e0000 */
[----:B------:R-:W-:Y:S01]  /*9dc0*/  UMOV UR55, 0x40000040 ;  /* 0x4000004000377882 */ /* 0x000fe20000000000 */
        /* <DEDUP_REMOVED lines=141> */
[----:B------:R-:W-:Y:S02]  /*a6a0*/  R2UR UR14, R10 ;  /* 0x000000000a0e72ca */ /* 0x000fe400000e0000 */
[----:B------:R-:W-:-:S11]  /*a6b0*/  R2UR UR15, R11 ;  /* 0x000000000b0f72ca */ /* 0x000fd600000e0000 */
[----:B------:R-:W-:Y:S02]  /*a6c0*/  UMOV UR56, UR14 ;  /* 0x0000000e00387c82 */ /* 0x000fe40008000000 */
[----:B------:R-:W-:Y:S01]  /*a6d0*/  UMOV UR57, UR15 ;  /* 0x0000000f00397c82 */ /* 0x000fe20008000000 */
        /* <DEDUP_REMOVED lines=306> */
.L_x_2187:
[----:B------:R-:W-:Y:S02]  /*ba00*/  R2UR UR6, R16 ;  /* 0x00000000100672ca */ /* 0x000fe400000e0000 */
[----:B------:R-:W-:-:S11]  /*ba10*/  SHF.L.U32 R0, R18, 0x1f, RZ ;  /* 0x0000001f12007819 */ /* 0x000fd600000006ff */
[----:B------:R-:W-:-:S09]  /*ba20*/  ULEA UR11, UR7, UR6, 0x3 ;  /* 0x00000006070b7291 */ /* 0x000fd2000f8e183f */
[----:B------:R0:W1:Y:S01]  /*ba30*/  SYNCS.PHASECHK.TRANS64.TRYWAIT P2, [UR11+0x38850], R0 ;  /* 0x03885000ff0075a7 */ /* 0x000062000804014b */
[----:B------:R-:W-:Y:S05]  /*ba40*/  @!P0 BRA `(.L_x_2188) ;  /* 0x0000000000048947 */ /* 0x000fea0003800000 */
[----:B------:R-:W-:Y:S01]  /*ba50*/  BPT.TRAP 0x1 ;  /* 0x000000040000795c */ /* 0x000fe20000300000 */
.L_x_2188:
[----:B-1----:R-:W-:Y:S05]  /*ba60*/  @P2 BRA `(.L_x_2189) ;  /* 0x0000000000082947 */ /* 0x002fea0003800000 */
[----:B------:R-:W1:Y:S02]  /*ba70*/  SYNCS.PHASECHK.TRANS64.TRYWAIT P2, [UR11+0x38850], R0 ;  /* 0x03885000ff0075a7 */ /* 0x000e64000804014b */
[----:B-1----:R-:W-:Y:S05]  /*ba80*/  @!P2 BRA `(.L_x_2190) ;  /* 0x0000009000f4a947 */ /* 0x002fea0003800000 */
.L_x_2189:
[----:B------:R-:W-:Y:S01]  /*ba90*/  R2UR UR6, R16 ;  /* 0x00000000100672ca */ /* 0x000fe200000e0000 */
[----:B------:R-:W-:Y:S01]  /*baa0*/  WARPGROUP.ARRIVE ;  /* 0x00000000000079c5 */ /* 0x000fe20000000000 */
[----:B------:R-:W-:Y:S01]  /*bab0*/  UMOV UR15, 0x40000040 ;  /* 0x40000040000f7882 */ /* 0x000fe20000000000 */
[----:B01----:R-:W-:Y:S02]  /*bac0*/  FMNMX.FTZ R0, R184, R19, !PT ;  /* 0x00000013b8007209 */ /* 0x003fe40007810000 */
[C---:B------:R-:W-:Y:S01]  /*bad0*/  ISETP.GT.AND P2, PT, R213.reuse, R22, PT ;  /* 0x00000016d500720c */ /* 0x040fe20003f44270 */
[----:B------:R-:W-:Y:S01]  /*bae0*/  VIADD R213, R213, 0xffffffff ;  /* 0xffffffffd5d57836 */ /* 0x000fe20000000000 */
[----:B------:R-:W-:-:S04]  /*baf0*/  FMNMX.FTZ R3, R185, R0, !PT ;  /* 0x00000000b9037209 */ /* 0x000fc80007810000 */
        /* <DEDUP_REMOVED lines=9> */
[----:B------:R-:W-:Y:S02]  /*bb90*/  UIMAD UR6, UR7, 0xa00, UR6 ;  /* 0x00000a00070678a4 */ /* 0x000fe4000f8e0206 */
[----:B------:R-:W-:Y:S01]  /*bba0*/  FMNMX.FTZ R3, R181, R0, !PT ;  /* 0x00000000b5037209 */ /* 0x000fe20007810000 */
[----:B------:R-:W-:Y:S01]  /*bbb0*/  UMOV UR7, 0x40000040 ;  /* 0x4000004000077882 */ /* 0x000fe20000000000 */
[----:B------:R-:W-:-:S02]  /*bbc0*/  UIADD3 UR10, UR6, 0x80, URZ ;  /* 0x00000080060a7890 */ /* 0x000fc4000fffe03f */
[----:B------:R-:W-:-:S03]  /*bbd0*/  FMNMX.FTZ R0, R168, R3, !PT ;  /* 0x00000003a8007209 */ /* 0x000fc60007810000 */
[----:B------:R-:W-:Y:S01]  /*bbe0*/  HGMMA.64x256x16.F32 R24, R208, gdesc[UR4].tnspB, R24, gsb0 ;  /* 0x43e00004d0187df0 */ /* 0x000fe20008000818 */
[----:B------:R-:W-:Y:S01]  /*bbf0*/  FMNMX.FTZ R3, R169, R0, !PT ;  /* 0x00000000a9037209 */ /* 0x000fe20007810000 */
[----:B------:R-:W-:Y:S01]  /*bc00*/  UMOV UR14, UR10 ;  /* 0x0000000a000e7c82 */ /* 0x000fe20008000000 */
[----:B------:R-:W-:Y:S02]  /*bc10*/  UIADD3 UR10, UR6, 0x100, URZ ;  /* 0x00000100060a7890 */ /* 0x000fe4000fffe03f */
        /* <DEDUP_REMOVED lines=12> */
[----:B------:R-:W0:Y:S02]  /*bce0*/  SHFL.BFLY PT, R3, R2, 0x2, 0x1f ;  /* 0x0c401f0002037f89 */ /* 0x000e2400000e0000 */
[----:B0-----:R-:W-:Y:S02]  /*bcf0*/  FMNMX.FTZ R20, R2, R3, !PT ;  /* 0x0000000302147209 */ /* 0x001fe40007810000 */
[----:B------:R-:W0:Y:S03]  /*bd00*/  LDC R3, c[0x0][0x988] ;  /* 0x00026200ff037b82 */ /* 0x000e260000000800 */
[----:B------:R-:W1:Y:S02]  /*bd10*/  SHFL.BFLY PT, R7, R20, 0x1, 0x1f ;  /* 0x0c201f0014077f89 */ /* 0x000e6400000e0000 */
[----:B-1----:R-:W-:Y:S02]  /*bd20*/  FMNMX.FTZ R6, R20, R7, !PT ;  /* 0x0000000714067209 */ /* 0x002fe40007810000 */
[----:B------:R-:W-:-:S03]  /*bd30*/  FMNMX.FTZ R7, R187, R0, !PT ;  /* 0x00000000bb077209 */ /* 0x000fc60007810000 */
[C---:B------:R-:W-:Y:S01]  /*bd40*/  FADD.FTZ R18, -R6.reuse, R19 ;  /* 0x0000001306127221 */ /* 0x040fe20000010100 */
[----:B0-----:R-:W-:-:S03]  /*bd50*/  FMUL.FTZ R2, R6, R3 ;  /* 0x0000000306027220 */ /* 0x001fc60000410000 */
[----:B------:R-:W-:Y:S01]  /*bd60*/  FMUL.FTZ R0, R18, R3 ;  /* 0x0000000312007220 */ /* 0x000fe20000410000 */
        /* <DEDUP_REMOVED lines=14> */
[----:B------:R-:W-:Y:S01]  /*be50*/  FFMA.FTZ R157, R157, R3, -R2 ;  /* 0x000000039d9d7223 */ /* 0x000fe20000010802 */
[----:B------:R-:W-:Y:S01]  /*be60*/  MUFU.EX2 R0, R0 ;  /* 0x0000000000007308 */ /* 0x000fe20000000800 */
[----:B------:R-:W-:-:S04]  /*be70*/  FMNMX.FTZ R18, R182, R7, !PT ;  /* 0x00000007b6127209 */ /* 0x000fc80007810000 */
[----:B------:R-:W-:-:S03]  /*be80*/  FMNMX.FTZ R7, R183, R18, !PT ;  /* 0x00000012b7077209 */ /* 0x000fc60007810000 */
        /* <DEDUP_REMOVED lines=18> */
[----:B------:R-:W-:Y:S02]  /*bfb0*/  MUFU.EX2 R161, R161 ;  /* 0x000000a100a17308 */ /* 0x000fe40000000800 */
[----:B------:R-:W0:Y:S06]  /*bfc0*/  SHFL.BFLY PT, R7, R18, 0x2, 0x1f ;  /* 0x0c401f0012077f89 */ /* 0x000e2c00000e0000 */
[----:B------:R-:W-:Y:S08]  /*bfd0*/  MUFU.EX2 R165, R165 ;  /* 0x000000a500a57308 */ /* 0x000ff00000000800 */
[----:B------:R-:W-:Y:S08]  /*bfe0*/  MUFU.EX2 R153, R153 ;  /* 0x0000009900997308 */ /* 0x000ff00000000800 */
[----:B------:R-:W-:Y:S01]  /*bff0*/  MUFU.EX2 R20, R20 ;  /* 0x0000001400147308 */ /* 0x000fe20000000800 */
[----:B------:R-:W-:-:S02]  /*c000*/  WARPGROUP.DEPBAR.LE gsb0, 0x0 ;  /* 0x00008000000079c5 */ /* 0x000fc40000010000 */
[----:B------:R-:W-:Y:S01]  /*c010*/  WARPGROUP.ARRIVE ;  /* 0x00000000000079c5 */ /* 0x000fe20000000000 */
[-CC-:B------:R-:W-:Y:S01]  /*c020*/  FFMA.FTZ R208, R185, R3.reuse, -R2.reuse ;  /* 0x00000003b9d07223 */ /* 0x180fe20000010802 */
[----:B------:R-:W-:-:S04]  /*c030*/  FFMA.FTZ R210, R188, R3, -R2 ;  /* 0x00000003bcd27223 */ /* 0x000fc80000010802 */
[----:B------:R-:W-:Y:S01]  /*c040*/  HGMMA.64x256x16.F32 R24, R204, gdesc[UR12].tnspB, R24, gsb0 ;  /* 0x43e0000ccc187df0 */ /* 0x000fe20008000818 */
[----:B------:R-:W-:Y:S01]  /*c050*/  UMOV UR14, UR10 ;  /* 0x0000000a000e7c82 */ /* 0x000fe20008000000 */
[----:B------:R-:W-:Y:S01]  /*c060*/  UMOV UR15, 0x40000040 ;  /* 0x40000040000f7882 */ /* 0x000fe20000000000 */
[----:B------:R-:W-:Y:S01]  /*c070*/  UIADD3 UR10, UR6, 0x180, URZ ;  /* 0x00000180060a7890 */ /* 0x000fe2000fffe03f */
[----:B------:R-:W-:Y:S01]  /*c080*/  MUFU.EX2 R208, R208 ;  /* 0x000000d000d07308 */ /* 0x000fe20000000800 */
[----:B------:R-:W-:-:S07]  /*c090*/  UIADD3 UR6, UR6, 0x200, URZ ;  /* 0x0000020006067890 */ /* 0x000fce000fffe03f */
[----:B------:R-:W-:Y:S01]  /*c0a0*/  MUFU.EX2 R210, R210 ;  /* 0x000000d200d27308 */ /* 0x000fe20000000800 */
[----:B------:R-:W-:Y:S02]  /*c0b0*/  WARPGROUP.DEPBAR.LE gsb0, 0x0 ;  /* 0x00008000000079c5 */ /* 0x000fe40000010000 */
[----:B------:R-:W-:Y:S01]  /*c0c0*/  WARPGROUP.ARRIVE ;  /* 0x00000000000079c5 */ /* 0x000fe20000000000 */
[-CC-:B------:R-:W-:Y:S01]  /*c0d0*/  FFMA.FTZ R204, R176, R3.reuse, -R2.reuse ;  /* 0x00000003b0cc7223 */ /* 0x180fe20000010802 */
[----:B------:R-:W-:-:S11]  /*c0e0*/  FFMA.FTZ R206, R180, R3, -R2 ;  /* 0x00000003b4ce7223 */ /* 0x000fd60000010802 */
[----:B------:R-:W-:Y:S01]  /*c0f0*/  HGMMA.64x256x16.F32 R24, R200, gdesc[UR12].tnspB, R24, gsb0 ;  /* 0x43e0000cc8187df0 */ /* 0x000fe20008000818 */
[----:B------:R-:W-:Y:S01]  /*c100*/  UMOV UR14, UR10 ;  /* 0x0000000a000e7c82 */ /* 0x000fe20008000000 */
[----:B------:R-:W-:Y:S01]  /*c110*/  UMOV UR15, 0x40000040 ;  /* 0x40000040000f7882 */ /* 0x000fe20000000000 */
[----:B------:R-:W-:Y:S08]  /*c120*/  MUFU.EX2 R204, R204 ;  /* 0x000000cc00cc7308 */ /* 0x000ff00000000800 */
[----:B------:R-:W-:Y:S01]  /*c130*/  MUFU.EX2 R206, R206 ;  /* 0x000000ce00ce7308 */ /* 0x000fe20000000800 */
[----:B------:R-:W-:-:S02]  /*c140*/  WARPGROUP.DEPBAR.LE gsb0, 0x0 ;  /* 0x00008000000079c5 */ /* 0x000fc40000010000 */
[----:B------:R-:W-:Y:S01]  /*c150*/  WARPGROUP.ARRIVE ;  /* 0x00000000000079c5 */ /* 0x000fe20000000000 */
[-CC-:B------:R-:W-:Y:S01]  /*c160*/  FFMA.FTZ R200, R168, R3.reuse, -R2.reuse ;  /* 0x00000003a8c87223 */ /* 0x180fe20000010802 */
[----:B------:R-:W-:-:S12]  /*c170*/  FFMA.FTZ R202, R172, R3, -R2 ;  /* 0x00000003acca7223 */ /* 0x000fd80000010802 */
[----:B------:R-:W-:Y:S01]  /*c180*/  HGMMA.64x256x16.F32 R24, R196, gdesc[UR12].tnspB, R24, gsb0 ;  /* 0x43e0000cc4187df0 */ /* 0x000fe20008000818 */
[----:B------:R-:W-:Y:S08]  /*c190*/  MUFU.EX2 R200, R200 ;  /* 0x000000c800c87308 */ /* 0x000ff00000000800 */
[----:B------:R-:W-:Y:S01]  /*c1a0*/  MUFU.EX2 R202, R202 ;  /* 0x000000ca00ca7308 */ /* 0x000fe20000000800 */
[----:B------:R-:W-:-:S02]  /*c1b0*/  WARPGROUP.DEPBAR.LE gsb0, 0x0 ;  /* 0x00008000000079c5 */ /* 0x000fc40000010000 */
[----:B------:R-:W-:Y:S01]  /*c1c0*/  WARPGROUP.ARRIVE ;  /* 0x00000000000079c5 */ /* 0x000fe20000000000 */
[--C-:B------:R-:W-:Y:S01]  /*c1d0*/  FFMA.FTZ R196, R160, R3, -R2.reuse ;  /* 0x00000003a0c47223 */ /* 0x100fe20000010802 */
[----:B0-----:R-:W-:Y:S01]  /*c1e0*/  FMNMX.FTZ R160, R18, R7, !PT ;  /* 0x0000000712a07209 */ /* 0x001fe20007810000 */
[-CC-:B------:R-:W-:Y:S01]  /*c1f0*/  FFMA.FTZ R198, R164, R3.reuse, -R2.reuse ;  /* 0x00000003a4c67223 */ /* 0x180fe20000010802 */
[----:B------:R-:W-:-:S12]  /*c200*/  FFMA.FTZ R18, R152, R3, -R2 ;  /* 0x0000000398127223 */ /* 0x000fd80000010802 */
[----:B------:R-:W-:Y:S01]  /*c210*/  HGMMA.64x256x16.F32 R24, R192, gdesc[UR4].tnspB, R24, gsb0 ;  /* 0x43e00004c0187df0 */ /* 0x000fe20008000818 */
[----:B------:R-:W0:Y:S01]  /*c220*/  SHFL.BFLY PT, R7, R160, 0x1, 0x1f ;  /* 0x0c201f00a0077f89 */ /* 0x000e2200000e0000 */
[----:B------:R-:W-:Y:S01]  /*c230*/  MUFU.EX2 R196, R196 ;  /* 0x000000c400c47308 */ /* 0x000fe20000000800 */
[----:B------:R-:W-:-:S07]  /*c240*/  UMOV UR7, UR61 ;  /* 0x0000003d00077c82 */ /* 0x000fce0008000000 */
[----:B------:R-:W-:Y:S08]  /*c250*/  MUFU.EX2 R198, R198 ;  /* 0x000000c600c67308 */ /* 0x000ff00000000800 */
[----:B------:R-:W-:Y:S01]  /*c260*/  MUFU.EX2 R18, R18 ;  /* 0x0000001200127308 */ /* 0x000fe20000000800 */
[----:B0-----:R-:W-:-:S05]  /*c270*/  FMNMX.FTZ R7, R160, R7, !PT ;  /* 0x00000007a0077209 */ /* 0x001fca0007810000 */
[C---:B------:R-:W-:Y:S01]  /*c280*/  FADD.FTZ R2, -R7.reuse, R15 ;  /* 0x0000000f07027221 */ /* 0x040fe20000010100 */
[-C--:B------:R-:W-:Y:S01]  /*c290*/  FMUL.FTZ R152, R7, R3.reuse ;  /* 0x0000000307987220 */ /* 0x080fe20000410000 */
[----:B------:R0:W-:Y:S02]  /*c2a0*/  MUFU.EX2 R15, R157 ;  /* 0x0000009d000f7308 */ /* 0x0001e40000000800 */
[-C--:B------:R-:W-:Y:S01]  /*c2b0*/  FMUL.FTZ R2, R2, R3.reuse ;  /* 0x0000000302027220 */ /* 0x080fe20000410000 */
[-CC-:B------:R-:W-:Y:S01]  /*c2c0*/  FFMA.FTZ R209, R186, R3.reuse, -R152.reuse ;  /* 0x00000003bad17223 */ /* 0x180fe20000010898 */
[-CC-:B------:R-:W-:Y:S01]  /*c2d0*/  FFMA.FTZ R156, R187, R3.reuse, -R152.reuse ;  /* 0x00000003bb9c7223 */ /* 0x180fe20000010898 */
[-CC-:B------:R-:W-:Y:S01]  /*c2e0*/  FFMA.FTZ R211, R190, R3.reuse, -R152.reuse ;  /* 0x00000003bed37223 */ /* 0x180fe20000010898 */
[-CC-:B------:R-:W-:Y:S01]  /*c2f0*/  FFMA.FTZ R160, R191, R3.reuse, -R152.reuse ;  /* 0x00000003bfa07223 */ /* 0x180fe20000010898 */
[----:B------:R-:W-:Y:S01]  /*c300*/  FFMA.FTZ R205, R178, R3, -R152 ;  /* 0x00000003b2cd7223 */ /* 0x000fe20000010898 */
[----:B------:R-:W-:Y:S01]  /*c310*/  MUFU.EX2 R2, R2 ;  /* 0x0000000200027308 */ /* 0x000fe20000000800 */
[----:B0-----:R-:W-:-:S02]  /*c320*/  IMAD.U32 R157, RZ, RZ, UR60 ;  /* 0x0000003cff9d7e24 */ /* 0x001fc4000f8e00ff */
[-CC-:B------:R-:W-:Y:S01]  /*c330*/  FFMA.FTZ R164, R179, R3.reuse, -R152.reuse ;  /* 0x00000003b3a47223 */ /* 0x180fe20000010898 */
[-CC-:B------:R-:W-:Y:S01]  /*c340*/  FFMA.FTZ R207, R182, R3.reuse, -R152.reuse ;  /* 0x00000003b6cf7223 */ /* 0x180fe20000010898 */
[-CC-:B------:R-:W-:Y:S01]  /*c350*/  FFMA.FTZ R197, R162, R3.reuse, -R152.reuse ;  /* 0x00000003a2c57223 */ /* 0x180fe20000010898 */
[-CC-:B------:R-:W-:Y:S01]  /*c360*/  FFMA.FTZ R168, R183, R3.reuse, -R152.reuse ;  /* 0x00000003b7a87223 */ /* 0x180fe20000010898 */
[----:B------:R-:W-:Y:S01]  /*c370*/  @!P1 IADD3 R157, R157, 0x38840, RZ ;  /* 0x000388409d9d9810 */ /* 0x000fe20007ffe0ff */
[-CC-:B------:R-:W-:Y:S01]  /*c380*/  FFMA.FTZ R203, R174, R3.reuse, -R152.reuse ;  /* 0x00000003aecb7223 */ /* 0x180fe20000010898 */
[----:B------:R-:W0:Y:S01]  /*c390*/  MUFU.EX2 R209, R209 ;  /* 0x000000d100d17308 */ /* 0x000e220000000800 */
[-CC-:B------:R-:W-:Y:S01]  /*c3a0*/  FFMA.FTZ R201, R170, R3.reuse, -R152.reuse ;  /* 0x00000003aac97223 */ /* 0x180fe20000010898 */
[----:B------:R-:W-:Y:S01]  /*c3b0*/  @!P1 PRMT R157, RZ, 0x654, R157 ;  /* 0x00000654ff9d9816 */ /* 0x000fe2000000009d */
[-CC-:B------:R-:W-:Y:S01]  /*c3c0*/  FFMA.FTZ R170, R171, R3.reuse, -R152.reuse ;  /* 0x00000003abaa7223 */ /* 0x180fe20000010898 */
[-CC-:B------:R-:W-:Y:S01]  /*c3d0*/  FFMA.FTZ R172, R175, R3.reuse, -R152.reuse ;  /* 0x00000003afac7223 */ /* 0x180fe20000010898 */
[-CC-:B------:R-:W-:Y:S01]  /*c3e0*/  FFMA.FTZ R166, R166, R3.reuse, -R152.reuse ;  /* 0x00000003a6a67223 */ /* 0x180fe20000010898 */
[-CC-:B------:R-:W-:Y:S01]  /*c3f0*/  FFMA.FTZ R167, R167, R3.reuse, -R152.reuse ;  /* 0x00000003a7a77223 */ /* 0x180fe20000010898 */
[-CC-:B------:R-:W-:Y:S01]  /*c400*/  FFMA.FTZ R154, R154, R3.reuse, -R152.reuse ;  /* 0x000000039a9a7223 */ /* 0x180fe20000010898 */
[----:B------:R-:W1:Y:S01]  /*c410*/  MUFU.EX2 R156, R156 ;  /* 0x0000009c009c7308 */ /* 0x000e620000000800 */
[-CC-:B------:R-:W-:Y:S01]  /*c420*/  FFMA.FTZ R155, R155, R3.reuse, -R152.reuse ;  /* 0x000000039b9b7223 */ /* 0x180fe20000010898 */
[----:B------:R-:W-:-:S06]  /*c430*/  FFMA.FTZ R158, R158, R3, -R152 ;  /* 0x000000039e9e7223 */ /* 0x000fcc0000010898 */
[----:B------:R-:W2:Y:S01]  /*c440*/  MUFU.EX2 R211, R211 ;  /* 0x000000d300d37308 */ /* 0x000ea20000000800 */
[----:B0-----:R-:W-:-:S07]  /*c450*/  FFMA.FTZ R9, R2, R9, R209 ;  /* 0x0000000902097223 */ /* 0x001fce00000100d1 */
        /* <DEDUP_REMOVED lines=25> */
[----:B------:R-:W-:Y:S01]  /*c5f0*/  MUFU.EX2 R176, R166 ;  /* 0x000000a600b07308 */ /* 0x000fe20000000800 */
[C---:B--2---:R-:W-:Y:S01]  /*c600*/  FADD.FTZ R156, R172.reuse, R9 ;  /* 0x00000009ac9c7221 */ /* 0x044fe20000010000 */
[----:B------:R-:W-:-:S06]  /*c610*/  F2FP.F16.F32.PACK_AB R203, R172, R203 ;  /* 0x000000cbaccb723e */ /* 0x000fcc00000000ff */
[----:B------:R-:W1:Y:S01]  /*c620*/  MUFU.EX2 R167, R167 ;  /* 0x000000a700a77308 */ /* 0x000e620000000800 */
[----:B0-----:R-:W-:-:S07]  /*c630*/  FADD.FTZ R9, R197, R156 ;  /* 0x0000009cc5097221 */ /* 0x001fce0000010000 */
[----:B------:R-:W-:Y:S08]  /*c640*/  MUFU.EX2 R155, R155 ;  /* 0x0000009b009b7308 */ /* 0x000ff00000000800 */
[----:B------:R-:W-:Y:S01]  /*c650*/  MUFU.EX2 R158, R158 ;  /* 0x0000009e009e7308 */ /* 0x000fe20000000800 */
[----:B-1----:R-:W-:Y:S01]  /*c660*/  F2FP.F16.F32.PACK_AB R199, R167, R176 ;  /* 0x000000b0a7c7723e */ /* 0x002fe200000000ff */
[----:B------:R-:W-:-:S02]  /*c670*/  WARPGROUP.DEPBAR.LE gsb0, 0x0 ;  /* 0x00008000000079c5 */ /* 0x000fc40000010000 */
[----:B------:R0:W-:Y:S01]  /*c680*/  @!P1 SYNCS.ARRIVE.TRANS64.RED.A1T0 RZ, [R157+URZ], RZ ;  /* 0x000000ff9dff99a7 */ /* 0x0001e2000810043f */
[----:B------:R-:W-:Y:S02]  /*c690*/  F2FP.F16.F32.PACK_AB R192, R153, R18 ;  /* 0x0000001299c0723e */ /* 0x000fe400000000ff */
[----:B------:R-:W-:Y:S01]  /*c6a0*/  F2FP.F16.F32.PACK_AB R194, R15, R20 ;  /* 0x000000140fc2723e */ /* 0x000fe200000000ff */
[----:B0-----:R-:W-:Y:S01]  /*c6b0*/  FFMA.FTZ R157, R0, R14, R19 ;  /* 0x0000000e009d7223 */ /* 0x001fe20000010013 */
[----:B------:R-:W-:-:S03]  /*c6c0*/  IMAD.U32 R14, RZ, RZ, UR11 ;  /* 0x0000000bff0e7e24 */ /* 0x000fc6000f8e00ff */
[----:B------:R-:W-:Y:S01]  /*c6d0*/  FADD.FTZ R157, R208, R157 ;  /* 0x0000009dd09d7221 */ /* 0x000fe20000010000 */
[----:B------:R-:W-:Y:S01]  /*c6e0*/  @!P1 VIADD R14, R14, 0x38860 ;  /* 0x000388600e0e9836 */ /* 0x000fe20000000000 */
[----:B------:R-:W-:Y:S02]  /*c6f0*/  F2FP.F16.F32.PACK_AB R208, R208, R19 ;  /* 0x00000013d0d0723e */ /* 0x000fe400000000ff */
[----:B------:R-:W-:Y:S01]  /*c700*/  FADD.FTZ R174, R210, R157 ;  /* 0x0000009dd2ae7221 */ /* 0x000fe20000010000 */
[C---:B------:R-:W-:Y:S02]  /*c710*/  F2FP.F16.F32.PACK_AB R210, R21.reuse, R210 ;  /* 0x000000d215d2723e */ /* 0x040fe400000000ff */
[----:B------:R-:W-:Y:S01]  /*c720*/  @!P1 PRMT R171, RZ, 0x654, R14 ;  /* 0x00000654ffab9816 */ /* 0x000fe2000000000e */
[----:B------:R-:W-:Y:S01]  /*c730*/  FADD.FTZ R157, R21, R174 ;  /* 0x000000ae159d7221 */ /* 0x000fe20000010000 */
[-CC-:B------:R-:W-:Y:S01]  /*c740*/  FFMA.FTZ R14, R163, R3.reuse, -R152.reuse ;  /* 0x00000003a30e7223 */ /* 0x180fe20000010898 */
[----:B------:R-:W-:Y:S01]  /*c750*/  FFMA.FTZ R152, R159, R3, -R152 ;  /* 0x000000039f987223 */ /* 0x000fe20000010898 */
[----:B------:R0:W-:Y:S01]  /*c760*/  @!P1 SYNCS.ARRIVE.TRANS64.RED.A1T0 RZ, [R171+URZ], RZ ;  /* 0x000000ffabff99a7 */ /* 0x0001e2000810043f */
[----:B------:R-:W-:Y:S01]  /*c770*/  FADD.FTZ R174, R204, R157 ;  /* 0x0000009dccae7221 */ /* 0x000fe20000010000 */
[----:B------:R-:W-:-:S02]  /*c780*/  F2FP.F16.F32.PACK_AB R204, R177, R204 ;  /* 0x000000ccb1cc723e */ /* 0x000fc400000000ff */
[----:B------:R-:W1:Y:S01]  /*c790*/  MUFU.EX2 R14, R14 ;  /* 0x0000000e000e7308 */ /* 0x000e620000000800 */
[----:B------:R-:W-:-:S04]  /*c7a0*/  FADD.FTZ R157, R177, R174 ;  /* 0x000000aeb19d7221 */ /* 0x000fc80000010000 */
[----:B------:R-:W-:Y:S01]  /*c7b0*/  FADD.FTZ R174, R206, R157 ;  /* 0x0000009dceae7221 */ /* 0x000fe20000010000 */
[C---:B------:R-:W-:Y:S02]  /*c7c0*/  F2FP.F16.F32.PACK_AB R206, R181.reuse, R206 ;  /* 0x000000ceb5ce723e */ /* 0x040fe400000000ff */
[----:B------:R-:W2:Y:S01]  /*c7d0*/  MUFU.EX2 R152, R152 ;  /* 0x0000009800987308 */ /* 0x000ea20000000800 */
[----:B------:R-:W-:-:S04]  /*c7e0*/  FADD.FTZ R157, R181, R174 ;  /* 0x000000aeb59d7221 */ /* 0x000fc80000010000 */
[----:B------:R-:W-:Y:S01]  /*c7f0*/  FADD.FTZ R174, R200, R157 ;  /* 0x0000009dc8ae7221 */ /* 0x000fe20000010000 */
[----:B------:R-:W-:-:S03]  /*c800*/  F2FP.F16.F32.PACK_AB R200, R169, R200 ;  /* 0x000000c8a9c8723e */ /* 0x000fc600000000ff */
[----:B------:R-:W-:Y:S01]  /*c810*/  FADD.FTZ R19, R169, R174 ;  /* 0x000000aea9137221 */ /* 0x000fe20000010000 */
[C---:B-1----:R-:W-:Y:S01]  /*c820*/  FADD.FTZ R9, R14.reuse, R9 ;  /* 0x000000090e097221 */ /* 0x042fe20000010000 */
[----:B------:R-:W1:Y:S01]  /*c830*/  MUFU.EX2 R174, R154 ;  /* 0x0000009a00ae7308 */ /* 0x000e620000000800 */
[----:B------:R-:W-:Y:S01]  /*c840*/  F2FP.F16.F32.PACK_AB R197, R14, R197 ;  /* 0x000000c50ec5723e */ /* 0x000fe200000000ff */
[----:B------:R-:W-:Y:S01]  /*c850*/  FADD.FTZ R166, R202, R19 ;  /* 0x00000013caa67221 */ /* 0x000fe20000010000 */
[----:B------:R-:W-:Y:S01]  /*c860*/  FADD.FTZ R9, R176, R9 ;  /* 0x00000009b0097221 */ /* 0x000fe20000010000 */
[C---:B------:R-:W-:Y:S02]  /*c870*/  F2FP.F16.F32.PACK_AB R202, R173.reuse, R202 ;  /* 0x000000caadca723e */ /* 0x040fe400000000ff */
[----:B------:R-:W-:Y:S01]  /*c880*/  FADD.FTZ R19, R173, R166 ;  /* 0x000000a6ad137221 */ /* 0x000fe20000010000 */
[----:B------:R-:W-:Y:S01]  /*c890*/  FADD.FTZ R9, R167, R9 ;  /* 0x00000009a7097221 */ /* 0x000fe20000010000 */
[----:B--2---:R-:W-:-:S02]  /*c8a0*/  F2FP.F16.F32.PACK_AB R195, R152, R158 ;  /* 0x0000009e98c3723e */ /* 0x004fc400000000ff */
[----:B------:R-:W-:Y:S01]  /*c8b0*/  FADD.FTZ R160, R196, R19 ;  /* 0x00000013c4a07221 */ /* 0x000fe20000010000 */
[----:B------:R-:W-:-:S03]  /*c8c0*/  F2FP.F16.F32.PACK_AB R196, R161, R196 ;  /* 0x000000c4a1c4723e */ /* 0x000fc600000000ff */
[----:B------:R-:W-:Y:S01]  /*c8d0*/  FADD.FTZ R19, R161, R160 ;  /* 0x000000a0a1137221 */ /* 0x000fe20000010000 */
[----:B-1----:R-:W-:-:S03]  /*c8e0*/  FADD.FTZ R9, R174, R9 ;  /* 0x00000009ae097221 */ /* 0x002fc60000010000 */
[----:B------:R-:W-:Y:S01]  /*c8f0*/  FADD.FTZ R154, R198, R19 ;  /* 0x00000013c69a7221 */ /* 0x000fe20000010000 */
[----:B------:R-:W-:Y:S01]  /*c900*/  F2FP.F16.F32.PACK_AB R198, R165, R198 ;  /* 0x000000c6a5c6723e */ /* 0x000fe200000000ff */
[----:B------:R-:W-:Y:S02]  /*c910*/  FADD.FTZ R9, R155, R9 ;  /* 0x000000099b097221 */ /* 0x000fe40000010000 */
[----:B------:R-:W-:Y:S01]  /*c920*/  FADD.FTZ R19, R165, R154 ;  /* 0x0000009aa5137221 */ /* 0x000fe20000010000 */
[----:B------:R-:W-:Y:S01]  /*c930*/  F2FP.F16.F32.PACK_AB R193, R155, R174 ;  /* 0x000000ae9bc1723e */ /* 0x000fe200000000ff */
[----:B------:R-:W-:Y:S02]  /*c940*/  FADD.FTZ R9, R158, R9 ;  /* 0x000000099e097221 */ /* 0x000fe40000010000 */
[----:B------:R-:W-:Y:S01]  /*c950*/  FADD.FTZ R154, R18, R19 ;  /* 0x00000013129a7221 */ /* 0x000fe20000010000 */
[----:B------:R-:W-:Y:S02]  /*c960*/  IMAD.MOV.U32 R18, RZ, RZ, R8 ;  /* 0x000000ffff127224 */ /* 0x000fe400078e0008 */
[----:B------:R-:W-:Y:S01]  /*c970*/  FADD.FTZ R9, R152, R9 ;  /* 0x0000000998097221 */ /* 0x000fe20000010000 */
[----:B------:R-:W-:-:S04]  /*c980*/  FADD.FTZ R19, R153, R154 ;  /* 0x0000009a99137221 */ /* 0x000fc80000010000 */
[----:B------:R-:W-:Y:S01]  /*c990*/  FADD.FTZ R14, R20, R19 ;  /* 0x00000013140e7221 */ /* 0x000fe20000010000 */
[----:B------:R-:W-:-:S03]  /*c9a0*/  IMAD.MOV.U32 R19, RZ, RZ, R6 ;  /* 0x000000ffff137224 */ /* 0x000fc600078e0006 */
[----:B------:R-:W-:Y:S01]  /*c9b0*/  FADD.FTZ R14, R15, R14 ;  /* 0x0000000e0f0e7221 */ /* 0x000fe20000010000 */
[----:B------:R-:W-:Y:S01]  /*c9c0*/  IMAD.MOV.U32 R15, RZ, RZ, R7 ;  /* 0x000000ffff0f7224 */ /* 0x000fe200078e0007 */
[----:B0-----:R-:W-:Y:S06]  /*c9d0*/  @P2 BRA `(.L_x_2191) ;  /* 0xffffffc4009c2947 */ /* 0x001fec000383ffff */
.L_x_2182:
        /* <DEDUP_REMOVED lines=131> */
.L_x_2192:
[----:B------:R-:W-:Y:S02]  /*d210*/  R2UR UR4, R16 ;  /* 0x00000000100472ca */ /* 0x000fe400000e0000 */
[----:B------:R-:W-:-:S11]  /*d220*/  SHF.L.U32 R8, R8, 0x1f, RZ ;  /* 0x0000001f08087819 */ /* 0x000fd600000006ff */
[----:B------:R-:W-:-:S09]  /*d230*/  ULEA UR5, UR61, UR4, 0x3 ;  /* 0x000000043d057291 */ /* 0x000fd2000f8e183f */
[----:B------:R0:W1:Y:S01]  /*d240*/  SYNCS.PHASECHK.TRANS64.TRYWAIT P2, [UR5+0x38850], R8 ;  /* 0x03885008ff0075a7 */ /* 0x0000620008040145 */
[----:B------:R-:W-:Y:S05]  /*d250*/  @!P0 BRA `(.L_x_2193) ;  /* 0x0000000000048947 */ /* 0x000fea0003800000 */
[----:B------:R-:W-:Y:S01]  /*d260*/  BPT.TRAP 0x1 ;  /* 0x000000040000795c */ /* 0x000fe20000300000 */
.L_x_2193:
[----:B-1----:R-:W-:Y:S05]  /*d270*/  @P2 BRA `(.L_x_2194) ;  /* 0x0000000000082947 */ /* 0x002fea0003800000 */
[----:B------:R-:W1:Y:S02]  /*d280*/  SYNCS.PHASECHK.TRANS64.TRYWAIT P0, [UR5+0x38850], R8 ;  /* 0x03885008ff0075a7 */ /* 0x000e640008000145 */
[----:B-1----:R-:W-:Y:S05]  /*d290*/  @!P0 BRA `(.L_x_2195) ;  /* 0x0000007c00088947 */ /* 0x002fea0003800000 */
.L_x_2194:
[----:B------:R-:W-:Y:S01]  /*d2a0*/  R2UR UR4, R16 ;  /* 0x00000000100472ca */ /* 0x000fe200000e0000 */
[----:B------:R-:W-:Y:S01]  /*d2b0*/  WARPGROUP.ARRIVE ;  /* 0x00000000000079c5 */ /* 0x000fe20000000000 */
[----:B------:R-:W-:Y:S01]  /*d2c0*/  UMOV UR7, 0x40000040 ;  /* 0x4000004000077882 */ /* 0x000fe20000000000 */
[----:B-1----:R-:W1:Y:S01]  /*d2d0*/  SHFL.BFLY PT, R5, R14, 0x2, 0x1f ;  /* 0x0c401f000e057f89 */ /* 0x002e6200000e0000 */
[----:B0-----:R-:W-:Y:S02]  /*d2e0*/  IMAD.MOV.U32 R8, RZ, RZ, RZ ;  /* 0x000000ffff087224 */ /* 0x001fe400078e00ff */
[----:B------:R-:W-:Y:S01]  /*d2f0*/  IMAD.MOV.U32 R4, RZ, RZ, RZ ;  /* 0x000000ffff047224 */ /* 0x000fe200078e00ff */
[----:B------:R-:W0:Y:S06]  /*d300*/  SHFL.BFLY PT, R0, R9, 0x2, 0x1f ;  /* 0x0c401f0009007f89 */ /* 0x000e2c00000e0000 */
[----:B------:R-:W-:-:S04]  /*d310*/  UIADD3 UR4, UR4, 0x400, URZ ;  /* 0x0000040004047890 */ /* 0x000fc8000fffe03f */
[----:B------:R-:W-:-:S04]  /*d320*/  USHF.R.U32.HI UR4, URZ, 0x4, UR4 ;  /* 0x000000043f047899 */ /* 0x000fc80008011604 */
[----:B------:R-:W-:-:S04]  /*d330*/  ULOP3.LUT UR4, UR4, 0x3fff, URZ, 0xc0, !UPT ;  /* 0x00003fff04047892 */ /* 0x000fc8000f8ec03f */
[----:B------:R-:W-:Y:S01]  /*d340*/  ULOP3.LUT UR4, UR4, 0x2800000, URZ, 0xfc, !UPT ;  /* 0x0280000004047892 */ /* 0x000fe2000f8efc3f */
[----:B-1----:R-:W-:-:S03]  /*d350*/  FADD.FTZ R5, R5, R14 ;  /* 0x0000000e05057221 */ /* 0x002fc60000010000 */
[----:B------:R-:W-:Y:S01]  /*d360*/  UIMAD UR4, UR61, 0xa00, UR4 ;  /* 0x00000a003d0478a4 */ /* 0x000fe2000f8e0204 */
[----:B0-----:R-:W-:Y:S01]  /*d370*/  FADD.FTZ R2, R0, R9 ;  /* 0x0000000900027221 */ /* 0x001fe20000010000 */
[----:B------:R-:W-:Y:S01]  /*d380*/  IMAD.U32 R9, RZ, RZ, UR5 ;  /* 0x00000005ff097e24 */ /* 0x000fe2000f8e00ff */
[----:B------:R-:W0:Y:S04]  /*d390*/  SHFL.BFLY PT, R0, R5, 0x1, 0x1f ;  /* 0x0c201f0005007f89 */ /* 0x000e2800000e0000 */
[----:B------:R-:W-:Y:S01]  /*d3a0*/  UMOV UR6, UR4 ;  /* 0x0000000400067c82 */ /* 0x000fe20008000000 */
[----:B------:R-:W1:Y:S01]  /*d3b0*/  SHFL.BFLY PT, R11, R2, 0x1, 0x1f ;  /* 0x0c201f00020b7f89 */ /* 0x000e6200000e0000 */
[----:B------:R-:W-:Y:S01]  /*d3c0*/  HGMMA.64x256x16.F32 R24, R208, gdesc[UR4].tnspB, R24, gsb0 ;  /* 0x43e00004d0187df0 */ /* 0x000fe20008000818 */
[----:B------:R-:W-:Y:S01]  /*d3d0*/  UIADD3 UR6, UR4, 0x80, URZ ;  /* 0x0000008004067890 */ /* 0x000fe2000fffe03f */
[----:B------:R-:W-:Y:S01]  /*d3e0*/  @!P1 VIADD R9, R9, 0x38860 ;  /* 0x0003886009099836 */ /* 0x000fe20000000000 */
[----:B------:R-:W-:-:S04]  /*d3f0*/  UMOV UR7, 0x40000040 ;  /* 0x4000004000077882 */ /* 0x000fc80000000000 */
[----:B------:R-:W-:Y:S01]  /*d400*/  @!P1 PRMT R9, RZ, 0x654, R9 ;  /* 0x00000654ff099816 */ /* 0x000fe20000000009 */
[----:B0-----:R-:W-:Y:S01]  /*d410*/  FADD.FTZ R13, R5, R0 ;  /* 0x00000000050d7221 */ /* 0x001fe20000010000 */
[----:B------:R-:W-:Y:S02]  /*d420*/  IMAD.MOV.U32 R0, RZ, RZ, -0x800000 ;  /* 0xff800000ff007424 */ /* 0x000fe400078e00ff */
[----:B-1----:R-:W-:Y:S02]  /*d430*/  FADD.FTZ R15, R2, R11 ;  /* 0x0000000b020f7221 */ /* 0x002fe40000010000 */
[----:B------:R-:W-:Y:S01]  /*d440*/  FSETP.NE.FTZ.AND P0, PT, R13, RZ, PT ;  /* 0x000000ff0d00720b */ /* 0x000fe20003f15000 */
[----:B------:R-:W-:Y:S02]  /*d450*/  IMAD.MOV.U32 R2, RZ, RZ, -0x800000 ;  /* 0xff800000ff027424 */ /* 0x000fe400078e00ff */
[----:B------:R-:W-:-:S10]  /*d460*/  FSETP.NE.FTZ.AND P2, PT, R15, RZ, PT ;  /* 0x000000ff0f00720b */ /* 0x000fd40003f55000 */
[----:B------:R-:W0:Y:S01]  /*d470*/  @P0 MUFU.LG2 R10, R13 ;  /* 0x0000000d000a0308 */ /* 0x000e220000000c00 */
[C---:B------:R-:W-:Y:S02]  /*d480*/  @P0 FMUL.FTZ R5, R3.reuse, 0.69314718246459960938 ;  /* 0x3f31721803050820 */ /* 0x040fe40000410000 */
[----:B------:R-:W-:-:S05]  /*d490*/  @P2 FMUL.FTZ R3, R3, 0.69314718246459960938 ;  /* 0x3f31721803032820 */ /* 0x000fca0000410000 */
[----:B------:R-:W1:Y:S08]  /*d4a0*/  @P2 MUFU.LG2 R11, R15 ;  /* 0x0000000f000b2308 */ /* 0x000e700000000c00 */
[----:B------:R-:W2:Y:S01]  /*d4b0*/  @P0 MUFU.RCP R8, R13 ;  /* 0x0000000d00080308 */ /* 0x000ea20000001000 */
        /* <DEDUP_REMOVED lines=158> */
.L_x_2165:
[----:B------:R-:W-:Y:S05]  /*dea0*/  @P0 BRA `(.L_x_2196) ;  /* 0x0000002000440947 */ /* 0x000fea0003800000 */
[----:B------:R-:W0:Y:S01]  /*deb0*/  S2R R3, SR_TID.X ;  /* 0x0000000000037919 */ /* 0x000e220000002100 */
[----:B------:R-:W1:Y:S01]  /*dec0*/  LDC R8, c[0x0][0xbe8] ;  /* 0x0002fa00ff087b82 */ /* 0x000e620000000800 */
[----:B------:R-:W-:Y:S01]  /*ded0*/  ULDC.64 UR4, c[0x0][0xbd0] ;  /* 0x0002f40000047ab9 */ /* 0x000fe20000000a00 */
[----:B------:R-:W-:Y:S01]  /*dee0*/  ULDC.64 UR6, c[0x0][0xb38] ;  /* 0x0002ce0000067ab9 */ /* 0x000fe20000000a00 */
[----:B------:R-:W-:Y:S01]  /*def0*/  ULDC.64 UR10, c[0x0][0x208] ;  /* 0x00008200000a7ab9 */ /* 0x000fe20000000a00 */
[----:B------:R-:W-:Y:S04]  /*df00*/  BSSY B0, `(.L_x_2197) ;  /* 0x0000145000007945 */ /* 0x000fe80003800000 */
[----:B------:R-:W2:Y:S08]  /*df10*/  S2UR UR9, SR_CTAID.Z ;  /* 0x00000000000979c3 */ /* 0x000eb00000002700 */
[----:B------:R-:W3:Y:S08]  /*df20*/  LDC.64 R20, c[0x0][0xbd8] ;  /* 0x0002f600ff147b82 */ /* 0x000ef00000000a00 */
[----:B------:R-:W-:Y:S01]  /*df30*/  BAR.SYNC.DEFER_BLOCKING 0x1, 0x100 ;  /* 0x0044000000007b1d */ /* 0x000fe20000010000 */
[----:B-1----:R-:W-:-:S07]  /*df40*/  ISETP.NE.AND P0, PT, R8, 0x1, PT ;  /* 0x000000010800780c */ /* 0x002fce0003f05270 */
[----:B------:R-:W1:Y:S01]  /*df50*/  S2UR UR8, SR_CTAID.Y ;  /* 0x00000000000879c3 */ /* 0x000e620000002600 */
[----:B0-----:R-:W-:-:S07]  /*df60*/  VIADD R4, R3, 0xffffff80 ;  /* 0xffffff8003047836 */ /* 0x001fce0000000000 */
[----:B------:R-:W1:Y:S01]  /*df70*/  LDC R22, c[0x0][0xc50] ;  /* 0x00031400ff167b82 */ /* 0x000e620000000800 */
[----:B------:R-:W-:-:S04]  /*df80*/  SHF.R.S32.HI R5, RZ, 0x1f, R4 ;  /* 0x0000001fff057819 */ /* 0x000fc80000011404 */
[----:B------:R-:W-:-:S03]  /*df90*/  LEA.HI R6, R5, R4, RZ, 0x7 ;  /* 0x0000000405067211 */ /* 0x000fc600078f38ff */
[----:B------:R-:W0:Y:S01]  /*dfa0*/  @P0 LDC R18, c[0x0][0xbec] ;  /* 0x0002fb00ff120b82 */ /* 0x000e220000000800 */
[----:B------:R-:W-:Y:S02]  /*dfb0*/  LEA.HI R5, R5, R4, RZ, 0x2 ;  /* 0x0000000405057211 */ /* 0x000fe400078f10ff */
[----:B------:R-:W-:Y:S02]  /*dfc0*/  LOP3.LUT R3, R6, 0xffffff80, RZ, 0xc0, !PT ;  /* 0xffffff8006037812 */ /* 0x000fe400078ec0ff */
[----:B------:R-:W-:Y:S02]  /*dfd0*/  LOP3.LUT R5, R5, 0xfffffffc, RZ, 0xc0, !PT ;  /* 0xfffffffc05057812 */ /* 0x000fe400078ec0ff */
[----:B------:R-:W-:Y:S01]  /*dfe0*/  SHF.R.S32.HI R7, RZ, 0x7, R6 ;  /* 0x00000007ff077819 */ /* 0x000fe20000011406 */
[C---:B------:R-:W-:Y:S01]  /*dff0*/  IMAD.IADD R3, R4.reuse, 0x1, -R3 ;  /* 0x0000000104037824 */ /* 0x040fe200078e0a03 */
[----:B------:R-:W4:Y:S01]  /*e000*/  LDC.64 R152, c[0x0][0xb40] ;  /* 0x0002d000ff987b82 */ /* 0x000f220000000a00 */
[----:B------:R-:W-:Y:S01]  /*e010*/  IMAD.IADD R11, R4, 0x1, -R5 ;  /* 0x00000001040b7824 */ /* 0x000fe200078e0a05 */
[----:B------:R-:W-:-:S02]  /*e020*/  LEA.HI R4, R6, R7, RZ, 0x1 ;  /* 0x0000000706047211 */ /* 0x000fc400078f08ff */
[----:B------:R-:W-:Y:S02]  /*e030*/  SHF.R.S32.HI R12, RZ, 0x1f, R3 ;  /* 0x0000001fff0c7819 */ /* 0x000fe40000011403 */
[----:B------:R-:W-:Y:S02]  /*e040*/  LEA.HI R6, R11, R11, RZ, 0x1 ;  /* 0x0000000b0b067211 */ /* 0x000fe400078f08ff */
[CC--:B------:R-:W-:Y:S01]  /*e050*/  LEA.HI R10, R12.reuse, R3.reuse, RZ, 0x2 ;  /* 0x000000030c0a7211 */ /* 0x0c0fe200078f10ff */
[----:B------:R-:W5:Y:S01]  /*e060*/  @P0 LDC R17, c[0x0][0xbf0] ;  /* 0x0002fc00ff110b82 */ /* 0x000f620000000800 */
[----:B------:R-:W-:Y:S02]  /*e070*/  LEA.HI R12, R12, R3, RZ, 0x5 ;  /* 0x000000030c0c7211 */ /* 0x000fe400078f28ff */
[--C-:B------:R-:W-:Y:S02]  /*e080*/  SHF.R.S32.HI R9, RZ, 0x2, R10.reuse ;  /* 0x00000002ff097819 */ /* 0x100fe4000001140a */
[----:B------:R-:W-:-:S02]  /*e090*/  SHF.R.S32.HI R14, RZ, 0x1f, R10 ;  /* 0x0000001fff0e7819 */ /* 0x000fc4000001140a */
[----:B------:R-:W-:Y:S01]  /*e0a0*/  SHF.R.S32.HI R12, RZ, 0x5, R12 ;  /* 0x00000005ff0c7819 */ /* 0x000fe2000001140c */
[----:B------:R-:W5:Y:S01]  /*e0b0*/  @P0 LDC R154, c[0x0][0xbec] ;  /* 0x0002fb00ff9a0b82 */ /* 0x000f620000000800 */
[----:B------:R-:W-:Y:S02]  /*e0c0*/  LEA.HI R14, R14, R9, RZ, 0x3 ;  /* 0x000000090e0e7211 */ /* 0x000fe400078f18ff */
[----:B------:R-:W-:Y:S02]  /*e0d0*/  LOP3.LUT R4, R4, 0x3fffffe, RZ, 0xc0, !PT ;  /* 0x03fffffe04047812 */ /* 0x000fe400078ec0ff */
[----:B------:R-:W-:Y:S02]  /*e0e0*/  LOP3.LUT R14, R14, 0xfffffff8, RZ, 0xc0, !PT ;  /* 0xfffffff80e0e7812 */ /* 0x000fe400078ec0ff */
[----:B------:R-:W-:Y:S01]  /*e0f0*/  LOP3.LUT R6, R6, 0x1ffffffe, RZ, 0xc0, !PT ;  /* 0x1ffffffe06067812 */ /* 0x000fe200078ec0ff */
[----:B------:R-:W-:Y:S01]  /*e100*/  IMAD.IADD R4, R7, 0x1, -R4 ;  /* 0x0000000107047824 */ /* 0x000fe200078e0a04 */
[----:B------:R-:W-:Y:S01]  /*e110*/  IADD3 R5, R9, -R14, RZ ;  /* 0x8000000e09057210 */ /* 0x000fe20007ffe0ff */
[----:B------:R-:W5:Y:S01]  /*e120*/  @P0 LDC R19, c[0x0][0xbf0] ;  /* 0x0002fc00ff130b82 */ /* 0x000f620000000800 */
[----:B------:R-:W1:Y:S01]  /*e130*/  S2R R9, SR_CTAID.X ;  /* 0x0000000000097919 */ /* 0x000e620000002500 */
[----:B------:R-:W-:Y:S01]  /*e140*/  IMAD.IADD R15, R11, 0x1, -R6 ;  /* 0x000000010b0f7824 */ /* 0x000fe200078e0a06 */
[----:B------:R-:W-:Y:S01]  /*e150*/  LOP3.LUT R10, R10, 0x7ffffffc, RZ, 0xc0, !PT ;  /* 0x7ffffffc0a0a7812 */ /* 0x000fe200078ec0ff */
[----:B------:R-:W-:Y:S01]  /*e160*/  IMAD R5, R12, 0x10, R5 ;  /* 0x000000100c057824 */ /* 0x000fe200078e0205 */
[----:B------:R-:W-:-:S03]  /*e170*/  SHF.R.S32.HI R12, RZ, 0x1f, R23 ;  /* 0x0000001fff0c7819 */ /* 0x000fc60000011417 */
[----:B------:R-:W-:Y:S02]  /*e180*/  IMAD R16, R4, 0x40, R5 ;  /* 0x0000004004107824 */ /* 0x000fe400078e0205 */
[C---:B------:R-:W-:Y:S02]  /*e190*/  IMAD R6, R12.reuse, UR4, RZ ;  /* 0x000000040c067c24 */ /* 0x040fe4000f8e02ff */
[----:B------:R-:W-:Y:S02]  /*e1a0*/  IMAD R12, R12, UR6, RZ ;  /* 0x000000060c0c7c24 */ /* 0x000fe4000f8e02ff */
[----:B------:R-:W-:Y:S01]  /*e1b0*/  IMAD.WIDE.U32 R4, R23, UR4, RZ ;  /* 0x0000000417047c25 */ /* 0x000fe2000f8e00ff */
[----:B--2---:R-:W-:-:S03]  /*e1c0*/  USHF.R.S32.HI UR4, URZ, 0x1f, UR9 ;  /* 0x0000001f3f047899 */ /* 0x004fc60008011409 */
[C---:B------:R-:W-:Y:S02]  /*e1d0*/  IMAD R11, R23.reuse, UR5, R6 ;  /* 0x00000005170b7c24 */ /* 0x040fe4000f8e0206 */
[----:B------:R-:W-:Y:S02]  /*e1e0*/  IMAD R13, R23, UR7, R12 ;  /* 0x00000007170d7c24 */ /* 0x000fe4000f8e020c */
[----:B------:R-:W-:Y:S02]  /*e1f0*/  IMAD R12, R15, 0x8, R16 ;  /* 0x000000080f0c7824 */ /* 0x000fe400078e0210 */
[----:B------:R-:W-:Y:S02]  /*e200*/  IMAD.IADD R5, R5, 0x1, R11 ;  /* 0x0000000105057824 */ /* 0x000fe400078e020b */
[----:B------:R-:W-:Y:S01]  /*e210*/  IMAD.WIDE.U32 R6, R23, UR6, RZ ;  /* 0x0000000617067c25 */ /* 0x000fe2000f8e00ff */
[----:B------:R-:W-:-:S03]  /*e220*/  ULDC.64 UR6, c[0x0][0xb48] ;  /* 0x0002d20000067ab9 */ /* 0x000fc60000000a00 */
[----:B---3--:R-:W-:Y:S02]  /*e230*/  IMAD R14, R20, UR4, RZ ;  /* 0x00000004140e7c24 */ /* 0x008fe4000f8e02ff */
[----:B------:R-:W-:Y:S02]  /*e240*/  IMAD.MOV R23, RZ, RZ, -R23 ;  /* 0x000000ffff177224 */ /* 0x000fe400078e0a17 */
[----:B-1----:R-:W-:Y:S02]  /*e250*/  IMAD R11, R9, 0x80, R12 ;  /* 0x00000080090b7824 */ /* 0x002fe400078e020c */
[----:B------:R-:W-:Y:S02]  /*e260*/  IMAD R15, R21, UR9, R14 ;  /* 0x00000009150f7c24 */ /* 0x000fe4000f8e020e */
[----:B0-----:R-:W-:-:S04]  /*e270*/  @P0 IMAD.HI.U32 R12, R11, R18, RZ ;  /* 0x000000120b0c0227 */ /* 0x001fc800078e00ff */
[----:B----4-:R-:W-:Y:S01]  /*e280*/  IMAD R14, R152, UR4, RZ ;  /* 0x00000004980e7c24 */ /* 0x010fe2000f8e02ff */
[----:B------:R-:W-:Y:S01]  /*e290*/  ULDC.64 UR4, c[0x0][0xbe0] ;  /* 0x0002f80000047ab9 */ /* 0x000fe20000000a00 */
[----:B------:R-:W-:Y:S02]  /*e2a0*/  IMAD R23, R22, R23, UR8 ;  /* 0x0000000816177e24 */ /* 0x000fe4000f8e0217 */
[----:B------:R-:W-:Y:S02]  /*e2b0*/  IMAD.IADD R7, R7, 0x1, R13 ;  /* 0x0000000107077824 */ /* 0x000fe400078e020d */
[----:B------:R-:W-:-:S04]  /*e2c0*/  IMAD.WIDE.U32 R4, R20, UR9, R4 ;  /* 0x0000000914047c25 */ /* 0x000fc8000f8e0004 */
[----:B------:R-:W-:Y:S01]  /*e2d0*/  IMAD.MOV.U32 R13, RZ, RZ, R11 ;  /* 0x000000ffff0d7224 */ /* 0x000fe200078e000b */
[----:B-----5:R-:W-:Y:S01]  /*e2e0*/  @P0 SHF.R.U32.HI R13, RZ, R17, R12 ;  /* 0x00000011ff0d0219 */ /* 0x020fe2000001160c */
[----:B------:R-:W-:Y:S01]  /*e2f0*/  IMAD R17, R153, UR9, R14 ;  /* 0x0000000999117c24 */ /* 0x000fe2000f8e020e */
[----:B------:R-:W-:Y:S01]  /*e300*/  SHF.R.S32.HI R14, RZ, 0x1f, R23 ;  /* 0x0000001fff0e7819 */ /* 0x000fe20000011417 */
[----:B------:R-:W-:Y:S01]  /*e310*/  IMAD.WIDE.U32 R6, R152, UR9, R6 ;  /* 0x0000000998067c25 */ /* 0x000fe2000f8e0006 */
[----:B------:R-:W-:-:S03]  /*e320*/  ULDC.64 UR8, c[0x0][0xb28] ;  /* 0x0002ca0000087ab9 */ /* 0x000fc60000000a00 */
[----:B------:R-:W-:Y:S02]  /*e330*/  IMAD.IADD R5, R5, 0x1, R15 ;  /* 0x0000000105057824 */ /* 0x000fe400078e020f */
        /* <DEDUP_REMOVED lines=9> */
[C---:B------:R-:W-:Y:S01]  /*e3d0*/  IMAD R19, R23.reuse, UR7, R17 ;  /* 0x0000000717137c24 */ /* 0x040fe2000f8e0211 */
[--C-:B------:R-:W-:Y:S01]  /*e3e0*/  SHF.R.S32.HI R17, RZ, 0x1f, R13.reuse ;  /* 0x0000001fff117819 */ /* 0x100fe2000001140d */
[----:B------:R-:W-:Y:S01]  /*e3f0*/  IMAD.MOV R13, RZ, RZ, -R13 ;  /* 0x000000ffff0d7224 */ /* 0x000fe200078e0a0d */
[----:B------:R-:W-:Y:S01]  /*e400*/  SHF.R.S32.HI R12, RZ, 0x1f, R15 ;  /* 0x0000001fff0c7819 */ /* 0x000fe2000001140f */
[----:B------:R-:W-:Y:S01]  /*e410*/  ULDC.64 UR4, c[0x0][0xb30] ;  /* 0x0002cc0000047ab9 */ /* 0x000fe20000000a00 */
[----:B------:R-:W-:Y:S01]  /*e420*/  IMAD.WIDE.U32 R6, R23, UR6, R6 ;  /* 0x0000000617067c25 */ /* 0x000fe2000f8e0006 */
[----:B------:R-:W-:Y:S01]  /*e430*/  IADD3.X R5, R17, R5, R14, P0, !PT ;  /* 0x0000000511057210 */ /* 0x000fe200007fe40e */
[----:B------:R-:W-:Y:S02]  /*e440*/  ULDC.64 UR6, c[0x0][0xbc8] ;  /* 0x0002f20000067ab9 */ /* 0x000fe40000000a00 */
[----:B------:R-:W-:Y:S01]  /*e450*/  IMAD.MOV R18, RZ, RZ, -R15 ;  /* 0x000000ffff127224 */ /* 0x000fe200078e0a0f */
[----:B------:R-:W-:Y:S01]  /*e460*/  IADD3 R7, R7, R19, RZ ;  /* 0x0000001307077210 */ /* 0x000fe20007ffe0ff */
[----:B------:R-:W-:-:S02]  /*e470*/  IMAD R12, R12, UR4, RZ ;  /* 0x000000040c0c7c24 */ /* 0x000fc4000f8e02ff */
[C-C-:B------:R-:W-:Y:S02]  /*e480*/  IMAD R13, R8.reuse, R13, R11.reuse ;  /* 0x0000000d080d7224 */ /* 0x140fe400078e020b */
[----:B------:R-:W-:Y:S02]  /*e490*/  IMAD R11, R8, R18, R11 ;  /* 0x00000012080b7224 */ /* 0x000fe400078e020b */
[C---:B------:R-:W-:Y:S01]  /*e4a0*/  IMAD R17, R15.reuse, UR5, R12 ;  /* 0x000000050f117c24 */ /* 0x040fe2000f8e020c */
[----:B------:R-:W-:Y:S01]  /*e4b0*/  SHF.R.S32.HI R12, RZ, 0x1f, R13 ;  /* 0x0000001fff0c7819 */ /* 0x000fe2000001140d */
[----:B------:R-:W-:Y:S01]  /*e4c0*/  IMAD.WIDE.U32 R6, R15, UR4, R6 ;  /* 0x000000040f067c25 */ /* 0x000fe2000f8e0006 */
[----:B------:R-:W-:Y:S01]  /*e4d0*/  SHF.R.S32.HI R14, RZ, 0x1f, R11 ;  /* 0x0000001fff0e7819 */ /* 0x000fe2000001140b */
[----:B------:R-:W0:Y:S01]  /*e4e0*/  S2UR UR5, SR_CgaCtaId ;  /* 0x00000000000579c3 */ /* 0x000e220000008800 */
[----:B------:R-:W-:Y:S01]  /*e4f0*/  UMOV UR4, 0x400 ;  /* 0x0000040000047882 */ /* 0x000fe20000000000 */
[----:B------:R-:W-:-:S02]  /*e500*/  IMAD R12, R12, UR6, RZ ;  /* 0x000000060c0c7c24 */ /* 0x000fc4000f8e02ff */
[----:B------:R-:W-:Y:S02]  /*e510*/  IMAD.IADD R7, R7, 0x1, R17 ;  /* 0x0000000107077824 */ /* 0x000fe400078e0211 */
[----:B------:R-:W-:Y:S02]  /*e520*/  IMAD R14, R14, UR8, RZ ;  /* 0x000000080e0e7c24 */ /* 0x000fe4000f8e02ff */
[C---:B------:R-:W-:Y:S02]  /*e530*/  IMAD R15, R13.reuse, UR7, R12 ;  /* 0x000000070d0f7c24 */ /* 0x040fe4000f8e020c */
[----:B------:R-:W-:Y:S01]  /*e540*/  IMAD.WIDE.U32 R4, R13, UR6, R4 ;  /* 0x000000060d047c25 */ /* 0x000fe2000f8e0004 */
[----:B------:R-:W-:-:S03]  /*e550*/  ULDC.64 UR6, c[0x0][0xba8] ;  /* 0x0002ea0000067ab9 */ /* 0x000fc60000000a00 */
[C---:B------:R-:W-:Y:S01]  /*e560*/  IMAD R17, R11.reuse, UR9, R14 ;  /* 0x000000090b117c24 */ /* 0x040fe2000f8e020e */
[----:B------:R-:W-:Y:S01]  /*e570*/  LEA R18, P0, R4, UR6, 0x2 ;  /* 0x0000000604127c11 */ /* 0x000fe2000f8010ff */
[----:B------:R-:W-:Y:S01]  /*e580*/  IMAD.WIDE.U32 R12, R11, UR8, R6 ;  /* 0x000000080b0c7c25 */ /* 0x000fe2000f8e0006 */
[----:B------:R-:W-:Y:S01]  /*e590*/  ULDC.64 UR8, c[0x0][0xb00] ;  /* 0x0002c00000087ab9 */ /* 0x000fe20000000a00 */
[----:B------:R-:W-:Y:S02]  /*e5a0*/  ULDC UR6, c[0x0][0xa88] ;  /* 0x0002a20000067ab9 */ /* 0x000fe40000000800 */
[----:B------:R-:W-:Y:S01]  /*e5b0*/  IMAD.IADD R5, R5, 0x1, R15 ;  /* 0x0000000105057824 */ /* 0x000fe200078e020f */
[----:B------:R-:W-:Y:S01]  /*e5c0*/  LEA R6, P1, R12, UR8, 0x2 ;  /* 0x000000080c067c11 */ /* 0x000fe2000f8210ff */
[----:B------:R-:W-:Y:S01]  /*e5d0*/  IMAD.IADD R7, R13, 0x1, R17 ;  /* 0x000000010d077824 */ /* 0x000fe200078e0211 */
[----:B------:R-:W-:Y:S01]  /*e5e0*/  SHFL.IDX PT, R14, R18, 0x1, 0x1c1f ;  /* 0x003c1f00120e7f89 */ /* 0x000fe200000e0000 */
[----:B------:R-:W-:Y:S01]  /*e5f0*/  IMAD R11, R9, 0x80, R16 ;  /* 0x00000080090b7824 */ /* 0x000fe200078e0210 */
[----:B------:R-:W-:Y:S01]  /*e600*/  LEA.HI.X R17, R4, UR7, R5, 0x2, P0 ;  /* 0x0000000704117c11 */ /* 0x000fe200080f1405 */
[----:B0-----:R-:W-:Y:S01]  /*e610*/  ULEA UR4, UR5, UR4, 0x18 ;  /* 0x0000000405047291 */ /* 0x001fe2000f8ec03f */
[----:B------:R-:W-:Y:S01]  /*e620*/  LEA.HI.X R7, R12, UR9, R7, 0x2, P1 ;  /* 0x000000090c077c11 */ /* 0x000fe200088f1407 */
[----:B------:R-:W-:Y:S01]  /*e630*/  IMAD R8, R8, UR6, RZ ;  /* 0x0000000608087c24 */ /* 0x000fe2000f8e02ff */
[----:B------:R-:W-:Y:S01]  /*e640*/  SHFL.IDX PT, R12, R18, RZ, 0x1c1f ;  /* 0x001c1fff120c7589 */ /* 0x000fe200000e0000 */
[----:B------:R-:W-:Y:S01]  /*e650*/  LOP3.LUT P0, RZ, R3, 0x3, RZ, 0xc0, !PT ;  /* 0x0000000303ff7812 */ /* 0x000fe2000780c0ff */
[C---:B------:R-:W-:Y:S01]  /*e660*/  VIADD R9, R11.reuse, 0x8 ;  /* 0x000000080b097836 */ /* 0x040fe20000000000 */
[----:B------:R-:W-:Y:S01]  /*e670*/  UIADD3 UR4, UR4, 0x38820, URZ ;  /* 0x0003882004047890 */ /* 0x000fe2000fffe03f */
[----:B------:R-:W0:Y:S01]  /*e680*/  SHFL.IDX PT, R13, R17, RZ, 0x1c1f ;  /* 0x001c1fff110d7589 */ /* 0x000e2200000e0000 */
[-C--:B------:R-:W-:Y:S01]  /*e690*/  ISETP.GE.OR P1, PT, R11, R8.reuse, P0 ;  /* 0x000000080b00720c */ /* 0x080fe20000726670 */
[----:B------:R-:W-:Y:S01]  /*e6a0*/  IMAD.IADD R3, R3, 0x1, -R10 ;  /* 0x0000000103037824 */ /* 0x000fe200078e0a0a */
[-C--:B------:R-:W-:Y:S01]  /*e6b0*/  ISETP.GE.OR P0, PT, R9, R8.reuse, P0 ;  /* 0x000000080900720c */ /* 0x080fe20000706670 */
[----:B------:R-:W1:Y:S01]  /*e6c0*/  SHFL.IDX PT, R15, R17, 0x1, 0x1c1f ;  /* 0x003c1f00110f7f89 */ /* 0x000e6200000e0000 */
[----:B------:R-:W-:Y:S01]  /*e6d0*/  ISETP.GE.AND P2, PT, R11, R8, PT ;  /* 0x000000080b00720c */ /* 0x000fe20003f46270 */
[----:B------:R-:W-:Y:S01]  /*e6e0*/  UPRMT UR4, URZ, 0x654, UR4 ;  /* 0x000006543f047896 */ /* 0x000fe20008000004 */
[----:B------:R-:W-:Y:S01]  /*e6f0*/  IMAD.SHL.U32 R3, R3, 0x2, RZ ;  /* 0x0000000203037824 */ /* 0x000fe200078e00ff */
[----:B------:R2:W3:Y:S04]  /*e700*/  SHFL.IDX PT, R4, R6, RZ, 0x1c1f ;  /* 0x001c1fff06047589 */ /* 0x0004e800000e0000 */
        /* <DEDUP_REMOVED lines=19> */
[C---:B------:R-:W-:Y:S01]  /*e840*/  VIADD R22, R3.reuse, 0x50 ;  /* 0x0000005003167836 */ /* 0x040fe20000000000 */
[----:B------:R-:W-:-:S03]  /*e850*/  IADD3 R21, R3, 0x48, RZ ;  /* 0x0000004803157810 */ /* 0x000fc60007ffe0ff */
        /* <DEDUP_REMOVED lines=74> */
[----:B------:R-:W-:Y:S01]  /*ed00*/  @!P3 LEA.HI R22, R22, R22, RZ, 0x1 ;  /* 0x000000161616b211 */ /* 0x000fe200078f08ff */
[----:B------:R0:W-:Y:S01]  /*ed10*/  @!P1 ST.E.64 desc[UR6][R10.64], R68 ;  /* 0x000000440a009985 */ /* 0x0001e2000c101b06 */
[----:B------:R-:W-:-:S02]  /*ed20*/  @!P4 LEA.HI R21, R21, R21, RZ, 0x1 ;  /* 0x000000151515c211 */ /* 0x000fc400078f08ff */
        /* <DEDUP_REMOVED lines=36> */
[----:B------:R-:W-:Y:S01]  /*ef70*/  @!P1 IMAD.WIDE R12, R13, 0x4, R4 ;  /* 0x000000040d0c9825 */ /* 0x000fe200078e0204 */
[----:B--2---:R-:W-:Y:S01]  /*ef80*/  @!P2 LOP3.LUT R15, R0, 0xfffffffe, RZ, 0xc0, !PT ;  /* 0xfffffffe000fa812 */ /* 0x004fe200078ec0ff */
[----:B------:R0:W-:Y:S01]  /*ef90*/  @!P0 ST.E.64 desc[UR6][R10.64], R96 ;  /* 0x000000600a008985 */ /* 0x0001e2000c101b06 */
[----:B------:R-:W-:-:S02]  /*efa0*/  @!P5 LEA.HI R21, R21, R21, RZ, 0x1 ;  /* 0x000000151515d211 */ /* 0x000fc400078f08ff */
        /* <DEDUP_REMOVED lines=9> */
[C---:B------:R-:W-:Y:S01]  /*f040*/  VIADD R20, R3.reuse, 0xd8 ;  /* 0x000000d803147836 */ /* 0x040fe20000000000 */
[----:B------:R-:W-:Y:S01]  /*f050*/  IADD3 R0, R3, 0xc8, RZ ;  /* 0x000000c803007810 */ /* 0x000fe20007ffe0ff */
[----:B0-----:R-:W-:Y:S01]  /*f060*/  @!P3 IMAD.WIDE R10, R17, 0x4, R4 ;  /* 0x00000004110ab825 */ /* 0x001fe200078e0204 */
[----:B------:R-:W-:-:S02]  /*f070*/  ISETP.GE.AND P1, PT, R2, UR4, PT ;  /* 0x0000000402007c0c */ /* 0x000fc4000bf26270 */
[----:B------:R-:W-:Y:S01]  /*f080*/  ISETP.GE.AND P0, PT, R0, UR4, PT ;  /* 0x0000000400007c0c */ /* 0x000fe2000bf06270 */
[--C-:B------:R-:W-:Y:S01]  /*f090*/  @!P5 IMAD.WIDE R16, R21, 0x4, R4.reuse ;  /* 0x000000041510d825 */ /* 0x100fe200078e0204 */
[----:B------:R0:W-:Y:S01]  /*f0a0*/  @!P3 ST.E.64 desc[UR6][R10.64], R108 ;  /* 0x0000006c0a00b985 */ /* 0x0001e2000c101b06 */
[----:B------:R-:W-:Y:S02]  /*f0b0*/  ISETP.GE.AND P2, PT, R20, UR4, PT ;  /* 0x0000000414007c0c */ /* 0x000fe4000bf46270 */
        /* <DEDUP_REMOVED lines=41> */
.L_x_2198:
[----:B------:R-:W-:Y:S05]  /*f350*/  BSYNC B0 ;  /* 0x0000000000007941 */ /* 0x000fea0003800000 */
.L_x_2197:
[----:B------:R-:W-:Y:S01]  /*f360*/  ISETP.GE.AND P0, PT, R9, R8, PT ;  /* 0x000000080900720c */ /* 0x000fe20003f06270 */
[----:B0---4-:R1:W4:Y:S04]  /*f370*/  SHFL.IDX PT, R5, R7, 0x1, 0x1c1f ;  /* 0x003c1f0007057f89 */ /* 0x01132800000e0000 */
[----:B---3--:R1:W3:Y:S08]  /*f380*/  SHFL.IDX PT, R4, R6, 0x1, 0x1c1f ;  /* 0x003c1f0006047f89 */ /* 0x0082f000000e0000 */
[----:B-1----:R-:W-:Y:S05]  /*f390*/  @P0 BRA `(.L_x_2163) ;  /* 0x0000005800240947 */ /* 0x002fea0003800000 */
        /* <DEDUP_REMOVED lines=13> */
[C---:B------:R-:W-:Y:S01]  /*f470*/  IADD3 R18, R3.reuse, 0x50, RZ ;  /* 0x0000005003127810 */ /* 0x040fe20007ffe0ff */
[----:B------:R-:W-:-:S02]  /*f480*/  VIADD R16, R3, 0x48 ;  /* 0x0000004803107836 */ /* 0x000fc40000000000 */
[--C-:B---34-:R-:W-:Y:S01]  /*f490*/  @!P0 IMAD.WIDE R6, R3, 0x4, R4.reuse ;  /* 0x0000000403068825 */ /* 0x118fe200078e0204 */
        /* <DEDUP_REMOVED lines=14> */
[----:B------:R1:W-:Y:S01]  /*f580*/  @!P1 ST.E.64 desc[UR6][R8.64], R30 ;  /* 0x0000001e08009985 */ /* 0x0003e2000c101b06 */
[----:B------:R-:W-:Y:S02]  /*f590*/  ISETP.GE.AND P1, PT, R2, UR4, PT ;  /* 0x0000000402007c0c */ /* 0x000fe4000bf26270 */
[----:B------:R-:W-:Y:S01]  /*f5a0*/  @!P6 LEA.HI R13, R13, R13, RZ, 0x1 ;  /* 0x0000000d0d0de211 */ /* 0x000fe200078f08ff */
[----:B------:R2:W-:Y:S01]  /*f5b0*/  @!P2 ST.E.64 desc[UR6][R10.64], R34 ;  /* 0x000000220a00a985 */ /* 0x0005e2000c101b06 */
[----:B------:R-:W-:Y:S02]  /*f5c0*/  ISETP.GE.AND P2, PT, R14, UR4, PT ;  /* 0x000000040e007c0c */ /* 0x000fe4000bf46270 */
[----:B0-----:R-:W-:Y:S02]  /*f5d0*/  @!P5 LOP3.LUT R7, R12, 0xfffffffe, RZ, 0xc0, !PT ;  /* 0xfffffffe0c07d812 */ /* 0x001fe400078ec0ff */
[----:B------:R-:W-:-:S02]  /*f5e0*/  @!P0 LEA.HI R0, R0, R0, RZ, 0x1 ;  /* 0x0000000000008211 */ /* 0x000fc400078f08ff */
[----:B------:R-:W-:Y:S01]  /*f5f0*/  @!P4 LEA.HI R16, R16, R16, RZ, 0x1 ;  /* 0x000000101010c211 */ /* 0x000fe200078f08ff */
[--C-:B------:R-:W-:Y:S01]  /*f600*/  @!P5 IMAD.WIDE R6, R7, 0x4, R4.reuse ;  /* 0x000000040706d825 */ /* 0x100fe200078e0204 */
[----:B-1----:R-:W-:Y:S02]  /*f610*/  @!P6 LOP3.LUT R9, R13, 0xfffffffe, RZ, 0xc0, !PT ;  /* 0xfffffffe0d09e812 */ /* 0x002fe400078ec0ff */
[----:B------:R-:W-:Y:S02]  /*f620*/  @!P1 LEA.HI R2, R2, R2, RZ, 0x1 ;  /* 0x0000000202029211 */ /* 0x000fe400078f08ff */
[----:B------:R0:W-:Y:S01]  /*f630*/  @!P5 ST.E.64 desc[UR6][R6.64], R38 ;  /* 0x000000260600d985 */ /* 0x0001e2000c101b06 */
[----:B------:R-:W-:Y:S01]  /*f640*/  @!P2 LEA.HI R14, R14, R14, RZ, 0x1 ;  /* 0x0000000e0e0ea211 */ /* 0x000fe200078f08ff */
[----:B------:R-:W-:Y:S01]  /*f650*/  @!P6 IMAD.WIDE R8, R9, 0x4, R4 ;  /* 0x000000040908e825 */ /* 0x000fe200078e0204 */
[----:B--2---:R-:W-:Y:S02]  /*f660*/  @!P3 LEA.HI R10, R15, R15, RZ, 0x1 ;  /* 0x0000000f0f0ab211 */ /* 0x004fe400078f08ff */
[----:B------:R-:W-:Y:S01]  /*f670*/  @!P0 LOP3.LUT R11, R0, 0xfffffffe, RZ, 0xc0, !PT ;  /* 0xfffffffe000b8812 */ /* 0x000fe200078ec0ff */
[C---:B------:R-:W-:Y:S01]  /*f680*/  VIADD R0, R3.reuse, 0x60 ;  /* 0x0000006003007836 */ /* 0x040fe20000000000 */
[----:B------:R-:W-:Y:S01]  /*f690*/  @!P1 LOP3.LUT R13, R2, 0xfffffffe, RZ, 0xc0, !PT ;  /* 0xfffffffe020d9812 */ /* 0x000fe200078ec0ff */
[----:B------:R1:W-:Y:S01]  /*f6a0*/  @!P6 ST.E.64 desc[UR6][R8.64], R42 ;  /* 0x0000002a0800e985 */ /* 0x0003e2000c101b06 */
[----:B------:R-:W-:Y:S01]  /*f6b0*/  @!P2 LOP3.LUT R15, R14, 0xfffffffe, RZ, 0xc0, !PT ;  /* 0xfffffffe0e0fa812 */ /* 0x000fe200078ec0ff */
[----:B------:R-:W-:Y:S01]  /*f6c0*/  VIADD R2, R3, 0x68 ;  /* 0x0000006803027836 */ /* 0x000fe20000000000 */
[----:B------:R-:W-:-:S02]  /*f6d0*/  @!P3 LOP3.LUT R17, R10, 0xfffffffe, RZ, 0xc0, !PT ;  /* 0xfffffffe0a11b812 */ /* 0x000fc400078ec0ff */
[----:B------:R-:W-:Y:S01]  /*f6e0*/  @!P4 LOP3.LUT R19, R16, 0xfffffffe, RZ, 0xc0, !PT ;  /* 0xfffffffe1013c812 */ /* 0x000fe200078ec0ff */
[--C-:B0-----:R-:W-:Y:S01]  /*f6f0*/  @!P0 IMAD.WIDE R6, R11, 0x4, R4.reuse ;  /* 0x000000040b068825 */ /* 0x101fe200078e0204 */
[----:B------:R-:W-:Y:S02]  /*f700*/  ISETP.GE.AND P5, PT, R18, UR4, PT ;  /* 0x0000000412007c0c */ /* 0x000fe4000bfa6270 */
[----:B------:R-:W-:Y:S01]  /*f710*/  ISETP.GE.AND P6, PT, R20, UR4, PT ;  /* 0x0000000414007c0c */ /* 0x000fe2000bfc6270 */
[--C-:B------:R-:W-:Y:S01]  /*f720*/  @!P2 IMAD.WIDE R10, R15, 0x4, R4.reuse ;  /* 0x000000040f0aa825 */ /* 0x100fe200078e0204 */
[----:B------:R0:W-:Y:S03]  /*f730*/  @!P0 ST.E.64 desc[UR6][R6.64], R46 ;  /* 0x0000002e06008985 */ /* 0x0001e6000c101b06 */
[----:B-1----:R-:W-:-:S04]  /*f740*/  @!P1 IMAD.WIDE R8, R13, 0x4, R4 ;  /* 0x000000040d089825 */ /* 0x002fc800078e0204 */
[--C-:B------:R-:W-:Y:S01]  /*f750*/  @!P3 IMAD.WIDE R12, R17, 0x4, R4.reuse ;  /* 0x00000004110cb825 */ /* 0x100fe200078e0204 */
[----:B------:R1:W-:Y:S01]  /*f760*/  @!P1 ST.E.64 desc[UR6][R8.64], R50 ;  /* 0x0000003208009985 */ /* 0x0003e2000c101b06 */
[----:B------:R-:W-:Y:S02]  /*f770*/  @!P5 LEA.HI R18, R18, R18, RZ, 0x1 ;  /* 0x000000121212d211 */ /* 0x000fe400078f08ff */
        /* <DEDUP_REMOVED lines=10> */
[----:B------:R-:W-:Y:S02]  /*f820*/  ISETP.GE.AND P2, PT, R16, UR4, PT ;  /* 0x0000000410007c0c */ /* 0x000fe4000bf46270 */
[----:B------:R-:W-:Y:S02]  /*f830*/  ISETP.GE.AND P1, PT, R17, UR4, PT ;  /* 0x0000000411007c0c */ /* 0x000fe4000bf26270 */
[----:B------:R-:W-:Y:S02]  /*f840*/  ISETP.GE.AND P0, PT, R19, UR4, PT ;  /* 0x0000000413007c0c */ /* 0x000fe4000bf06270 */
[----:B0-----:R-:W-:Y:S01]  /*f850*/  @!P5 LOP3.LUT R7, R18, 0xfffffffe, RZ, 0xc0, !PT ;  /* 0xfffffffe1207d812 */ /* 0x001fe200078ec0ff */
[C---:B------:R-:W-:Y:S01]  /*f860*/  VIADD R18, R3.reuse, 0x88 ;  /* 0x0000008803127836 */ /* 0x040fe20000000000 */
[----:B-1----:R-:W-:Y:S01]  /*f870*/  @!P6 LOP3.LUT R9, R20, 0xfffffffe, RZ, 0xc0, !PT ;  /* 0xfffffffe1409e812 */ /* 0x002fe200078ec0ff */
        /* <DEDUP_REMOVED lines=16> */
[----:B------:R-:W-:Y:S01]  /*f980*/  VIADD R16, R3, 0xa8 ;  /* 0x000000a803107836 */ /* 0x000fe20000000000 */
[----:B------:R-:W-:-:S02]  /*f990*/  @!P0 LOP3.LUT R19, R19, 0xfffffffe, RZ, 0xc0, !PT ;  /* 0xfffffffe13138812 */ /* 0x000fc400078ec0ff */
        /* <DEDUP_REMOVED lines=31> */
[----:B--2---:R-:W-:-:S02]  /*fb90*/  @!P0 LOP3.LUT R11, R0, 0xfffffffe, RZ, 0xc0, !PT ;  /* 0xfffffffe000b8812 */ /* 0x004fc400078ec0ff */
[----:B------:R1:W-:Y:S01]  /*fba0*/  @!P5 ST.E.64 desc[UR6][R8.64], R98 ;  /* 0x000000620800d985 */ /* 0x0003e2000c101b06 */
[----:B------:R-:W-:Y:S02]  /*fbb0*/  ISETP.GE.AND P5, PT, R18, UR4, PT ;  /* 0x0000000412007c0c */ /* 0x000fe4000bfa6270 */
[----:B------:R-:W-:Y:S02]  /*fbc0*/  @!P2 LEA.HI R17, R17, R17, RZ, 0x1 ;  /* 0x000000111111a211 */ /* 0x000fe400078f08ff */
[----:B------:R-:W-:Y:S01]  /*fbd0*/  @!P1 LEA.HI R19, R19, R19, RZ, 0x1 ;  /* 0x0000001313139211 */ /* 0x000fe200078f08ff */
[--C-:B0-----:R-:W-:Y:S01]  /*fbe0*/  @!P0 IMAD.WIDE R6, R11, 0x4, R4.reuse ;  /* 0x000000040b068825 */ /* 0x101fe200078e0204 */
[----:B------:R-:W-:Y:S02]  /*fbf0*/  @!P4 LOP3.LUT R13, R2, 0xfffffffe, RZ, 0xc0, !PT ;  /* 0xfffffffe020dc812 */ /* 0x000fe400078ec0ff */
[C---:B------:R-:W-:Y:S01]  /*fc00*/  IADD3 R0, R3.reuse, 0xd0, RZ ;  /* 0x000000d003007810 */ /* 0x040fe20007ffe0ff */
[----:B------:R-:W-:Y:S01]  /*fc10*/  VIADD R2, R3, 0xd8 ;  /* 0x000000d803027836 */ /* 0x000fe20000000000 */
[----:B------:R-:W-:Y:S01]  /*fc20*/  @!P3 LOP3.LUT R15, R16, 0xfffffffe, RZ, 0xc0, !PT ;  /* 0xfffffffe100fb812 */ /* 0x000fe200078ec0ff */
[----:B------:R0:W-:Y:S01]  /*fc30*/  @!P0 ST.E.64 desc[UR6][R6.64], R102 ;  /* 0x0000006606008985 */ /* 0x0001e2000c101b06 */
[----:B------:R-:W-:Y:S01]  /*fc40*/  @!P2 LOP3.LUT R17, R17, 0xfffffffe, RZ, 0xc0, !PT ;  /* 0xfffffffe1111a812 */ /* 0x000fe200078ec0ff */
[----:B-1----:R-:W-:Y:S01]  /*fc50*/  @!P4 IMAD.WIDE R8, R13, 0x4, R4 ;  /* 0x000000040d08c825 */ /* 0x002fe200078e0204 */
[----:B------:R-:W-:-:S02]  /*fc60*/  ISETP.GE.AND P6, PT, R20, UR4, PT ;  /* 0x0000000414007c0c */ /* 0x000fc4000bfc6270 */
[----:B------:R-:W-:Y:S01]  /*fc70*/  @!P1 LOP3.LUT R19, R19, 0xfffffffe, RZ, 0xc0, !PT ;  /* 0xfffffffe13139812 */ /* 0x000fe200078ec0ff */
[--C-:B------:R-:W-:Y:S01]  /*fc80*/  @!P3 IMAD.WIDE R10, R15, 0x4, R4.reuse ;  /* 0x000000040f0ab825 */ /* 0x100fe200078e0204 */
[----:B------:R-:W-:Y:S01]  /*fc90*/  ISETP.GE.AND P0, PT, R0, UR4, PT ;  /* 0x0000000400007c0c */ /* 0x000fe2000bf06270 */
[----:B------:R1:W-:Y:S01]  /*fca0*/  @!P4 ST.E.64 desc[UR6][R8.64], R106 ;  /* 0x0000006a0800c985 */ /* 0x0003e2000c101b06 */
[----:B------:R-:W-:Y:S01]  /*fcb0*/  @!P5 LEA.HI R18, R18, R18, RZ, 0x1 ;  /* 0x000000121212d211 */ /* 0x000fe200078f08ff */
[--C-:B------:R-:W-:Y:S02]  /*fcc0*/  @!P2 IMAD.WIDE R12, R17, 0x4, R4.reuse ;  /* 0x00000004110ca825 */ /* 0x100fe400078e0204 */
[----:B------:R2:W-:Y:S02]  /*fcd0*/  @!P3 ST.E.64 desc[UR6][R10.64], R110 ;  /* 0x0000006e0a00b985 */ /* 0x0005e4000c101b06 */
[----:B------:R-:W-:Y:S01]  /*fce0*/  @!P1 IMAD.WIDE R14, R19, 0x4, R4 ;  /* 0x00000004130e9825 */ /* 0x000fe200078e0204 */
[----:B0-----:R-:W-:Y:S01]  /*fcf0*/  @!P5 LOP3.LUT R7, R18, 0xfffffffe, RZ, 0xc0, !PT ;  /* 0xfffffffe1207d812 */ /* 0x001fe200078ec0ff */
[----:B------:R-:W-:Y:S01]  /*fd00*/  @!P2 ST.E.64 desc[UR6][R12.64], R114 ;  /* 0x000000720c00a985 */ /* 0x000fe2000c101b06 */
[----:B------:R-:W-:Y:S01]  /*fd10*/  @!P6 LEA.HI R20, R20, R20, RZ, 0x1 ;  /* 0x000000141414e211 */ /* 0x000fe200078f08ff */
[----:B------:R-:W-:-:S02]  /*fd20*/  VIADD R16, R3, 0xe0 ;  /* 0x000000e003107836 */ /* 0x000fc40000000000 */
[C---:B------:R-:W-:Y:S01]  /*fd30*/  VIADD R17, R3.reuse, 0xe8 ;  /* 0x000000e803117836 */ /* 0x040fe20000000000 */
[----:B------:R-:W-:Y:S01]  /*fd40*/  @!P1 ST.E.64 desc[UR6][R14.64], R118 ;  /* 0x000000760e009985 */ /* 0x000fe2000c101b06 */
[----:B------:R-:W-:Y:S01]  /*fd50*/  VIADD R19, R3, 0xf0 ;  /* 0x000000f003137836 */ /* 0x000fe20000000000 */
[----:B------:R-:W-:Y:S01]  /*fd60*/  ISETP.GE.AND P1, PT, R2, UR4, PT ;  /* 0x0000000402007c0c */ /* 0x000fe2000bf26270 */
[----:B------:R-:W-:Y:S01]  /*fd70*/  @!P5 IMAD.WIDE R6, R7, 0x4, R4 ;  /* 0x000000040706d825 */ /* 0x000fe200078e0204 */
[----:B------:R-:W-:Y:S02]  /*fd80*/  ISETP.GE.AND P2, PT, R16, UR4, PT ;  /* 0x0000000410007c0c */ /* 0x000fe4000bf46270 */
        /* <DEDUP_REMOVED lines=35> */
.L_x_2196:
        /* <DEDUP_REMOVED lines=39> */
[--C-:B------:R-:W-:Y:S01]  /*10230*/  SHF.R.S32.HI R9, RZ, 0x1f, R5.reuse ;  /* 0x0000001fff097819 */ /* 0x100fe20000011405 */
[----:B------:R-:W-:Y:S01]  /*10240*/  IMAD.MOV R7, RZ, RZ, -R5 ;  /* 0x000000ffff077224 */ /* 0x000fe200078e0a05 */
[----:B------:R-:W-:Y:S01]  /*10250*/  IADD3 R2, P0, R5, R2, RZ ;  /* 0x0000000205027210 */ /* 0x000fe20007f1e0ff */
[----:B------:R-:W-:Y:S02]  /*10260*/  IMAD R4, R4, UR4, RZ ;  /* 0x0000000404047c24 */ /* 0x000fe4000f8e02ff */
[----:B------:R-:W-:-:S02]  /*10270*/  IMAD R7, R6, R7, R0 ;  /* 0x0000000706077224 */ /* 0x000fc400078e0200 */
[----:B------:R-:W-:Y:S01]  /*10280*/  IMAD R4, R23, UR5, R4 ;  /* 0x0000000517047c24 */ /* 0x000fe2000f8e0204 */
[----:B------:R-:W-:Y:S02]  /*10290*/  ULDC.64 UR4, c[0x0][0xbc8] ;  /* 0x0002f20000047ab9 */ /* 0x000fe40000000a00 */
        /* <DEDUP_REMOVED lines=8> */
[----:B------:R-:W-:Y:S01]  /*10320*/  LEA.HI.X R5, R2, UR5, R3, 0x2, P0 ;  /* 0x0000000502057c11 */ /* 0x000fe200080f1403 */
[----:B------:R-:W-:-:S05]  /*10330*/  IMAD.MOV.U32 R3, RZ, RZ, -0x800000 ;  /* 0xff800000ff037424 */ /* 0x000fca00078e00ff */
[----:B------:R0:W-:Y:S01]  /*10340*/  STG.E desc[UR10][R4.64], R3 ;  /* 0x0000000304007986 */ /* 0x0001e2000c10190a */
[----:B------:R-:W-:Y:S05]  /*10350*/  BRA `(.L_x_2163) ;  /* 0x0000004800347947 */ /* 0x000fea0003800000 */
.L_x_2161:
        /* <DEDUP_REMOVED lines=18> */
.L_x_2199:
[----:B------:R-:W-:Y:S01]  /*10480*/  ULDC UR40, c[0x0][0xc50] ;  /* 0x0003140000287ab9 */ /* 0x000fe20000000800 */
[----:B------:R-:W-:Y:S01]  /*10490*/  UMOV UR36, UR6 ;  /* 0x0000000600247c82 */ /* 0x000fe20008000000 */
[----:B------:R-:W-:-:S11]  /*104a0*/  UISETP.NE.AND UP0, UPT, UR40, 0x1, UPT ;  /* 0x000000012800788c */ /* 0x000fd6000bf05270 */
[----:B------:R-:W-:Y:S01]  /*104b0*/  @UP0 ULDC UR4, c[0x0][0xc54] ;  /* 0x0003150000040ab9 */ /* 0x000fe20000000800 */
[----:B------:R-:W-:Y:S01]  /*104c0*/  @UP0 ULDC UR7, c[0x0][0xc58] ;  /* 0x0003160000070ab9 */ /* 0x000fe20000000800 */
[----:B------:R-:W-:-:S04]  /*104d0*/  UIMAD.WIDE.U32 UR4, UR6, UR4, URZ ;  /* 0x00000004060472a5 */ /* 0x000fc8000f8e003f */
[----:B------:R-:W-:-:S12]  /*104e0*/  @UP0 USHF.R.U32.HI UR36, URZ, UR7, UR5 ;  /* 0x000000073f240299 */ /* 0x000fd80008011605 */
.L_x_2200:
[----:B------:R-:W-:Y:S01]  /*104f0*/  ISETP.GE.AND P0, PT, R18, RZ, PT ;  /* 0x000000ff1200720c */ /* 0x000fe20003f06270 */
[----:B------:R-:W-:Y:S01]  /*10500*/  UIADD3 UR4, -UR36, URZ, URZ ;  /* 0x0000003f24047290 */ /* 0x000fe2000fffe13f */
[----:B------:R-:W-:Y:S01]  /*10510*/  MOV R9, 0x1 ;  /* 0x0000000100097802 */ /* 0x000fe20000000f00 */
[----:B------:R-:W-:Y:S02]  /*10520*/  IMAD.MOV.U32 R0, RZ, RZ, RZ ;  /* 0x000000ffff007224 */ /* 0x000fe400078e00ff */
[----:B------:R-:W-:Y:S01]  /*10530*/  UIMAD UR40, UR40, UR4, UR6 ;  /* 0x00000004282872a4 */ /* 0x000fe2000f8e0206 */
[----:B------:R-:W-:-:S07]  /*10540*/  IMAD.MOV.U32 R3, RZ, RZ, 0x1 ;  /* 0x00000001ff037424 */ /* 0x000fce00078e00ff */
[----:B------:R-:W-:Y:S05]  /*10550*/  @!P0 BRA `(.L_x_2201) ;  /* 0x0000004000f48947 */ /* 0x000fea0003800000 */
[----:B------:R-:W0:Y:S01]  /*10560*/  S2UR UR4, SR_CTAID.X ;  /* 0x00000000000479c3 */ /* 0x000e220000002500 */
[----:B------:R-:W-:Y:S01]  /*10570*/  ULDC UR5, c[0x0][0x448] ;  /* 0x0001120000057ab9 */ /* 0x000fe20000000800 */
[----:B------:R-:W-:Y:S01]  /*10580*/  ULDC.64 UR6, c[0x0][0x418] ;  /* 0x0001060000067ab9 */ /* 0x000fe20000000a00 */
[----:B------:R-:W-:Y:S01]  /*10590*/  UISETP.NE.AND UP1, UPT, UR5, 0x1, UPT ;  /* 0x000000010500788c */ /* 0x000fe2000bf25270 */
[----:B------:R1:W-:Y:S01]  /*105a0*/  STL [R1+0xc], RZ ;  /* 0x00000cff01007387 */ /* 0x0003e20000100800 */
[----:B------:R-:W-:Y:S01]  /*105b0*/  UISETP.NE.U32.AND UP0, UPT, UR6, URZ, UPT ;  /* 0x0000003f0600728c */ /* 0x000fe2000bf05070 */
[----:B------:R-:W-:Y:S02]  /*105c0*/  ULDC UR5, c[0x0][0x288] ;  /* 0x0000a20000057ab9 */ /* 0x000fe40000000800 */
[----:B------:R-:W-:Y:S01]  /*105d0*/  ULDC UR6, c[0x0][0x424] ;  /* 0x0001090000067ab9 */ /* 0x000fe20000000800 */
[----:B------:R-:W-:Y:S02]  /*105e0*/  UISETP.NE.AND.EX UP0, UPT, UR7, URZ, UPT, UP0 ;  /* 0x0000003f0700728c */ /* 0x000fe4000bf05300 */
[----:B------:R-:W-:-:S02]  /*105f0*/  UIADD3 UR10, -UR5, 0x50, URZ ;  /* 0x00000050050a7890 */ /* 0x000fc4000fffe13f */
[----:B------:R-:W-:Y:S01]  /*10600*/  USEL UR7, UR6, 0x1, UP0 ;  /* 0x0000000106077887 */ /* 0x000fe20008000000 */
[----:B------:R-:W-:-:S03]  /*10610*/  ULDC UR9, c[0x0][0x2f0] ;  /* 0x0000bc0000097ab9 */ /* 0x000fc60000000800 */
[----:B------:R-:W-:Y:S02]  /*10620*/  UIMAD UR10, UR7, UR9, UR10 ;  /* 0x00000009070a72a4 */ /* 0x000fe4000f8e020a */
[----:B0-----:R-:W-:-:S03]  /*10630*/  ULEA UR8, UR4, 0x7f, 0x7 ;  /* 0x0000007f04087891 */ /* 0x001fc6000f8e383f */
[----:B------:R-:W-:Y:S02]  /*10640*/  @UP1 ULDC UR4, c[0x0][0x44c] ;  /* 0x0001130000041ab9 */ /* 0x000fe40000000800 */
[----:B------:R-:W-:Y:S02]  /*10650*/  UIMAD.WIDE.U32 UR4, UR8, UR4, URZ ;  /* 0x00000004080472a5 */ /* 0x000fe4000f8e003f */
[----:B------:R-:W-:Y:S01]  /*10660*/  UMOV UR6, UR8 ;  /* 0x0000000800067c82 */ /* 0x000fe20008000000 */
[----:B------:R-:W-:Y:S01]  /*10670*/  @UP1 ULDC UR8, c[0x0][0x450] ;  /* 0x0001140000081ab9 */ /* 0x000fe20000000800 */
[----:B------:R-:W-:Y:S02]  /*10680*/  UIMAD UR4, UR7, UR9, 0x4f ;  /* 0x0000004f070474a4 */ /* 0x000fe4000f8e0209 */
[----:B------:R-:W-:Y:S02]  /*10690*/  @UP1 USHF.R.U32.HI UR6, URZ, UR8, UR5 ;  /* 0x000000083f061299 */ /* 0x000fe40008011605 */
[----:B------:R-:W-:-:S02]  /*106a0*/  UIMAD.WIDE UR4, UR4, 0x66666667, URZ ;  /* 0x66666667040478a5 */ /* 0x000fc4000f8e023f */
[----:B------:R-:W-:Y:S02]  /*106b0*/  UIADD3 UR6, UR10, UR6, URZ ;  /* 0x000000060a067290 */ /* 0x000fe4000fffe03f */
[----:B------:R-:W-:Y:S02]  /*106c0*/  USHF.R.U32.HI UR8, URZ, 0x1f, UR5 ;  /* 0x0000001f3f087899 */ /* 0x000fe40008011605 */
[----:B------:R-:W-:Y:S02]  /*106d0*/  UIMAD.WIDE UR6, UR6, 0x66666667, URZ ;  /* 0x66666667060678a5 */ /* 0x000fe4000f8e023f */
[----:B------:R-:W-:Y:S02]  /*106e0*/  ULEA.HI.SX32 UR8, UR5, UR8, 0x1b ;  /* 0x0000000805087291 */ /* 0x000fe4000f8fda3f */
[----:B------:R-:W-:Y:S02]  /*106f0*/  USHF.R.U32.HI UR4, URZ, 0x1f, UR7 ;  /* 0x0000001f3f047899 */ /* 0x000fe40008011607 */
[----:B------:R-:W-:-:S02]  /*10700*/  USHF.R.U32.HI UR5, URZ, 0x10, UR40 ;  /* 0x000000103f057899 */ /* 0x000fc40008011628 */
[----:B------:R-:W-:Y:S02]  /*10710*/  ULEA.HI.SX32 UR4, UR7, UR4, 0x1b ;  /* 0x0000000407047291 */ /* 0x000fe4000f8fda3f */
[----:B------:R-:W-:Y:S02]  /*10720*/  ULOP3.LUT UR40, UR40, 0xffff, URZ, 0xc0, !UPT ;  /* 0x0000ffff28287892 */ /* 0x000fe4000f8ec03f */
[----:B------:R-:W-:-:S04]  /*10730*/  UISETP.LT.AND UP0, UPT, UR8, UR4, UPT ;  /* 0x000000040800728c */ /* 0x000fc8000bf01270 */
[----:B------:R-:W-:Y:S02]  /*10740*/  USEL UR39, UR8, UR4, UP0 ;  /* 0x0000000408277287 */ /* 0x000fe40008000000 */
[----:B------:R-:W-:Y:S02]  /*10750*/  UISETP.NE.AND UP0, UPT, UR5, URZ, UPT ;  /* 0x0000003f0500728c */ /* 0x000fe4000bf05270 */
[----:B------:R-:W-:-:S06]  /*10760*/  UISETP.GE.AND UP1, UPT, UR39, 0x1, UPT ;  /* 0x000000012700788c */ /* 0x000fcc000bf26270 */
[----:B------:R-:W-:-:S03]  /*10770*/  PLOP3.LUT P0, PT, PT, PT, UP1, 0x80, 0x0 ;  /* 0x000000000000781c */ /* 0x000fc60003f0f018 */
[----:B------:R-:W-:-:S10]  /*10780*/  @!UP0 ULDC UR5, c[0x0][0x9f0] ;  /* 0x00027c0000058ab9 */ /* 0x000fd40000000800 */
[----:B-1----:R-:W-:Y:S05]  /*10790*/  @!P0 BRA `(.L_x_2202) ;  /* 0x0000000000708947 */ /* 0x002fea0003800000 */
        /* <DEDUP_REMOVED lines=8> */
[----:B0-----:R-:W-:Y:S02]  /*10820*/  IMAD.MOV.U32 R2, RZ, RZ, RZ ;  /* 0x000000ffff027224 */ /* 0x001fe400078e00ff */
        /* <DEDUP_REMOVED lines=15> */
[----:B------:R-:W-:-:S04]  /*10920*/  @P0 VIADD R3, R3, 0x1 ;  /* 0x0000000103030836 */ /* 0x000fc80000000000 */
[----:B------:R-:W-:Y:S01]  /*10930*/  @!P2 IMAD.MOV R3, RZ, RZ, -R3 ;  /* 0x000000ffff03a224 */ /* 0x000fe200078e0a03 */
[----:B------:R-:W-:-:S05]  /*10940*/  @!P1 LOP3.LUT R3, RZ, UR5, RZ, 0x33, !PT ;  /* 0x00000005ff039c12 */ /* 0x000fca000f8e33ff */
[----:B------:R0:W-:Y:S02]  /*10950*/  STL [R1+0xc], R3 ;  /* 0x00000c0301007387 */ /* 0x0001e40000100800 */
.L_x_2202:
        /* <DEDUP_REMOVED lines=32> */
.L_x_2203:
        /* <DEDUP_REMOVED lines=9> */
[----:B------:R-:W-:Y:S01]  /*10bf0*/  IMAD.U32 R4, RZ, RZ, UR6 ;  /* 0x00000006ff047e24 */ /* 0x000fe2000f8e00ff */
[----:B------:R-:W-:Y:S01]  /*10c00*/  MOV R13, RZ ;  /* 0x000000ff000d7202 */ /* 0x000fe20000000f00 */
[----:B------:R-:W-:Y:S02]  /*10c10*/  IMAD.U32 R5, RZ, RZ, UR7 ;  /* 0x00000007ff057e24 */ /* 0x000fe4000f8e00ff */
[----:B------:R-:W-:Y:S02]  /*10c20*/  IMAD.U32 R6, RZ, RZ, UR8 ;  /* 0x00000008ff067e24 */ /* 0x000fe4000f8e00ff */
[----:B------:R-:W-:-:S02]  /*10c30*/  IMAD.U32 R7, RZ, RZ, UR9 ;  /* 0x00000009ff077e24 */ /* 0x000fc4000f8e00ff */
[----:B------:R-:W-:Y:S02]  /*10c40*/  IMAD.U32 R10, RZ, RZ, UR4 ;  /* 0x00000004ff0a7e24 */ /* 0x000fe4000f8e00ff */
[----:B------:R-:W-:Y:S02]  /*10c50*/  IMAD.U32 R11, RZ, RZ, UR5 ;  /* 0x00000005ff0b7e24 */ /* 0x000fe4000f8e00ff */
[----:B------:R-:W-:Y:S02]  /*10c60*/  IMAD.MOV.U32 R8, RZ, RZ, 0x70 ;  /* 0x00000070ff087424 */ /* 0x000fe400078e00ff */
[----:B0-----:R-:W-:-:S07]  /*10c70*/  IMAD.MOV.U32 R12, RZ, RZ, 0x1 ;  /* 0x00000001ff0c7424 */ /* 0x001fce00078e00ff */
[----:B------:R-:W-:-:S07]  /*10c80*/  LEPC R20, `(.L_x_2205) ;  /* 0x000000001014794e */ /* 0x000fce0000000000 */
[----:B-1----:R-:W-:Y:S05]  /*10c90*/  CALL.ABS.NOINC R2 ;  /* 0x0000000002007343 */ /* 0x002fea0003c00000 */
.L_x_2205:
        /* <DEDUP_REMOVED lines=15> */
.L_x_2204:
        /* <DEDUP_REMOVED lines=21> */
.L_x_2297:
        /* <DEDUP_REMOVED lines=8> */
.L_x_2300:
        /* <DEDUP_REMOVED lines=22> */
.L_x_2209:
[----:B0-----:R-:W-:Y:S01]  /*110c0*/  MOV R0, 0x1 ;  /* 0x0000000100007802 */ /* 0x001fe20000000f00 */
[----:B------:R-:W1:Y:S03]  /*110d0*/  S2R R8, SR_TID.X ;  /* 0x0000000000087919 */ /* 0x000e660000002100 */
[----:B------:R-:W-:-:S04]  /*110e0*/  SHF.L.U32 R0, R0, 0x1f, RZ ;  /* 0x0000001f00007819 */ /* 0x000fc800000006ff */
[----:B------:R-:W0:Y:S01]  /*110f0*/  SYNCS.PHASECHK.TRANS64.TRYWAIT P0, [UR38+0x38840], R0 ;  /* 0x03884000ff0075a7 */ /* 0x000e220008000166 */
[----:B-1----:R-:W-:-:S04]  /*11100*/  LOP3.LUT R2, R8, 0x7f, RZ, 0xc0, !PT ;  /* 0x0000007f08027812 */ /* 0x002fc800078ec0ff */
[----:B------:R-:W-:Y:S01]  /*11110*/  ISETP.NE.AND P1, PT, R2, RZ, PT ;  /* 0x000000ff0200720c */ /* 0x000fe20003f25270 */
[----:B0-----:R-:W-:-:S12]  /*11120*/  @!P0 BRA `(.L_x_2210) ;  /* 0x0000003c00bc8947 */ /* 0x001fd80003800000 */
.L_x_2301:
[----:B------:R-:W-:Y:S05]  /*11130*/  @P1 BRA `(.L_x_2211) ;  /* 0x0000000000181947 */ /* 0x000fea0003800000 */
[----:B------:R-:W1:Y:S01]  /*11140*/  S2R R2, SR_TID.X ;  /* 0x0000000000027919 */ /* 0x000e620000002100 */
[----:B0-----:R-:W-:-:S04]  /*11150*/  IMAD.MOV.U32 R0, RZ, RZ, 0xa000 ;  /* 0x0000a000ff007424 */ /* 0x001fc800078e00ff */
[----:B------:R2:W-:Y:S01]  /*11160*/  SYNCS.ARRIVE.TRANS64 RZ, [UR38+0x38830], R0 ;  /* 0x03883000ffff79a7 */ /* 0x0005e20008000026 */
[----:B-1----:R-:W-:-:S13]  /*11170*/  LOP3.LUT P0, RZ, R2, 0x1f, RZ, 0xc0, !PT ;  /* 0x0000001f02ff7812 */ /* 0x002fda000780c0ff */
[----:B--2---:R-:W-:Y:S05]  /*11180*/  @!P0 BRA `(.L_x_2211) ;  /* 0x0000000000048947 */ /* 0x004fea0003800000 */
[----:B------:R-:W-:Y:S01]  /*11190*/  BPT.TRAP 0x1 ;  /* 0x000000040000795c */ /* 0x000fe20000300000 */
.L_x_2211:
        /* <DEDUP_REMOVED lines=37> */
.L_x_2207:
        /* <DEDUP_REMOVED lines=10> */
[----:B------:R-:W-:Y:S02]  /*11490*/  IMAD.U32 R4, RZ, RZ, UR6 ;  /* 0x00000006ff047e24 */ /* 0x000fe4000f8e00ff */
[----:B------:R-:W1:Y:S01]  /*114a0*/  LDC.64 R2, c[0x4][R2] ;  /* 0x0100000002027b82 */ /* 0x000e620000000a00 */
        /* <DEDUP_REMOVED lines=9> */
[----:B01----:R-:W-:Y:S05]  /*11540*/  CALL.ABS.NOINC R2 ;  /* 0x0000000002007343 */ /* 0x003fea0003c00000 */
.L_x_2212:
        /* <DEDUP_REMOVED lines=17> */
[C---:B------:R-:W-:Y:S02]  /*11660*/  IMAD R5, R4.reuse, R3, R0 ;  /* 0x0000000304057224 */ /* 0x040fe400078e0200 */
[----:B------:R-:W-:Y:S01]  /*11670*/  IMAD.WIDE.U32 R2, R4, R2, UR4 ;  /* 0x0000000404027e25 */ /* 0x000fe2000f8e0002 */
[----:B------:R-:W-:-:S03]  /*11680*/  ULDC.64 UR4, c[0x0][0x2d0] ;  /* 0x0000b40000047ab9 */ /* 0x000fc60000000a00 */
[----:B------:R-:W1:Y:S01]  /*11690*/  @P0 LDC R0, c[0x0][0x450] ;  /* 0x00011400ff000b82 */ /* 0x000e620000000800 */
[----:B------:R-:W-:Y:S02]  /*116a0*/  IMAD.IADD R3, R3, 0x1, R5 ;  /* 0x0000000103037824 */ /* 0x000fe400078e0205 */
[----:B------:R-:W-:Y:S02]  /*116b0*/  IMAD.SHL.U32 R5, R12, 0x10, RZ ;  /* 0x000000100c057824 */ /* 0x000fe400078e00ff */
[----:B------:R-:W-:-:S03]  /*116c0*/  IMAD.SHL.U32 R9, R9, 0x8, RZ ;  /* 0x0000000809097824 */ /* 0x000fc600078e00ff */
[----:B------:R-:W-:-:S05]  /*116d0*/  LOP3.LUT R4, R8, 0x70, R5, 0xf8, !PT ;  /* 0x0000007008047812 */ /* 0x000fca00078ef805 */
[----:B----4-:R-:W-:-:S04]  /*116e0*/  IMAD R5, R11, 0x80, R4 ;  /* 0x000000800b057824 */ /* 0x010fc800078e0204 */
        /* <DEDUP_REMOVED lines=10> */
[----:B------:R-:W-:-:S03]  /*11790*/  ULDC.64 UR4, c[0x0][0x2c8] ;  /* 0x0000b20000047ab9 */ /* 0x000fc60000000a00 */
[----:B------:R-:W-:Y:S01]  /*117a0*/  IADD3 R3, R3, R5, RZ ;  /* 0x0000000503037210 */ /* 0x000fe20007ffe0ff */
[----:B------:R-:W-:-:S04]  /*117b0*/  IMAD R5, R4, UR4, RZ ;  /* 0x0000000404057c24 */ /* 0x000fc8000f8e02ff */
[C---:B------:R-:W-:Y:S02]  /*117c0*/  IMAD R4, R0.reuse, UR5, R5 ;  /* 0x0000000500047c24 */ /* 0x040fe4000f8e0205 */
[----:B------:R-:W-:Y:S01]  /*117d0*/  IMAD.WIDE.U32 R2, R0, UR4, R2 ;  /* 0x0000000400027c25 */ /* 0x000fe2000f8e0002 */
[----:B------:R-:W-:-:S03]  /*117e0*/  ULDC.64 UR4, c[0x0][0x280] ;  /* 0x0000a00000047ab9 */ /* 0x000fc60000000a00 */
[----:B------:R-:W-:Y:S01]  /*117f0*/  IMAD.SHL.U32 R0, R12, 0x8, RZ ;  /* 0x000000080c007824 */ /* 0x000fe200078e00ff */
[----:B------:R-:W-:Y:S01]  /*11800*/  LEA R7, P0, R2, UR4, 0x1 ;  /* 0x0000000402077c11 */ /* 0x000fe2000f8008ff */
[----:B------:R-:W-:Y:S01]  /*11810*/  IMAD.IADD R3, R3, 0x1, R4 ;  /* 0x0000000103037824 */ /* 0x000fe200078e0204 */
[----:B------:R-:W-:Y:S02]  /*11820*/  ULDC UR4, c[0x0][0x2b8] ;  /* 0x0000ae0000047ab9 */ /* 0x000fe40000000800 */
[----:B------:R-:W-:Y:S02]  /*11830*/  LOP3.LUT R10, R0, 0x38, RZ, 0xc0, !PT ;  /* 0x00000038000a7812 */ /* 0x000fe400078ec0ff */
[----:B------:R-:W-:Y:S02]  /*11840*/  LEA.HI.X R6, R2, UR5, R3, 0x1, P0 ;  /* 0x0000000502067c11 */ /* 0x000fe400080f0c03 */
[----:B------:R-:W-:Y:S02]  /*11850*/  LOP3.LUT R2, R10, 0x40, RZ, 0xfc, !PT ;  /* 0x000000400a027812 */ /* 0x000fe400078efcff */
[----:B------:R-:W-:-:S02]  /*11860*/  LOP3.LUT R3, R0, 0x1c0, RZ, 0xc0, !PT ;  /* 0x000001c000037812 */ /* 0x000fc400078ec0ff */
[----:B------:R-:W-:Y:S02]  /*11870*/  ISETP.GE.AND P2, PT, R2, UR4, PT ;  /* 0x0000000402007c0c */ /* 0x000fe4000bf46270 */
[----:B------:R-:W-:Y:S02]  /*11880*/  LOP3.LUT R2, R10, 0x80, RZ, 0xfc, !PT ;  /* 0x000000800a027812 */ /* 0x000fe400078efcff */
[----:B------:R-:W-:Y:S02]  /*11890*/  LOP3.LUT R3, R3, 0x38, R0, 0xf8, !PT ;  /* 0x0000003803037812 */ /* 0x000fe400078ef800 */
[----:B------:R-:W-:Y:S02]  /*118a0*/  ISETP.GE.AND P1, PT, R2, UR4, PT ;  /* 0x0000000402007c0c */ /* 0x000fe4000bf26270 */
[C---:B------:R-:W-:Y:S02]  /*118b0*/  LOP3.LUT R2, R10.reuse, 0xc0, RZ, 0xfc, !PT ;  /* 0x000000c00a027812 */ /* 0x040fe400078efcff */
[----:B------:R-:W-:-:S02]  /*118c0*/  ISETP.GE.AND P4, PT, R10, UR4, PT ;  /* 0x000000040a007c0c */ /* 0x000fc4000bf86270 */
[----:B------:R-:W-:Y:S01]  /*118d0*/  ISETP.GE.AND P0, PT, R2, UR4, PT ;  /* 0x0000000402007c0c */ /* 0x000fe2000bf06270 */
[----:B------:R-:W-:Y:S01]  /*118e0*/  UMOV UR4, 0xffffffff ;  /* 0xffffffff00047882 */ /* 0x000fe20000000000 */
[----:B------:R-:W-:-:S04]  /*118f0*/  LOP3.LUT R0, R3, 0x38, R12, 0x78, !PT ;  /* 0x0000003803007812 */ /* 0x000fc800078e780c */
[----:B------:R-:W-:Y:S01]  /*11900*/  LOP3.LUT R9, R0, 0x200, R9, 0xf8, !PT ;  /* 0x0000020000097812 */ /* 0x000fe200078ef809 */
[----:B------:R-:W-:Y:S06]  /*11910*/  BRA.DIV UR4, `(.L_x_2213) ;  /* 0x0000003604d87947 */ /* 0x000fec000b800000 */
[----:B------:R-:W-:Y:S01]  /*11920*/  SHFL.IDX PT, R2, R6, RZ, 0x181f ;  /* 0x00181fff06027589 */ /* 0x000fe200000e0000 */
[----:B------:R-:W-:Y:S01]  /*11930*/  ULDC UR4, c[0x0][0x288] ;  /* 0x0000a20000047ab9 */ /* 0x000fe20000000800 */
[----:B------:R-:W-:Y:S01]  /*11940*/  IMAD R8, R11, 0x80, R8 ;  /* 0x000000800b087824 */ /* 0x000fe200078e0208 */
[----:B------:R-:W-:Y:S01]  /*11950*/  ULDC.64 UR6, c[0x0][0x208] ;  /* 0x0000820000067ab9 */ /* 0x000fe20000000a00 */
[----:B------:R-:W0:Y:S01]  /*11960*/  SHFL.IDX PT, R3, R7, RZ, 0x181f ;  /* 0x00181fff07037589 */ /* 0x000e2200000e0000 */
[----:B------:R-:W-:Y:S02]  /*11970*/  IMAD R0, R20, UR4, RZ ;  /* 0x0000000414007c24 */ /* 0x000fe4000f8e02ff */
[C---:B------:R-:W-:Y:S01]  /*11980*/  VIADD R5, R8.reuse, 0x10 ;  /* 0x0000001008057836 */ /* 0x040fe20000000000 */
[----:B------:R-:W-:Y:S02]  /*11990*/  SHFL.IDX PT, R4, R7, 0x1, 0x181f ;  /* 0x00381f0007047f89 */ /* 0x000fe400000e0000 */
[----:B------:R-:W-:-:S02]  /*119a0*/  ISETP.GE.AND P3, PT, R8, R0, PT ;  /* 0x000000000800720c */ /* 0x000fc40003f66270 */
[----:B------:R-:W-:Y:S11]  /*119b0*/  SHFL.IDX PT, R14, R7, 0x7, 0x181f ;  /* 0x00f81f00070e7f89 */ /* 0x000ff600000e0000 */
[----:B------:R-:W-:-:S02]  /*119c0*/  @!P3 LEA R21, R9, UR38, 0x1 ;  /* 0x000000260915bc11 */ /* 0x000fc4000f8e08ff */
        /* <DEDUP_REMOVED lines=67> */
.L_x_2318:
        /* <DEDUP_REMOVED lines=16> */
.L_x_2215:
[----:B------:R-:W-:Y:S05]  /*11f00*/  BSYNC B0 ;  /* 0x0000000000007941 */ /* 0x000fea0003800000 */
.L_x_2214:
        /* <DEDUP_REMOVED lines=10> */
[----:B--2---:R-:W-:-:S05]  /*11fb0*/  VIADD R0, R4, 0xfffffffe ;  /* 0xfffffffe04007836 */ /* 0x004fca0000000000 */
[----:B---3--:R-:W-:Y:S01]  /*11fc0*/  ISETP.GE.AND P1, PT, R0, R3, PT ;  /* 0x000000030000720c */ /* 0x008fe20003f26270 */
[----:B-1----:R-:W-:-:S12]  /*11fd0*/  @!P0 BRA `(.L_x_2216) ;  /* 0x0000003800f48947 */ /* 0x002fd80003800000 */
.L_x_2319:
[----:B0-----:R-:W-:Y:S01]  /*11fe0*/  MOV R9, 0x1 ;  /* 0x0000000100097802 */ /* 0x001fe20000000f00 */
[----:B------:R-:W-:Y:S01]  /*11ff0*/  IMAD.MOV.U32 R8, RZ, RZ, RZ ;  /* 0x000000ffff087224 */ /* 0x000fe200078e00ff */
[----:B------:R-:W-:Y:S06]  /*12000*/  @!P1 BRA `(.L_x_2217) ;  /* 0x0000002000e49947 */ /* 0x000fec0003800000 */
[----:B------:R-:W2:Y:S04]  /*12010*/  LDL.LU R4, [R1+0xc] ;  /* 0x00000c0001047983 */ /* 0x000ea80000300800 */
[----:B-1----:R-:W3:Y:S01]  /*12020*/  LDL.LU R3, [R1+0x8] ;  /* 0x0000080001037983 */ /* 0x002ee20000300800 */
[----:B------:R-:W-:Y:S01]  /*12030*/  UIADD3 UR4, UR40, 0x1, URZ ;  /* 0x0000000128047890 */ /* 0x000fe2000fffe03f */
[----:B------:R-:W-:Y:S01]  /*12040*/  IMAD.MOV.U32 R9, RZ, RZ, 0x1 ;  /* 0x00000001ff097424 */ /* 0x000fe200078e00ff */
        /* <DEDUP_REMOVED lines=18> */
.L_x_2257:
        /* <DEDUP_REMOVED lines=29> */
.L_x_2221:
[----:B------:R-:W1:Y:S01]  /*12340*/  S2R R2, SR_TID.X ;  /* 0x0000000000027919 */ /* 0x000e620000002100 */
[----:B------:R-:W-:Y:S01]  /*12350*/  BSSY B2, `(.L_x_2222) ;  /* 0x0000006000027945 */ /* 0x000fe20003800000 */
[----:B-1----:R-:W-:Y:S02]  /*12360*/  LOP3.LUT R3, R2, 0x7f, RZ, 0xc0, !PT ;  /* 0x0000007f02037812 */ /* 0x002fe400078ec0ff */
[----:B------:R-:W-:Y:S02]  /*12370*/  SHF.L.U32 R2, R7, 0x1f, RZ ;  /* 0x0000001f07027819 */ /* 0x000fe400000006ff */
[----:B------:R-:W-:Y:S02]  /*12380*/  ISETP.NE.AND P1, PT, R3, RZ, PT ;  /* 0x000000ff0300720c */ /* 0x000fe40003f25270 */
[----:B------:R-:W1:Y:S02]  /*12390*/  SYNCS.PHASECHK.TRANS64.TRYWAIT P0, [UR38+0x38848], R2 ;  /* 0x03884802ff0075a7 */ /* 0x000e640008000166 */
[----:B-1----:R-:W-:Y:S09]  /*123a0*/  @!P0 BRA `(.L_x_2223) ;  /* 0x0000003800188947 */ /* 0x002ff20003800000 */
.L_x_2320:
[----:B------:R-:W-:Y:S05]  /*123b0*/  BSYNC B2 ;  /* 0x0000000000027941 */ /* 0x000fea0003800000 */
.L_x_2222:
[----:B------:R-:W-:Y:S04]  /*123c0*/  BSSY B2, `(.L_x_2224) ;  /* 0x0000007000027945 */ /* 0x000fe80003800000 */
[----:B------:R-:W-:Y:S05]  /*123d0*/  @P1 BRA `(.L_x_2225) ;  /* 0x0000000000141947 */ /* 0x000fea0003800000 */
[----:B------:R-:W-:Y:S01]  /*123e0*/  ISETP.NE.AND P0, PT, R10, RZ, PT ;  /* 0x000000ff0a00720c */ /* 0x000fe20003f05270 */
[----:B-1----:R-:W-:-:S04]  /*123f0*/  IMAD.MOV.U32 R3, RZ, RZ, 0xa000 ;  /* 0x0000a000ff037424 */ /* 0x002fc800078e00ff */
[----:B------:R2:W-:Y:S08]  /*12400*/  SYNCS.ARRIVE.TRANS64 RZ, [UR38+0x38838], R3 ;  /* 0x03883803ffff79a7 */ /* 0x0005f00008000026 */
[----:B--2---:R-:W-:Y:S05]  /*12410*/  @!P0 BRA `(.L_x_2225) ;  /* 0x0000000000048947 */ /* 0x004fea0003800000 */
[----:B------:R-:W-:Y:S01]  /*12420*/  BPT.TRAP 0x1 ;  /* 0x000000040000795c */ /* 0x000fe20000300000 */
.L_x_2225:
[----:B------:R-:W-:Y:S05]  /*12430*/  BSYNC B2 ;  /* 0x0000000000027941 */ /* 0x000fea0003800000 */
.L_x_2224:
[----:B------:R-:W-:Y:S01]  /*12440*/  MOV R14, RZ ;  /* 0x000000ff000e7202 */ /* 0x000fe20000000f00 */
        /* <DEDUP_REMOVED lines=10> */
.L_x_2226:
        /* <DEDUP_REMOVED lines=13> */
.L_x_2227:
        /* <DEDUP_REMOVED lines=15> */
.L_x_2228:
        /* <DEDUP_REMOVED lines=15> */
.L_x_2229:
        /* <DEDUP_REMOVED lines=12> */
.L_x_2321:
[----:B------:R-:W-:Y:S05]  /*12860*/  BSYNC B2 ;  /* 0x0000000000027941 */ /* 0x000fea0003800000 */
.L_x_2230:
        /* <DEDUP_REMOVED lines=9> */
.L_x_2233:
[----:B------:R-:W-:Y:S05]  /*12900*/  BSYNC B2 ;  /* 0x0000000000027941 */ /* 0x000fea0003800000 */
.L_x_2232:
        /* <DEDUP_REMOVED lines=10> */
.L_x_2234:
        /* <DEDUP_REMOVED lines=13> */
.L_x_2235:
        /* <DEDUP_REMOVED lines=13> */
.L_x_2236:
        /* <DEDUP_REMOVED lines=13> */
.L_x_2237:
        /* <DEDUP_REMOVED lines=10> */
.L_x_2220:
[----:B------:R-:W-:Y:S05]  /*12cc0*/  BSYNC B1 ;  /* 0x0000000000017941 */ /* 0x000fea0003800000 */
.L_x_2219:
        /* <DEDUP_REMOVED lines=28> */
.L_x_2240:
[----:B------:R-:W1:Y:S01]  /*12e90*/  S2R R2, SR_TID.X ;  /* 0x0000000000027919 */ /* 0x000e620000002100 */
[----:B------:R-:W-:Y:S01]  /*12ea0*/  BSSY B2, `(.L_x_2241) ;  /* 0x0000006000027945 */ /* 0x000fe20003800000 */
[----:B-1----:R-:W-:Y:S02]  /*12eb0*/  LOP3.LUT R3, R2, 0x7f, RZ, 0xc0, !PT ;  /* 0x0000007f02037812 */ /* 0x002fe400078ec0ff */
[----:B------:R-:W-:Y:S02]  /*12ec0*/  SHF.L.U32 R2, R9, 0x1f, RZ ;  /* 0x0000001f09027819 */ /* 0x000fe400000006ff */
[----:B------:R-:W-:Y:S02]  /*12ed0*/  ISETP.NE.AND P1, PT, R3, RZ, PT ;  /* 0x000000ff0300720c */ /* 0x000fe40003f25270 */
[----:B------:R-:W1:Y:S02]  /*12ee0*/  SYNCS.PHASECHK.TRANS64.TRYWAIT P0, [UR38+0x38840], R2 ;  /* 0x03884002ff0075a7 */ /* 0x000e640008000166 */
[----:B-1----:R-:W-:Y:S09]  /*12ef0*/  @!P0 BRA `(.L_x_2242) ;  /* 0x0000002c00748947 */ /* 0x002ff20003800000 */
.L_x_2322:
[----:B------:R-:W-:Y:S05]  /*12f00*/  BSYNC B2 ;  /* 0x0000000000027941 */ /* 0x000fea0003800000 */
.L_x_2241:
[----:B------:R-:W-:Y:S04]  /*12f10*/  BSSY B2, `(.L_x_2243) ;  /* 0x0000007000027945 */ /* 0x000fe80003800000 */
[----:B------:R-:W-:Y:S05]  /*12f20*/  @P1 BRA `(.L_x_2244) ;  /* 0x0000000000141947 */ /* 0x000fea0003800000 */
[----:B------:R-:W-:Y:S01]  /*12f30*/  ISETP.NE.AND P0, PT, R10, RZ, PT ;  /* 0x000000ff0a00720c */ /* 0x000fe20003f05270 */
[----:B-1----:R-:W-:-:S04]  /*12f40*/  IMAD.MOV.U32 R2, RZ, RZ, 0xa000 ;  /* 0x0000a000ff027424 */ /* 0x002fc800078e00ff */
[----:B------:R2:W-:Y:S08]  /*12f50*/  SYNCS.ARRIVE.TRANS64 RZ, [UR38+0x38830], R2 ;  /* 0x03883002ffff79a7 */ /* 0x0005f00008000026 */
[----:B--2---:R-:W-:Y:S05]  /*12f60*/  @!P0 BRA `(.L_x_2244) ;  /* 0x0000000000048947 */ /* 0x004fea0003800000 */
[----:B------:R-:W-:Y:S01]  /*12f70*/  BPT.TRAP 0x1 ;  /* 0x000000040000795c */ /* 0x000fe20000300000 */
.L_x_2244:
[----:B------:R-:W-:Y:S05]  /*12f80*/  BSYNC B2 ;  /* 0x0000000000027941 */ /* 0x000fea0003800000 */
.L_x_2243:
        /* <DEDUP_REMOVED lines=11> */
.L_x_2245:
        /* <DEDUP_REMOVED lines=14> */
.L_x_2246:
        /* <DEDUP_REMOVED lines=14> */
.L_x_2247:
        /* <DEDUP_REMOVED lines=14> */
.L_x_2248:
        /* <DEDUP_REMOVED lines=12> */
.L_x_2323:
[----:B------:R-:W-:Y:S05]  /*133a0*/  BSYNC B2 ;  /* 0x0000000000027941 */ /* 0x000fea0003800000 */
.L_x_2249:
        /* <DEDUP_REMOVED lines=9> */
.L_x_2252:
[----:B------:R-:W-:Y:S05]  /*13440*/  BSYNC B2 ;  /* 0x0000000000027941 */ /* 0x000fea0003800000 */
.L_x_2251:
        /* <DEDUP_REMOVED lines=10> */
.L_x_2253:
        /* <DEDUP_REMOVED lines=13> */
.L_x_2254:
        /* <DEDUP_REMOVED lines=13> */
.L_x_2255:
        /* <DEDUP_REMOVED lines=13> */
.L_x_2256:
        /* <DEDUP_REMOVED lines=10> */
.L_x_2239:
[----:B------:R-:W-:Y:S05]  /*13800*/  BSYNC B1 ;  /* 0x0000000000017941 */ /* 0x000fea0003800000 */
.L_x_2238:
[----:B------:R-:W-:Y:S02]  /*13810*/  VIADD R0, R0, 0xfffffffe ;  /* 0xfffffffe00007836 */ /* 0x000fe40000000000 */
[----:B------:R-:W-:Y:S01]  /*13820*/  IMAD.MOV.U32 R7, RZ, RZ, R9 ;  /* 0x000000ffff077224 */ /* 0x000fe200078e0009 */
[----:B------:R-:W-:Y:S06]  /*13830*/  @P2 BRA `(.L_x_2257) ;  /* 0xffffffe8004c2947 */ /* 0x000fec000383ffff */
[----:B------:R-:W-:Y:S05]  /*13840*/  BSYNC B0 ;  /* 0x0000000000007941 */ /* 0x000fea0003800000 */
.L_x_2218:
        /* <DEDUP_REMOVED lines=30> */
.L_x_2259:
[----:B------:R-:W1:Y:S01]  /*13a30*/  S2R R2, SR_TID.X ;  /* 0x0000000000027919 */ /* 0x000e620000002100 */
[----:B------:R-:W-:Y:S01]  /*13a40*/  BSSY B1, `(.L_x_2260) ;  /* 0x0000006000017945 */ /* 0x000fe20003800000 */
[----:B-1----:R-:W-:Y:S02]  /*13a50*/  LOP3.LUT R3, R2, 0x7f, RZ, 0xc0, !PT ;  /* 0x0000007f02037812 */ /* 0x002fe400078ec0ff */
[----:B------:R-:W-:Y:S02]  /*13a60*/  SHF.L.U32 R2, R9, 0x1f, RZ ;  /* 0x0000001f09027819 */ /* 0x000fe400000006ff */
[----:B------:R-:W-:Y:S02]  /*13a70*/  ISETP.NE.AND P1, PT, R3, RZ, PT ;  /* 0x000000ff0300720c */ /* 0x000fe40003f25270 */
[----:B------:R-:W1:Y:S02]  /*13a80*/  SYNCS.PHASECHK.TRANS64.TRYWAIT P0, [UR38+0x38848], R2 ;  /* 0x03884802ff0075a7 */ /* 0x000e640008000166 */
[----:B-1----:R-:W-:Y:S09]  /*13a90*/  @!P0 BRA `(.L_x_2261) ;  /* 0x0000002000bc8947 */ /* 0x002ff20003800000 */
.L_x_2324:
[----:B------:R-:W-:Y:S05]  /*13aa0*/  BSYNC B1 ;  /* 0x0000000000017941 */ /* 0x000fea0003800000 */
.L_x_2260:
[----:B------:R-:W-:Y:S04]  /*13ab0*/  BSSY B1, `(.L_x_2262) ;  /* 0x0000007000017945 */ /* 0x000fe80003800000 */
[----:B------:R-:W-:Y:S05]  /*13ac0*/  @P1 BRA `(.L_x_2263) ;  /* 0x0000000000141947 */ /* 0x000fea0003800000 */
[----:B------:R-:W-:Y:S01]  /*13ad0*/  ISETP.NE.AND P0, PT, R10, RZ, PT ;  /* 0x000000ff0a00720c */ /* 0x000fe20003f05270 */
[----:B-1----:R-:W-:-:S04]  /*13ae0*/  IMAD.MOV.U32 R3, RZ, RZ, 0xa000 ;  /* 0x0000a000ff037424 */ /* 0x002fc800078e00ff */
[----:B------:R2:W-:Y:S08]  /*13af0*/  SYNCS.ARRIVE.TRANS64 RZ, [UR38+0x38838], R3 ;  /* 0x03883803ffff79a7 */ /* 0x0005f00008000026 */
[----:B--2---:R-:W-:Y:S05]  /*13b00*/  @!P0 BRA `(.L_x_2263) ;  /* 0x0000000000048947 */ /* 0x004fea0003800000 */
[----:B------:R-:W-:Y:S01]  /*13b10*/  BPT.TRAP 0x1 ;  /* 0x000000040000795c */ /* 0x000fe20000300000 */
.L_x_2263:
[----:B------:R-:W-:Y:S05]  /*13b20*/  BSYNC B1 ;  /* 0x0000000000017941 */ /* 0x000fea0003800000 */
.L_x_2262:
[----:B0-----:R-:W-:Y:S01]  /*13b30*/  IMAD.MOV.U32 R5, RZ, RZ, RZ ;  /* 0x000000ffff057224 */ /* 0x001fe200078e00ff */
        /* <DEDUP_REMOVED lines=10> */
.L_x_2264:
        /* <DEDUP_REMOVED lines=8> */
[----:B------:R-:W-:Y:S01]  /*13c60*/  MOV R6, 0x40 ;  /* 0x0000004000067802 */ /* 0x000fe20000000f00 */
[----:B------:R-:W-:Y:S01]  /*13c70*/  UIADD3 UR8, UR38, 0x30c00, URZ ;  /* 0x00030c0026087890 */ /* 0x000fe2000fffe03f */
[----:B------:R-:W-:Y:S01]  /*13c80*/  PLOP3.LUT P0, PT, PT, PT, PT, 0x80, 0x0 ;  /* 0x000000000000781c */ /* 0x000fe20003f0f070 */
[----:B------:R-:W-:Y:S01]  /*13c90*/  UMOV UR6, 0x0 ;  /* 0x0000000000067882 */ /* 0x000fe20000000000 */
[----:B------:R-:W-:Y:S01]  /*13ca0*/  R2UR UR10, R6 ;  /* 0x00000000060a72ca */ /* 0x000fe200000e0000 */
[----:B------:R-:W-:-:S14]  /*13cb0*/  UMOV UR7, 0x14f00000 ;  /* 0x14f0000000077882 */ /* 0x000fdc0000000000 */
.L_x_2265:
        /* <DEDUP_REMOVED lines=14> */
.L_x_2266:
        /* <DEDUP_REMOVED lines=14> */
.L_x_2267:
        /* <DEDUP_REMOVED lines=11> */
.L_x_2325:
[----:B------:R-:W-:Y:S05]  /*13f30*/  BSYNC B1 ;  /* 0x0000000000017941 */ /* 0x000fea0003800000 */
.L_x_2268:
        /* <DEDUP_REMOVED lines=9> */
.L_x_2271:
[----:B------:R-:W-:Y:S05]  /*13fd0*/  BSYNC B1 ;  /* 0x0000000000017941 */ /* 0x000fea0003800000 */
.L_x_2270:
        /* <DEDUP_REMOVED lines=10> */
.L_x_2272:
        /* <DEDUP_REMOVED lines=13> */
.L_x_2273:
        /* <DEDUP_REMOVED lines=13> */
.L_x_2274:
        /* <DEDUP_REMOVED lines=13> */
.L_x_2275:
        /* <DEDUP_REMOVED lines=10> */
.L_x_2258:
[----:B------:R-:W-:Y:S05]  /*14390*/  BSYNC B0 ;  /* 0x0000000000007941 */ /* 0x000fea0003800000 */
.L_x_2217:
        /* <DEDUP_REMOVED lines=12> */
.L_x_2326:
[----:B------:R-:W-:Y:S05]  /*14460*/  BSYNC B1 ;  /* 0x0000000000017941 */ /* 0x000fea0003800000 */
.L_x_2278:
        /* <DEDUP_REMOVED lines=8> */
.L_x_2281:
[----:B------:R-:W-:Y:S05]  /*144f0*/  BSYNC B1 ;  /* 0x0000000000017941 */ /* 0x000fea0003800000 */
.L_x_2280:
        /* <DEDUP_REMOVED lines=13> */
.L_x_2282:
        /* <DEDUP_REMOVED lines=13> */
.L_x_2283:
        /* <DEDUP_REMOVED lines=13> */
.L_x_2284:
        /* <DEDUP_REMOVED lines=13> */
.L_x_2285:
        /* <DEDUP_REMOVED lines=8> */
.L_x_2277:
[----:B------:R-:W-:Y:S05]  /*148c0*/  BSYNC B0 ;  /* 0x0000000000007941 */ /* 0x000fea0003800000 */
.L_x_2276:
[----:B0-----:R-:W-:Y:S02]  /*148d0*/  VIADD R0, R8, 0x1 ;  /* 0x0000000108007836 */ /* 0x001fe40000000000 */
[----:B-1----:R-:W-:-:S03]  /*148e0*/  IMAD.MOV.U32 R3, RZ, RZ, RZ ;  /* 0x000000ffff037224 */ /* 0x002fc600078e00ff */
[----:B------:R-:W-:-:S04]  /*148f0*/  ISETP.NE.AND P0, PT, R0, 0x2, PT ;  /* 0x000000020000780c */ /* 0x000fc80003f05270 */
[----:B------:R-:W-:Y:S02]  /*14900*/  SEL R2, RZ, 0x1, P0 ;  /* 0x00000001ff027807 */ /* 0x000fe40000000000 */
[----:B------:R-:W-:Y:S02]  /*14910*/  SEL R0, R0, RZ, P0 ;  /* 0x000000ff00007207 */ /* 0x000fe40000000000 */
[----:B------:R-:W-:-:S07]  /*14920*/  LOP3.LUT R9, R9, R2, RZ, 0x3c, !PT ;  /* 0x0000000209097212 */ /* 0x000fce00078e3cff */
.L_x_2201:
[----:B------:R-:W0:Y:S01]  /*14930*/  S2R R5, SR_CgaCtaId ;  /* 0x0000000000057919 */ /* 0x000e220000008800 */
[----:B------:R-:W-:Y:S02]  /*14940*/  MOV R2, 0x400 ;  /* 0x0000040000027802 */ /* 0x000fe40000000f00 */
[----:B------:R-:W-:Y:S02]  /*14950*/  SHF.L.U32 R3, R3, 0x1f, RZ ;  /* 0x0000001f03037819 */ /* 0x000fe400000006ff */
[----:B0-----:R-:W-:-:S04]  /*14960*/  LEA R2, R5, R2, 0x18 ;  /* 0x0000000205027211 */ /* 0x001fc800078ec0ff */
[----:B------:R-:W0:Y:S02]  /*14970*/  SYNCS.PHASECHK.TRANS64.TRYWAIT P0, [R2+URZ+0x38820], R3 ;  /* 0x03882003020075a7 */ /* 0x000e24000800017f */
[----:B0-----:R-:W-:Y:S05]  /*14980*/  @!P0 BRA `(.L_x_2286) ;  /* 0x0000001400448947 */ /* 0x001fea0003800000 */
.L_x_2327:
[----:B------:R-:W-:-:S03]  /*14990*/  UMOV UR4, 0xffffffff ;  /* 0xffffffff00047882 */ /* 0x000fc60000000000 */
[----:B------:R-:W-:Y:S05]  /*149a0*/  BRA.DIV UR4, `(.L_x_2287) ;  /* 0x0000001604507947 */ /* 0x000fea000b800000 */
[----:B0-----:R-:W0:Y:S02]  /*149b0*/  S2R R3, SR_TID.X ;  /* 0x0000000000037919 */ /* 0x001e240000002100 */
[----:B0-----:R-:W-:-:S04]  /*149c0*/  SHF.R.U32.HI R3, RZ, 0x5, R3 ;  /* 0x00000005ff037819 */ /* 0x001fc80000011603 */
[----:B------:R-:W-:-:S05]  /*149d0*/  LOP3.LUT R3, R3, 0x3, RZ, 0xc0, !PT ;  /* 0x0000000303037812 */ /* 0x000fca00078ec0ff */
[----:B------:R0:W1:Y:S02]  /*149e0*/  SHFL.IDX PT, R14, R3, RZ, 0x1f ;  /* 0x00001fff030e7589 */ /* 0x00006400000e0000 */
.L_x_2330:
[----:B-1----:R-:W-:-:S13]  /*149f0*/  ISETP.NE.AND P0, PT, R14, RZ, PT ;  /* 0x000000ff0e00720c */ /* 0x002fda0003f05270 */
[----:B------:R-:W-:Y:S05]  /*14a00*/  @P0 BRA `(.L_x_2163) ;  /* 0x0000000000880947 */ /* 0x000fea0003800000 */
[----:B------:R-:W-:-:S03]  /*14a10*/  UMOV UR4, 0xffffffff ;  /* 0xffffffff00047882 */ /* 0x000fc60000000000 */
[----:B------:R-:W-:Y:S05]  /*14a20*/  BRA.DIV UR4, `(.L_x_2288) ;  /* 0x0000001604647947 */ /* 0x000fea000b800000 */
[----:B------:R-:W-:-:S13]  /*14a30*/  ELECT P6, URZ, PT ;  /* 0x00000000003f782f */ /* 0x000fda00038c0000 */
.L_x_2333:
[----:B------:R-:W-:Y:S05]  /*14a40*/  @!P6 BRA `(.L_x_2163) ;  /* 0x000000000078e947 */ /* 0x000fea0003800000 */
[----:B0-----:R-:W2:Y:S02]  /*14a50*/  LDL.LU R3, [R1+0x14] ;  /* 0x0000140001037983 */ /* 0x001ea40000300800 */
[----:B--2---:R-:W-:-:S04]  /*14a60*/  LOP3.LUT R3, R3, 0x2, RZ, 0xfc, !PT ;  /* 0x0000000203037812 */ /* 0x004fc800078efcff */
[----:B------:R-:W-:-:S13]  /*14a70*/  ISETP.NE.AND P2, PT, R3, 0x3, PT ;  /* 0x000000030300780c */ /* 0x000fda0003f45270 */
[----:B------:R-:W-:Y:S05]  /*14a80*/  @!P2 BRA `(.L_x_2289) ;  /* 0x000000000004a947 */ /* 0x000fea0003800000 */
[----:B------:R-:W-:Y:S01]  /*14a90*/  BPT.TRAP 0x1 ;  /* 0x000000040000795c */ /* 0x000fe20000300000 */
.L_x_2289:
        /* <DEDUP_REMOVED lines=12> */
.L_x_2334:
[----:B------:R-:W1:Y:S02]  /*14b60*/  SYNCS.PHASECHK.TRANS64.TRYWAIT P0, [R3+URZ], R4 ;  /* 0x00000004030075a7 */ /* 0x000e64000800017f */
[----:B-1----:R-:W-:Y:S05]  /*14b70*/  @!P0 BRA `(.L_x_2291) ;  /* 0x0000001400448947 */ /* 0x002fea0003800000 */
.L_x_2335:
[----:B------:R-:W-:Y:S05]  /*14b80*/  @!P2 BRA `(.L_x_2292) ;  /* 0x000000000004a947 */ /* 0x000fea0003800000 */
[----:B------:R-:W-:Y:S01]  /*14b90*/  BPT.TRAP 0x1 ;  /* 0x000000040000795c */ /* 0x000fe20000300000 */
.L_x_2292:
[----:B-1----:R-:W-:-:S05]  /*14ba0*/  VIADD R3, R2, 0x38860 ;  /* 0x0003886002037836 */ /* 0x002fca0000000000 */
[----:B------:R-:W-:-:S04]  /*14bb0*/  LEA R0, R0, R3, 0x3 ;  /* 0x0000000300007211 */ /* 0x000fc800078e18ff */
[----:B------:R-:W1:Y:S02]  /*14bc0*/  SYNCS.PHASECHK.TRANS64.TRYWAIT P0, [R0+URZ], R5 ;  /* 0x00000005000075a7 */ /* 0x000e64000800017f */
[----:B-1----:R-:W-:Y:S05]  /*14bd0*/  @!P0 BRA `(.L_x_2293) ;  /* 0x0000001400408947 */ /* 0x002fea0003800000 */
.L_x_2336:
[----:B------:R-:W-:-:S07]  /*14be0*/  IMAD R3, R8, 0x8, R3 ;  /* 0x0000000808037824 */ /* 0x000fce00078e0203 */
.L_x_2294:
[----:B--2---:R2:W3:Y:S02]  /*14bf0*/  SYNCS.PHASECHK.TRANS64.TRYWAIT P0, [R3+URZ], R4 ;  /* 0x00000004030075a7 */ /* 0x0044e4000800017f */
[----:B---3--:R-:W-:Y:S05]  /*14c00*/  @!P0 NANOSLEEP.SYNCS 0x989680 ;  /* 0x009896800000895d */ /* 0x008fea0003900000 */
[----:B------:R-:W3:Y:S02]  /*14c10*/  @!P0 SYNCS.PHASECHK.TRANS64 P0, [R3+URZ], R4 ;  /* 0x00000004030085a7 */ /* 0x000ee4000800007f */
[----:B---3--:R-:W-:Y:S05]  /*14c20*/  @!P0 BRA `(.L_x_2294) ;  /* 0xfffffffc00f08947 */ /* 0x008fea000383ffff */
.L_x_2163:
[----:B------:R-:W-:Y:S05]  /*14c30*/  BSYNC B6 ;  /* 0x0000000000067941 */ /* 0x000fea0003800000 */
.L_x_2160:
[----:B------:R-:W-:Y:S05]  /*14c40*/  EXIT ;  /* 0x000000000000794d */ /* 0x000fea0003800000 */
.L_x_2167:
[----:B------:R-:W-:-:S13]  /*14c50*/  R2UR UR4, R16 ;  /* 0x00000000100472ca */ /* 0x000fda00000e0000 */
[----:B0-----:R-:W-:-:S04]  /*14c60*/  IMAD.U32 R3, RZ, RZ, UR4 ;  /* 0x00000004ff037e24 */ /* 0x001fc8000f8e00ff */
[----:B------:R0:W1:Y:S03]  /*14c70*/  SYNCS.PHASECHK.TRANS64.TRYWAIT P1, [R3+URZ+0x38800], R2 ;  /* 0x03880002030075a7 */ /* 0x000066000802017f */
[----:B-1----:R-:W-:Y:S05]  /*14c80*/  @!P1 NANOSLEEP.SYNCS 0x989680 ;  /* 0x009896800000995d */ /* 0x002fea0003900000 */
[----:B------:R-:W1:Y:S02]  /*14c90*/  @!P1 SYNCS.PHASECHK.TRANS64 P1, [R3+URZ+0x38800], R2 ;  /* 0x03880002030095a7 */ /* 0x000e64000802007f */
[----:B-1----:R-:W-:Y:S05]  /*14ca0*/  @!P1 BRA `(.L_x_2167) ;  /* 0xfffffffc00e89947 */ /* 0x002fea000383ffff */
[----:B------:R-:W-:Y:S05]  /*14cb0*/  BRA `(.L_x_2295) ;  /* 0xfffffec800387947 */ /* 0x000fea000383ffff */
.L_x_2171:
[----:B------:R-:W-:-:S13]  /*14cc0*/  R2UR UR4, R16 ;  /* 0x00000000100472ca */ /* 0x000fda00000e0000 */
[----:B0-----:R-:W-:-:S04]  /*14cd0*/  IMAD.U32 R3, RZ, RZ, UR4 ;  /* 0x00000004ff037e24 */ /* 0x001fc8000f8e00ff */
[----:B------:R0:W2:Y:S03]  /*14ce0*/  SYNCS.PHASECHK.TRANS64.TRYWAIT P2, [R3+URZ+0x38830], R2 ;  /* 0x03883002030075a7 */ /* 0x0000a6000804017f */
[----:B--2---:R-:W-:Y:S05]  /*14cf0*/  @!P2 NANOSLEEP.SYNCS 0x989680 ;  /* 0x009896800000a95d */ /* 0x004fea0003900000 */
[----:B------:R-:W2:Y:S02]  /*14d00*/  @!P2 SYNCS.PHASECHK.TRANS64 P2, [R3+URZ+0x38830], R2 ;  /* 0x038830020300a5a7 */ /* 0x000ea4000804007f */
[----:B--2---:R-:W-:Y:S05]  /*14d10*/  @!P2 BRA `(.L_x_2171) ;  /* 0xfffffffc00e8a947 */ /* 0x004fea000383ffff */
[----:B------:R-:W-:Y:S05]  /*14d20*/  BRA `(.L_x_2170) ;  /* 0xfffffec800587947 */ /* 0x000fea000383ffff */
.L_x_2176:
[----:B------:R-:W-:-:S13]  /*14d30*/  R2UR UR6, R215 ;  /* 0x00000000d70672ca */ /* 0x000fda00000e0000 */
[----:B-1----:R-:W-:-:S04]  /*14d40*/  IMAD.U32 R6, RZ, RZ, UR6 ;  /* 0x00000006ff067e24 */ /* 0x002fc8000f8e00ff */
[----:B------:R1:W2:Y:S03]  /*14d50*/  SYNCS.PHASECHK.TRANS64.TRYWAIT P3, [R6+URZ+0x38830], R3 ;  /* 0x03883003060075a7 */ /* 0x0002a6000806017f */
[----:B--2---:R-:W-:Y:S05]  /*14d60*/  @!P3 NANOSLEEP.SYNCS 0x989680 ;  /* 0x009896800000b95d */ /* 0x004fea0003900000 */
[----:B------:R-:W2:Y:S02]  /*14d70*/  @!P3 SYNCS.PHASECHK.TRANS64 P3, [R6+URZ+0x38830], R3 ;  /* 0x038830030600b5a7 */ /* 0x000ea4000806007f */
[----:B--2---:R-:W-:Y:S05]  /*14d80*/  @!P3 BRA `(.L_x_2176) ;  /* 0xfffffffc00e8b947 */ /* 0x004fea000383ffff */
[----:B------:R-:W-:Y:S05]  /*14d90*/  BRA `(.L_x_2175) ;  /* 0xffffff0000d47947 */ /* 0x000fea000383ffff */
.L_x_2180:
[----:B-1----:R-:W-:-:S04]  /*14da0*/  IMAD.U32 R3, RZ, RZ, UR7 ;  /* 0x00000007ff037e24 */ /* 0x002fc8000f8e00ff */
[----:B------:R1:W2:Y:S03]  /*14db0*/  SYNCS.PHASECHK.TRANS64.TRYWAIT P3, [R3+URZ+0x38850], R0 ;  /* 0x03885000030075a7 */ /* 0x0002a6000806017f */
[----:B--2---:R-:W-:Y:S05]  /*14dc0*/  @!P3 NANOSLEEP.SYNCS 0x989680 ;  /* 0x009896800000b95d */ /* 0x004fea0003900000 */
[----:B------:R-:W2:Y:S02]  /*14dd0*/  @!P3 SYNCS.PHASECHK.TRANS64 P3, [R3+URZ+0x38850], R0 ;  /* 0x038850000300b5a7 */ /* 0x000ea4000806007f */
[----:B--2---:R-:W-:Y:S05]  /*14de0*/  @!P3 BRA `(.L_x_2180) ;  /* 0xfffffffc00ecb947 */ /* 0x004fea000383ffff */
[----:B------:R-:W-:Y:S05]  /*14df0*/  BRA `(.L_x_2179) ;  /* 0xffffff2c00087947 */ /* 0x000fea000383ffff */
.L_x_2186:
[----:B-1----:R-:W-:-:S04]  /*14e00*/  IMAD.U32 R6, RZ, RZ, UR60 ;  /* 0x0000003cff067e24 */ /* 0x002fc8000f8e00ff */
[----:B------:R1:W2:Y:S03]  /*14e10*/  SYNCS.PHASECHK.TRANS64.TRYWAIT P2, [R6+URZ+0x38830], R3 ;  /* 0x03883003060075a7 */ /* 0x0002a6000804017f */
[----:B--2---:R-:W-:Y:S05]  /*14e20*/  @!P2 NANOSLEEP.SYNCS 0x989680 ;  /* 0x009896800000a95d */ /* 0x004fea0003900000 */
[----:B------:R-:W2:Y:S02]  /*14e30*/  @!P2 SYNCS.PHASECHK.TRANS64 P2, [R6+URZ+0x38830], R3 ;  /* 0x038830030600a5a7 */ /* 0x000ea4000804007f */
[----:B--2---:R-:W-:Y:S05]  /*14e40*/  @!P2 BRA `(.L_x_2186) ;  /* 0xfffffffc00eca947 */ /* 0x004fea000383ffff */
[----:B------:R-:W-:Y:S05]  /*14e50*/  BRA `(.L_x_2185) ;  /* 0xffffff4000bc7947 */ /* 0x000fea000383ffff */
.L_x_2190:
[----:B-1----:R-:W-:-:S04]  /*14e60*/  IMAD.U32 R3, RZ, RZ, UR11 ;  /* 0x0000000bff037e24 */ /* 0x002fc8000f8e00ff */
[----:B------:R1:W2:Y:S03]  /*14e70*/  SYNCS.PHASECHK.TRANS64.TRYWAIT P2, [R3+URZ+0x38850], R0 ;  /* 0x03885000030075a7 */ /* 0x0002a6000804017f */
[----:B--2---:R-:W-:Y:S05]  /*14e80*/  @!P2 NANOSLEEP.SYNCS 0x989680 ;  /* 0x009896800000a95d */ /* 0x004fea0003900000 */
[----:B------:R-:W2:Y:S02]  /*14e90*/  @!P2 SYNCS.PHASECHK.TRANS64 P2, [R3+URZ+0x38850], R0 ;  /* 0x038850000300a5a7 */ /* 0x000ea4000804007f */
[----:B--2---:R-:W-:Y:S05]  /*14ea0*/  @!P2 BRA `(.L_x_2190) ;  /* 0xfffffffc00eca947 */ /* 0x004fea000383ffff */
[----:B------:R-:W-:Y:S05]  /*14eb0*/  BRA `(.L_x_2189) ;  /* 0xffffff6800f47947 */ /* 0x000fea000383ffff */
.L_x_2195:
[----:B-1----:R-:W-:-:S04]  /*14ec0*/  IMAD.U32 R5, RZ, RZ, UR5 ;  /* 0x00000005ff057e24 */ /* 0x002fc8000f8e00ff */
[----:B------:R1:W2:Y:S03]  /*14ed0*/  SYNCS.PHASECHK.TRANS64.TRYWAIT P0, [R5+URZ+0x38850], R8 ;  /* 0x03885008050075a7 */ /* 0x0002a6000800017f */
[----:B--2---:R-:W-:Y:S05]  /*14ee0*/  @!P0 NANOSLEEP.SYNCS 0x989680 ;  /* 0x009896800000895d */ /* 0x004fea0003900000 */
[----:B------:R-:W2:Y:S02]  /*14ef0*/  @!P0 SYNCS.PHASECHK.TRANS64 P0, [R5+URZ+0x38850], R8 ;  /* 0x03885008050085a7 */ /* 0x000ea4000800007f */
[----:B--2---:R-:W-:Y:S05]  /*14f00*/  @!P0 BRA `(.L_x_2195) ;  /* 0xfffffffc00ec8947 */ /* 0x004fea000383ffff */
[----:B------:R-:W-:Y:S05]  /*14f10*/  BRA `(.L_x_2194) ;  /* 0xffffff8000e07947 */ /* 0x000fea000383ffff */
.L_x_2206:
[----:B------:R-:W-:Y:S02]  /*14f20*/  IMAD.MOV.U32 R13, RZ, RZ, R0 ;  /* 0x000000ffff0d7224 */ /* 0x000fe400078e0000 */
[----:B------:R-:W-:Y:S02]  /*14f30*/  IMAD.MOV.U32 R12, RZ, RZ, RZ ;  /* 0x000000ffff0c7224 */ /* 0x000fe400078e00ff */
[----:B------:R-:W-:Y:S02]  /*14f40*/  IMAD.MOV.U32 R11, RZ, RZ, 0x1f ;  /* 0x0000001fff0b7424 */ /* 0x000fe400078e00ff */
[----:B------:R-:W-:-:S07]  /*14f50*/  IMAD.MOV.U32 R15, RZ, RZ, -0x1 ;  /* 0xffffffffff0f7424 */ /* 0x000fce00078e00ff */
[----:B------:R-:W-:Y:S05]  /*14f60*/  WARPSYNC.COLLECTIVE R15, `(.L_x_2296) ;  /* 0x000000000f087348 */ /* 0x000fea0003c00000 */
[----:B------:R0:W1:Y:S02]  /*14f70*/  SHFL.IDX P6, R14, R13, R12, R11 ;  /* 0x0000000c0d0e7389 */ /* 0x00006400000c000b */
[----:B01----:R-:W-:Y:S01]  /*14f80*/  ENDCOLLECTIVE ;  /* 0x000000000000791b */ /* 0x003fe20003800000 */
.L_x_2296:
[----:B------:R-:W-:Y:S05]  /*14f90*/  BRA `(.L_x_2297) ;  /* 0xffffffbc00d07947 */ /* 0x000fea000383ffff */
.L_x_2208:
[----:B------:R-:W-:Y:S01]  /*14fa0*/  BSSY B0, `(.L_x_2298) ;  /* 0x0000006000007945 */ /* 0x000fe20003800000 */
[----:B------:R-:W-:-:S07]  /*14fb0*/  IMAD.MOV.U32 R15, RZ, RZ, -0x1 ;  /* 0xffffffffff0f7424 */ /* 0x000fce00078e00ff */
[----:B0-----:R-:W-:Y:S05]  /*14fc0*/  WARPSYNC.COLLECTIVE R15, `(.L_x_2299) ;  /* 0x000000000f0c7348 */ /* 0x001fea0003c00000 */
[----:B------:R-:W-:Y:S02]  /*14fd0*/  ELECT P6, UR62, PT ;  /* 0x00000000003e782f */ /* 0x000fe400038c0000 */
[----:B------:R-:W-:Y:S01]  /*14fe0*/  MOV R14, UR62 ;  /* 0x0000003e000e7c02 */ /* 0x000fe20008000f00 */
[----:B0-----:R-:W-:Y:S10]  /*14ff0*/  ENDCOLLECTIVE ;  /* 0x000000000000791b */ /* 0x001ff40003800000 */
.L_x_2299:
[----:B------:R-:W-:Y:S05]  /*15000*/  BSYNC B0 ;  /* 0x0000000000007941 */ /* 0x000fea0003800000 */
.L_x_2298:
[----:B------:R-:W-:Y:S05]  /*15010*/  BRA `(.L_x_2300) ;  /* 0xffffffbc00d07947 */ /* 0x000fea000383ffff */
.L_x_2210:
[----:B0-----:R-:W-:-:S04]  /*15020*/  IMAD.U32 R3, RZ, RZ, UR38 ;  /* 0x00000026ff037e24 */ /* 0x001fc8000f8e00ff */
[----:B------:R0:W1:Y:S03]  /*15030*/  SYNCS.PHASECHK.TRANS64.TRYWAIT P0, [R3+URZ+0x38840], R0 ;  /* 0x03884000030075a7 */ /* 0x000066000800017f */
[----:B-1----:R-:W-:Y:S05]  /*15040*/  @!P0 NANOSLEEP.SYNCS 0x989680 ;  /* 0x009896800000895d */ /* 0x002fea0003900000 */
[----:B------:R-:W1:Y:S02]  /*15050*/  @!P0 SYNCS.PHASECHK.TRANS64 P0, [R3+URZ+0x38840], R0 ;  /* 0x03884000030085a7 */ /* 0x000e64000800007f */
[----:B-1----:R-:W-:Y:S05]  /*15060*/  @!P0 BRA `(.L_x_2210) ;  /* 0xfffffffc00ec8947 */ /* 0x002fea000383ffff */
[----:B------:R-:W-:Y:S05]  /*15070*/  BRA `(.L_x_2301) ;  /* 0xffffffc0002c7947 */ /* 0x000fea000383ffff */
.L_x_2213:
        /* <DEDUP_REMOVED lines=9> */
.L_x_2302:
[----:B------:R-:W-:Y:S02]  /*15110*/  IMAD.MOV.U32 R13, RZ, RZ, R7 ;  /* 0x000000ffff0d7224 */ /* 0x000fe400078e0007 */
[----:B------:R-:W-:-:S07]  /*15120*/  IMAD.MOV.U32 R2, RZ, RZ, R14 ;  /* 0x000000ffff027224 */ /* 0x000fce00078e000e */
[----:B------:R-:W-:Y:S05]  /*15130*/  WARPSYNC.COLLECTIVE R15, `(.L_x_2303) ;  /* 0x000000000f087348 */ /* 0x000fea0003c00000 */
[----:B------:R0:W1:Y:S02]  /*15140*/  SHFL.IDX P6, R14, R13, R12, R11 ;  /* 0x0000000c0d0e7389 */ /* 0x00006400000c000b */
[----:B01----:R-:W-:Y:S01]  /*15150*/  ENDCOLLECTIVE ;  /* 0x000000000000791b */ /* 0x003fe20003800000 */
.L_x_2303:
[----:B------:R-:W-:Y:S01]  /*15160*/  ULDC UR4, c[0x0][0x288] ;  /* 0x0000a20000047ab9 */ /* 0x000fe20000000800 */
[----:B------:R-:W-:Y:S01]  /*15170*/  ULDC.64 UR6, c[0x0][0x208] ;  /* 0x0000820000067ab9 */ /* 0x000fe20000000a00 */
[----:B------:R-:W-:-:S05]  /*15180*/  IMAD R0, R20, UR4, RZ ;  /* 0x0000000414007c24 */ /* 0x000fca000f8e02ff */
[----:B------:R-:W-:Y:S01]  /*15190*/  ISETP.GE.AND P3, PT, R8, R0, PT ;  /* 0x000000000800720c */ /* 0x000fe20003f66270 */
[----:B------:R-:W-:Y:S02]  /*151a0*/  IMAD.MOV.U32 R13, RZ, RZ, R6 ;  /* 0x000000ffff0d7224 */ /* 0x000fe400078e0006 */
[----:B------:R-:W-:-:S10]  /*151b0*/  IMAD.MOV.U32 R12, RZ, RZ, 0x1 ;  /* 0x00000001ff0c7424 */ /* 0x000fd400078e00ff */
[----:B------:R-:W-:Y:S01]  /*151c0*/  @!P3 LEA R21, R9, UR38, 0x1 ;  /* 0x000000260915bc11 */ /* 0x000fe2000f8e08ff */
[----:B------:R-:W-:-:S05]  /*151d0*/  IMAD.MOV.U32 R3, RZ, RZ, R14 ;  /* 0x000000ffff037224 */ /* 0x000fca00078e000e */
        /* <DEDUP_REMOVED lines=15> */
.L_x_2304:
[----:B------:R-:W-:Y:S01]  /*152d0*/  VIADD R3, R8, 0x20 ;  /* 0x0000002008037836 */ /* 0x000fe20000000000 */
[----:B------:R-:W-:Y:S01]  /*152e0*/  @!P3 LEA R20, R9, UR38, 0x1 ;  /* 0x000000260914bc11 */ /* 0x000fe2000f8e08ff */
[----:B------:R-:W-:Y:S02]  /*152f0*/  IMAD.MOV.U32 R13, RZ, RZ, R7 ;  /* 0x000000ffff0d7224 */ /* 0x000fe400078e0007 */
[----:B------:R-:W-:-:S07]  /*15300*/  IMAD.MOV.U32 R5, RZ, RZ, R14 ;  /* 0x000000ffff057224 */ /* 0x000fce00078e000e */
[----:B------:R-:W-:Y:S05]  /*15310*/  WARPSYNC.COLLECTIVE R15, `(.L_x_2305) ;  /* 0x000000000f087348 */ /* 0x000fea0003c00000 */
[----:B------:R0:W1:Y:S02]  /*15320*/  SHFL.IDX P6, R14, R13, R12, R11 ;  /* 0x0000000c0d0e7389 */ /* 0x00006400000c000b */
[----:B01----:R-:W-:Y:S01]  /*15330*/  ENDCOLLECTIVE ;  /* 0x000000000000791b */ /* 0x003fe20003800000 */
.L_x_2305:
[----:B------:R-:W-:Y:S01]  /*15340*/  ULDC.64 UR4, c[0x0][0x208] ;  /* 0x0000820000047ab9 */ /* 0x000fe20000000a00 */
[----:B------:R-:W-:Y:S01]  /*15350*/  IMAD.MOV.U32 R13, RZ, RZ, R6 ;  /* 0x000000ffff0d7224 */ /* 0x000fe200078e0006 */
[----:B------:R-:W-:Y:S01]  /*15360*/  MOV R12, 0x2 ;  /* 0x00000002000c7802 */ /* 0x000fe20000000f00 */
        /* <DEDUP_REMOVED lines=13> */
.L_x_2306:
[----:B------:R-:W-:Y:S01]  /*15440*/  VIADD R5, R8, 0x30 ;  /* 0x0000003008057836 */ /* 0x000fe20000000000 */
[----:B------:R-:W-:Y:S01]  /*15450*/  @!P3 LEA R21, R9, UR38, 0x1 ;  /* 0x000000260915bc11 */ /* 0x000fe2000f8e08ff */
[----:B------:R-:W-:Y:S02]  /*15460*/  IMAD.MOV.U32 R13, RZ, RZ, R7 ;  /* 0x000000ffff0d7224 */ /* 0x000fe400078e0007 */
[----:B------:R-:W-:-:S07]  /*15470*/  IMAD.MOV.U32 R3, RZ, RZ, R14 ;  /* 0x000000ffff037224 */ /* 0x000fce00078e000e */
[----:B------:R-:W-:Y:S05]  /*15480*/  WARPSYNC.COLLECTIVE R15, `(.L_x_2307) ;  /* 0x000000000f087348 */ /* 0x000fea0003c00000 */
[----:B------:R0:W1:Y:S02]  /*15490*/  SHFL.IDX P6, R14, R13, R12, R11 ;  /* 0x0000000c0d0e7389 */ /* 0x00006400000c000b */
[----:B01----:R-:W-:Y:S01]  /*154a0*/  ENDCOLLECTIVE ;  /* 0x000000000000791b */ /* 0x003fe20003800000 */
.L_x_2307:
        /* <DEDUP_REMOVED lines=16> */
.L_x_2308:
[----:B------:R-:W-:Y:S01]  /*155b0*/  VIADD R3, R8, 0x40 ;  /* 0x0000004008037836 */ /* 0x000fe20000000000 */
[----:B------:R-:W-:Y:S01]  /*155c0*/  @!P3 LEA R20, R9, UR38, 0x1 ;  /* 0x000000260914bc11 */ /* 0x000fe2000f8e08ff */
[----:B------:R-:W-:Y:S02]  /*155d0*/  IMAD.MOV.U32 R13, RZ, RZ, R7 ;  /* 0x000000ffff0d7224 */ /* 0x000fe400078e0007 */
[----:B------:R-:W-:-:S07]  /*155e0*/  IMAD.MOV.U32 R5, RZ, RZ, R14 ;  /* 0x000000ffff057224 */ /* 0x000fce00078e000e */
[----:B------:R-:W-:Y:S05]  /*155f0*/  WARPSYNC.COLLECTIVE R15, `(.L_x_2309) ;  /* 0x000000000f087348 */ /* 0x000fea0003c00000 */
[----:B------:R0:W1:Y:S02]  /*15600*/  SHFL.IDX P6, R14, R13, R12, R11 ;  /* 0x0000000c0d0e7389 */ /* 0x00006400000c000b */
[----:B01----:R-:W-:Y:S01]  /*15610*/  ENDCOLLECTIVE ;  /* 0x000000000000791b */ /* 0x003fe20003800000 */
.L_x_2309:
        /* <DEDUP_REMOVED lines=16> */
.L_x_2310:
[----:B------:R-:W-:Y:S01]  /*15720*/  VIADD R5, R8, 0x50 ;  /* 0x0000005008057836 */ /* 0x000fe20000000000 */
[----:B------:R-:W-:Y:S01]  /*15730*/  @!P3 LEA R21, R9, UR38, 0x1 ;  /* 0x000000260915bc11 */ /* 0x000fe2000f8e08ff */
[----:B------:R-:W-:Y:S02]  /*15740*/  IMAD.MOV.U32 R13, RZ, RZ, R7 ;  /* 0x000000ffff0d7224 */ /* 0x000fe400078e0007 */
[----:B------:R-:W-:-:S07]  /*15750*/  IMAD.MOV.U32 R3, RZ, RZ, R14 ;  /* 0x000000ffff037224 */ /* 0x000fce00078e000e */
[----:B------:R-:W-:Y:S05]  /*15760*/  WARPSYNC.COLLECTIVE R15, `(.L_x_2311) ;  /* 0x000000000f087348 */ /* 0x000fea0003c00000 */
[----:B------:R0:W1:Y:S02]  /*15770*/  SHFL.IDX P6, R14, R13, R12, R11 ;  /* 0x0000000c0d0e7389 */ /* 0x00006400000c000b */
[----:B01----:R-:W-:Y:S01]  /*15780*/  ENDCOLLECTIVE ;  /* 0x000000000000791b */ /* 0x003fe20003800000 */
.L_x_2311:
        /* <DEDUP_REMOVED lines=16> */
.L_x_2312:
[----:B------:R-:W-:Y:S01]  /*15890*/  VIADD R3, R8, 0x60 ;  /* 0x0000006008037836 */ /* 0x000fe20000000000 */
[----:B------:R-:W-:Y:S01]  /*158a0*/  @!P3 LEA R20, R9, UR38, 0x1 ;  /* 0x000000260914bc11 */ /* 0x000fe2000f8e08ff */
[----:B------:R-:W-:Y:S02]  /*158b0*/  IMAD.MOV.U32 R13, RZ, RZ, R7 ;  /* 0x000000ffff0d7224 */ /* 0x000fe400078e0007 */
[----:B------:R-:W-:-:S07]  /*158c0*/  IMAD.MOV.U32 R5, RZ, RZ, R14 ;  /* 0x000000ffff057224 */ /* 0x000fce00078e000e */
[----:B------:R-:W-:Y:S05]  /*158d0*/  WARPSYNC.COLLECTIVE R15, `(.L_x_2313) ;  /* 0x000000000f087348 */ /* 0x000fea0003c00000 */
[----:B------:R0:W1:Y:S02]  /*158e0*/  SHFL.IDX P6, R14, R13, R12, R11 ;  /* 0x0000000c0d0e7389 */ /* 0x00006400000c000b */
[----:B01----:R-:W-:Y:S01]  /*158f0*/  ENDCOLLECTIVE ;  /* 0x000000000000791b */ /* 0x003fe20003800000 */
.L_x_2313:
        /* <DEDUP_REMOVED lines=16> */
.L_x_2314:
[----:B------:R-:W-:Y:S01]  /*15a00*/  @!P3 LEA R21, R9, UR38, 0x1 ;  /* 0x000000260915bc11 */ /* 0x000fe2000f8e08ff */
[----:B------:R-:W-:Y:S02]  /*15a10*/  IMAD.MOV.U32 R13, RZ, RZ, R7 ;  /* 0x000000ffff0d7224 */ /* 0x000fe400078e0007 */
[----:B------:R-:W-:-:S07]  /*15a20*/  IMAD.MOV.U32 R3, RZ, RZ, R14 ;  /* 0x000000ffff037224 */ /* 0x000fce00078e000e */
[----:B------:R-:W-:Y:S05]  /*15a30*/  WARPSYNC.COLLECTIVE R15, `(.L_x_2315) ;  /* 0x000000000f087348 */ /* 0x000fea0003c00000 */
[----:B------:R0:W1:Y:S02]  /*15a40*/  SHFL.IDX P6, R14, R13, R12, R11 ;  /* 0x0000000c0d0e7389 */ /* 0x00006400000c000b */
[----:B01----:R-:W-:Y:S01]  /*15a50*/  ENDCOLLECTIVE ;  /* 0x000000000000791b */ /* 0x003fe20003800000 */
.L_x_2315:
        /* <DEDUP_REMOVED lines=15> */
.L_x_2316:
[----:B------:R-:W-:Y:S01]  /*15b50*/  IMAD.MOV.U32 R13, RZ, RZ, R7 ;  /* 0x000000ffff0d7224 */ /* 0x000fe200078e0007 */
[----:B------:R-:W-:-:S07]  /*15b60*/  MOV R4, R14 ;  /* 0x0000000e00047202 */ /* 0x000fce0000000f00 */
[----:B------:R-:W-:Y:S05]  /*15b70*/  WARPSYNC.COLLECTIVE R15, `(.L_x_2317) ;  /* 0x000000000f087348 */ /* 0x000fea0003c00000 */
[----:B------:R0:W1:Y:S02]  /*15b80*/  SHFL.IDX P6, R14, R13, R12, R11 ;  /* 0x0000000c0d0e7389 */ /* 0x00006400000c000b */
[----:B01----:R-:W-:Y:S01]  /*15b90*/  ENDCOLLECTIVE ;  /* 0x000000000000791b */ /* 0x003fe20003800000 */
.L_x_2317:
[----:B------:R-:W-:Y:S05]  /*15ba0*/  BRA `(.L_x_2318) ;  /* 0xffffffc000947947 */ /* 0x000fea000383ffff */
.L_x_2216:
[----:B-1----:R-:W-:-:S04]  /*15bb0*/  IMAD.U32 R3, RZ, RZ, UR38 ;  /* 0x00000026ff037e24 */ /* 0x002fc8000f8e00ff */
[----:B------:R1:W2:Y:S03]  /*15bc0*/  SYNCS.PHASECHK.TRANS64.TRYWAIT P0, [R3+URZ+0x38820], R2 ;  /* 0x03882002030075a7 */ /* 0x0002a6000800017f */
[----:B--2---:R-:W-:Y:S05]  /*15bd0*/  @!P0 NANOSLEEP.SYNCS 0x989680 ;  /* 0x009896800000895d */ /* 0x004fea0003900000 */
[----:B------:R-:W2:Y:S02]  /*15be0*/  @!P0 SYNCS.PHASECHK.TRANS64 P0, [R3+URZ+0x38820], R2 ;  /* 0x03882002030085a7 */ /* 0x000ea4000800007f */
[----:B--2---:R-:W-:Y:S05]  /*15bf0*/  @!P0 BRA `(.L_x_2216) ;  /* 0xfffffffc00ec8947 */ /* 0x004fea000383ffff */
[----:B------:R-:W-:Y:S05]  /*15c00*/  BRA `(.L_x_2319) ;  /* 0xffffffc000f47947 */ /* 0x000fea000383ffff */
.L_x_2223:
[----:B-1----:R-:W-:-:S04]  /*15c10*/  IMAD.U32 R3, RZ, RZ, UR38 ;  /* 0x00000026ff037e24 */ /* 0x002fc8000f8e00ff */
[----:B------:R1:W2:Y:S03]  /*15c20*/  SYNCS.PHASECHK.TRANS64.TRYWAIT P0, [R3+URZ+0x38848], R2 ;  /* 0x03884802030075a7 */ /* 0x0002a6000800017f */
[----:B--2---:R-:W-:Y:S05]  /*15c30*/  @!P0 NANOSLEEP.SYNCS 0x989680 ;  /* 0x009896800000895d */ /* 0x004fea0003900000 */
[----:B------:R-:W2:Y:S02]  /*15c40*/  @!P0 SYNCS.PHASECHK.TRANS64 P0, [R3+URZ+0x38848], R2 ;  /* 0x03884802030085a7 */ /* 0x000ea4000800007f */
[----:B--2---:R-:W-:Y:S05]  /*15c50*/  @!P0 BRA `(.L_x_2223) ;  /* 0xfffffffc00ec8947 */ /* 0x004fea000383ffff */
[----:B------:R-:W-:Y:S05]  /*15c60*/  BRA `(.L_x_2320) ;  /* 0xffffffc400d07947 */ /* 0x000fea000383ffff */
.L_x_2231:
[----:B0-----:R-:W-:-:S04]  /*15c70*/  IMAD.U32 R3, RZ, RZ, UR38 ;  /* 0x00000026ff037e24 */ /* 0x001fc8000f8e00ff */
[----:B------:R0:W1:Y:S03]  /*15c80*/  SYNCS.PHASECHK.TRANS64.TRYWAIT P0, [R3+URZ+0x38860], R2 ;  /* 0x03886002030075a7 */ /* 0x000066000800017f */
[----:B-1----:R-:W-:Y:S05]  /*15c90*/  @!P0 NANOSLEEP.SYNCS 0x989680 ;  /* 0x009896800000895d */ /* 0x002fea0003900000 */
[----:B------:R-:W1:Y:S02]  /*15ca0*/  @!P0 SYNCS.PHASECHK.TRANS64 P0, [R3+URZ+0x38860], R2 ;  /* 0x03886002030085a7 */ /* 0x000e64000800007f */
[----:B-1----:R-:W-:Y:S05]  /*15cb0*/  @!P0 BRA `(.L_x_2231) ;  /* 0xfffffffc00ec8947 */ /* 0x002fea000383ffff */
[----:B------:R-:W-:Y:S05]  /*15cc0*/  BRA `(.L_x_2321) ;  /* 0xffffffc800e47947 */ /* 0x000fea000383ffff */
.L_x_2242:
[----:B-1----:R-:W-:-:S04]  /*15cd0*/  IMAD.U32 R3, RZ, RZ, UR38 ;  /* 0x00000026ff037e24 */ /* 0x002fc8000f8e00ff */
[----:B------:R1:W2:Y:S03]  /*15ce0*/  SYNCS.PHASECHK.TRANS64.TRYWAIT P0, [R3+URZ+0x38840], R2 ;  /* 0x03884002030075a7 */ /* 0x0002a6000800017f */
[----:B--2---:R-:W-:Y:S05]  /*15cf0*/  @!P0 NANOSLEEP.SYNCS 0x989680 ;  /* 0x009896800000895d */ /* 0x004fea0003900000 */
[----:B------:R-:W2:Y:S02]  /*15d00*/  @!P0 SYNCS.PHASECHK.TRANS64 P0, [R3+URZ+0x38840], R2 ;  /* 0x03884002030085a7 */ /* 0x000ea4000800007f */
[----:B--2---:R-:W-:Y:S05]  /*15d10*/  @!P0 BRA `(.L_x_2242) ;  /* 0xfffffffc00ec8947 */ /* 0x004fea000383ffff */
[----:B------:R-:W-:Y:S05]  /*15d20*/  BRA `(.L_x_2322) ;  /* 0xffffffd000747947 */ /* 0x000fea000383ffff */
.L_x_2250:
[----:B0-----:R-:W-:-:S04]  /*15d30*/  IMAD.U32 R3, RZ, RZ, UR38 ;  /* 0x00000026ff037e24 */ /* 0x001fc8000f8e00ff */
[----:B------:R0:W1:Y:S03]  /*15d40*/  SYNCS.PHASECHK.TRANS64.TRYWAIT P0, [R3+URZ+0x38868], R2 ;  /* 0x03886802030075a7 */ /* 0x000066000800017f */
[----:B-1----:R-:W-:Y:S05]  /*15d50*/  @!P0 NANOSLEEP.SYNCS 0x989680 ;  /* 0x009896800000895d */ /* 0x002fea0003900000 */
[----:B------:R-:W1:Y:S02]  /*15d60*/  @!P0 SYNCS.PHASECHK.TRANS64 P0, [R3+URZ+0x38868], R2 ;  /* 0x03886802030085a7 */ /* 0x000e64000800007f */
[----:B-1----:R-:W-:Y:S05]  /*15d70*/  @!P0 BRA `(.L_x_2250) ;  /* 0xfffffffc00ec8947 */ /* 0x002fea000383ffff */
[----:B------:R-:W-:Y:S05]  /*15d80*/  BRA `(.L_x_2323) ;  /* 0xffffffd400847947 */ /* 0x000fea000383ffff */
.L_x_2261:
[----:B-1----:R-:W-:-:S04]  /*15d90*/  IMAD.U32 R3, RZ, RZ, UR38 ;  /* 0x00000026ff037e24 */ /* 0x002fc8000f8e00ff */
[----:B------:R1:W2:Y:S03]  /*15da0*/  SYNCS.PHASECHK.TRANS64.TRYWAIT P0, [R3+URZ+0x38848], R2 ;  /* 0x03884802030075a7 */ /* 0x0002a6000800017f */
[----:B--2---:R-:W-:Y:S05]  /*15db0*/  @!P0 NANOSLEEP.SYNCS 0x989680 ;  /* 0x009896800000895d */ /* 0x004fea0003900000 */
[----:B------:R-:W2:Y:S02]  /*15dc0*/  @!P0 SYNCS.PHASECHK.TRANS64 P0, [R3+URZ+0x38848], R2 ;  /* 0x03884802030085a7 */ /* 0x000ea4000800007f */
[----:B--2---:R-:W-:Y:S05]  /*15dd0*/  @!P0 BRA `(.L_x_2261) ;  /* 0xfffffffc00ec8947 */ /* 0x004fea000383ffff */
[----:B------:R-:W-:Y:S05]  /*15de0*/  BRA `(.L_x_2324) ;  /* 0xffffffdc002c7947 */ /* 0x000fea000383ffff */
.L_x_2269:
[----:B0-----:R-:W-:-:S04]  /*15df0*/  IMAD.U32 R3, RZ, RZ, UR38 ;  /* 0x00000026ff037e24 */ /* 0x001fc8000f8e00ff */
[----:B------:R0:W1:Y:S03]  /*15e00*/  SYNCS.PHASECHK.TRANS64.TRYWAIT P0, [R3+URZ+0x38860], R2 ;  /* 0x03886002030075a7 */ /* 0x000066000800017f */
[----:B-1----:R-:W-:Y:S05]  /*15e10*/  @!P0 NANOSLEEP.SYNCS 0x989680 ;  /* 0x009896800000895d */ /* 0x002fea0003900000 */
[----:B------:R-:W1:Y:S02]  /*15e20*/  @!P0 SYNCS.PHASECHK.TRANS64 P0, [R3+URZ+0x38860], R2 ;  /* 0x03886002030085a7 */ /* 0x000e64000800007f */
[----:B-1----:R-:W-:Y:S05]  /*15e30*/  @!P0 BRA `(.L_x_2269) ;  /* 0xfffffffc00ec8947 */ /* 0x002fea000383ffff */
[----:B------:R-:W-:Y:S05]  /*15e40*/  BRA `(.L_x_2325) ;  /* 0xffffffe000387947 */ /* 0x000fea000383ffff */
.L_x_2279:
[----:B0-----:R0:W1:Y:S02]  /*15e50*/  SYNCS.PHASECHK.TRANS64.TRYWAIT P0, [R3+URZ+0x38860], R0 ;  /* 0x03886000030075a7 */ /* 0x001064000800017f */
[----:B-1----:R-:W-:Y:S05]  /*15e60*/  @!P0 NANOSLEEP.SYNCS 0x989680 ;  /* 0x009896800000895d */ /* 0x002fea0003900000 */
[----:B------:R-:W1:Y:S02]  /*15e70*/  @!P0 SYNCS.PHASECHK.TRANS64 P0, [R3+URZ+0x38860], R0 ;  /* 0x03886000030085a7 */ /* 0x000e64000800007f */
[----:B-1----:R-:W-:Y:S05]  /*15e80*/  @!P0 BRA `(.L_x_2279) ;  /* 0xfffffffc00f08947 */ /* 0x002fea000383ffff */
[----:B------:R-:W-:Y:S05]  /*15e90*/  BRA `(.L_x_2326) ;  /* 0xffffffe400707947 */ /* 0x000fea000383ffff */
.L_x_2286:
[----:B0-----:R0:W1:Y:S02]  /*15ea0*/  SYNCS.PHASECHK.TRANS64.TRYWAIT P0, [R2+URZ+0x38820], R3 ;  /* 0x03882003020075a7 */ /* 0x001064000800017f */
[----:B-1----:R-:W-:Y:S05]  /*15eb0*/  @!P0 NANOSLEEP.SYNCS 0x989680 ;  /* 0x009896800000895d */ /* 0x002fea0003900000 */
[----:B------:R-:W1:Y:S02]  /*15ec0*/  @!P0 SYNCS.PHASECHK.TRANS64 P0, [R2+URZ+0x38820], R3 ;  /* 0x03882003020085a7 */ /* 0x000e64000800007f */
[----:B-1----:R-:W-:Y:S05]  /*15ed0*/  @!P0 BRA `(.L_x_2286) ;  /* 0xfffffffc00f08947 */ /* 0x002fea000383ffff */
[----:B------:R-:W-:Y:S05]  /*15ee0*/  BRA `(.L_x_2327) ;  /* 0xffffffe800a87947 */ /* 0x000fea000383ffff */
.L_x_2287:
        /* <DEDUP_REMOVED lines=11> */
.L_x_2329:
[----:B------:R-:W-:Y:S05]  /*15fa0*/  BSYNC B0 ;  /* 0x0000000000007941 */ /* 0x000fea0003800000 */
.L_x_2328:
[----:B------:R-:W-:Y:S05]  /*15fb0*/  BRA `(.L_x_2330) ;  /* 0xffffffe8008c7947 */ /* 0x000fea000383ffff */
.L_x_2288:
[----:B------:R-:W-:Y:S01]  /*15fc0*/  BSSY B0, `(.L_x_2331) ;  /* 0x0000006000007945 */ /* 0x000fe20003800000 */
[----:B------:R-:W-:-:S07]  /*15fd0*/  IMAD.MOV.U32 R15, RZ, RZ, -0x1 ;  /* 0xffffffffff0f7424 */ /* 0x000fce00078e00ff */
[----:B0-----:R-:W-:Y:S05]  /*15fe0*/  WARPSYNC.COLLECTIVE R15, `(.L_x_2332) ;  /* 0x000000000f0c7348 */ /* 0x001fea0003c00000 */
[----:B------:R-:W-:Y:S02]  /*15ff0*/  ELECT P6, UR62, PT ;  /* 0x00000000003e782f */ /* 0x000fe400038c0000 */
[----:B------:R-:W-:Y:S01]  /*16000*/  MOV R14, UR62 ;  /* 0x0000003e000e7c02 */ /* 0x000fe20008000f00 */
[----:B0-----:R-:W-:Y:S10]  /*16010*/  ENDCOLLECTIVE ;  /* 0x000000000000791b */ /* 0x001ff40003800000 */
.L_x_2332:
[----:B------:R-:W-:Y:S05]  /*16020*/  BSYNC B0 ;  /* 0x0000000000007941 */ /* 0x000fea0003800000 */
.L_x_2331:
[----:B------:R-:W-:Y:S05]  /*16030*/  BRA `(.L_x_2333) ;  /* 0xffffffe800807947 */ /* 0x000fea000383ffff */
.L_x_2290:
[----:B0-----:R0:W1:Y:S02]  /*16040*/  SYNCS.PHASECHK.TRANS64.TRYWAIT P0, [R6+URZ], R5 ;  /* 0x00000005060075a7 */ /* 0x001064000800017f */
[----:B-1----:R-:W-:Y:S05]  /*16050*/  @!P0 NANOSLEEP.SYNCS 0x989680 ;  /* 0x009896800000895d */ /* 0x002fea0003900000 */
[----:B------:R-:W1:Y:S02]  /*16060*/  @!P0 SYNCS.PHASECHK.TRANS64 P0, [R6+URZ], R5 ;  /* 0x00000005060085a7 */ /* 0x000e64000800007f */
[----:B-1----:R-:W-:Y:S05]  /*16070*/  @!P0 BRA `(.L_x_2290) ;  /* 0xfffffffc00f08947 */ /* 0x002fea000383ffff */
[----:B------:R-:W-:Y:S05]  /*16080*/  BRA `(.L_x_2334) ;  /* 0xffffffe800b47947 */ /* 0x000fea000383ffff */
.L_x_2291:
[----:B-1----:R1:W2:Y:S02]  /*16090*/  SYNCS.PHASECHK.TRANS64.TRYWAIT P0, [R3+URZ], R4 ;  /* 0x00000004030075a7 */ /* 0x0022a4000800017f */
[----:B--2---:R-:W-:Y:S05]  /*160a0*/  @!P0 NANOSLEEP.SYNCS 0x989680 ;  /* 0x009896800000895d */ /* 0x004fea0003900000 */
[----:B------:R-:W2:Y:S02]  /*160b0*/  @!P0 SYNCS.PHASECHK.TRANS64 P0, [R3+URZ], R4 ;  /* 0x00000004030085a7 */ /* 0x000ea4000800007f */
[----:B--2---:R-:W-:Y:S05]  /*160c0*/  @!P0 BRA `(.L_x_2291) ;  /* 0xfffffffc00f08947 */ /* 0x004fea000383ffff */
[----:B------:R-:W-:Y:S05]  /*160d0*/  BRA `(.L_x_2335) ;  /* 0xffffffe800a87947 */ /* 0x000fea000383ffff */
.L_x_2293:
[----:B-1----:R1:W2:Y:S02]  /*160e0*/  SYNCS.PHASECHK.TRANS64.TRYWAIT P0, [R0+URZ], R5 ;  /* 0x00000005000075a7 */ /* 0x0022a4000800017f */
[----:B--2---:R-:W-:Y:S05]  /*160f0*/  @!P0 NANOSLEEP.SYNCS 0x989680 ;  /* 0x009896800000895d */ /* 0x004fea0003900000 */
[----:B------:R-:W2:Y:S02]  /*16100*/  @!P0 SYNCS.PHASECHK.TRANS64 P0, [R0+URZ], R5 ;  /* 0x00000005000085a7 */ /* 0x000ea4000800007f */
[----:B--2---:R-:W-:Y:S05]  /*16110*/  @!P0 BRA `(.L_x_2293) ;  /* 0xfffffffc00f08947 */ /* 0x004fea000383ffff */
[----:B------:R-:W-:Y:S05]  /*16120*/  BRA `(.L_x_2336) ;  /* 0xffffffe800ac7947 */ /* 0x000fea000383ffff */
.L_x_2337:
        /* <DEDUP_REMOVED lines=13> */
.L_x_3206:


//--------------------- .text._ZN7cutlass13device_kernelIN5flash11enable_sm90INS1_16FlashAttnFwdSm90INS1_25CollectiveMainloopFwdSm90ILi2EN4cute5tupleIJNS5_1CILi1EEES8_S8_EEENS6_IJNS7_ILi128EEENS7_ILi80EEENS7_ILi256EEEEEELi256ENS_6half_tEfNS_4arch4Sm90ELb1ELb0ELb0ELb1ELb0ELb0ELb0ELb1ELb1ELb1ELb1ELb0EEENS1_21CollectiveEpilogueFwdINS6_IJSA_SC_SB_EEES9_SE_SG_Li256ELb1ELb1ELb1ELb0EEENS1_36VarlenDynamicPersistentTileSchedulerILi128ELi80ELi256ELi128ELb1ELb1ELb1ELb1ELb1ELb1EEEEEEEEEvNT_6ParamsE --------------------------
	.section	.text._ZN7cutlass13device_kernelIN5flash11enable_sm90INS1_16FlashAttnFwdSm90INS1_25CollectiveMainloopFwdSm90ILi2EN4cute5tupleIJNS5_1CILi1EEES8_S8_EEENS6_IJNS7_ILi128EEENS7_ILi80EEENS7_ILi256EEEEEELi256ENS_6half_tEfNS_4arch4Sm90ELb1ELb0ELb0ELb1ELb0ELb0ELb0ELb1ELb1ELb1ELb1ELb0EEENS1_21CollectiveEpilogueFwdINS6_IJSA_SC_SB_EEES9_SE_SG_Li256ELb1ELb1ELb1ELb0EEENS1_36VarlenDynamicPersistentTileSchedulerILi128ELi80ELi256ELi128ELb1ELb1ELb1ELb1ELb1ELb1EEEEEEEEEvNT_6ParamsE,"ax",@progbits
	.align	128
.text._ZN7cutlass13device_kernelIN5flash11enable_sm90INS1_16FlashAttnFwdSm90INS1_25CollectiveMainloopFwdSm90ILi2EN4cute5tupleIJNS5_1CILi1EEES8_S8_EEENS6_IJNS7_ILi128EEENS7_ILi80EEENS7_ILi256EEEEEELi256ENS_6half_tEfNS_4arch4Sm90ELb1ELb0ELb0ELb1ELb0ELb0ELb0ELb1ELb1ELb1ELb1ELb0EEENS1_21CollectiveEpilogueFwdINS6_IJSA_SC_SB_EEES9_SE_SG_Li256ELb1ELb1ELb1ELb0EEENS1_36VarlenDynamicPersistentTileSchedulerILi128ELi80ELi256ELi128ELb1ELb1ELb1ELb1ELb1ELb1EEEEEEEEEvNT_6ParamsE:
        .type           _ZN7cutlass13device_kernelIN5flash11enable_sm90INS1_16FlashAttnFwdSm90INS1_25CollectiveMainloopFwdSm90ILi2EN4cute5tupleIJNS5_1CILi1EEES8_S8_EEENS6_IJNS7_ILi128EEENS7_ILi80EEENS7_ILi256EEEEEELi256ENS_6half_tEfNS_4arch4Sm90ELb1ELb0ELb0ELb1ELb0ELb0ELb0ELb1ELb1ELb1ELb1ELb0EEENS1_21CollectiveEpilogueFwdINS6_IJSA_SC_SB_EEES9_SE_SG_Li256ELb1ELb1ELb1ELb0EEENS1_36VarlenDynamicPersistentTileSchedulerILi128ELi80ELi256ELi128ELb1ELb1ELb1ELb1ELb1ELb1EEEEEEEEEvNT_6ParamsE,@function
        .size           _ZN7cutlass13device_kernelIN5flash11enable_sm90INS1_16FlashAttnFwdSm90INS1_25CollectiveMainloopFwdSm90ILi2EN4cute5tupleIJNS5_1CILi1EEES8_S8_EEENS6_IJNS7_ILi128EEENS7_ILi80EEENS7_ILi256EEEEEELi256ENS_6half_tEfNS_4arch4Sm90ELb1ELb0ELb0ELb1ELb0ELb0ELb0ELb1ELb1ELb1ELb1ELb0EEENS1_21CollectiveEpilogueFwdINS6_IJSA_SC_SB_EEES9_SE_SG_Li256ELb1ELb1ELb1ELb0EEENS1_36VarlenDynamicPersistentTileSchedulerILi128ELi80ELi256ELi128ELb1ELb1ELb1ELb1ELb1ELb1EEEEEEEEEvNT_6ParamsE,(.L_x_3207 - _ZN7cutlass13device_kernelIN5flash11enable_sm90INS1_16FlashAttnFwdSm90INS1_25CollectiveMainloopFwdSm90ILi2EN4cute5tupleIJNS5_1CILi1EEES8_S8_EEENS6_IJNS7_ILi128EEENS7_ILi80EEENS7_ILi256EEEEEELi256ENS_6half_tEfNS_4arch4Sm90ELb1ELb0ELb0ELb1ELb0ELb0ELb0ELb1ELb1ELb1ELb1ELb0EEENS1_21CollectiveEpilogueFwdINS6_IJSA_SC_SB_EEES9_SE_SG_Li256ELb1ELb1ELb1ELb0EEENS1_36VarlenDynamicPersistentTileSchedulerILi128ELi80ELi256ELi128ELb1ELb1ELb1ELb1ELb1ELb1EEEEEEEEEvNT_6ParamsE)
        .other          _ZN7cutlass13device_kernelIN5flash11enable_sm90INS1_16FlashAttnFwdSm90INS1_25CollectiveMainloopFwdSm90ILi2EN4cute5tupleIJNS5_1CILi1EEES8_S8_EEENS6_IJNS7_ILi128EEENS7_ILi80EEENS7_ILi256EEEEEELi256ENS_6half_tEfNS_4arch4Sm90ELb1ELb0ELb0ELb1ELb0ELb0ELb0ELb1ELb1ELb1ELb1ELb0EEENS1_21CollectiveEpilogueFwdINS6_IJSA_SC_SB_EEES9_SE_SG_Li256ELb1ELb1ELb1ELb0EEENS1_36VarlenDynamicPersistentTileSchedulerILi128ELi80ELi256ELi128ELb1ELb1ELb1ELb1ELb1ELb1EEEEEEEEEvNT_6ParamsE,@"STO_CUDA_ENTRY STV_DEFAULT"
_ZN7cutlass13device_kernelIN5flash11enable_sm90INS1_16FlashAttnFwdSm90INS1_25CollectiveMainloopFwdSm90ILi2EN4cute5tupleIJNS5_1CILi1EEES8_S8_EEENS6_IJNS7_ILi128EEENS7_ILi80EEENS7_ILi256EEEEEELi256ENS_6half_tEfNS_4arch4Sm90ELb1ELb0ELb0ELb1ELb0ELb0ELb0ELb1ELb1ELb1ELb1ELb0EEENS1_21CollectiveEpilogueFwdINS6_IJSA_SC_SB_EEES9_SE_SG_Li256ELb1ELb1ELb1ELb0EEENS1_36VarlenDynamicPersistentTileSchedulerILi128ELi80ELi256ELi128ELb1ELb1ELb1ELb1ELb1ELb1EEEEEEEEEvNT_6ParamsE:
        /* <DEDUP_REMOVED lines=18> */
.L_x_2339:
[----:B------:R-:W-:Y:S05]  /*0120*/  BSYNC B0 ;  /* 0x0000000000007941 */ /* 0x000fea0003800000 */
.L_x_2338:
        /* <DEDUP_REMOVED lines=41> */
.L_x_2340:
        /* <DEDUP_REMOVED lines=22> */
.L_x_2341:
        /* <DEDUP_REMOVED lines=18> */
.L_x_2342:
        /* <DEDUP_REMOVED lines=22> */
.L_x_2343:
        /* <DEDUP_REMOVED lines=22> */
.L_x_2344:
        /* <DEDUP_REMOVED lines=8> */
.L_x_2346:
        /* <DEDUP_REMOVED lines=18> */
[----:B------:R-:W-:Y:S02]  /*0aa0*/  R2UR UR6, R10 ;  /* 0x000000000a0672ca */ /* 0x000fe400000e0000 */
        /* <DEDUP_REMOVED lines=11> */
[----:B------:R-:W-:-:S03]  /*0b60*/  SHF.R.S32.HI R2, RZ, 0x4, R3 ;  /* 0x00000004ff027819 */ /* 0x000fc60000011403 */
[C---:B------:R-:W-:Y:S01]  /*0b70*/  IMAD.IADD R12, R6.reuse, 0x1, -R5 ;  /* 0x00000001060c7824 */ /* 0x040fe200078e0a05 */
[C---:B------:R-:W-:Y:S01]  /*0b80*/  LOP3.LUT R5, R3.reuse, 0x3fffff0, RZ, 0xc0, !PT ;  /* 0x03fffff003057812 */ /* 0x040fe200078ec0ff */
[----:B------:R-:W-:Y:S01]  /*0b90*/  ULOP3.LUT UR8, UR4, 0x1, URZ, 0xfc, !UPT ;  /* 0x0000000104087892 */ /* 0x000fe2000f8efc3f */
[----:B------:R-:W-:Y:S02]  /*0ba0*/  LEA.HI R4, R3, R2, RZ, 0x1 ;  /* 0x0000000203047211 */ /* 0x000fe400078f08ff */
[----:B------:R-:W-:Y:S01]  /*0bb0*/  SHF.R.S32.HI R8, RZ, 0x1f, R12 ;  /* 0x0000001fff087819 */ /* 0x000fe2000001140c */
[----:B------:R-:W-:Y:S01]  /*0bc0*/  IMAD.IADD R5, R6, 0x1, -R5 ;  /* 0x0000000106057824 */ /* 0x000fe200078e0a05 */
[----:B------:R-:W-:Y:S01]  /*0bd0*/  SHF.R.S32.HI R3, RZ, 0x7, R0 ;  /* 0x00000007ff037819 */ /* 0x000fe20000011400 */
[----:B------:R0:W-:Y:S01]  /*0be0*/  STL [R1+0x34], R12 ;  /* 0x0000340c01007387 */ /* 0x0001e20000100800 */
[----:B------:R-:W-:Y:S01]  /*0bf0*/  LEA.HI R9, R8, R12, RZ, 0x2 ;  /* 0x0000000c08097211 */ /* 0x000fe200078f10ff */
[----:B------:R-:W-:Y:S01]  /*0c00*/  UMOV UR4, URZ ;  /* 0x0000003f00047c82 */ /* 0x000fe20008000000 */
[----:B------:R-:W-:Y:S01]  /*0c10*/  LOP3.LUT R6, R7, 0xfffffc00, RZ, 0xc0, !PT ;  /* 0xfffffc0007067812 */ /* 0x000fe200078ec0ff */
[----:B------:R-:W-:Y:S01]  /*0c20*/  IMAD.U32 R16, RZ, RZ, UR4 ;  /* 0x00000004ff107e24 */ /* 0x000fe2000f8e00ff */
[----:B------:R-:W-:-:S02]  /*0c30*/  SHF.R.S32.HI R10, RZ, 0x2, R9 ;  /* 0x00000002ff0a7819 */ /* 0x000fc40000011409 */
[----:B------:R-:W-:Y:S01]  /*0c40*/  SHF.R.S32.HI R11, RZ, 0x1f, R9 ;  /* 0x0000001fff0b7819 */ /* 0x000fe20000011409 */
[----:B------:R-:W-:Y:S01]  /*0c50*/  IMAD R6, R5, 0x40, R6 ;  /* 0x0000004005067824 */ /* 0x000fe200078e0206 */
[----:B------:R-:W-:Y:S02]  /*0c60*/  LEA.HI R0, R0, R3, RZ, 0x1 ;  /* 0x0000000300007211 */ /* 0x000fe400078f08ff */
[----:B------:R-:W-:Y:S02]  /*0c70*/  LEA.HI R11, R11, R10, RZ, 0x3 ;  /* 0x0000000a0b0b7211 */ /* 0x000fe400078f18ff */
[----:B------:R-:W-:Y:S02]  /*0c80*/  LOP3.LUT R7, R4, 0x1ffffffe, RZ, 0xc0, !PT ;  /* 0x1ffffffe04077812 */ /* 0x000fe400078ec0ff */
[----:B------:R-:W-:Y:S02]  /*0c90*/  LOP3.LUT R11, R11, 0xfffffff8, RZ, 0xc0, !PT ;  /* 0xfffffff80b0b7812 */ /* 0x000fe400078ec0ff */
[----:B------:R-:W-:Y:S01]  /*0ca0*/  LEA.HI R8, R8, R12, RZ, 0x5 ;  /* 0x0000000c08087211 */ /* 0x000fe200078f28ff */
[----:B------:R-:W-:Y:S01]  /*0cb0*/  IMAD.IADD R7, R2, 0x1, -R7 ;  /* 0x0000000102077824 */ /* 0x000fe200078e0a07 */
[----:B------:R-:W-:Y:S01]  /*0cc0*/  LOP3.LUT R0, R0, 0x3fffffe, RZ, 0xc0, !PT ;  /* 0x03fffffe00007812 */ /* 0x000fe200078ec0ff */
[----:B------:R-:W-:Y:S01]  /*0cd0*/  IMAD.IADD R11, R10, 0x1, -R11 ;  /* 0x000000010a0b7824 */ /* 0x000fe200078e0a0b */
[----:B------:R-:W-:-:S02]  /*0ce0*/  LOP3.LUT R9, R9, 0x7ffffffc, RZ, 0xc0, !PT ;  /* 0x7ffffffc09097812 */ /* 0x000fc400078ec0ff */
[----:B------:R-:W-:Y:S01]  /*0cf0*/  SHF.R.S32.HI R8, RZ, 0x5, R8 ;  /* 0x00000005ff087819 */ /* 0x000fe20000011408 */
[----:B------:R-:W-:Y:S01]  /*0d00*/  IMAD.IADD R0, R3, 0x1, -R0 ;  /* 0x0000000103007824 */ /* 0x000fe200078e0a00 */
[----:B------:R-:W-:Y:S01]  /*0d10*/  LEA.HI R2, R13, R13, RZ, 0x1 ;  /* 0x0000000d0d027211 */ /* 0x000fe200078f08ff */
[----:B------:R-:W-:Y:S02]  /*0d20*/  IMAD R3, R7, 0x8, R6 ;  /* 0x0000000807037824 */ /* 0x000fe400078e0206 */
[----:B------:R-:W-:Y:S01]  /*0d30*/  IMAD.IADD R9, R12, 0x1, -R9 ;  /* 0x000000010c097824 */ /* 0x000fe200078e0a09 */
[----:B------:R-:W-:Y:S01]  /*0d40*/  LOP3.LUT R2, R2, 0x1ffffffe, RZ, 0xc0, !PT ;  /* 0x1ffffffe02027812 */ /* 0x000fe200078ec0ff */
[----:B------:R-:W-:Y:S01]  /*0d50*/  IMAD R11, R8, 0x10, R11 ;  /* 0x00000010080b7824 */ /* 0x000fe200078e020b */
[----:B------:R1:W-:Y:S01]  /*0d60*/  STL [R1+0x64], R3 ;  /* 0x0000640301007387 */ /* 0x0003e20000100800 */
[----:B------:R-:W-:Y:S02]  /*0d70*/  IMAD.SHL.U32 R19, R9, 0x2, RZ ;  /* 0x0000000209137824 */ /* 0x000fe400078e00ff */
[----:B------:R-:W-:-:S02]  /*0d80*/  IMAD R0, R0, 0x40, R11 ;  /* 0x0000004000007824 */ /* 0x000fc400078e020b */
[C---:B0-----:R-:W-:Y:S02]  /*0d90*/  VIADD R12, R19.reuse, 0x10 ;  /* 0x00000010130c7836 */ /* 0x041fe40000000000 */
[C---:B------:R-:W-:Y:S01]  /*0da0*/  VIADD R11, R19.reuse, 0x18 ;  /* 0x00000018130b7836 */ /* 0x040fe20000000000 */
[----:B------:R-:W-:Y:S01]  /*0db0*/  STL [R1+0x60], R0 ;  /* 0x0000600001007387 */ /* 0x000fe20000100800 */
[C---:B------:R-:W-:Y:S02]  /*0dc0*/  VIADD R10, R19.reuse, 0x20 ;  /* 0x00000020130a7836 */ /* 0x040fe40000000000 */
[----:B-1----:R-:W-:Y:S02]  /*0dd0*/  IMAD.U32 R3, RZ, RZ, UR8 ;  /* 0x00000008ff037e24 */ /* 0x002fe4000f8e00ff */
[----:B------:R-:W-:Y:S02]  /*0de0*/  VIADD R9, R19, 0x28 ;  /* 0x0000002813097836 */ /* 0x000fe40000000000 */
[----:B------:R-:W-:Y:S01]  /*0df0*/  IMAD.IADD R2, R13, 0x1, -R2 ;  /* 0x000000010d027824 */ /* 0x000fe200078e0a02 */
[----:B------:R0:W-:Y:S01]  /*0e00*/  STL [R1+0x68], R3 ;  /* 0x0000680301007387 */ /* 0x0001e20000100800 */
        /* <DEDUP_REMOVED lines=10> */
[----:B0-----:R-:W-:Y:S01]  /*0eb0*/  IMAD.U32 R3, RZ, RZ, UR4 ;  /* 0x00000004ff037e24 */ /* 0x001fe2000f8e00ff */
[----:B------:R-:W-:Y:S01]  /*0ec0*/  SHF.R.S32.HI R8, RZ, 0x1f, R7 ;  /* 0x0000001fff087819 */ /* 0x000fe20000011407 */
[C---:B------:R-:W-:Y:S01]  /*0ed0*/  VIADD R234, R19.reuse, 0x60 ;  /* 0x0000006013ea7836 */ /* 0x040fe20000000000 */
[----:B------:R-:W-:Y:S01]  /*0ee0*/  SHF.R.S32.HI R7, RZ, 0x1f, R6 ;  /* 0x0000001fff077819 */ /* 0x000fe20000011406 */
[C---:B------:R-:W-:Y:S01]  /*0ef0*/  VIADD R233, R19.reuse, 0x68 ;  /* 0x0000006813e97836 */ /* 0x040fe20000000000 */
[----:B------:R0:W-:Y:S01]  /*0f00*/  STL [R1+0x30], R3 ;  /* 0x0000300301007387 */ /* 0x0001e20000100800 */
[C---:B------:R-:W-:Y:S01]  /*0f10*/  VIADD R232, R19.reuse, 0x70 ;  /* 0x0000007013e87836 */ /* 0x040fe20000000000 */
[----:B------:R-:W-:Y:S01]  /*0f20*/  SHF.R.S32.HI R6, RZ, 0x1f, R5 ;  /* 0x0000001fff067819 */ /* 0x000fe20000011405 */
[C---:B------:R-:W-:Y:S01]  /*0f30*/  VIADD R231, R19.reuse, 0x78 ;  /* 0x0000007813e77836 */ /* 0x040fe20000000000 */
[----:B------:R-:W-:Y:S01]  /*0f40*/  SHF.R.S32.HI R5, RZ, 0x1f, R4 ;  /* 0x0000001fff057819 */ /* 0x000fe20000011404 */
[C---:B------:R-:W-:Y:S01]  /*0f50*/  VIADD R230, R19.reuse, 0x80 ;  /* 0x0000008013e67836 */ /* 0x040fe20000000000 */
[----:B------:R-:W-:Y:S01]  /*0f60*/  SHF.R.S32.HI R5, RZ, 0x1f, R233 ;  /* 0x0000001fff057819 */ /* 0x000fe200000114e9 */
[----:B------:R-:W-:-:S02]  /*0f70*/  VIADD R229, R19, 0x88 ;  /* 0x0000008813e57836 */ /* 0x000fc40000000000 */
[C---:B------:R-:W-:Y:S01]  /*0f80*/  VIADD R228, R19.reuse, 0x90 ;  /* 0x0000009013e47836 */ /* 0x040fe20000000000 */
[----:B------:R-:W-:Y:S01]  /*0f90*/  SHF.R.S32.HI R5, RZ, 0x1f, R230 ;  /* 0x0000001fff057819 */ /* 0x000fe200000114e6 */
[C---:B0-----:R-:W-:Y:S02]  /*0fa0*/  VIADD R3, R19.reuse, 0x58 ;  /* 0x0000005813037836 */ /* 0x041fe40000000000 */
[C---:B------:R-:W-:Y:S02]  /*0fb0*/  VIADD R227, R19.reuse, 0x98 ;  /* 0x0000009813e37836 */ /* 0x040fe40000000000 */
        /* <DEDUP_REMOVED lines=20> */
[----:B------:R-:W-:Y:S01]  /*1100*/  IMAD R213, R2, 0x8, R0 ;  /* 0x0000000802d57824 */ /* 0x000fe200078e0200 */
[----:B------:R-:W-:-:S02]  /*1110*/  SHF.R.S32.HI R4, RZ, 0x1f, R223 ;  /* 0x0000001fff047819 */ /* 0x000fc400000114df */
[----:B------:R-:W-:Y:S02]  /*1120*/  SHF.R.S32.HI R3, RZ, 0x1f, R222 ;  /* 0x0000001fff037819 */ /* 0x000fe400000114de */
[----:B------:R-:W-:Y:S02]  /*1130*/  SHF.R.S32.HI R14, RZ, 0x1f, R14 ;  /* 0x0000001fff0e7819 */ /* 0x000fe4000001140e */
[----:B------:R-:W-:Y:S02]  /*1140*/  SHF.R.S32.HI R5, RZ, 0x1f, R221 ;  /* 0x0000001fff057819 */ /* 0x000fe400000114dd */
[----:B------:R-:W-:Y:S02]  /*1150*/  SHF.R.S32.HI R4, RZ, 0x1f, R220 ;  /* 0x0000001fff047819 */ /* 0x000fe400000114dc */
[----:B------:R-:W-:-:S07]  /*1160*/  SHF.R.S32.HI R3, RZ, 0x1f, R219 ;  /* 0x0000001fff037819 */ /* 0x000fce00000114db */
.L_x_2404:
[----:B------:R-:W-:Y:S01]  /*1170*/  ULDC.64 UR8, c[0x0][0xc88] ;  /* 0x0003220000087ab9 */ /* 0x000fe20000000a00 */
[----:B------:R-:W-:Y:S01]  /*1180*/  ULDC.64 UR12, c[0x0][0x208] ;  /* 0x00008200000c7ab9 */ /* 0x000fe20000000a00 */
[----:B------:R-:W-:Y:S01]  /*1190*/  UIMAD.WIDE UR8, UR7, 0x4, UR8 ;  /* 0x00000004070878a5 */ /* 0x000fe2000f8e0208 */
[----:B------:R-:W-:-:S05]  /*11a0*/  ULDC.64 UR10, c[0x0][0xa18] ;  /* 0x00028600000a7ab9 */ /* 0x000fca0000000a00 */
[----:B0123--:R-:W-:Y:S02]  /*11b0*/  IMAD.U32 R2, RZ, RZ, UR8 ;  /* 0x00000008ff027e24 */ /* 0x00ffe4000f8e00ff */
[----:B------:R-:W-:Y:S01]  /*11c0*/  IMAD.U32 R3, RZ, RZ, UR9 ;  /* 0x00000009ff037e24 */ /* 0x000fe2000f8e00ff */
        /* <DEDUP_REMOVED lines=10> */
[----:B------:R-:W-:Y:S01]  /*1270*/  IMAD.U32 R217, RZ, RZ, UR4 ;  /* 0x00000004ffd97e24 */ /* 0x000fe2000f8e00ff */
[----:B------:R-:W-:-:S04]  /*1280*/  @UP0 ULEA UR8, UP2, UR4, UR8, 0x2 ;  /* 0x0000000804080291 */ /* 0x000fc8000f84103f */
[----:B------:R-:W-:Y:S02]  /*1290*/  @UP0 ULEA.HI.X UR9, UR4, UR9, UR14, 0x2, UP2 ;  /* 0x0000000904090291 */ /* 0x000fe400090f140e */
[----:B------:R-:W-:Y:S01]  /*12a0*/  IMAD.U32 R6, RZ, RZ, UR14 ;  /* 0x0000000eff067e24 */ /* 0x000fe2000f8e00ff */
[----:B------:R-:W-:Y:S01]  /*12b0*/  @UP1 ULEA UR10, UP0, UR4, UR10, 0x2 ;  /* 0x0000000a040a1291 */ /* 0x000fe2000f80103f */
[----:B------:R-:W-:-:S03]  /*12c0*/  IMAD.U32 R2, RZ, RZ, UR8 ;  /* 0x00000008ff027e24 */ /* 0x000fc6000f8e00ff */
[----:B------:R-:W-:Y:S01]  /*12d0*/  @UP1 ULEA.HI.X UR11, UR4, UR11, UR14, 0x2, UP0 ;  /* 0x0000000b040b1291 */ /* 0x000fe200080f140e */
[----:B------:R-:W-:Y:S01]  /*12e0*/  IMAD.U32 R3, RZ, RZ, UR9 ;  /* 0x00000009ff037e24 */ /* 0x000fe2000f8e00ff */
[----:B------:R0:W-:Y:S01]  /*12f0*/  STL [R1+0x2c], R6 ;  /* 0x00002c0601007387 */ /* 0x0001e20000100800 */
[----:B------:R-:W-:Y:S01]  /*1300*/  IMAD.U32 R4, RZ, RZ, UR10 ;  /* 0x0000000aff047e24 */ /* 0x000fe2000f8e00ff */
[----:B------:R-:W-:Y:S01]  /*1310*/  ULDC.64 UR8, c[0x0][0x418] ;  /* 0x0001060000087ab9 */ /* 0x000fe20000000a00 */
[----:B------:R-:W-:Y:S01]  /*1320*/  ULOP3.LUT UR7, UR6, 0xff0000, URZ, 0xc0, !UPT ;  /* 0x00ff000006077892 */ /* 0x000fe2000f8ec03f */
[----:B------:R-:W-:Y:S01]  /*1330*/  IMAD.U32 R5, RZ, RZ, UR11 ;  /* 0x0000000bff057e24 */ /* 0x000fe2000f8e00ff */
[----:B------:R-:W2:Y:S01]  /*1340*/  @P0 LDG.E R2, desc[UR12][R2.64] ;  /* 0x0000000c02020981 */ /* 0x000ea2000c1e1900 */
[----:B------:R-:W-:-:S03]  /*1350*/  ULDC UR10, c[0x0][0x2f0] ;  /* 0x0000bc00000a7ab9 */ /* 0x000fc60000000800 */
[----:B------:R-:W3:Y:S01]  /*1360*/  @P2 LDG.E R4, desc[UR12][R4.64] ;  /* 0x0000000c04042981 */ /* 0x000ee2000c1e1900 */
[----:B------:R-:W-:Y:S01]  /*1370*/  ULDC UR11, c[0x0][0x288] ;  /* 0x0000a200000b7ab9 */ /* 0x000fe20000000800 */
        /* <DEDUP_REMOVED lines=11> */
[----:B------:R-:W-:Y:S01]  /*1430*/  ULEA.HI UR7, UR7, UR8, URZ, 0x10 ;  /* 0x0000000807077291 */ /* 0x000fe2000f8f803f */
[----:B------:R-:W-:Y:S01]  /*1440*/  IMAD.U32 R218, RZ, RZ, UR6 ;  /* 0x00000006ffda7e24 */ /* 0x000fe2000f8e00ff */
[----:B------:R-:W-:Y:S01]  /*1450*/  UIMAD UR10, UR9, UR10, URZ ;  /* 0x0000000a090a72a4 */ /* 0x000fe2000f8e023f */
[----:B--2---:R-:W-:Y:S02]  /*1460*/  @P0 R2UR UR4, R2 ;  /* 0x00000000020402ca */ /* 0x004fe400000e0000 */
[----:B---3--:R-:W-:-:S13]  /*1470*/  @P2 R2UR UR11, R4 ;  /* 0x00000000040b22ca */ /* 0x008fda00000e0000 */
[----:B------:R-:W-:Y:S01]  /*1480*/  IMAD.U32 R18, RZ, RZ, UR11 ;  /* 0x0000000bff127e24 */ /* 0x000fe2000f8e00ff */
[----:B0---45:R-:W-:Y:S06]  /*1490*/  @P2 BRA `(.L_x_2347) ;  /* 0x0000000000402947 */ /* 0x031fec0003800000 */
        /* <DEDUP_REMOVED lines=14> */
[----:B------:R-:W-:-:S06]  /*1580*/  UIADD3 UR6, -UR6, UR8, URZ ;  /* 0x0000000806067290 */ /* 0x000fcc000fffe13f */
[----:B------:R-:W-:-:S07]  /*1590*/  IMAD.U32 R18, RZ, RZ, UR6 ;  /* 0x00000006ff127e24 */ /* 0x000fce000f8e00ff */
.L_x_2347:
[----:B------:R-:W-:Y:S05]  /*15a0*/  @!P1 BRA `(.L_x_2348) ;  /* 0x0000000000289947 */ /* 0x000fea0003800000 */
[----:B------:R-:W-:Y:S01]  /*15b0*/  R2UR UR8, R217 ;  /* 0x00000000d90872ca */ /* 0x000fe200000e0000 */
[----:B------:R-:W-:Y:S01]  /*15c0*/  ULDC.64 UR10, c[0x0][0x208] ;  /* 0x00008200000a7ab9 */ /* 0x000fe20000000a00 */
[----:B------:R-:W-:-:S11]  /*15d0*/  R2UR UR9, R6 ;  /* 0x00000000060972ca */ /* 0x000fd600000e0000 */
[----:B------:R-:W-:-:S04]  /*15e0*/  ULEA UR6, UP0, UR8, UR12, 0x2 ;  /* 0x0000000c08067291 */ /* 0x000fc8000f80103f */
[----:B------:R-:W-:Y:S02]  /*15f0*/  ULEA.HI.X UR8, UR8, UR13, UR9, 0x2, UP0 ;  /* 0x0000000d08087291 */ /* 0x000fe400080f1409 */
[----:B------:R-:W-:-:S04]  /*1600*/  IMAD.U32 R2, RZ, RZ, UR6 ;  /* 0x00000006ff027e24 */ /* 0x000fc8000f8e00ff */
[----:B------:R-:W-:-:S05]  /*1610*/  IMAD.U32 R3, RZ, RZ, UR8 ;  /* 0x00000008ff037e24 */ /* 0x000fca000f8e00ff */
[----:B------:R-:W2:Y:S02]  /*1620*/  LDG.E R2, desc[UR10][R2.64] ;  /* 0x0000000a02027981 */ /* 0x000ea4000c1e1900 */
[----:B--2---:R-:W-:Y:S01]  /*1630*/  R2UR UR10, R2 ;  /* 0x00000000020a72ca */ /* 0x004fe200000e0000 */
[----:B------:R-:W-:-:S14]  /*1640*/  BRA `(.L_x_2349) ;  /* 0x00000000003c7947 */ /* 0x000fdc0003800000 */
.L_x_2348:
        /* <DEDUP_REMOVED lines=15> */
.L_x_2349:
[----:B------:R-:W-:Y:S01]  /*1740*/  ULDC UR6, c[0x0][0x448] ;  /* 0x0001120000067ab9 */ /* 0x000fe20000000800 */
[----:B------:R-:W-:Y:S01]  /*1750*/  R2UR UR8, R18 ;  /* 0x00000000120872ca */ /* 0x000fe200000e0000 */
[----:B------:R-:W-:Y:S02]  /*1760*/  UISETP.NE.AND UP0, UPT, UR6, 0x1, UPT ;  /* 0x000000010600788c */ /* 0x000fe4000bf05270 */
[----:B------:R-:W-:Y:S02]  /*1770*/  USHF.L.U32 UR5, UR5, 0x7, URZ ;  /* 0x0000000705057899 */ /* 0x000fe4000800063f */
[----:B------:R-:W-:Y:S02]  /*1780*/  UIADD3 UR10, -UR4, UR10, URZ ;  /* 0x0000000a040a7290 */ /* 0x000fe4000fffe13f */
[----:B------:R-:W-:Y:S02]  /*1790*/  UIADD3 UR6, UR5, 0x7f, URZ ;  /* 0x0000007f05067890 */ /* 0x000fe4000fffe03f */
[----:B------:R-:W-:-:S02]  /*17a0*/  IMAD.U32 R212, RZ, RZ, UR5 ;  /* 0x00000005ffd47e24 */ /* 0x000fc4000f8e00ff */
[----:B------:R-:W-:Y:S01]  /*17b0*/  IMAD.U32 R22, RZ, RZ, UR10 ;  /* 0x0000000aff167e24 */ /* 0x000fe2000f8e00ff */
[----:B------:R-:W-:Y:S01]  /*17c0*/  @UP0 ULDC UR4, c[0x0][0x44c] ;  /* 0x0001130000040ab9 */ /* 0x000fe20000000800 */
[----:B------:R-:W-:Y:S01]  /*17d0*/  @UP0 ULDC UR9, c[0x0][0x450] ;  /* 0x0001140000090ab9 */ /* 0x000fe20000000800 */
[----:B------:R-:W-:Y:S02]  /*17e0*/  UIMAD.WIDE.U32 UR4, UR6, UR4, URZ ;  /* 0x00000004060472a5 */ /* 0x000fe4000f8e003f */
[----:B------:R-:W-:Y:S02]  /*17f0*/  UIADD3 UR8, UR10, 0x50, -UR8 ;  /* 0x000000500a087890 */ /* 0x000fe4000fffe808 */
[----:B------:R-:W-:Y:S02]  /*1800*/  @UP0 USHF.R.U32.HI UR6, URZ, UR9, UR5 ;  /* 0x000000093f060299 */ /* 0x000fe40008011605 */
[----:B------:R-:W-:Y:S02]  /*1810*/  UIADD3 UR4, UR10, 0x4f, URZ ;  /* 0x0000004f0a047890 */ /* 0x000fe4000fffe03f */
[----:B------:R-:W-:-:S02]  /*1820*/  UIADD3 UR8, UR8, UR6, URZ ;  /* 0x0000000608087290 */ /* 0x000fc4000fffe03f */
[----:B------:R-:W-:Y:S02]  /*1830*/  UIMAD.WIDE UR4, UR4, 0x66666667, URZ ;  /* 0x66666667040478a5 */ /* 0x000fe4000f8e023f */
[----:B------:R-:W-:Y:S02]  /*1840*/  UIMAD.WIDE UR8, UR8, 0x66666667, URZ ;  /* 0x66666667080878a5 */ /* 0x000fe4000f8e023f */
[----:B------:R-:W-:Y:S02]  /*1850*/  USHF.R.U32.HI UR4, URZ, 0x1f, UR5 ;  /* 0x0000001f3f047899 */ /* 0x000fe40008011605 */
[----:B------:R-:W-:Y:S02]  /*1860*/  USHF.R.U32.HI UR6, URZ, 0x1f, UR9 ;  /* 0x0000001f3f067899 */ /* 0x000fe40008011609 */
[----:B------:R-:W-:Y:S02]  /*1870*/  ULEA.HI.SX32 UR4, UR5, UR4, 0x1b ;  /* 0x0000000405047291 */ /* 0x000fe4000f8fda3f */
[----:B------:R-:W-:-:S02]  /*1880*/  ULEA.HI.SX32 UR6, UR9, UR6, 0x1b ;  /* 0x0000000609067291 */ /* 0x000fc4000f8fda3f */
[----:B------:R-:W-:Y:S02]  /*1890*/  USHF.R.U32.HI UR5, URZ, 0x10, UR7 ;  /* 0x000000103f057899 */ /* 0x000fe40008011607 */
[----:B------:R-:W-:-:S04]  /*18a0*/  UISETP.LT.AND UP0, UPT, UR4, UR6, UPT ;  /* 0x000000060400728c */ /* 0x000fc8000bf01270 */
[----:B------:R-:W-:Y:S01]  /*18b0*/  USEL UR9, UR4, UR6, UP0 ;  /* 0x0000000604097287 */ /* 0x000fe20008000000 */
[----:B------:R-:W-:Y:S01]  /*18c0*/  IMAD.U32 R214, RZ, RZ, UR5 ;  /* 0x00000005ffd67e24 */ /* 0x000fe2000f8e00ff */
[----:B------:R-:W-:Y:S02]  /*18d0*/  ULOP3.LUT UR6, UR7, 0xff, URZ, 0xc0, !UPT ;  /* 0x000000ff07067892 */ /* 0x000fe4000f8ec03f */
[----:B------:R-:W-:Y:S01]  /*18e0*/  UISETP.GE.AND UP0, UPT, UR9, 0x1, UPT ;  /* 0x000000010900788c */ /* 0x000fe2000bf06270 */
[----:B------:R-:W-:-:S03]  /*18f0*/  UMOV UR4, URZ ;  /* 0x0000003f00047c82 */ /* 0x000fc60008000000 */
[----:B------:R-:W-:Y:S02]  /*1900*/  IMAD.U32 R216, RZ, RZ, UR6 ;  /* 0x00000006ffd87e24 */ /* 0x000fe4000f8e00ff */
[----:B------:R-:W-:-:S13]  /*1910*/  PLOP3.LUT P0, PT, PT, PT, UP0, 0x80, 0x0 ;  /* 0x000000000000781c */ /* 0x000fda0003f0f008 */
[----:B------:R-:W-:Y:S05]  /*1920*/  @!P0 BRA `(.L_x_2350) ;  /* 0x0000000000948947 */ /* 0x000fea0003800000 */
        /* <DEDUP_REMOVED lines=37> */
.L_x_2350:
        /* <DEDUP_REMOVED lines=81> */
[----:B------:R-:W-:Y:S02]  /*2090*/  UIADD3 UR6, UR8, 0x14400, URZ ;  /* 0x0001440008067890 */ /* 0x000fe4000fffe03f */
[----:B------:R-:W-:Y:S02]  /*20a0*/  IMAD.U32 R17, RZ, RZ, UR8 ;  /* 0x00000008ff117e24 */ /* 0x000fe4000f8e00ff */
[----:B0-----:R-:W-:Y:S01]  /*20b0*/  VIADD R0, R0, 0xffffff80 ;  /* 0xffffff8000007836 */ /* 0x001fe20000000000 */
[----:B------:R-:W-:-:S04]  /*20c0*/  ULOP3.LUT UP0, URZ, UR6, 0x9f, URZ, 0xc0, !UPT ;  /* 0x0000009f063f7892 */ /* 0x000fc8000f80c03f */
[----:B------:R-:W-:Y:S02]  /*20d0*/  SHF.R.S32.HI R3, RZ, 0x1f, R0 ;  /* 0x0000001fff037819 */ /* 0x000fe40000011400 */
        /* <DEDUP_REMOVED lines=28> */
.L_x_2352:
[----:B------:R-:W2:Y:S04]  /*22a0*/  LDL R20, [R1+0x30] ;  /* 0x0000300001147983 */ /* 0x000ea80000100800 */
[----:B------:R-:W3:Y:S01]  /*22b0*/  LDL R2, [R1+0x68] ;  /* 0x0000680001027983 */ /* 0x000ee20000100800 */
[----:B------:R-:W-:Y:S02]  /*22c0*/  R2UR UR6, R17 ;  /* 0x00000000110672ca */ /* 0x000fe400000e0000 */
[----:B--2---:R-:W-:Y:S02]  /*22d0*/  R2UR UR7, R20 ;  /* 0x00000000140772ca */ /* 0x004fe400000e0000 */
[----:B---3--:R-:W-:-:S11]  /*22e0*/  R2UR UR5, R2 ;  /* 0x00000000020572ca */ /* 0x008fd600000e0000 */
[----:B------:R-:W-:-:S04]  /*22f0*/  ULEA.HI UR4, UR7, UR7, URZ, 0x1 ;  /* 0x0000000707047291 */ /* 0x000fc8000f8f083f */
[----:B------:R-:W-:Y:S01]  /*2300*/  ULOP3.LUT UR4, UR4, 0xfffffffe, URZ, 0xc0, !UPT ;  /* 0xfffffffe04047892 */ /* 0x000fe2000f8ec03f */
[----:B------:R-:W-:-:S03]  /*2310*/  IMAD.U32 R2, RZ, RZ, UR5 ;  /* 0x00000005ff027e24 */ /* 0x000fc6000f8e00ff */
[----:B------:R-:W-:Y:S02]  /*2320*/  UIADD3 UR4, UR7, -UR4, URZ ;  /* 0x8000000407047290 */ /* 0x000fe4000fffe03f */
[----:B------:R-:W-:-:S04]  /*2330*/  ISETP.NE.AND P0, PT, R2, 0x3, PT ;  /* 0x000000030200780c */ /* 0x000fc80003f05270 */
[----:B------:R-:W-:-:S05]  /*2340*/  IMAD.U32 R0, RZ, RZ, UR4 ;  /* 0x00000004ff007e24 */ /* 0x000fca000f8e00ff */
[----:B------:R-:W-:-:S04]  /*2350*/  SHF.L.U32 R0, R0, 0x1f, RZ ;  /* 0x0000001f00007819 */ /* 0x000fc800000006ff */
[----:B------:R-:W0:Y:S02]  /*2360*/  SYNCS.PHASECHK.TRANS64.TRYWAIT P1, [UR6+0x38800], R0 ;  /* 0x03880000ff0075a7 */ /* 0x000e240008020146 */
[----:B0-----:R-:W-:Y:S05]  /*2370*/  @!P1 BRA `(.L_x_2353) ;  /* 0x0000018c00209947 */ /* 0x001fea0003800000 */
.L_x_2542:
[----:B------:R-:W-:Y:S05]  /*2380*/  @!P0 BRA `(.L_x_2354) ;  /* 0x0000000000048947 */ /* 0x000fea0003800000 */
[----:B------:R-:W-:Y:S01]  /*2390*/  BPT.TRAP 0x1 ;  /* 0x000000040000795c */ /* 0x000fe20000300000 */
.L_x_2354:
[----:B------:R-:W-:Y:S01]  /*23a0*/  R2UR UR5, R16 ;  /* 0x00000000100572ca */ /* 0x000fe200000e0000 */
[----:B0-----:R-:W-:Y:S01]  /*23b0*/  IMAD.U32 R0, RZ, RZ, UR60 ;  /* 0x0000003cff007e24 */ /* 0x001fe2000f8e00ff */
[----:B------:R-:W-:-:S11]  /*23c0*/  R2UR UR4, R17 ;  /* 0x00000000110472ca */ /* 0x000fd600000e0000 */
[----:B------:R-:W-:Y:S02]  /*23d0*/  IMAD.U32 R3, RZ, RZ, UR5 ;  /* 0x00000005ff037e24 */ /* 0x000fe4000f8e00ff */
[----:B------:R-:W-:-:S03]  /*23e0*/  LEA R0, R0, UR4, 0x3 ;  /* 0x0000000400007c11 */ /* 0x000fc6000f8e18ff */
[----:B------:R-:W-:-:S04]  /*23f0*/  SHF.L.U32 R3, R3, 0x1f, RZ ;  /* 0x0000001f03037819 */ /* 0x000fc800000006ff */
[----:B------:R0:W1:Y:S01]  /*2400*/  SYNCS.PHASECHK.TRANS64.TRYWAIT P2, [R0+URZ+0x38830], R3 ;  /* 0x03883003000075a7 */ /* 0x000062000804017f */
[----:B------:R-:W-:Y:S05]  /*2410*/  @!P0 BRA `(.L_x_2355) ;  /* 0x0000000000048947 */ /* 0x000fea0003800000 */
[----:B------:R-:W-:Y:S01]  /*2420*/  BPT.TRAP 0x1 ;  /* 0x000000040000795c */ /* 0x000fe20000300000 */
.L_x_2355:
[----:B------:R-:W2:Y:S02]  /*2430*/  S2R R2, SR_TID.X ;  /* 0x0000000000027919 */ /* 0x000ea40000002100 */
[----:B--2---:R-:W-:-:S04]  /*2440*/  LOP3.LUT R2, R2, 0x7f, RZ, 0xc0, !PT ;  /* 0x0000007f02027812 */ /* 0x004fc800078ec0ff */
[----:B------:R-:W-:Y:S01]  /*2450*/  ISETP.NE.AND P1, PT, R2, RZ, PT ;  /* 0x000000ff0200720c */ /* 0x000fe20003f25270 */
[----:B-1----:R-:W-:-:S12]  /*2460*/  @P2 BRA `(.L_x_2356) ;  /* 0x0000000000082947 */ /* 0x002fd80003800000 */
[----:B------:R-:W1:Y:S02]  /*2470*/  SYNCS.PHASECHK.TRANS64.TRYWAIT P2, [R0+URZ+0x38830], R3 ;  /* 0x03883003000075a7 */ /* 0x000e64000804017f */
[----:B-1----:R-:W-:Y:S05]  /*2480*/  @!P2 BRA `(.L_x_2357) ;  /* 0x0000018800f8a947 */ /* 0x002fea0003800000 */
.L_x_2356:
[----:B------:R-:W-:Y:S05]  /*2490*/  WARPSYNC.ALL ;  /* 0x0000000000007948 */ /* 0x000fea0003800000 */
[----:B------:R-:W-:Y:S01]  /*24a0*/  R2UR UR4, R17 ;  /* 0x00000000110472ca */ /* 0x000fe200000e0000 */
[----:B------:R-:W-:Y:S01]  /*24b0*/  ULOP3.LUT UR5, UR36, 0x10000, URZ, 0xfc, !UPT ;  /* 0x0001000024057892 */ /* 0x000fe2000f8efc3f */
[----:B------:R-:W-:Y:S01]  /*24c0*/  WARPGROUP.ARRIVE ;  /* 0x00000000000079c5 */ /* 0x000fe20000000000 */
[----:B------:R-:W-:Y:S01]  /*24d0*/  UMOV UR9, 0x40000040 ;  /* 0x4000004000097882 */ /* 0x000fe20000000000 */
[----:B------:R-:W-:Y:S01]  /*24e0*/  UMOV UR11, 0x40000040 ;  /* 0x40000040000b7882 */ /* 0x000fe20000000000 */
[----:B------:R-:W-:Y:S01]  /*24f0*/  UMOV UR15, UR9 ;  /* 0x00000009000f7c82 */ /* 0x000fe20008000000 */
[----:B------:R-:W-:Y:S01]  /*2500*/  IMAD.U32 R13, RZ, RZ, UR9 ;  /* 0x00000009ff0d7e24 */ /* 0x000fe2000f8e00ff */
[----:B------:R-:W-:Y:S01]  /*2510*/  UIADD3 UR7, UR5, 0x2, URZ ;  /* 0x0000000205077890 */ /* 0x000fe2000fffe03f */
[----:B01----:R-:W-:Y:S01]  /*2520*/  @!P1 VIADD R0, R0, 0x38840 ;  /* 0x0003884000009836 */ /* 0x003fe20000000000 */
[----:B------:R-:W-:Y:S01]  /*2530*/  UMOV UR8, UR5 ;  /* 0x0000000500087c82 */ /* 0x000fe20008000000 */
[----:B------:R-:W-:Y:S01]  /*2540*/  UMOV UR17, 0x40000040 ;  /* 0x4000004000117882 */ /* 0x000fe20000000000 */
[----:B------:R-:W-:Y:S01]  /*2550*/  UMOV UR14, UR8 ;  /* 0x00000008000e7c82 */ /* 0x000fe20008000000 */
[----:B------:R-:W-:Y:S01]  /*2560*/  IMAD.U32 R12, RZ, RZ, UR8 ;  /* 0x00000008ff0c7e24 */ /* 0x000fe2000f8e00ff */
[----:B------:R-:W-:Y:S01]  /*2570*/  UIADD3 UR4, UR4, 0x24400, URZ ;  /* 0x0002440004047890 */ /* 0x000fe2000fffe03f */
[----:B------:R-:W-:Y:S01]  /*2580*/  IMAD.U32 R11, RZ, RZ, UR17 ;  /* 0x00000011ff0b7e24 */ /* 0x000fe2000f8e00ff */
[----:B------:R-:W-:Y:S01]  /*2590*/  UMOV UR16, UR7 ;  /* 0x0000000700107c82 */ /* 0x000fe20008000000 */
[----:B------:R-:W-:Y:S01]  /*25a0*/  UMOV UR19, 0x40000040 ;  /* 0x4000004000137882 */ /* 0x000fe20000000000 */
[----:B------:R-:W-:Y:S01]  /*25b0*/  USHF.R.U32.HI UR4, URZ, 0x4, UR4 ;  /* 0x000000043f047899 */ /* 0x000fe20008011604 */
[----:B------:R-:W-:Y:S01]  /*25c0*/  IMAD.U32 R10, RZ, RZ, UR16 ;  /* 0x00000010ff0a7e24 */ /* 0x000fe2000f8e00ff */
[----:B------:R-:W-:Y:S01]  /*25d0*/  UIADD3 UR7, UR5, 0x4, URZ ;  /* 0x0000000405077890 */ /* 0x000fe2000fffe03f */
[----:B------:R-:W-:Y:S01]  /*25e0*/  @!P1 PRMT R0, RZ, 0x654, R0 ;  /* 0x00000654ff009816 */ /* 0x000fe20000000000 */
[----:B------:R-:W-:Y:S01]  /*25f0*/  ULOP3.LUT UR4, UR4, 0x3fff, URZ, 0xc0, !UPT ;  /* 0x00003fff04047892 */ /* 0x000fe2000f8ec03f */
[----:B------:R-:W-:Y:S01]  /*2600*/  CS2R R150, SRZ ;  /* 0x0000000000967805 */ /* 0x000fe2000001ff00 */
[----:B------:R-:W-:Y:S01]  /*2610*/  UMOV UR13, 0x40000040 ;  /* 0x40000040000d7882 */ /* 0x000fe20000000000 */
[----:B------:R-:W-:Y:S01]  /*2620*/  UIADD3 UR20, UR5, 0x404, URZ ;  /* 0x0000040405147890 */ /* 0x000fe2000fffe03f */
[----:B------:R-:W-:Y:S01]  /*2630*/  CS2R R148, SRZ ;  /* 0x0000000000947805 */ /* 0x000fe2000001ff00 */
[----:B------:R-:W-:Y:S01]  /*2640*/  ULOP3.LUT UR6, UR4, 0x10000, URZ, 0xfc, !UPT ;  /* 0x0001000004067892 */ /* 0x000fe2000f8efc3f */
[----:B------:R-:W-:Y:S01]  /*2650*/  CS2R R146, SRZ ;  /* 0x0000000000927805 */ /* 0x000fe2000001ff00 */
[----:B------:R-:W-:Y:S01]  /*2660*/  UMOV UR21, 0x40000040 ;  /* 0x4000004000157882 */ /* 0x000fe20000000000 */
[----:B------:R-:W-:Y:S01]  /*2670*/  UMOV UR23, 0x40000040 ;  /* 0x4000004000177882 */ /* 0x000fe20000000000 */
[----:B------:R-:W-:Y:S01]  /*2680*/  UIMAD UR4, UR60, 0xa00, UR6 ;  /* 0x00000a003c0478a4 */ /* 0x000fe2000f8e0206 */
[----:B------:R-:W-:Y:S01]  /*2690*/  CS2R R144, SRZ ;  /* 0x0000000000907805 */ /* 0x000fe2000001ff00 */
[----:B------:R-:W-:Y:S01]  /*26a0*/  IMAD.U32 R15, RZ, RZ, UR6 ;  /* 0x00000006ff0f7e24 */ /* 0x000fe2000f8e00ff */
[----:B------:R-:W-:Y:S01]  /*26b0*/  UIADD3 UR24, UR5, 0x406, URZ ;  /* 0x0000040605187890 */ /* 0x000fe2000fffe03f */
[----:B------:R-:W-:Y:S01]  /*26c0*/  CS2R R142, SRZ ;  /* 0x00000000008e7805 */ /* 0x000fe2000001ff00 */
[----:B------:R-:W-:Y:S01]  /*26d0*/  UIADD3 UR6, UR4, 0x200, URZ ;  /* 0x0000020004067890 */ /* 0x000fe2000fffe03f */
[----:B------:R-:W-:Y:S01]  /*26e0*/  CS2R R140, SRZ ;  /* 0x00000000008c7805 */ /* 0x000fe2000001ff00 */
[----:B------:R-:W-:Y:S01]  /*26f0*/  UMOV UR10, UR4 ;  /* 0x00000004000a7c82 */ /* 0x000fe20008000000 */
[----:B------:R-:W-:Y:S01]  /*2700*/  UIADD3 UR12, UR4, 0x2, URZ ;  /* 0x00000002040c7890 */ /* 0x000fe2000fffe03f */
[----:B------:R-:W-:Y:S01]  /*2710*/  HGMMA.64x16x16.F32 R56, gdesc[UR8], RZ, !UPT, gsb0 ;  /* 0x00200000083879f0 */ /* 0x000fe2000c0008ff */
[----:B------:R-:W-:Y:S01]  /*2720*/  UIADD3 UR10, UR4, 0x80, URZ ;  /* 0x00000080040a7890 */ /* 0x000fe2000fffe03f */
[----:B------:R-:W-:Y:S01]  /*2730*/  CS2R R138, SRZ ;  /* 0x00000000008a7805 */ /* 0x000fe2000001ff00 */
[----:B------:R-:W-:Y:S01]  /*2740*/  UMOV UR8, UR14 ;  /* 0x0000000e00087c82 */ /* 0x000fe20008000000 */
[----:B------:R-:W-:Y:S01]  /*2750*/  UMOV UR9, UR15 ;  /* 0x0000000f00097c82 */ /* 0x000fe20008000000 */
[----:B------:R-:W-:Y:S01]  /*2760*/  UMOV UR11, 0x40000040 ;  /* 0x40000040000b7882 */ /* 0x000fe20000000000 */
[----:B------:R-:W-:Y:S01]  /*2770*/  UMOV UR18, UR12 ;  /* 0x0000000c00127c82 */ /* 0x000fe20008000000 */
[----:B------:R-:W-:Y:S01]  /*2780*/  UIADD3 UR12, UR4, 0x4, URZ ;  /* 0x00000004040c7890 */ /* 0x000fe2000fffe03f */
[----:B------:R-:W-:Y:S01]  /*2790*/  CS2R R136, SRZ ;  /* 0x0000000000887805 */ /* 0x000fe2000001ff00 */
[----:B------:R-:W-:Y:S01]  /*27a0*/  UIADD3 UR22, UR4, 0x284, URZ ;  /* 0x0000028404167890 */ /* 0x000fe2000fffe03f */
[----:B------:R-:W-:Y:S01]  /*27b0*/  CS2R R134, SRZ ;  /* 0x0000000000867805 */ /* 0x000fe2000001ff00 */
[----:B------:R-:W-:Y:S01]  /*27c0*/  UIADD3 UR26, UR4, 0x286, URZ ;  /* 0x00000286041a7890 */ /* 0x000fe2000fffe03f */
[----:B------:R-:W-:Y:S01]  /*27d0*/  CS2R R132, SRZ ;  /* 0x0000000000847805 */ /* 0x000fe2000001ff00 */
[----:B------:R-:W-:Y:S01]  /*27e0*/  UMOV UR25, 0x40000040 ;  /* 0x4000004000197882 */ /* 0x000fe20000000000 */
[----:B------:R-:W-:Y:S01]  /*27f0*/  UMOV UR27, 0x40000040 ;  /* 0x40000040001b7882 */ /* 0x000fe20000000000 */
        /* <DEDUP_REMOVED lines=37> */
[----:B------:R-:W-:-:S02]  /*2a50*/  WARPGROUP.DEPBAR.LE gsb0, 0x0 ;  /* 0x00008000000079c5 */ /* 0x000fc40000010000 */
[----:B------:R-:W-:Y:S01]  /*2a60*/  WARPGROUP.ARRIVE ;  /* 0x00000000000079c5 */ /* 0x000fe20000000000 */
[----:B------:R-:W-:Y:S01]  /*2a70*/  UIADD3 UR54, UR4, 0x784, URZ ;  /* 0x0000078404367890 */ /* 0x000fe2000fffe03f */
[----:B------:R-:W-:Y:S01]  /*2a80*/  CS2R R106, SRZ ;  /* 0x00000000006a7805 */ /* 0x000fe2000001ff00 */
[----:B------:R-:W-:Y:S01]  /*2a90*/  UMOV UR53, 0x40000040 ;  /* 0x4000004000357882 */ /* 0x000fe20000000000 */
[----:B------:R-:W-:Y:S01]  /*2aa0*/  UMOV UR55, 0x40000040 ;  /* 0x4000004000377882 */ /* 0x000fe20000000000 */
[----:B------:R-:W-:Y:S01]  /*2ab0*/  UMOV UR57, 0x40000040 ;  /* 0x4000004000397882 */ /* 0x000fe20000000000 */
[----:B------:R-:W-:Y:S01]  /*2ac0*/  HGMMA.64x16x16.F32 R48, gdesc[UR8], RZ, !UPT, gsb0 ;  /* 0x00200000083079f0 */ /* 0x000fe2000c0008ff */
[----:B------:R-:W-:Y:S01]  /*2ad0*/  UIADD3 UR10, UR4, 0x100, URZ ;  /* 0x00000100040a7890 */ /* 0x000fe2000fffe03f */
[----:B------:R-:W-:Y:S01]  /*2ae0*/  IMAD.U32 R7, RZ, RZ, UR57 ;  /* 0x00000039ff077e24 */ /* 0x000fe2000f8e00ff */
[----:B------:R-:W-:Y:S01]  /*2af0*/  UMOV UR8, UR14 ;  /* 0x0000000e00087c82 */ /* 0x000fe20008000000 */
[----:B------:R-:W-:Y:S01]  /*2b00*/  UMOV UR9, UR15 ;  /* 0x0000000f00097c82 */ /* 0x000fe20008000000 */
[----:B------:R-:W-:Y:S01]  /*2b10*/  UMOV UR11, 0x40000040 ;  /* 0x40000040000b7882 */ /* 0x000fe20000000000 */
[----:B------:R-:W-:Y:S01]  /*2b20*/  UMOV UR59, 0x40000040 ;  /* 0x40000040003b7882 */ /* 0x000fe20000000000 */
        /* <DEDUP_REMOVED lines=31> */
[----:B------:R-:W-:Y:S01]  /*2d20*/  UMOV UR8, UR14 ;  /* 0x0000000e00087c82 */ /* 0x000fe20008000000 */
[----:B------:R-:W-:Y:S01]  /*2d30*/  UMOV UR9, UR15 ;  /* 0x0000000f00097c82 */ /* 0x000fe20008000000 */
[----:B------:R-:W-:Y:S01]  /*2d40*/  UMOV UR10, UR6 ;  /* 0x00000006000a7c82 */ /* 0x000fe20008000000 */
[----:B------:R-:W-:Y:S01]  /*2d50*/  UMOV UR11, 0x40000040 ;  /* 0x40000040000b7882 */ /* 0x000fe20000000000 */
[----:B------:R-:W-:Y:S01]  /*2d60*/  UMOV UR14, UR16 ;  /* 0x00000010000e7c82 */ /* 0x000fe20008000000 */
[----:B------:R-:W-:Y:S01]  /*2d70*/  UMOV UR15, UR17 ;  /* 0x00000011000f7c82 */ /* 0x000fe20008000000 */
[----:B------:R-:W-:Y:S01]  /*2d80*/  UIADD3 UR6, UR4, 0x202, URZ ;  /* 0x0000020204067890 */ /* 0x000fe2000fffe03f */
        /* <DEDUP_REMOVED lines=87> */
[----:B------:R-:W-:Y:S02]  /*3300*/  UIADD3 UR12, UR5, 0x400, URZ ;  /* 0x00000400050c7890 */ /* 0x000fe4000fffe03f */
[----:B------:R-:W-:Y:S02]  /*3310*/  UIADD3 UR5, UR5, 0xc06, URZ ;  /* 0x00000c0605057890 */ /* 0x000fe4000fffe03f */
[----:B------:R-:W-:-:S05]  /*3320*/  UIADD3 UR7, UR4, 0x786, URZ ;  /* 0x0000078604077890 */ /* 0x000fca000fffe03f */
[----:B------:R-:W-:Y:S02]  /*3330*/  UMOV UR56, UR5 ;  /* 0x0000000500387c82 */ /* 0x000fe40008000000 */
[----:B------:R-:W-:Y:S01]  /*3340*/  UMOV UR58, UR7 ;  /* 0x00000007003a7c82 */ /* 0x000fe20008000000 */
[----:B------:R-:W-:Y:S01]  /*3350*/  IMAD.U32 R6, RZ, RZ, UR56 ;  /* 0x00000038ff067e24 */ /* 0x000fe2000f8e00ff */
        /* <DEDUP_REMOVED lines=26> */
[----:B------:R-:W-:-:S06]  /*3500*/  UIADD3 UR11, UR61, -0x2, URZ ;  /* 0xfffffffe3d0b7890 */ /* 0x000fcc000fffe03f */
[----:B------:R-:W-:-:S06]  /*3510*/  IMAD.U32 R236, RZ, RZ, UR11 ;  /* 0x0000000bffec7e24 */ /* 0x000fcc000f8e00ff */
[----:B------:R-:W-:Y:S01]  /*3520*/  VIADD R2, R213, UR10 ;  /* 0x0000000ad5027c36 */ /* 0x000fe20008000000 */
        /* <DEDUP_REMOVED lines=25> */
[----:B------:R-:W-:Y:S01]  /*36c0*/  R2UR UR14, R23 ;  /* 0x00000000170e72ca */ /* 0x000fe200000e0000 */
        /* <DEDUP_REMOVED lines=24> */
[----:B------:R-:W-:-:S13]  /*3850*/  R2UR UR19, R18 ;  /* 0x00000000121372ca */ /* 0x000fda00000e0000 */
        /* <DEDUP_REMOVED lines=192> */
[----:B------:R-:W-:Y:S02]  /*4460*/  UISETP.NE.AND UP0, UPT, UR6, 0x1, UPT ;  /* 0x000000010600788c */ /* 0x000fe4000bf05270 */
[----:B------:R-:W-:-:S04]  /*4470*/  UIADD3 UR6, UR4, 0x984, URZ ;  /* 0x0000098404067890 */ /* 0x000fc8000fffe03f */
[----:B------:R-:W-:-:S05]  /*4480*/  PLOP3.LUT P2, PT, PT, PT, UP0, 0x80, 0x0 ;  /* 0x000000000000781c */ /* 0x000fca0003f4f008 */
[----:B------:R-:W-:-:S08]  /*4490*/  @UP0 ULDC UR5, c[0x0][0x44c] ;  /* 0x0001130000050ab9 */ /* 0x000fd00000000800 */
[----:B------:R-:W-:Y:S01]  /*44a0*/  @P2 IMAD.HI.U32 R3, R2, UR5, RZ ;  /* 0x0000000502032c27 */ /* 0x000fe2000f8e00ff */
[----:B------:R-:W-:-:S04]  /*44b0*/  @UP0 ULDC UR5, c[0x0][0x450] ;  /* 0x0001140000050ab9 */ /* 0x000fc80000000800 */
[----:B------:R-:W-:Y:S01]  /*44c0*/  @P2 SHF.R.U32.HI R2, RZ, UR5, R3 ;  /* 0x00000005ff022c19 */ /* 0x000fe20008011603 */
[----:B------:R-:W-:-:S04]  /*44d0*/  UIMAD UR5, UR61, -0x50, UR15 ;  /* 0xffffffb03d0578a4 */ /* 0x000fc8000f8e020f */
[----:B------:R-:W0:Y:S02]  /*44e0*/  SHFL.IDX PT, R5, R2, 0x1, 0x1c1f ;  /* 0x003c1f0002057f89 */ /* 0x000e2400000e0000 */
[----:B------:R-:W-:Y:S01]  /*44f0*/  IMAD.U32 R14, RZ, RZ, UR5 ;  /* 0x00000005ff0e7e24 */ /* 0x000fe2000f8e00ff */
[----:B------:R-:W-:Y:S01]  /*4500*/  UMOV UR5, UR23 ;  /* 0x0000001700057c82 */ /* 0x000fe20008000000 */
[----:B------:R-:W1:Y:S01]  /*4510*/  SHFL.IDX PT, R2, R2, RZ, 0x1c1f ;  /* 0x001c1fff02027589 */ /* 0x000e6200000e0000 */
        /* <DEDUP_REMOVED lines=23> */
[----:B------:R-:W-:-:S06]  /*4690*/  UIMAD UR6, UR61, -0x50, URZ ;  /* 0xffffffb03d0678a4 */ /* 0x000fcc000f8e023f */
[----:B------:R-:W-:Y:S01]  /*46a0*/  IMAD.U32 R4, RZ, RZ, UR6 ;  /* 0x00000006ff047e24 */ /* 0x000fe2000f8e00ff */
[----:B------:R-:W-:-:S04]  /*46b0*/  UIADD3 UR6, UR4, 0x986, URZ ;  /* 0x0000098604067890 */ /* 0x000fc8000fffe03f */
[----:B------:R-:W-:-:S04]  /*46c0*/  IADD3 R3, -R19, 0x51, R4 ;  /* 0x0000005113037810 */ /* 0x000fc80007ffe104 */
[----:B------:R-:W-:Y:S02]  /*46d0*/  IADD3 R4, -R20, UR15, R3 ;  /* 0x0000000f14047c10 */ /* 0x000fe4000fffe103 */
[----:B------:R-:W-:-:S04]  /*46e0*/  IADD3 R3, -R19, 0x50, R14 ;  /* 0x0000005013037810 */ /* 0x000fc80007ffe10e */
[-CC-:B0-----:R-:W-:Y:S02]  /*46f0*/  VIADDMNMX R5, R5, R4.reuse, R3.reuse, PT ;  /* 0x0000000405057246 */ /* 0x181fe40003800103 */
[----:B-1----:R-:W-:Y:S02]  /*4700*/  VIADDMNMX R3, R2, R4, R3, PT ;  /* 0x0000000402037246 */ /* 0x002fe40003800103 */
[C---:B------:R-:W-:Y:S02]  /*4710*/  ISETP.GT.AND P3, PT, R5.reuse, RZ, PT ;  /* 0x000000ff0500720c */ /* 0x040fe40003f64270 */
[C---:B------:R-:W-:Y:S02]  /*4720*/  ISETP.GT.AND P4, PT, R5.reuse, 0x1, PT ;  /* 0x000000010500780c */ /* 0x040fe40003f84270 */
[----:B------:R-:W-:Y:S01]  /*4730*/  ISETP.GT.AND P5, PT, R5, 0x8, PT ;  /* 0x000000080500780c */ /* 0x000fe20003fa4270 */
        /* <DEDUP_REMOVED lines=14> */
[C---:B------:R-:W-:Y:S01]  /*4820*/  ISETP.GT.AND P3, PT, R5.reuse, 0x9, PT ;  /* 0x000000090500780c */ /* 0x040fe20003f64270 */
        /* <DEDUP_REMOVED lines=26> */
[----:B------:R-:W-:Y:S01]  /*49d0*/  UMOV UR4, UR22 ;  /* 0x0000001600047c82 */ /* 0x000fe20008000000 */
        /* <DEDUP_REMOVED lines=15> */
[----:B------:R-:W-:-:S02]  /*4ad0*/  FMNMX.FTZ R14, R42, R21, !PT ;  /* 0x000000152a0e7209 */ /* 0x000fc40007810000 */
[----:B------:R-:W-:Y:S02]  /*4ae0*/  ISETP.GT.AND P3, PT, R5, 0x29, PT ;  /* 0x000000290500780c */ /* 0x000fe40003f64270 */
[----:B------:R-:W-:Y:S02]  /*4af0*/  FSEL R46, R46, -INF , P4 ;  /* 0xff8000002e2e7808 */ /* 0x000fe40002000000 */
[----:B------:R-:W-:Y:S02]  /*4b00*/  FMNMX.FTZ R21, R43, R14, !PT ;  /* 0x0000000e2b157209 */ /* 0x000fe40007810000 */
[----:B------:R-:W-:Y:S02]  /*4b10*/  ISETP.GT.AND P4, PT, R5, 0x30, PT ;  /* 0x000000300500780c */ /* 0x000fe40003f84270 */
[----:B------:R-:W-:Y:S02]  /*4b20*/  FSEL R47, R47, -INF , P3 ;  /* 0xff8000002f2f7808 */ /* 0x000fe40001800000 */
[----:B------:R-:W-:-:S02]  /*4b30*/  FMNMX.FTZ R14, R46, R21, !PT ;  /* 0x000000152e0e7209 */ /* 0x000fc40007810000 */
[----:B------:R-:W-:Y:S02]  /*4b40*/  ISETP.GT.AND P3, PT, R5, 0x31, PT ;  /* 0x000000310500780c */ /* 0x000fe40003f64270 */
[----:B------:R-:W-:Y:S01]  /*4b50*/  FMNMX.FTZ R21, R47, R14, !PT ;  /* 0x0000000e2f157209 */ /* 0x000fe20007810000 */
[----:B------:R-:W-:Y:S02]  /*4b60*/  WARPGROUP.DEPBAR.LE gsb0, 0x0 ;  /* 0x00008000000079c5 */ /* 0x000fe40000010000 */
[----:B------:R-:W-:Y:S01]  /*4b70*/  WARPGROUP.ARRIVE ;  /* 0x00000000000079c5 */ /* 0x000fe20000000000 */
[----:B------:R-:W-:Y:S02]  /*4b80*/  FSEL R34, R34, -INF , P4 ;  /* 0xff80000022227808 */ /* 0x000fe40002000000 */
[----:B------:R-:W-:Y:S02]  /*4b90*/  ISETP.GT.AND P4, PT, R5, 0x38, PT ;  /* 0x000000380500780c */ /* 0x000fe40003f84270 */
[----:B------:R-:W-:Y:S01]  /*4ba0*/  FSEL R35, R35, -INF , P3 ;  /* 0xff80000023237808 */ /* 0x000fe20001800000 */
[----:B------:R-:W-:Y:S01]  /*4bb0*/  HGMMA.64x16x16.F32 R24, gdesc[UR4], R24, gsb0 ;  /* 0x00200000041879f0 */ /* 0x000fe20008000818 */
[----:B------:R-:W-:Y:S01]  /*4bc0*/  FMNMX.FTZ R14, R34, R21, !PT ;  /* 0x00000015220e7209 */ /* 0x000fe20007810000 */
[----:B------:R-:W-:Y:S01]  /*4bd0*/  ULDC UR5, c[0x0][0x988] ;  /* 0x0002620000057ab9 */ /* 0x000fe20000000800 */
[----:B------:R-:W-:Y:S01]  /*4be0*/  ISETP.GT.AND P3, PT, R5, 0x39, PT ;  /* 0x000000390500780c */ /* 0x000fe20003f64270 */
[----:B------:R-:W-:Y:S01]  /*4bf0*/  @UP0 ULDC UR6, c[0x0][0x44c] ;  /* 0x0001130000060ab9 */ /* 0x000fe20000000800 */
[----:B------:R-:W-:Y:S01]  /*4c00*/  FSEL R38, R38, -INF , P4 ;  /* 0xff80000026267808 */ /* 0x000fe20002000000 */
[----:B------:R-:W-:Y:S01]  /*4c10*/  UIMAD.WIDE.U32 UR6, UR10, UR6, URZ ;  /* 0x000000060a0672a5 */ /* 0x000fe2000f8e003f */
[----:B------:R-:W-:Y:S01]  /*4c20*/  FMNMX.FTZ R21, R35, R14, !PT ;  /* 0x0000000e23157209 */ /* 0x000fe20007810000 */
[----:B------:R-:W-:Y:S01]  /*4c30*/  UMOV UR4, UR10 ;  /* 0x0000000a00047c82 */ /* 0x000fe20008000000 */
[----:B------:R-:W-:Y:S01]  /*4c40*/  ISETP.GT.AND P4, PT, R5, 0x40, PT ;  /* 0x000000400500780c */ /* 0x000fe20003f84270 */
[----:B------:R-:W-:Y:S01]  /*4c50*/  @UP0 ULDC UR10, c[0x0][0x450] ;  /* 0x00011400000a0ab9 */ /* 0x000fe20000000800 */
[----:B------:R-:W-:Y:S01]  /*4c60*/  FSEL R39, R39, -INF , P3 ;  /* 0xff80000027277808 */ /* 0x000fe20001800000 */
[----:B------:R-:W-:Y:S01]  /*4c70*/  @UP0 USHF.R.U32.HI UR4, URZ, UR10, UR7 ;  /* 0x0000000a3f040299 */ /* 0x000fe20008011607 */
[----:B------:R-:W-:-:S02]  /*4c80*/  FMNMX.FTZ R14, R38, R21, !PT ;  /* 0x00000015260e7209 */ /* 0x000fc40007810000 */
[----:B------:R-:W-:Y:S01]  /*4c90*/  ISETP.GT.AND P3, PT, R5, 0x41, PT ;  /* 0x000000410500780c */ /* 0x000fe20003f64270 */
[----:B------:R-:W-:Y:S01]  /*4ca0*/  UIADD3 UR6, UR4, UR15, -UR19 ;  /* 0x0000000f04067290 */ /* 0x000fe2000fffe813 */
[----:B------:R-:W-:-:S03]  /*4cb0*/  FMNMX.FTZ R21, R39, R14, !PT ;  /* 0x0000000e27157209 */ /* 0x000fc60007810000 */
[----:B------:R-:W-:-:S04]  /*4cc0*/  UIMAD.WIDE UR6, UR6, 0x66666667, URZ ;  /* 0x66666667060678a5 */ /* 0x000fc8000f8e023f */
[----:B------:R-:W-:-:S04]  /*4cd0*/  USHF.R.U32.HI UR4, URZ, 0x1f, UR7 ;  /* 0x0000001f3f047899 */ /* 0x000fc80008011607 */
[----:B------:R-:W-:-:S04]  /*4ce0*/  ULEA.HI.SX32 UR4, UR7, UR4, 0x1b ;  /* 0x0000000407047291 */ /* 0x000fc8000f8fda3f */
[----:B------:R-:W-:-:S04]  /*4cf0*/  UISETP.LT.AND UP1, UPT, UR14, UR4, UPT ;  /* 0x000000040e00728c */ /* 0x000fc8000bf21270 */
[----:B------:R-:W-:-:S04]  /*4d00*/  USEL UR6, UR14, UR4, !UP1 ;  /* 0x000000040e067287 */ /* 0x000fc8000c800000 */
[----:B------:R-:W-:Y:S01]  /*4d10*/  UISETP.GE.AND UP1, UPT, UR11, UR6, UPT ;  /* 0x000000060b00728c */ /* 0x000fe2000bf26270 */
[----:B------:R-:W-:Y:S02]  /*4d20*/  WARPGROUP.DEPBAR.LE gsb0, 0x0 ;  /* 0x00008000000079c5 */ /* 0x000fe40000010000 */
[----:B------:R-:W-:Y:S01]  /*4d30*/  FSEL R26, R26, -INF , P4 ;  /* 0xff8000001a1a7808 */ /* 0x000fe20002000000 */
[----:B------:R0:W-:Y:S01]  /*4d40*/  @!P1 SYNCS.ARRIVE.TRANS64.RED.A1T0 RZ, [R0+URZ], RZ ;  /* 0x000000ff00ff99a7 */ /* 0x0001e2000810043f */
        /* <DEDUP_REMOVED lines=8> */
[----:B------:R-:W-:Y:S02]  /*4dd0*/  ISETP.GT.AND P3, PT, R3, RZ, PT ;  /* 0x000000ff0300720c */ /* 0x000fe40003f64270 */
[----:B------:R-:W-:-:S02]  /*4de0*/  FMNMX.FTZ R14, R31, R14, !PT ;  /* 0x0000000e1f0e7209 */ /* 0x000fc40007810000 */
[----:B------:R-:W-:Y:S02]  /*4df0*/  ISETP.GT.AND P4, PT, R3, 0x1, PT ;  /* 0x000000010300780c */ /* 0x000fe40003f84270 */
[----:B------:R-:W-:Y:S01]  /*4e00*/  FSEL R56, R56, -INF , P3 ;  /* 0xff80000038387808 */ /* 0x000fe20001800000 */
[----:B------:R-:W1:Y:S01]  /*4e10*/  SHFL.BFLY PT, R5, R14, 0x2, 0x1f ;  /* 0x0c401f000e057f89 */ /* 0x000e6200000e0000 */
[----:B------:R-:W-:Y:S02]  /*4e20*/  FSEL R57, R57, -INF , P4 ;  /* 0xff80000039397808 */ /* 0x000fe40002000000 */
[C---:B------:R-:W-:Y:S02]  /*4e30*/  ISETP.GT.AND P3, PT, R3.reuse, 0x9, PT ;  /* 0x000000090300780c */ /* 0x040fe40003f64270 */
[----:B------:R-:W-:Y:S02]  /*4e40*/  ISETP.GT.AND P4, PT, R3, 0x11, PT ;  /* 0x000000110300780c */ /* 0x000fe40003f84270 */
[----:B------:R-:W-:-:S02]  /*4e50*/  FSEL R61, R61, -INF , P3 ;  /* 0xff8000003d3d7808 */ /* 0x000fc40001800000 */
[----:B------:R-:W-:Y:S02]  /*4e60*/  ISETP.GT.AND P3, PT, R3, 0x10, PT ;  /* 0x000000100300780c */ /* 0x000fe40003f64270 */
[----:B------:R-:W-:Y:S02]  /*4e70*/  FSEL R49, R49, -INF , P4 ;  /* 0xff80000031317808 */ /* 0x000fe40002000000 */
[----:B------:R-:W-:Y:S02]  /*4e80*/  FSEL R48, R48, -INF , P3 ;  /* 0xff80000030307808 */ /* 0x000fe40001800000 */
[C---:B------:R-:W-:Y:S02]  /*4e90*/  ISETP.GT.AND P3, PT, R3.reuse, 0x19, PT ;  /* 0x000000190300780c */ /* 0x040fe40003f64270 */
[----:B------:R-:W-:Y:S02]  /*4ea0*/  ISETP.GT.AND P4, PT, R3, 0x20, PT ;  /* 0x000000200300780c */ /* 0x000fe40003f84270 */
[----:B------:R-:W-:-:S02]  /*4eb0*/  FSEL R53, R53, -INF , P3 ;  /* 0xff80000035357808 */ /* 0x000fc40001800000 */
[C---:B------:R-:W-:Y:S02]  /*4ec0*/  ISETP.GT.AND P3, PT, R3.reuse, 0x21, PT ;  /* 0x000000210300780c */ /* 0x040fe40003f64270 */
[----:B------:R-:W-:Y:S02]  /*4ed0*/  FSEL R40, R40, -INF , P4 ;  /* 0xff80000028287808 */ /* 0x000fe40002000000 */
[----:B-1----:R-:W-:Y:S02]  /*4ee0*/  FMNMX.FTZ R20, R14, R5, !PT ;  /* 0x000000050e147209 */ /* 0x002fe40007810000 */
[----:B------:R-:W-:Y:S02]  /*4ef0*/  FMNMX.FTZ R5, R56, R57, !PT ;  /* 0x0000003938057209 */ /* 0x000fe40007810000 */
[----:B------:R-:W-:Y:S01]  /*4f00*/  ISETP.GT.AND P4, PT, R3, 0x28, PT ;  /* 0x000000280300780c */ /* 0x000fe20003f84270 */
[----:B------:R-:W1:Y:S01]  /*4f10*/  SHFL.BFLY PT, R21, R20, 0x1, 0x1f ;  /* 0x0c201f0014157f89 */ /* 0x000e6200000e0000 */
[----:B------:R-:W-:-:S02]  /*4f20*/  FMNMX.FTZ R2, R60, R5, !PT ;  /* 0x000000053c027209 */ /* 0x000fc40007810000 */
[----:B------:R-:W-:Y:S02]  /*4f30*/  FSEL R41, R41, -INF , P3 ;  /* 0xff80000029297808 */ /* 0x000fe40001800000 */
[----:B------:R-:W-:Y:S02]  /*4f40*/  FMNMX.FTZ R5, R61, R2, !PT ;  /* 0x000000023d057209 */ /* 0x000fe40007810000 */
[----:B------:R-:W-:Y:S02]  /*4f50*/  ISETP.GT.AND P3, PT, R3, 0x29, PT ;  /* 0x000000290300780c */ /* 0x000fe40003f64270 */
[----:B------:R-:W-:Y:S02]  /*4f60*/  FMNMX.FTZ R2, R48, R5, !PT ;  /* 0x0000000530027209 */ /* 0x000fe40007810000 */
[----:B------:R-:W-:Y:S02]  /*4f70*/  FSEL R44, R44, -INF , P4 ;  /* 0xff8000002c2c7808 */ /* 0x000fe40002000000 */
[----:B------:R-:W-:-:S02]  /*4f80*/  FMNMX.FTZ R5, R49, R2, !PT ;  /* 0x0000000231057209 */ /* 0x000fc40007810000 */
[----:B------:R-:W-:Y:S02]  /*4f90*/  FSEL R45, R45, -INF , P3 ;  /* 0xff8000002d2d7808 */ /* 0x000fe40001800000 */
[----:B------:R-:W-:Y:S02]  /*4fa0*/  FMNMX.FTZ R2, R52, R5, !PT ;  /* 0x0000000534027209 */ /* 0x000fe40007810000 */
[----:B------:R-:W-:Y:S02]  /*4fb0*/  ISETP.GT.AND P3, PT, R3, 0x30, PT ;  /* 0x000000300300780c */ /* 0x000fe40003f64270 */
[----:B------:R-:W-:Y:S02]  /*4fc0*/  FMNMX.FTZ R5, R53, R2, !PT ;  /* 0x0000000235057209 */ /* 0x000fe40007810000 */
[----:B------:R-:W-:Y:S02]  /*4fd0*/  ISETP.GT.AND P4, PT, R3, 0x31, PT ;  /* 0x000000310300780c */ /* 0x000fe40003f84270 */
[----:B-1----:R-:W-:-:S02]  /*4fe0*/  FMNMX.FTZ R4, R20, R21, !PT ;  /* 0x0000001514047209 */ /* 0x002fc40007810000 */
[----:B------:R-:W-:Y:S02]  /*4ff0*/  FMNMX.FTZ R2, R40, R5, !PT ;  /* 0x0000000528027209 */ /* 0x000fe40007810000 */
[C---:B------:R-:W-:Y:S01]  /*5000*/  FSETP.NEU.FTZ.AND P6, PT, R4.reuse, -INF , PT ;  /* 0xff8000000400780b */ /* 0x040fe20003fdd000 */
[----:B------:R-:W-:Y:S01]  /*5010*/  FMUL.FTZ R14, R4, UR5 ;  /* 0x00000005040e7c20 */ /* 0x000fe20008410000 */
[----:B------:R-:W-:Y:S02]  /*5020*/  FMNMX.FTZ R5, R41, R2, !PT ;  /* 0x0000000229057209 */ /* 0x000fe40007810000 */
[----:B------:R-:W-:Y:S02]  /*5030*/  FSEL R32, R32, -INF , P3 ;  /* 0xff80000020207808 */ /* 0x000fe40001800000 */
[----:B------:R-:W-:Y:S02]  /*5040*/  FSEL R21, R14, RZ, P6 ;  /* 0x000000ff0e157208 */ /* 0x000fe40003000000 */
[----:B------:R-:W-:-:S02]  /*5050*/  FMNMX.FTZ R14, R44, R5, !PT ;  /* 0x000000052c0e7209 */ /* 0x000fc40007810000 */
[----:B------:R-:W-:Y:S01]  /*5060*/  ISETP.GT.AND P3, PT, R3, 0x38, PT ;  /* 0x000000380300780c */ /* 0x000fe20003f64270 */
[--C-:B------:R-:W-:Y:S01]  /*5070*/  FFMA.FTZ R209, R58, UR5, -R21.reuse ;  /* 0x000000053ad17c23 */ /* 0x100fe20008010815 */
[----:B------:R-:W-:Y:S01]  /*5080*/  FMNMX.FTZ R5, R45, R14, !PT ;  /* 0x0000000e2d057209 */ /* 0x000fe20007810000 */
[--C-:B------:R-:W-:Y:S01]  /*5090*/  FFMA.FTZ R59, R59, UR5, -R21.reuse ;  /* 0x000000053b3b7c23 */ /* 0x100fe20008010815 */
[----:B------:R-:W-:Y:S01]  /*50a0*/  FSEL R33, R33, -INF , P4 ;  /* 0xff80000021217808 */ /* 0x000fe20002000000 */
[--C-:B------:R-:W-:Y:S01]  /*50b0*/  FFMA.FTZ R211, R62, UR5, -R21.reuse ;  /* 0x000000053ed37c23 */ /* 0x100fe20008010815 */
[----:B------:R-:W-:Y:S01]  /*50c0*/  FMNMX.FTZ R14, R32, R5, !PT ;  /* 0x00000005200e7209 */ /* 0x000fe20007810000 */
[----:B------:R-:W-:Y:S01]  /*50d0*/  MUFU.EX2 R209, R209 ;  /* 0x000000d100d17308 */ /* 0x000fe20000000800 */
[----:B------:R-:W-:Y:S01]  /*50e0*/  ISETP.GT.AND P4, PT, R3, 0x39, PT ;  /* 0x000000390300780c */ /* 0x000fe20003f84270 */
[--C-:B------:R-:W-:Y:S01]  /*50f0*/  FFMA.FTZ R63, R63, UR5, -R21.reuse ;  /* 0x000000053f3f7c23 */ /* 0x100fe20008010815 */
[----:B------:R-:W-:Y:S01]  /*5100*/  FSEL R36, R36, -INF , P3 ;  /* 0xff80000024247808 */ /* 0x000fe20001800000 */
[--C-:B------:R-:W-:Y:S01]  /*5110*/  FFMA.FTZ R205, R50, UR5, -R21.reuse ;  /* 0x0000000532cd7c23 */ /* 0x100fe20008010815 */
[----:B------:R-:W-:Y:S01]  /*5120*/  FMNMX.FTZ R5, R33, R14, !PT ;  /* 0x0000000e21057209 */ /* 0x000fe20007810000 */
[--C-:B------:R-:W-:Y:S01]  /*5130*/  FFMA.FTZ R51, R51, UR5, -R21.reuse ;  /* 0x0000000533337c23 */ /* 0x100fe20008010815 */
[----:B------:R-:W-:Y:S01]  /*5140*/  FSEL R37, R37, -INF , P4 ;  /* 0xff80000025257808 */ /* 0x000fe20002000000 */
[----:B------:R-:W-:Y:S01]  /*5150*/  MUFU.EX2 R2, R59 ;  /* 0x0000003b00027308 */ /* 0x000fe20000000800 */
[----:B------:R-:W-:Y:S01]  /*5160*/  ISETP.GT.AND P3, PT, R3, 0x40, PT ;  /* 0x000000400300780c */ /* 0x000fe20003f64270 */
[--C-:B------:R-:W-:Y:S01]  /*5170*/  FFMA.FTZ R54, R54, UR5, -R21.reuse ;  /* 0x0000000536367c23 */ /* 0x100fe20008010815 */
[----:B------:R-:W-:Y:S01]  /*5180*/  FMNMX.FTZ R20, R36, R5, !PT ;  /* 0x0000000524147209 */ /* 0x000fe20007810000 */
[--C-:B------:R-:W-:Y:S01]  /*5190*/  FFMA.FTZ R55, R55, UR5, -R21.reuse ;  /* 0x0000000537377c23 */ /* 0x100fe20008010815 */
[----:B------:R-:W-:Y:S01]  /*51a0*/  ISETP.GT.AND P4, PT, R3, 0x41, PT ;  /* 0x000000410300780c */ /* 0x000fe20003f84270 */
[--C-:B------:R-:W-:Y:S01]  /*51b0*/  FFMA.FTZ R42, R42, UR5, -R21.reuse ;  /* 0x000000052a2a7c23 */ /* 0x100fe20008010815 */
[----:B------:R-:W-:Y:S01]  /*51c0*/  FSEL R24, R24, -INF , P3 ;  /* 0xff80000018187808 */ /* 0x000fe20001800000 */
[----:B------:R-:W-:Y:S01]  /*51d0*/  MUFU.EX2 R211, R211 ;  /* 0x000000d300d37308 */ /* 0x000fe20000000800 */
[----:B------:R-:W-:Y:S01]  /*51e0*/  FMNMX.FTZ R5, R37, R20, !PT ;  /* 0x0000001425057209 */ /* 0x000fe20007810000 */
[--C-:B------:R-:W-:Y:S01]  /*51f0*/  FFMA.FTZ R43, R43, UR5, -R21.reuse ;  /* 0x000000052b2b7c23 */ /* 0x100fe20008010815 */
[----:B------:R-:W-:Y:S01]  /*5200*/  ISETP.GT.AND P3, PT, R3, 0x48, PT ;  /* 0x000000480300780c */ /* 0x000fe20003f64270 */
[--C-:B------:R-:W-:Y:S01]  /*5210*/  FFMA.FTZ R46, R46, UR5, -R21.reuse ;  /* 0x000000052e2e7c23 */ /* 0x100fe20008010815 */
[----:B------:R-:W-:Y:S01]  /*5220*/  FSEL R25, R25, -INF , P4 ;  /* 0xff80000019197808 */ /* 0x000fe20002000000 */
[--C-:B------:R-:W-:Y:S01]  /*5230*/  FFMA.FTZ R47, R47, UR5, -R21.reuse ;  /* 0x000000052f2f7c23 */ /* 0x100fe20008010815 */
[----:B------:R-:W-:Y:S01]  /*5240*/  FMNMX.FTZ R20, R24, R5, !PT ;  /* 0x0000000518147209 */ /* 0x000fe20007810000 */
[----:B------:R1:W-:Y:S01]  /*5250*/  MUFU.EX2 R14, R63 ;  /* 0x0000003f000e7308 */ /* 0x0003e20000000800 */
        /* <DEDUP_REMOVED lines=8> */
[----:B------:R-:W-:Y:S01]  /*52e0*/  FMNMX.FTZ R20, R28, R3, !PT ;  /* 0x000000031c147209 */ /* 0x000fe20007810000 */
[--C-:B------:R-:W-:Y:S01]  /*52f0*/  FFMA.FTZ R39, R39, UR5, -R21.reuse ;  /* 0x0000000527277c23 */ /* 0x100fe20008010815 */
[--C-:B------:R-:W-:Y:S01]  /*5300*/  FFMA.FTZ R26, R26, UR5, -R21.reuse ;  /* 0x000000051a1a7c23 */ /* 0x100fe20008010815 */
[--C-:B------:R-:W-:Y:S01]  /*5310*/  FFMA.FTZ R27, R27, UR5, -R21.reuse ;  /* 0x000000051b1b7c23 */ /* 0x100fe20008010815 */
[----:B------:R-:W-:Y:S01]  /*5320*/  FMNMX.FTZ R20, R29, R20, !PT ;  /* 0x000000141d147209 */ /* 0x000fe20007810000 */
[--C-:B------:R-:W-:Y:S01]  /*5330*/  FFMA.FTZ R30, R30, UR5, -R21.reuse ;  /* 0x000000051e1e7c23 */ /* 0x100fe20008010815 */
[----:B------:R-:W-:Y:S01]  /*5340*/  FFMA.FTZ R21, R31, UR5, -R21 ;  /* 0x000000051f157c23 */ /* 0x000fe20008010815 */
[----:B------:R-:W-:Y:S01]  /*5350*/  MUFU.EX2 R50, R51 ;  /* 0x0000003300327308 */ /* 0x000fe20000000800 */
[----:B-1----:R-:W-:Y:S01]  /*5360*/  CS2R R62, SRZ ;  /* 0x00000000003e7805 */ /* 0x002fe2000001ff00 */
[----:B------:R-:W1:Y:S06]  /*5370*/  SHFL.BFLY PT, R3, R20, 0x2, 0x1f ;  /* 0x0c401f0014037f89 */ /* 0x000e6c00000e0000 */
[----:B------:R-:W-:Y:S08]  /*5380*/  MUFU.EX2 R54, R54 ;  /* 0x0000003600367308 */ /* 0x000ff00000000800 */
[----:B------:R-:W2:Y:S08]  /*5390*/  MUFU.EX2 R55, R55 ;  /* 0x0000003700377308 */ /* 0x000eb00000000800 */
[----:B------:R-:W-:Y:S01]  /*53a0*/  MUFU.EX2 R42, R42 ;  /* 0x0000002a002a7308 */ /* 0x000fe20000000800 */
[----:B-1----:R-:W-:-:S05]  /*53b0*/  FMNMX.FTZ R5, R20, R3, !PT ;  /* 0x0000000314057209 */ /* 0x002fca0007810000 */
[----:B------:R-:W1:Y:S02]  /*53c0*/  SHFL.BFLY PT, R20, R5, 0x1, 0x1f ;  /* 0x0c201f0005147f89 */ /* 0x000e6400000e0000 */
[----:B------:R-:W3:Y:S01]  /*53d0*/  MUFU.EX2 R43, R43 ;  /* 0x0000002b002b7308 */ /* 0x000ee20000000800 */
[----:B--2---:R-:W-:-:S07]  /*53e0*/  F2FP.F16.F32.PACK_AB R207, R55, R54 ;  /* 0x0000003637cf723e */ /* 0x004fce00000000ff */
[----:B------:R-:W-:Y:S08]  /*53f0*/  MUFU.EX2 R46, R46 ;  /* 0x0000002e002e7308 */ /* 0x000ff00000000800 */
[----:B------:R-:W-:Y:S01]  /*5400*/  MUFU.EX2 R47, R47 ;  /* 0x0000002f002f7308 */ /* 0x000fe20000000800 */
[----:B---3--:R-:W-:Y:S02]  /*5410*/  F2FP.F16.F32.PACK_AB R201, R43, R42 ;  /* 0x0000002a2bc9723e */ /* 0x008fe400000000ff */
[----:B-1----:R-:W-:Y:S01]  /*5420*/  FMNMX.FTZ R3, R5, R20, !PT ;  /* 0x0000001405037209 */ /* 0x002fe20007810000 */
[----:B------:R-:W-:-:S04]  /*5430*/  FADD.FTZ R20, R209, R2 ;  /* 0x00000002d1147221 */ /* 0x000fc80000010000 */
[----:B------:R-:W-:Y:S01]  /*5440*/  MUFU.EX2 R34, R34 ;  /* 0x0000002200227308 */ /* 0x000fe20000000800 */
[----:B------:R-:W-:Y:S01]  /*5450*/  F2FP.F16.F32.PACK_AB R209, R2, R209 ;  /* 0x000000d102d1723e */ /* 0x000fe200000000ff */
[C---:B------:R-:W-:Y:S01]  /*5460*/  FMUL.FTZ R5, R3.reuse, UR5 ;  /* 0x0000000503057c20 */ /* 0x040fe20008410000 */
[----:B------:R-:W-:Y:S01]  /*5470*/  FSETP.NEU.FTZ.AND P3, PT, R3, -INF , PT ;  /* 0xff8000000300780b */ /* 0x000fe20003f7d000 */
[----:B------:R-:W-:Y:S01]  /*5480*/  FADD.FTZ R31, R211, R20 ;  /* 0x00000014d31f7221 */ /* 0x000fe20000010000 */
[C---:B------:R-:W-:Y:S02]  /*5490*/  F2FP.F16.F32.PACK_AB R211, R14.reuse, R211 ;  /* 0x000000d30ed3723e */ /* 0x040fe400000000ff */
[----:B------:R-:W-:Y:S01]  /*54a0*/  FSEL R5, R5, RZ, P3 ;  /* 0x000000ff05057208 */ /* 0x000fe20001800000 */
[----:B------:R-:W-:Y:S01]  /*54b0*/  FADD.FTZ R20, R14, R31 ;  /* 0x0000001f0e147221 */ /* 0x000fe20000010000 */
[----:B------:R-:W-:Y:S01]  /*54c0*/  MUFU.EX2 R35, R35 ;  /* 0x0000002300237308 */ /* 0x000fe20000000800 */
[----:B------:R-:W-:-:S02]  /*54d0*/  PLOP3.LUT P3, PT, PT, PT, UP1, 0x80, 0x0 ;  /* 0x000000000000781c */ /* 0x000fc40003f6f018 */
        /* <DEDUP_REMOVED lines=17> */
[--C-:B------:R-:W-:Y:S01]  /*55f0*/  FFMA.FTZ R32, R32, UR5, -R5.reuse ;  /* 0x0000000520207c23 */ /* 0x100fe20008010805 */
[--C-:B------:R-:W-:Y:S01]  /*5600*/  FFMA.FTZ R33, R33, UR5, -R5.reuse ;  /* 0x0000000521217c23 */ /* 0x100fe20008010805 */
[--C-:B------:R-:W-:Y:S01]  /*5610*/  FFMA.FTZ R36, R36, UR5, -R5.reuse ;  /* 0x0000000524247c23 */ /* 0x100fe20008010805 */
[----:B------:R-:W-:Y:S01]  /*5620*/  FADD.FTZ R51, R55, R58 ;  /* 0x0000003a37337221 */ /* 0x000fe20000010000 */
[--C-:B------:R-:W-:Y:S01]  /*5630*/  FFMA.FTZ R37, R37, UR5, -R5.reuse ;  /* 0x0000000525257c23 */ /* 0x100fe20008010805 */
[----:B------:R-:W2:Y:S01]  /*5640*/  MUFU.EX2 R60, R60 ;  /* 0x0000003c003c7308 */ /* 0x000ea20000000800 */
[----:B------:R-:W-:Y:S01]  /*5650*/  FFMA.FTZ R24, R24, UR5, -R5 ;  /* 0x0000000518187c23 */ /* 0x000fe20008010805 */
[----:B------:R-:W-:Y:S01]  /*5660*/  FADD.FTZ R58, R42, R51 ;  /* 0x000000332a3a7221 */ /* 0x000fe20000010000 */
[--C-:B------:R-:W-:Y:S01]  /*5670*/  FFMA.FTZ R25, R25, UR5, -R5.reuse ;  /* 0x0000000519197c23 */ /* 0x100fe20008010805 */
[--C-:B------:R-:W-:Y:S01]  /*5680*/  FFMA.FTZ R28, R28, UR5, -R5.reuse ;  /* 0x000000051c1c7c23 */ /* 0x100fe20008010805 */
[----:B------:R-:W-:Y:S01]  /*5690*/  FFMA.FTZ R29, R29, UR5, -R5 ;  /* 0x000000051d1d7c23 */ /* 0x000fe20008010805 */
[----:B------:R-:W-:Y:S01]  /*56a0*/  FADD.FTZ R51, R43, R58 ;  /* 0x0000003a2b337221 */ /* 0x000fe20000010000 */
[----:B------:R-:W-:Y:S01]  /*56b0*/  F2FP.F16.F32.PACK_AB R205, R50, R205 ;  /* 0x000000cd32cd723e */ /* 0x000fe200000000ff */
[----:B------:R-:W3:Y:S01]  /*56c0*/  MUFU.EX2 R61, R61 ;  /* 0x0000003d003d7308 */ /* 0x000ee20000000800 */
[----:B-1----:R-:W-:Y:S01]  /*56d0*/  FADD.FTZ R31, R56, R57 ;  /* 0x00000039381f7221 */ /* 0x002fe20000010000 */
[----:B0-----:R-:W-:Y:S01]  /*56e0*/  FADD.FTZ R0, R46, R51 ;  /* 0x000000332e007221 */ /* 0x001fe20000010000 */
[----:B------:R-:W-:-:S02]  /*56f0*/  F2FP.F16.F32.PACK_AB R203, R47, R46 ;  /* 0x0000002e2fcb723e */ /* 0x000fc400000000ff */
[----:B------:R-:W-:Y:S02]  /*5700*/  CS2R R58, SRZ ;  /* 0x00000000003a7805 */ /* 0x000fe4000001ff00 */
[----:B------:R-:W-:Y:S01]  /*5710*/  F2FP.F16.F32.PACK_AB R197, R35, R34 ;  /* 0x0000002223c5723e */ /* 0x000fe200000000ff */
[----:B------:R-:W-:Y:S01]  /*5720*/  FADD.FTZ R51, R47, R0 ;  /* 0x000000002f337221 */ /* 0x000fe20000010000 */
[----:B------:R-:W-:Y:S01]  /*5730*/  F2FP.F16.F32.PACK_AB R208, R57, R56 ;  /* 0x0000003839d0723e */ /* 0x000fe200000000ff */
[----:B------:R-:W0:Y:S01]  /*5740*/  MUFU.EX2 R48, R48 ;  /* 0x0000003000307308 */ /* 0x000e220000000800 */
[----:B--2---:R-:W-:Y:S01]  /*5750*/  FADD.FTZ R20, R60, R31 ;  /* 0x0000001f3c147221 */ /* 0x004fe20000010000 */
[----:B------:R-:W-:Y:S02]  /*5760*/  CS2R R56, SRZ ;  /* 0x0000000000387805 */ /* 0x000fe4000001ff00 */
[----:B------:R-:W-:Y:S02]  /*5770*/  CS2R R54, SRZ ;  /* 0x0000000000367805 */ /* 0x000fe4000001ff00 */
[----:B------:R-:W-:-:S02]  /*5780*/  CS2R R46, SRZ ;  /* 0x00000000002e7805 */ /* 0x000fc4000001ff00 */
[----:B------:R-:W-:Y:S01]  /*5790*/  CS2R R42, SRZ ;  /* 0x00000000002a7805 */ /* 0x000fe2000001ff00 */
[----:B------:R-:W1:Y:S01]  /*57a0*/  MUFU.EX2 R49, R49 ;  /* 0x0000003100317308 */ /* 0x000e620000000800 */
[C---:B---3--:R-:W-:Y:S01]  /*57b0*/  FADD.FTZ R31, R61.reuse, R20 ;  /* 0x000000143d1f7221 */ /* 0x048fe20000010000 */
[----:B------:R-:W-:Y:S02]  /*57c0*/  F2FP.F16.F32.PACK_AB R210, R61, R60 ;  /* 0x0000003c3dd2723e */ /* 0x000fe400000000ff */
[----:B------:R-:W-:-:S04]  /*57d0*/  CS2R R60, SRZ ;  /* 0x00000000003c7805 */ /* 0x000fc8000001ff00 */
[----:B------:R-:W2:Y:S01]  /*57e0*/  MUFU.EX2 R52, R52 ;  /* 0x0000003400347308 */ /* 0x000ea20000000800 */
[----:B0-----:R-:W-:-:S07]  /*57f0*/  FADD.FTZ R20, R48, R31 ;  /* 0x0000001f30147221 */ /* 0x001fce0000010000 */
[----:B------:R-:W0:Y:S01]  /*5800*/  MUFU.EX2 R53, R53 ;  /* 0x0000003500357308 */ /* 0x000e220000000800 */
[C---:B-1----:R-:W-:Y:S01]  /*5810*/  FADD.FTZ R31, R49.reuse, R20 ;  /* 0x00000014311f7221 */ /* 0x042fe20000010000 */
[----:B------:R-:W-:Y:S02]  /*5820*/  F2FP.F16.F32.PACK_AB R204, R49, R48 ;  /* 0x0000003031cc723e */ /* 0x000fe400000000ff */
[----:B------:R-:W-:-:S04]  /*5830*/  CS2R R48, SRZ ;  /* 0x0000000000307805 */ /* 0x000fc8000001ff00 */
[----:B------:R-:W1:Y:S01]  /*5840*/  MUFU.EX2 R40, R40 ;  /* 0x0000002800287308 */ /* 0x000e620000000800 */
[----:B--2---:R-:W-:-:S07]  /*5850*/  FADD.FTZ R20, R52, R31 ;  /* 0x0000001f34147221 */ /* 0x004fce0000010000 */
[----:B------:R-:W2:Y:S01]  /*5860*/  MUFU.EX2 R41, R41 ;  /* 0x0000002900297308 */ /* 0x000ea20000000800 */
[C---:B0-----:R-:W-:Y:S01]  /*5870*/  FADD.FTZ R31, R53.reuse, R20 ;  /* 0x00000014351f7221 */ /* 0x041fe20000010000 */
[----:B------:R-:W-:Y:S01]  /*5880*/  FADD.FTZ R20, R34, R51 ;  /* 0x0000003322147221 */ /* 0x000fe20000010000 */
[----:B------:R-:W-:Y:S02]  /*5890*/  F2FP.F16.F32.PACK_AB R206, R53, R52 ;  /* 0x0000003435ce723e */ /* 0x000fe400000000ff */
[----:B------:R-:W-:Y:S02]  /*58a0*/  CS2R R52, SRZ ;  /* 0x0000000000347805 */ /* 0x000fe4000001ff00 */
[----:B------:R-:W-:Y:S01]  /*58b0*/  CS2R R50, SRZ ;  /* 0x0000000000327805 */ /* 0x000fe2000001ff00 */
[----:B------:R-:W-:Y:S01]  /*58c0*/  FADD.FTZ R5, R35, R20 ;  /* 0x0000001423057221 */ /* 0x000fe20000010000 */
[----:B------:R-:W-:Y:S01]  /*58d0*/  IMAD.U32 R20, RZ, RZ, UR6 ;  /* 0x00000006ff147e24 */ /* 0x000fe2000f8e00ff */
[----:B------:R-:W0:Y:S01]  /*58e0*/  MUFU.EX2 R44, R44 ;  /* 0x0000002c002c7308 */ /* 0x000e220000000800 */
[----:B-1----:R-:W-:Y:S01]  /*58f0*/  FADD.FTZ R0, R40, R31 ;  /* 0x0000001f28007221 */ /* 0x002fe20000010000 */
[----:B------:R-:W-:-:S06]  /*5900*/  CS2R R34, SRZ ;  /* 0x0000000000227805 */ /* 0x000fcc000001ff00 */
[----:B------:R-:W1:Y:S01]  /*5910*/  MUFU.EX2 R38, R38 ;  /* 0x0000002600267308 */ /* 0x000e620000000800 */
[C---:B--2---:R-:W-:Y:S01]  /*5920*/  FADD.FTZ R31, R41.reuse, R0 ;  /* 0x00000000291f7221 */ /* 0x044fe20000010000 */
[----:B------:R-:W-:Y:S02]  /*5930*/  F2FP.F16.F32.PACK_AB R200, R41, R40 ;  /* 0x0000002829c8723e */ /* 0x000fe400000000ff */
        /* <DEDUP_REMOVED lines=10> */
[C---:B0-----:R-:W-:Y:S01]  /*59e0*/  FADD.FTZ R31, R39.reuse, R2 ;  /* 0x00000002271f7221 */ /* 0x041fe20000010000 */
[----:B------:R-:W-:Y:S02]  /*59f0*/  F2FP.F16.F32.PACK_AB R199, R39, R38 ;  /* 0x0000002627c7723e */ /* 0x000fe400000000ff */
[----:B------:R-:W-:-:S04]  /*5a00*/  CS2R R38, SRZ ;  /* 0x0000000000267805 */ /* 0x000fc8000001ff00 */
[----:B------:R-:W0:Y:S01]  /*5a10*/  MUFU.EX2 R33, R33 ;  /* 0x0000002100217308 */ /* 0x000e220000000800 */
[----:B-1----:R-:W-:-:S07]  /*5a20*/  FADD.FTZ R0, R32, R5 ;  /* 0x0000000520007221 */ /* 0x002fce0000010000 */
[----:B------:R-:W1:Y:S01]  /*5a30*/  MUFU.EX2 R27, R27 ;  /* 0x0000001b001b7308 */ /* 0x000e620000000800 */
[----:B--2---:R-:W-:-:S07]  /*5a40*/  FADD.FTZ R2, R26, R31 ;  /* 0x0000001f1a027221 */ /* 0x004fce0000010000 */
[----:B------:R-:W2:Y:S01]  /*5a50*/  MUFU.EX2 R36, R36 ;  /* 0x0000002400247308 */ /* 0x000ea20000000800 */
[C---:B0-----:R-:W-:Y:S01]  /*5a60*/  FADD.FTZ R5, R33.reuse, R0 ;  /* 0x0000000021057221 */ /* 0x041fe20000010000 */
[----:B------:R-:W-:Y:S02]  /*5a70*/  F2FP.F16.F32.PACK_AB R196, R33, R32 ;  /* 0x0000002021c4723e */ /* 0x000fe400000000ff */
[----:B------:R-:W-:-:S04]  /*5a80*/  CS2R R32, SRZ ;  /* 0x0000000000207805 */ /* 0x000fc8000001ff00 */
[----:B------:R-:W0:Y:S01]  /*5a90*/  MUFU.EX2 R30, R30 ;  /* 0x0000001e001e7308 */ /* 0x000e220000000800 */
[C---:B-1----:R-:W-:Y:S01]  /*5aa0*/  FADD.FTZ R31, R27.reuse, R2 ;  /* 0x000000021b1f7221 */ /* 0x042fe20000010000 */
[----:B------:R-:W-:Y:S02]  /*5ab0*/  F2FP.F16.F32.PACK_AB R193, R27, R26 ;  /* 0x0000001a1bc1723e */ /* 0x000fe400000000ff */
[----:B------:R-:W-:-:S04]  /*5ac0*/  CS2R R26, SRZ ;  /* 0x00000000001a7805 */ /* 0x000fc8000001ff00 */
[----:B------:R-:W1:Y:S01]  /*5ad0*/  MUFU.EX2 R37, R37 ;  /* 0x0000002500257308 */ /* 0x000e620000000800 */
[----:B--2---:R-:W-:-:S07]  /*5ae0*/  FADD.FTZ R0, R36, R5 ;  /* 0x0000000524007221 */ /* 0x004fce0000010000 */
        /* <DEDUP_REMOVED lines=10> */
[----:B------:R-:W-:Y:S01]  /*5b90*/  F2FP.F16.F32.PACK_AB R195, R21, R30 ;  /* 0x0000001e15c3723e */ /* 0x000fe200000000ff */
[----:B------:R-:W-:Y:S01]  /*5ba0*/  IMAD.MOV.U32 R2, RZ, RZ, 0x3f800000 ;  /* 0x3f800000ff027424 */ /* 0x000fe200078e00ff */
[----:B------:R-:W-:-:S04]  /*5bb0*/  CS2R R30, SRZ ;  /* 0x00000000001e7805 */ /* 0x000fc8000001ff00 */
[----:B------:R-:W0:Y:S01]  /*5bc0*/  MUFU.EX2 R29, R29 ;  /* 0x0000001d001d7308 */ /* 0x000e220000000800 */
[C---:B-1----:R-:W-:Y:S01]  /*5bd0*/  FADD.FTZ R21, R25.reuse, R0 ;  /* 0x0000000019157221 */ /* 0x042fe20000010000 */
[----:B------:R-:W-:Y:S01]  /*5be0*/  F2FP.F16.F32.PACK_AB R192, R25, R24 ;  /* 0x0000001819c0723e */ /* 0x000fe200000000ff */
[----:B------:R-:W-:Y:S01]  /*5bf0*/  IMAD.MOV.U32 R0, RZ, RZ, 0x3f800000 ;  /* 0x3f800000ff007424 */ /* 0x000fe200078e00ff */
[----:B------:R-:W-:Y:S01]  /*5c00*/  CS2R R24, SRZ ;  /* 0x0000000000187805 */ /* 0x000fe2000001ff00 */
[----:B--2---:R-:W-:-:S04]  /*5c10*/  FADD.FTZ R14, R28, R21 ;  /* 0x000000151c0e7221 */ /* 0x004fc80000010000 */
[C---:B0-----:R-:W-:Y:S01]  /*5c20*/  FADD.FTZ R14, R29.reuse, R14 ;  /* 0x0000000e1d0e7221 */ /* 0x041fe20000010000 */
[----:B------:R-:W-:Y:S02]  /*5c30*/  F2FP.F16.F32.PACK_AB R194, R29, R28 ;  /* 0x0000001c1dc2723e */ /* 0x000fe400000000ff */
[----:B------:R-:W-:Y:S01]  /*5c40*/  CS2R R28, SRZ ;  /* 0x00000000001c7805 */ /* 0x000fe2000001ff00 */
[----:B------:R-:W-:Y:S06]  /*5c50*/  @!P3 BRA `(.L_x_2358) ;  /* 0x0000003c0048b947 */ /* 0x000fec0003800000 */
[----:B------:R-:W-:Y:S01]  /*5c60*/  R2UR UR4, R236 ;  /* 0x00000000ec0472ca */ /* 0x000fe200000e0000 */
[----:B------:R-:W-:Y:S01]  /*5c70*/  IMAD.MOV.U32 R21, RZ, RZ, R4 ;  /* 0x000000ffff157224 */ /* 0x000fe200078e0004 */
[----:B------:R-:W-:Y:S01]  /*5c80*/  UMOV UR61, UR60 ;  /* 0x0000003c003d7c82 */ /* 0x000fe20008000000 */
[----:B------:R-:W-:Y:S02]  /*5c90*/  IMAD.MOV.U32 R235, RZ, RZ, R3 ;  /* 0x000000ffffeb7224 */ /* 0x000fe400078e0003 */
[----:B------:R-:W-:Y:S02]  /*5ca0*/  IMAD.MOV.U32 R2, RZ, RZ, 0x3f800000 ;  /* 0x3f800000ff027424 */ /* 0x000fe400078e00ff */
[----:B------:R-:W-:-:S06]  /*5cb0*/  IMAD.MOV.U32 R151, RZ, RZ, RZ ;  /* 0x000000ffff977224 */ /* 0x000fcc00078e00ff */
[----:B------:R-:W-:Y:S01]  /*5cc0*/  IMAD.U32 R236, RZ, RZ, UR4 ;  /* 0x00000004ffec7e24 */ /* 0x000fe2000f8e00ff */
[----:B------:R-:W-:-:S13]  /*5cd0*/  R2UR UR4, R16 ;  /* 0x00000000100472ca */ /* 0x000fda00000e0000 */
[----:B------:R-:W-:-:S07]  /*5ce0*/  IMAD.U32 R237, RZ, RZ, UR4 ;  /* 0x00000004ffed7e24 */ /* 0x000fce000f8e00ff */
.L_x_2367:
[----:B------:R-:W-:Y:S01]  /*5cf0*/  R2UR UR6, R237 ;  /* 0x00000000ed0672ca */ /* 0x000fe200000e0000 */
[----:B------:R-:W-:-:S04]  /*5d00*/  UIADD3 UR4, UR61, 0x1, URZ ;  /* 0x000000013d047890 */ /* 0x000fc8000fffe03f */
[----:B------:R-:W-:-:S04]  /*5d10*/  UISETP.NE.AND UP1, UPT, UR4, 0x2, UPT ;  /* 0x000000020400788c */ /* 0x000fc8000bf25270 */
[----:B------:R-:W-:Y:S02]  /*5d20*/  USEL UR5, URZ, 0x1, UP1 ;  /* 0x000000013f057887 */ /* 0x000fe40008800000 */
[----:B------:R-:W-:Y:S02]  /*5d30*/  USEL UR60, UR4, URZ, UP1 ;  /* 0x0000003f043c7287 */ /* 0x000fe40008800000 */
[----:B------:R-:W-:-:S06]  /*5d40*/  ULOP3.LUT UR4, UR6, UR5, URZ, 0x3c, !UPT ;  /* 0x0000000506047292 */ /* 0x000fcc000f8e3c3f */
[----:B------:R-:W-:Y:S01]  /*5d50*/  IMAD.U32 R16, RZ, RZ, UR4 ;  /* 0x00000004ff107e24 */ /* 0x000fe2000f8e00ff */
[----:B------:R-:W-:Y:S06]  /*5d60*/  @!P0 BRA `(.L_x_2359) ;  /* 0x0000000000048947 */ /* 0x000fec0003800000 */
[----:B------:R-:W-:Y:S01]  /*5d70*/  BPT.TRAP 0x1 ;  /* 0x000000040000795c */ /* 0x000fe20000300000 */
.L_x_2359:
[----:B------:R-:W-:Y:S02]  /*5d80*/  R2UR UR4, R17 ;  /* 0x00000000110472ca */ /* 0x000fe400000e0000 */
[----:B------:R-:W-:-:S11]  /*5d90*/  R2UR UR5, R16 ;  /* 0x00000000100572ca */ /* 0x000fd600000e0000 */
[----:B------:R-:W-:Y:S02]  /*5da0*/  ULEA UR4, UR60, UR4, 0x3 ;  /* 0x000000043c047291 */ /* 0x000fe4000f8e183f */
[----:B------:R-:W-:-:S04]  /*5db0*/  IMAD.U32 R4, RZ, RZ, UR5 ;  /* 0x00000005ff047e24 */ /* 0x000fc8000f8e00ff */
[----:B------:R-:W-:Y:S01]  /*5dc0*/  IMAD.U32 R3, RZ, RZ, UR4 ;  /* 0x00000004ff037e24 */ /* 0x000fe2000f8e00ff */
[----:B------:R-:W-:-:S04]  /*5dd0*/  SHF.L.U32 R4, R4, 0x1f, RZ ;  /* 0x0000001f04047819 */ /* 0x000fc800000006ff */
[----:B------:R0:W1:Y:S01]  /*5de0*/  SYNCS.PHASECHK.TRANS64.TRYWAIT P3, [UR4+0x38830], R4 ;  /* 0x03883004ff0075a7 */ /* 0x0000620008060144 */
[----:B------:R-:W-:Y:S05]  /*5df0*/  @!P0 BRA `(.L_x_2360) ;  /* 0x0000000000048947 */ /* 0x000fea0003800000 */
[----:B------:R-:W-:Y:S01]  /*5e00*/  BPT.TRAP 0x1 ;  /* 0x000000040000795c */ /* 0x000fe20000300000 */
.L_x_2360:
[----:B-1----:R-:W-:Y:S05]  /*5e10*/  @P3 BRA `(.L_x_2361) ;  /* 0x00000000000c3947 */ /* 0x002fea0003800000 */
[----:B------:R-:W-:-:S13]  /*5e20*/  R2UR UR4, R3 ;  /* 0x00000000030472ca */ /* 0x000fda00000e0000 */
[----:B------:R-:W1:Y:S02]  /*5e30*/  SYNCS.PHASECHK.TRANS64.TRYWAIT P3, [UR4+0x38830], R4 ;  /* 0x03883004ff0075a7 */ /* 0x000e640008060144 */
[----:B-1----:R-:W-:Y:S05]  /*5e40*/  @!P3 BRA `(.L_x_2362) ;  /* 0x00000150009cb947 */ /* 0x002fea0003800000 */
.L_x_2361:
[----:B------:R-:W-:Y:S01]  /*5e50*/  R2UR UR4, R15 ;  /* 0x000000000f0472ca */ /* 0x000fe200000e0000 */
[----:B------:R-:W-:Y:S01]  /*5e60*/  WARPGROUP.ARRIVE ;  /* 0x00000000000079c5 */ /* 0x000fe20000000000 */
[----:B------:R-:W-:Y:S01]  /*5e70*/  R2UR UR14, R12 ;  /* 0x000000000c0e72ca */ /* 0x000fe200000e0000 */
[----:B------:R-:W-:Y:S01]  /*5e80*/  UMOV UR59, 0x40000040 ;  /* 0x40000040003b7882 */ /* 0x000fe20000000000 */
        /* <DEDUP_REMOVED lines=9> */
[----:B------:R-:W-:Y:S01]  /*5f20*/  UIMAD UR4, UR60, 0xa00, UR4 ;  /* 0x00000a003c0478a4 */ /* 0x000fe2000f8e0204 */
[-C--:B------:R-:W-:Y:S01]  /*5f30*/  FMUL.FTZ R24, R24, R0.reuse ;  /* 0x0000000018187220 */ /* 0x080fe20000410000 */
[----:B------:R-:W-:Y:S01]  /*5f40*/  UMOV UR56, UR14 ;  /* 0x0000000e00387c82 */ /* 0x000fe20008000000 */
[----:B------:R-:W-:Y:S01]  /*5f50*/  UMOV UR35, 0x40000040 ;  /* 0x4000004000237882 */ /* 0x000fe20000000000 */
[----:B------:R-:W-:Y:S01]  /*5f60*/  UMOV UR57, UR15 ;  /* 0x0000000f00397c82 */ /* 0x000fe20008000000 */
[----:B------:R-:W-:Y:S01]  /*5f70*/  UIADD3 UR18, UR4, 0x282, URZ ;  /* 0x0000028204127890 */ /* 0x000fe2000fffe03f */
[-C--:B------:R-:W-:Y:S01]  /*5f80*/  FMUL.FTZ R25, R25, R0.reuse ;  /* 0x0000000019197220 */ /* 0x080fe20000410000 */
[----:B------:R-:W-:Y:S01]  /*5f90*/  UMOV UR58, UR4 ;  /* 0x00000004003a7c82 */ /* 0x000fe20008000000 */
[----:B------:R-:W-:Y:S01]  /*5fa0*/  UIADD3 UR22, UR4, 0x284, URZ ;  /* 0x0000028404167890 */ /* 0x000fe2000fffe03f */
[----:B------:R-:W-:Y:S01]  /*5fb0*/  HGMMA.64x16x16.F32 R184, gdesc[UR56], RZ, !UPT, gsb0 ;  /* 0x0020000038b879f0 */ /* 0x000fe2000c0008ff */
[----:B------:R-:W-:Y:S01]  /*5fc0*/  UIADD3 UR58, UR4, 0x80, URZ ;  /* 0x00000080043a7890 */ /* 0x000fe2000fffe03f */
[-C--:B------:R-:W-:Y:S01]  /*5fd0*/  FMUL.FTZ R28, R28, R0.reuse ;  /* 0x000000001c1c7220 */ /* 0x080fe20000410000 */
[----:B------:R-:W-:Y:S01]  /*5fe0*/  UMOV UR59, 0x40000040 ;  /* 0x40000040003b7882 */ /* 0x000fe20000000000 */
[----:B------:R-:W-:Y:S01]  /*5ff0*/  UMOV UR56, UR14 ;  /* 0x0000000e00387c82 */ /* 0x000fe20008000000 */
[----:B------:R-:W-:Y:S01]  /*6000*/  UMOV UR57, UR15 ;  /* 0x0000000f00397c82 */ /* 0x000fe20008000000 */
        /* <DEDUP_REMOVED lines=54> */
[----:B------:R-:W-:Y:S01]  /*6370*/  UIADD3 UR58, UR4, 0x100, URZ ;  /* 0x00000100043a7890 */ /* 0x000fe2000fffe03f */
[-C--:B------:R-:W-:Y:S01]  /*6380*/  FMUL.FTZ R105, R105, R0.reuse ;  /* 0x0000000069697220 */ /* 0x080fe20000410000 */
[----:B------:R-:W-:Y:S01]  /*6390*/  UMOV UR59, 0x40000040 ;  /* 0x40000040003b7882 */ /* 0x000fe20000000000 */
[----:B------:R-:W-:Y:S01]  /*63a0*/  UMOV UR56, UR14 ;  /* 0x0000000e00387c82 */ /* 0x000fe20008000000 */
[----:B------:R-:W-:Y:S01]  /*63b0*/  UMOV UR57, UR15 ;  /* 0x0000000f00397c82 */ /* 0x000fe20008000000 */
        /* <DEDUP_REMOVED lines=97> */
[----:B------:R-:W-:Y:S01]  /*69d0*/  UMOV UR59, 0x40000040 ;  /* 0x40000040003b7882 */ /* 0x000fe20000000000 */
[----:B------:R-:W-:Y:S01]  /*69e0*/  UMOV UR56, UR14 ;  /* 0x0000000e00387c82 */ /* 0x000fe20008000000 */
[----:B------:R-:W-:Y:S01]  /*69f0*/  UMOV UR57, UR15 ;  /* 0x0000000f00397c82 */ /* 0x000fe20008000000 */
[----:B------:R-:W-:Y:S01]  /*6a00*/  UIADD3 UR14, UR4, 0x280, URZ ;  /* 0x00000280040e7890 */ /* 0x000fe2000fffe03f */
[----:B------:R-:W-:Y:S01]  /*6a10*/  UMOV UR15, 0x40000040 ;  /* 0x40000040000f7882 */ /* 0x000fe20000000000 */
[----:B------:R-:W-:Y:S02]  /*6a20*/  WARPGROUP.DEPBAR.LE gsb0, 0x0 ;  /* 0x00008000000079c5 */ /* 0x000fe40000010000 */
[----:B-1----:R-:W-:-:S06]  /*6a30*/  WARPGROUP.ARRIVE ;  /* 0x00000000000079c5 */ /* 0x002fcc0000000000 */
[----:B------:R-:W-:Y:S01]  /*6a40*/  HGMMA.64x16x16.F32 R152, gdesc[UR56], RZ, !UPT, gsb0 ;  /* 0x00200000389879f0 */ /* 0x000fe2000c0008ff */
[----:B------:R-:W-:Y:S01]  /*6a50*/  UIADD3 UR58, UR4, 0x2, URZ ;  /* 0x00000002043a7890 */ /* 0x000fe2000fffe03f */
[----:B------:R-:W-:Y:S01]  /*6a60*/  UMOV UR59, 0x40000040 ;  /* 0x40000040003b7882 */ /* 0x000fe20000000000 */
[----:B------:R-:W-:Y:S01]  /*6a70*/  UMOV UR56, UR10 ;  /* 0x0000000a00387c82 */ /* 0x000fe20008000000 */
[----:B------:R-:W-:Y:S01]  /*6a80*/  UMOV UR57, UR11 ;  /* 0x0000000b00397c82 */ /* 0x000fe20008000000 */
[----:B------:R-:W-:Y:S02]  /*6a90*/  WARPGROUP.DEPBAR.LE gsb0, 0x0 ;  /* 0x00008000000079c5 */ /* 0x000fe40000010000 */
[----:B------:R-:W-:-:S06]  /*6aa0*/  WARPGROUP.ARRIVE ;  /* 0x00000000000079c5 */ /* 0x000fcc0000000000 */
[----:B------:R-:W-:Y:S01]  /*6ab0*/  HGMMA.64x16x16.F32 R184, gdesc[UR56], R184, gsb0 ;  /* 0x0020000038b879f0 */ /* 0x000fe200080008b8 */
        /* <DEDUP_REMOVED lines=25> */
[----:B------:R-:W-:Y:S01]  /*6c50*/  UIADD3 UR10, UR4, 0x6, URZ ;  /* 0x00000006040a7890 */ /* 0x000fe2000fffe03f */
[----:B------:R-:W-:Y:S01]  /*6c60*/  UMOV UR11, 0x40000040 ;  /* 0x40000040000b7882 */ /* 0x000fe20000000000 */
        /* <DEDUP_REMOVED lines=65> */
[----:B------:R-:W-:Y:S02]  /*7080*/  R2UR UR10, R6 ;  /* 0x00000000060a72ca */ /* 0x000fe400000e0000 */
[----:B------:R-:W-:-:S11]  /*7090*/  R2UR UR11, R7 ;  /* 0x00000000070b72ca */ /* 0x000fd600000e0000 */
[----:B------:R-:W-:Y:S02]  /*70a0*/  UMOV UR56, UR10 ;  /* 0x0000000a00387c82 */ /* 0x000fe40008000000 */
        /* <DEDUP_REMOVED lines=276> */
[----:B------:R-:W-:Y:S01]  /*81f0*/  UMOV UR4, UR10 ;  /* 0x0000000a00047c82 */ /* 0x000fe20008000000 */
[----:B------:R-:W-:Y:S02]  /*8200*/  WARPGROUP.DEPBAR.LE gsb0, 0x0 ;  /* 0x00008000000079c5 */ /* 0x000fe40000010000 */
[----:B------:R-:W-:-:S06]  /*8210*/  WARPGROUP.ARRIVE ;  /* 0x00000000000079c5 */ /* 0x000fcc0000000000 */
[----:B------:R-:W-:Y:S03]  /*8220*/  HGMMA.64x16x16.F32 R160, gdesc[UR56], R160, gsb0 ;  /* 0x0020000038a079f0 */ /* 0x000fe600080008a0 */
[----:B------:R-:W-:Y:S02]  /*8230*/  WARPGROUP.DEPBAR.LE gsb0, 0x0 ;  /* 0x00008000000079c5 */ /* 0x000fe40000010000 */
[----:B------:R-:W-:-:S06]  /*8240*/  WARPGROUP.ARRIVE ;  /* 0x00000000000079c5 */ /* 0x000fcc0000000000 */
[----:B------:R-:W-:Y:S03]  /*8250*/  HGMMA.64x16x16.F32 R152, gdesc[UR4], R152, gsb0 ;  /* 0x00200000049879f0 */ /* 0x000fe60008000898 */
[----:B------:R-:W-:Y:S02]  /*8260*/  WARPGROUP.DEPBAR.LE gsb0, 0x0 ;  /* 0x00008000000079c5 */ /* 0x000fe40000010000 */
[----:B------:R-:W-:Y:S05]  /*8270*/  @!P0 BRA `(.L_x_2363) ;  /* 0x0000000000048947 */ /* 0x000fea0003800000 */
[----:B------:R-:W-:Y:S01]  /*8280*/  BPT.TRAP 0x1 ;  /* 0x000000040000795c */ /* 0x000fe20000300000 */
.L_x_2363:
[----:B------:R-:W-:Y:S02]  /*8290*/  R2UR UR4, R17 ;  /* 0x00000000110472ca */ /* 0x000fe400000e0000 */
[----:B------:R-:W-:-:S11]  /*82a0*/  R2UR UR5, R237 ;  /* 0x00000000ed0572ca */ /* 0x000fd600000e0000 */
[----:B------:R-:W-:Y:S02]  /*82b0*/  ULEA UR4, UR61, UR4, 0x3 ;  /* 0x000000043d047291 */ /* 0x000fe4000f8e183f */
[----:B------:R-:W-:-:S05]  /*82c0*/  IMAD.U32 R0, RZ, RZ, UR5 ;  /* 0x00000005ff007e24 */ /* 0x000fca000f8e00ff */
[----:B------:R-:W-:-:S04]  /*82d0*/  SHF.L.U32 R0, R0, 0x1f, RZ ;  /* 0x0000001f00007819 */ /* 0x000fc800000006ff */
[----:B------:R1:W2:Y:S01]  /*82e0*/  SYNCS.PHASECHK.TRANS64.TRYWAIT P3, [UR4+0x38850], R0 ;  /* 0x03885000ff0075a7 */ /* 0x0002a20008060144 */
[----:B------:R-:W-:Y:S05]  /*82f0*/  @!P0 BRA `(.L_x_2364) ;  /* 0x0000000000048947 */ /* 0x000fea0003800000 */
[----:B------:R-:W-:Y:S01]  /*8300*/  BPT.TRAP 0x1 ;  /* 0x000000040000795c */ /* 0x000fe20000300000 */
.L_x_2364:
[----:B--2---:R-:W-:Y:S05]  /*8310*/  @P3 BRA `(.L_x_2365) ;  /* 0x0000000000083947 */ /* 0x004fea0003800000 */
[----:B------:R-:W2:Y:S02]  /*8320*/  SYNCS.PHASECHK.TRANS64.TRYWAIT P3, [UR4+0x38850], R0 ;  /* 0x03885000ff0075a7 */ /* 0x000ea40008060144 */
[----:B--2---:R-:W-:Y:S05]  /*8330*/  @!P3 BRA `(.L_x_2366) ;  /* 0x0000012c007cb947 */ /* 0x004fea0003800000 */
.L_x_2365:
[----:B------:R-:W-:Y:S01]  /*8340*/  R2UR UR5, R17 ;  /* 0x00000000110572ca */ /* 0x000fe200000e0000 */
[----:B------:R-:W-:Y:S01]  /*8350*/  WARPGROUP.ARRIVE ;  /* 0x00000000000079c5 */ /* 0x000fe20000000000 */
[----:B------:R-:W-:Y:S01]  /*8360*/  UMOV UR7, 0x40000040 ;  /* 0x4000004000077882 */ /* 0x000fe20000000000 */
[----:B------:R-:W-:Y:S02]  /*8370*/  R2UR UR15, R212 ;  /* 0x00000000d40f72ca */ /* 0x000fe400000e0000 */
[----:B------:R-:W-:Y:S02]  /*8380*/  R2UR UR10, R236 ;  /* 0x00000000ec0a72ca */ /* 0x000fe400000e0000 */
[----:B------:R-:W-:Y:S02]  /*8390*/  R2UR UR14, R18 ;  /* 0x00000000120e72ca */ /* 0x000fe400000e0000 */
[----:B------:R-:W-:-:S04]  /*83a0*/  R2UR UR11, R22 ;  /* 0x00000000160b72ca */ /* 0x000fc800000e0000 */
[----:B------:R-:W-:-:S03]  /*83b0*/  UIADD3 UR5, UR5, 0x400, URZ ;  /* 0x0000040005057890 */ /* 0x000fc6000fffe03f */
[----:B-12---:R-:W-:Y:S01]  /*83c0*/  VIADD R0, R213, UR15 ;  /* 0x0000000fd5007c36 */ /* 0x006fe20008000000 */
[----:B------:R-:W-:-:S04]  /*83d0*/  USHF.R.U32.HI UR5, URZ, 0x4, UR5 ;  /* 0x000000043f057899 */ /* 0x000fc80008011605 */
[----:B------:R-:W-:-:S04]  /*83e0*/  ULOP3.LUT UR5, UR5, 0x3fff, URZ, 0xc0, !UPT ;  /* 0x00003fff05057892 */ /* 0x000fc8000f8ec03f */
[----:B------:R-:W-:-:S04]  /*83f0*/  ULOP3.LUT UR5, UR5, 0x2800000, URZ, 0xfc, !UPT ;  /* 0x0280000005057892 */ /* 0x000fc8000f8efc3f */
[----:B------:R-:W-:-:S03]  /*8400*/  UIMAD UR5, UR61, 0xa00, UR5 ;  /* 0x00000a003d0578a4 */ /* 0x000fc6000f8e0205 */
[----:B------:R-:W-:-:S04]  /*8410*/  UMOV UR61, UR60 ;  /* 0x0000003c003d7c82 */ /* 0x000fc80008000000 */
        /* <DEDUP_REMOVED lines=20> */
[----:B------:R-:W-:Y:S01]  /*8560*/  @UP0 ULDC UR6, c[0x0][0x44c] ;  /* 0x0001130000060ab9 */ /* 0x000fe20000000800 */
[----:B------:R-:W-:Y:S01]  /*8570*/  UMOV UR7, 0x40000040 ;  /* 0x4000004000077882 */ /* 0x000fe20000000000 */
[----:B------:R-:W-:Y:S01]  /*8580*/  @P2 IMAD.HI.U32 R2, R0, UR6, RZ ;  /* 0x0000000600022c27 */ /* 0x000fe2000f8e00ff */
[----:B------:R-:W-:-:S04]  /*8590*/  @UP0 ULDC UR6, c[0x0][0x450] ;  /* 0x0001140000060ab9 */ /* 0x000fc80000000800 */
[----:B------:R-:W-:Y:S01]  /*85a0*/  @P2 SHF.R.U32.HI R0, RZ, UR6, R2 ;  /* 0x00000006ff002c19 */ /* 0x000fe20008011602 */
[----:B------:R-:W-:-:S04]  /*85b0*/  UIMAD UR6, UR10, -0x50, URZ ;  /* 0xffffffb00a0678a4 */ /* 0x000fc8000f8e023f */
[----:B0-----:R-:W0:Y:S02]  /*85c0*/  SHFL.IDX PT, R4, R0, 0x1, 0x1c1f ;  /* 0x003c1f0000047f89 */ /* 0x001e2400000e0000 */
[----:B------:R-:W-:Y:S01]  /*85d0*/  IMAD.U32 R2, RZ, RZ, UR6 ;  /* 0x00000006ff027e24 */ /* 0x000fe2000f8e00ff */
[----:B------:R-:W-:-:S03]  /*85e0*/  UIADD3 UR6, UR5, 0x200, URZ ;  /* 0x0000020005067890 */ /* 0x000fc6000fffe03f */
[----:B------:R-:W-:Y:S01]  /*85f0*/  ULDC UR5, c[0x0][0x988] ;  /* 0x0002620000057ab9 */ /* 0x000fe20000000800 */
[----:B------:R-:W-:Y:S01]  /*8600*/  IADD3 R2, -R19, 0x1, R2 ;  /* 0x0000000113027810 */ /* 0x000fe20007ffe102 */
[----:B------:R-:W-:Y:S02]  /*8610*/  WARPGROUP.DEPBAR.LE gsb0, 0x0 ;  /* 0x00008000000079c5 */ /* 0x000fe40000010000 */
[----:B------:R-:W-:Y:S01]  /*8620*/  IMAD.U32 R196, RZ, RZ, UR14 ;  /* 0x0000000effc47e24 */ /* 0x000fe2000f8e00ff */
[----:B------:R-:W-:-:S04]  /*8630*/  WARPGROUP.ARRIVE ;  /* 0x00000000000079c5 */ /* 0x000fc80000000000 */
[----:B------:R-:W-:Y:S02]  /*8640*/  IADD3 R2, -R196, UR11, R2 ;  /* 0x0000000bc4027c10 */ /* 0x000fe4000fffe102 */
[----:B------:R-:W-:Y:S01]  /*8650*/  R2UR UR11, R3 ;  /* 0x00000000030b72ca */ /* 0x000fe200000e0000 */
[----:B------:R-:W-:Y:S01]  /*8660*/  HGMMA.64x256x16.F32 R24, R192, gdesc[UR4].tnspB, R24, gsb0 ;  /* 0x43e00004c0187df0 */ /* 0x000fe20008000818 */
[----:B------:R-:W-:Y:S01]  /*8670*/  R2UR UR6, R20 ;  /* 0x00000000140672ca */ /* 0x000fe200000e0000 */
[----:B0-----:R-:W-:-:S05]  /*8680*/  IMAD.IADD R3, R2, 0x1, R4 ;  /* 0x0000000102037824 */ /* 0x001fca00078e0204 */
[C---:B------:R-:W-:Y:S02]  /*8690*/  ISETP.GT.AND P3, PT, R3.reuse, RZ, PT ;  /* 0x000000ff0300720c */ /* 0x040fe40003f64270 */
[C---:B------:R-:W-:Y:S02]  /*86a0*/  ISETP.GT.AND P4, PT, R3.reuse, 0x1, PT ;  /* 0x000000010300780c */ /* 0x040fe40003f84270 */
[----:B------:R-:W-:Y:S02]  /*86b0*/  FSEL R186, R186, -INF , P3 ;  /* 0xff800000baba7808 */ /* 0x000fe40001800000 */
[----:B------:R-:W-:Y:S01]  /*86c0*/  ISETP.GT.AND P3, PT, R3, 0x8, PT ;  /* 0x000000080300780c */ /* 0x000fe20003f64270 */
[----:B------:R-:W-:Y:S01]  /*86d0*/  UISETP.GT.AND UP1, UPT, UR10, UR6, UPT ;  /* 0x000000060a00728c */ /* 0x000fe2000bf24270 */
[----:B------:R-:W-:Y:S02]  /*86e0*/  FSEL R187, R187, -INF , P4 ;  /* 0xff800000bbbb7808 */ /* 0x000fe40002000000 */
        /* <DEDUP_REMOVED lines=50> */
[----:B------:R-:W-:Y:S01]  /*8a10*/  FSEL R158, R158, -INF , P6 ;  /* 0xff8000009e9e7808 */ /* 0x000fe20003000000 */
[----:B------:R-:W0:Y:S01]  /*8a20*/  SHFL.IDX PT, R3, R0, RZ, 0x1c1f ;  /* 0x001c1fff00037589 */ /* 0x000e2200000e0000 */
[----:B------:R-:W-:Y:S02]  /*8a30*/  FMNMX.FTZ R4, R155, R4, !PT ;  /* 0x000000049b047209 */ /* 0x000fe40007810000 */
[----:B------:R-:W-:Y:S02]  /*8a40*/  FSEL R159, R159, -INF , P5 ;  /* 0xff8000009f9f7808 */ /* 0x000fe40002800000 */
[----:B------:R-:W-:Y:S02]  /*8a50*/  FMNMX.FTZ R4, R158, R4, !PT ;  /* 0x000000049e047209 */ /* 0x000fe40007810000 */
[----:B------:R-:W-:-:S02]  /*8a60*/  R2UR UR6, R16 ;  /* 0x00000000100672ca */ /* 0x000fc400000e0000 */
[----:B------:R-:W-:-:S05]  /*8a70*/  FMNMX.FTZ R4, R159, R4, !PT ;  /* 0x000000049f047209 */ /* 0x000fca0007810000 */
[----:B------:R-:W1:Y:S06]  /*8a80*/  SHFL.BFLY PT, R0, R4, 0x2, 0x1f ;  /* 0x0c401f0004007f89 */ /* 0x000e6c00000e0000 */
[----:B------:R-:W-:Y:S02]  /*8a90*/  IMAD.U32 R237, RZ, RZ, UR6 ;  /* 0x00000006ffed7e24 */ /* 0x000fe4000f8e00ff */
[----:B0-----:R-:W-:-:S05]  /*8aa0*/  IMAD.IADD R2, R2, 0x1, R3 ;  /* 0x0000000102027824 */ /* 0x001fca00078e0203 */
[C---:B------:R-:W-:Y:S02]  /*8ab0*/  ISETP.GT.AND P3, PT, R2.reuse, RZ, PT ;  /* 0x000000ff0200720c */ /* 0x040fe40003f64270 */
[----:B------:R-:W-:Y:S02]  /*8ac0*/  ISETP.GT.AND P4, PT, R2, 0x1, PT ;  /* 0x000000010200780c */ /* 0x000fe40003f84270 */
[----:B------:R-:W-:Y:S02]  /*8ad0*/  FSEL R184, R184, -INF , P3 ;  /* 0xff800000b8b87808 */ /* 0x000fe40001800000 */
[----:B------:R-:W-:Y:S02]  /*8ae0*/  ISETP.GT.AND P5, PT, R2, 0x8, PT ;  /* 0x000000080200780c */ /* 0x000fe40003fa4270 */
[----:B------:R-:W-:Y:S02]  /*8af0*/  FSEL R185, R185, -INF , P4 ;  /* 0xff800000b9b97808 */ /* 0x000fe40002000000 */
[----:B-1----:R-:W-:-:S02]  /*8b00*/  FMNMX.FTZ R4, R4, R0, !PT ;  /* 0x0000000004047209 */ /* 0x002fc40007810000 */
[----:B------:R-:W-:Y:S02]  /*8b10*/  FMNMX.FTZ R3, R184, R235, !PT ;  /* 0x000000ebb8037209 */ /* 0x000fe40007810000 */
[----:B------:R-:W-:Y:S01]  /*8b20*/  ISETP.GT.AND P6, PT, R2, 0x9, PT ;  /* 0x000000090200780c */ /* 0x000fe20003fc4270 */
[----:B------:R-:W0:Y:S01]  /*8b30*/  SHFL.BFLY PT, R0, R4, 0x1, 0x1f ;  /* 0x0c201f0004007f89 */ /* 0x000e2200000e0000 */
[----:B------:R-:W-:Y:S02]  /*8b40*/  FSEL R188, R188, -INF , P5 ;  /* 0xff800000bcbc7808 */ /* 0x000fe40002800000 */
[----:B------:R-:W-:Y:S02]  /*8b50*/  FMNMX.FTZ R3, R185, R3, !PT ;  /* 0x00000003b9037209 */ /* 0x000fe40007810000 */
[----:B------:R-:W-:Y:S02]  /*8b60*/  FSEL R189, R189, -INF , P6 ;  /* 0xff800000bdbd7808 */ /* 0x000fe40003000000 */
[----:B------:R-:W-:-:S02]  /*8b70*/  ISETP.GT.AND P3, PT, R2, 0x10, PT ;  /* 0x000000100200780c */ /* 0x000fc40003f64270 */
[----:B------:R-:W-:Y:S02]  /*8b80*/  FMNMX.FTZ R3, R188, R3, !PT ;  /* 0x00000003bc037209 */ /* 0x000fe40007810000 */
[----:B------:R-:W-:Y:S02]  /*8b90*/  ISETP.GT.AND P4, PT, R2, 0x11, PT ;  /* 0x000000110200780c */ /* 0x000fe40003f84270 */
[----:B------:R-:W-:Y:S02]  /*8ba0*/  FSEL R176, R176, -INF , P3 ;  /* 0xff800000b0b07808 */ /* 0x000fe40001800000 */
[----:B------:R-:W-:Y:S02]  /*8bb0*/  FMNMX.FTZ R3, R189, R3, !PT ;  /* 0x00000003bd037209 */ /* 0x000fe40007810000 */
[----:B------:R-:W-:Y:S02]  /*8bc0*/  ISETP.GT.AND P5, PT, R2, 0x18, PT ;  /* 0x000000180200780c */ /* 0x000fe40003fa4270 */
[----:B------:R-:W-:-:S02]  /*8bd0*/  FSEL R177, R177, -INF , P4 ;  /* 0xff800000b1b17808 */ /* 0x000fc40002000000 */
[----:B------:R-:W-:Y:S02]  /*8be0*/  FMNMX.FTZ R3, R176, R3, !PT ;  /* 0x00000003b0037209 */ /* 0x000fe40007810000 */
[----:B------:R-:W-:Y:S02]  /*8bf0*/  ISETP.GT.AND P6, PT, R2, 0x19, PT ;  /* 0x000000190200780c */ /* 0x000fe40003fc4270 */
[----:B0-----:R-:W-:Y:S02]  /*8c00*/  FMNMX.FTZ R4, R4, R0, !PT ;  /* 0x0000000004047209 */ /* 0x001fe40007810000 */
[----:B------:R-:W-:Y:S02]  /*8c10*/  FSEL R180, R180, -INF , P5 ;  /* 0xff800000b4b47808 */ /* 0x000fe40002800000 */
[----:B------:R-:W-:Y:S02]  /*8c20*/  FMNMX.FTZ R0, R177, R3, !PT ;  /* 0x00000003b1007209 */ /* 0x000fe40007810000 */
[----:B------:R-:W-:-:S02]  /*8c30*/  FSEL R181, R181, -INF , P6 ;  /* 0xff800000b5b57808 */ /* 0x000fc40003000000 */
[----:B------:R-:W-:Y:S02]  /*8c40*/  ISETP.GT.AND P3, PT, R2, 0x20, PT ;  /* 0x000000200200780c */ /* 0x000fe40003f64270 */
        /* <DEDUP_REMOVED lines=10> */
[----:B------:R-:W-:-:S02]  /*8cf0*/  FSEL R173, R173, -INF , P6 ;  /* 0xff800000adad7808 */ /* 0x000fc40003000000 */
[----:B------:R-:W-:Y:S02]  /*8d00*/  ISETP.GT.AND P3, PT, R2, 0x30, PT ;  /* 0x000000300200780c */ /* 0x000fe40003f64270 */
[----:B------:R-:W-:Y:S02]  /*8d10*/  FMNMX.FTZ R0, R172, R0, !PT ;  /* 0x00000000ac007209 */ /* 0x000fe40007810000 */
[C---:B------:R-:W-:Y:S02]  /*8d20*/  ISETP.GT.AND P4, PT, R2.reuse, 0x31, PT ;  /* 0x000000310200780c */ /* 0x040fe40003f84270 */
[----:B------:R-:W-:Y:S02]  /*8d30*/  ISETP.GT.AND P6, PT, R2, 0x39, PT ;  /* 0x000000390200780c */ /* 0x000fe40003fc4270 */
[----:B------:R-:W-:Y:S02]  /*8d40*/  FSEL R160, R160, -INF , P3 ;  /* 0xff800000a0a07808 */ /* 0x000fe40001800000 */
[----:B------:R-:W-:-:S02]  /*8d50*/  FMNMX.FTZ R0, R173, R0, !PT ;  /* 0x00000000ad007209 */ /* 0x000fc40007810000 */
[----:B------:R-:W-:Y:S02]  /*8d60*/  ISETP.GT.AND P5, PT, R2, 0x38, PT ;  /* 0x000000380200780c */ /* 0x000fe40003fa4270 */
[----:B------:R-:W-:Y:S02]  /*8d70*/  FSEL R161, R161, -INF , P4 ;  /* 0xff800000a1a17808 */ /* 0x000fe40002000000 */
[----:B------:R-:W-:Y:S02]  /*8d80*/  FSEL R165, R165, -INF , P6 ;  /* 0xff800000a5a57808 */ /* 0x000fe40003000000 */
[----:B------:R-:W-:Y:S02]  /*8d90*/  FMNMX.FTZ R0, R160, R0, !PT ;  /* 0x00000000a0007209 */ /* 0x000fe40007810000 */
[----:B------:R-:W-:Y:S02]  /*8da0*/  ISETP.GT.AND P6, PT, R2, 0x40, PT ;  /* 0x000000400200780c */ /* 0x000fe40003fc4270 */
[----:B------:R-:W-:-:S02]  /*8db0*/  FSEL R164, R164, -INF , P5 ;  /* 0xff800000a4a47808 */ /* 0x000fc40002800000 */
[----:B------:R-:W-:Y:S02]  /*8dc0*/  FMNMX.FTZ R0, R161, R0, !PT ;  /* 0x00000000a1007209 */ /* 0x000fe40007810000 */
[----:B------:R-:W-:Y:S02]  /*8dd0*/  FSEL R152, R152, -INF , P6 ;  /* 0xff80000098987808 */ /* 0x000fe40003000000 */
[----:B------:R-:W-:Y:S02]  /*8de0*/  FSETP.NEU.FTZ.AND P6, PT, R4, -INF , PT ;  /* 0xff8000000400780b */ /* 0x000fe40003fdd000 */
[----:B------:R-:W-:Y:S02]  /*8df0*/  FMNMX.FTZ R0, R164, R0, !PT ;  /* 0x00000000a4007209 */ /* 0x000fe40007810000 */
[----:B------:R-:W-:Y:S02]  /*8e00*/  ISETP.GT.AND P3, PT, R2, 0x41, PT ;  /* 0x000000410200780c */ /* 0x000fe40003f64270 */
[----:B------:R-:W-:-:S02]  /*8e10*/  FMNMX.FTZ R0, R165, R0, !PT ;  /* 0x00000000a5007209 */ /* 0x000fc40007810000 */
[----:B------:R-:W-:Y:S02]  /*8e20*/  ISETP.GT.AND P4, PT, R2, 0x48, PT ;  /* 0x000000480200780c */ /* 0x000fe40003f84270 */
[----:B------:R-:W-:Y:S02]  /*8e30*/  FMNMX.FTZ R0, R152, R0, !PT ;  /* 0x0000000098007209 */ /* 0x000fe40007810000 */
[----:B------:R-:W-:Y:S01]  /*8e40*/  ISETP.GT.AND P5, PT, R2, 0x49, PT ;  /* 0x000000490200780c */ /* 0x000fe20003fa4270 */
[----:B------:R-:W-:Y:S02]  /*8e50*/  WARPGROUP.DEPBAR.LE gsb0, 0x0 ;  /* 0x00008000000079c5 */ /* 0x000fe40000010000 */
[----:B------:R-:W-:-:S05]  /*8e60*/  FMUL.FTZ R192, R4, UR5 ;  /* 0x0000000504c07c20 */ /* 0x000fca0008410000 */
[----:B------:R-:W-:-:S05]  /*8e70*/  FSEL R192, R192, RZ, P6 ;  /* 0x000000ffc0c07208 */ /* 0x000fca0003000000 */
[--C-:B------:R-:W-:Y:S01]  /*8e80*/  FFMA.FTZ R211, R190, UR5, -R192.reuse ;  /* 0x00000005bed37c23 */ /* 0x100fe200080108c0 */
[----:B------:R-:W-:Y:S01]  /*8e90*/  FSEL R190, R153, -INF , P3 ;  /* 0xff80000099be7808 */ /* 0x000fe20001800000 */
[--C-:B------:R-:W-:Y:S01]  /*8ea0*/  FFMA.FTZ R205, R178, UR5, -R192.reuse ;  /* 0x00000005b2cd7c23 */ /* 0x100fe200080108c0 */
[----:B------:R-:W-:Y:S01]  /*8eb0*/  FSEL R178, R156, -INF , P4 ;  /* 0xff8000009cb27808 */ /* 0x000fe20002000000 */
[--C-:B------:R-:W-:Y:S01]  /*8ec0*/  FFMA.FTZ R209, R186, UR5, -R192.reuse ;  /* 0x00000005bad17c23 */ /* 0x100fe200080108c0 */
[----:B------:R-:W-:Y:S01]  /*8ed0*/  FMNMX.FTZ R0, R190, R0, !PT ;  /* 0x00000000be007209 */ /* 0x000fe20007810000 */
[--C-:B------:R-:W-:Y:S01]  /*8ee0*/  FFMA.FTZ R186, R187, UR5, -R192.reuse ;  /* 0x00000005bbba7c23 */ /* 0x100fe200080108c0 */
[--C-:B------:R-:W-:Y:S01]  /*8ef0*/  FFMA.FTZ R187, R191, UR5, -R192.reuse ;  /* 0x00000005bfbb7c23 */ /* 0x100fe200080108c0 */
[----:B------:R-:W-:Y:S01]  /*8f00*/  FSEL R191, R157, -INF , P5 ;  /* 0xff8000009dbf7808 */ /* 0x000fe20002800000 */
[--C-:B------:R-:W-:Y:S01]  /*8f10*/  FFMA.FTZ R193, R154, UR5, -R192.reuse ;  /* 0x000000059ac17c23 */ /* 0x100fe200080108c0 */
[----:B------:R-:W-:Y:S01]  /*8f20*/  FMNMX.FTZ R0, R178, R0, !PT ;  /* 0x00000000b2007209 */ /* 0x000fe20007810000 */
[--C-:B------:R-:W-:Y:S01]  /*8f30*/  FFMA.FTZ R154, R155, UR5, -R192.reuse ;  /* 0x000000059b9a7c23 */ /* 0x100fe200080108c0 */
[--C-:B------:R-:W-:Y:S01]  /*8f40*/  FFMA.FTZ R195, R158, UR5, -R192.reuse ;  /* 0x000000059ec37c23 */ /* 0x100fe200080108c0 */
[----:B------:R-:W-:Y:S01]  /*8f50*/  MUFU.EX2 R209, R209 ;  /* 0x000000d100d17308 */ /* 0x000fe20000000800 */
[----:B------:R-:W-:Y:S01]  /*8f60*/  FMNMX.FTZ R0, R191, R0, !PT ;  /* 0x00000000bf007209 */ /* 0x000fe20007810000 */
[--C-:B------:R-:W-:Y:S01]  /*8f70*/  FFMA.FTZ R199, R166, UR5, -R192.reuse ;  /* 0x00000005a6c77c23 */ /* 0x100fe200080108c0 */
[--C-:B------:R-:W-:Y:S01]  /*8f80*/  FFMA.FTZ R197, R162, UR5, -R192.reuse ;  /* 0x00000005a2c57c23 */ /* 0x100fe200080108c0 */
[--C-:B------:R-:W-:Y:S01]  /*8f90*/  FFMA.FTZ R201, R170, UR5, -R192.reuse ;  /* 0x00000005aac97c23 */ /* 0x100fe200080108c0 */
[--C-:B------:R-:W-:Y:S01]  /*8fa0*/  FFMA.FTZ R157, R171, UR5, -R192.reuse ;  /* 0x00000005ab9d7c23 */ /* 0x100fe200080108c0 */
[----:B------:R-:W0:Y:S01]  /*8fb0*/  SHFL.BFLY PT, R2, R0, 0x2, 0x1f ;  /* 0x0c401f0000027f89 */ /* 0x000e2200000e0000 */
[--C-:B------:R-:W-:Y:S01]  /*8fc0*/  FFMA.FTZ R162, R163, UR5, -R192.reuse ;  /* 0x00000005a3a27c23 */ /* 0x100fe200080108c0 */
[----:B------:R-:W-:Y:S01]  /*8fd0*/  MUFU.EX2 R186, R186 ;  /* 0x000000ba00ba7308 */ /* 0x000fe20000000800 */
[--C-:B------:R-:W-:Y:S01]  /*8fe0*/  FFMA.FTZ R153, R179, UR5, -R192.reuse ;  /* 0x00000005b3997c23 */ /* 0x100fe200080108c0 */
[--C-:B------:R-:W-:Y:S01]  /*8ff0*/  FFMA.FTZ R207, R182, UR5, -R192.reuse ;  /* 0x00000005b6cf7c23 */ /* 0x100fe200080108c0 */
[--C-:B------:R-:W-:Y:S01]  /*9000*/  FFMA.FTZ R156, R183, UR5, -R192.reuse ;  /* 0x00000005b79c7c23 */ /* 0x100fe200080108c0 */
[--C-:B------:R-:W-:Y:S01]  /*9010*/  FFMA.FTZ R203, R174, UR5, -R192.reuse ;  /* 0x00000005aecb7c23 */ /* 0x100fe200080108c0 */
[--C-:B------:R-:W-:Y:S01]  /*9020*/  FFMA.FTZ R170, R175, UR5, -R192.reuse ;  /* 0x00000005afaa7c23 */ /* 0x100fe200080108c0 */
[--C-:B------:R-:W-:Y:S01]  /*9030*/  FFMA.FTZ R163, R167, UR5, -R192.reuse ;  /* 0x00000005a7a37c23 */ /* 0x100fe200080108c0 */
[----:B------:R-:W-:Y:S01]  /*9040*/  FFMA.FTZ R159, R159, UR5, -R192 ;  /* 0x000000059f9f7c23 */ /* 0x000fe200080108c0 */
[----:B------:R-:W-:Y:S08]  /*9050*/  MUFU.EX2 R211, R211 ;  /* 0x000000d300d37308 */ /* 0x000ff00000000800 */
[----:B------:R-:W-:Y:S01]  /*9060*/  MUFU.EX2 R187, R187 ;  /* 0x000000bb00bb7308 */ /* 0x000fe20000000800 */
[----:B0-----:R-:W-:-:S02]  /*9070*/  FMNMX.FTZ R0, R0, R2, !PT ;  /* 0x0000000200007209 */ /* 0x001fc40007810000 */
[----:B------:R-:W-:-:S05]  /*9080*/  FSEL R2, R4, RZ, P6 ;  /* 0x000000ff04027208 */ /* 0x000fca0003000000 */
[----:B------:R-:W-:Y:S01]  /*9090*/  MUFU.EX2 R205, R205 ;  /* 0x000000cd00cd7308 */ /* 0x000fe20000000800 */
[----:B------:R-:W0:Y:S01]  /*90a0*/  SHFL.BFLY PT, R3, R0, 0x1, 0x1f ;  /* 0x0c201f0000037f89 */ /* 0x000e2200000e0000 */
[----:B------:R-:W-:Y:S01]  /*90b0*/  FADD.FTZ R2, -R2, R21 ;  /* 0x0000001502027221 */ /* 0x000fe20000010100 */
[----:B------:R-:W-:Y:S01]  /*90c0*/  IMAD.U32 R21, RZ, RZ, UR4 ;  /* 0x00000004ff157e24 */ /* 0x000fe2000f8e00ff */
[----:B------:R-:W-:Y:S02]  /*90d0*/  UIADD3 UR4, UR10, -0x1, URZ ;  /* 0xffffffff0a047890 */ /* 0x000fe4000fffe03f */
[----:B------:R-:W-:Y:S02]  /*90e0*/  FMUL.FTZ R2, R2, UR5 ;  /* 0x0000000502027c20 */ /* 0x000fe40008410000 */
[----:B------:R-:W-:Y:S01]  /*90f0*/  MUFU.EX2 R153, R153 ;  /* 0x0000009900997308 */ /* 0x000fe20000000800 */
[----:B------:R-:W-:Y:S02]  /*9100*/  @!P1 VIADD R21, R21, 0x38860 ;  /* 0x0003886015159836 */ /* 0x000fe40000000000 */
[----:B------:R-:W-:-:S03]  /*9110*/  IMAD.U32 R236, RZ, RZ, UR4 ;  /* 0x00000004ffec7e24 */ /* 0x000fc6000f8e00ff */
[----:B------:R-:W-:Y:S02]  /*9120*/  @!P1 PRMT R21, RZ, 0x654, R21 ;  /* 0x00000654ff159816 */ /* 0x000fe40000000015 */
[----:B------:R-:W1:Y:S08]  /*9130*/  MUFU.EX2 R2, R2 ;  /* 0x0000000200027308 */ /* 0x000e700000000800 */
[----:B------:R-:W-:Y:S01]  /*9140*/  MUFU.EX2 R207, R207 ;  /* 0x000000cf00cf7308 */ /* 0x000fe20000000800 */
[----:B0-----:R-:W-:Y:S01]  /*9150*/  FMNMX.FTZ R3, R0, R3, !PT ;  /* 0x0000000300037209 */ /* 0x001fe20007810000 */
[----:B------:R-:W-:-:S03]  /*9160*/  IMAD.U32 R0, RZ, RZ, UR11 ;  /* 0x0000000bff007e24 */ /* 0x000fc6000f8e00ff */
[C---:B------:R-:W-:Y:S01]  /*9170*/  FSETP.NEU.FTZ.AND P3, PT, R3.reuse, -INF , PT ;  /* 0xff8000000300780b */ /* 0x040fe20003f7d000 */
[----:B------:R-:W-:Y:S02]  /*9180*/  @!P1 VIADD R0, R0, 0x38840 ;  /* 0x0003884000009836 */ /* 0x000fe40000000000 */
[----:B------:R-:W-:Y:S01]  /*9190*/  FMUL.FTZ R155, R3, UR5 ;  /* 0x00000005039b7c20 */ /* 0x000fe20008410000 */
[----:B------:R-:W-:Y:S01]  /*91a0*/  MUFU.EX2 R156, R156 ;  /* 0x0000009c009c7308 */ /* 0x000fe20000000800 */
[----:B-1----:R-:W-:Y:S01]  /*91b0*/  FFMA.FTZ R5, R2, R5, R209 ;  /* 0x0000000502057223 */ /* 0x002fe200000100d1 */
[C---:B------:R-:W-:Y:S02]  /*91c0*/  F2FP.F16.F32.PACK_AB R209, R186.reuse, R209 ;  /* 0x000000d1bad1723e */ /* 0x040fe400000000ff */
[----:B------:R-:W-:Y:S01]  /*91d0*/  @!P1 PRMT R0, RZ, 0x654, R0 ;  /* 0x00000654ff009816 */ /* 0x000fe20000000000 */
[----:B------:R-:W-:Y:S01]  /*91e0*/  FADD.FTZ R5, R186, R5 ;  /* 0x00000005ba057221 */ /* 0x000fe20000010000 */
[----:B------:R-:W-:-:S02]  /*91f0*/  FSEL R155, R155, RZ, P3 ;  /* 0x000000ff9b9b7208 */ /* 0x000fc40001800000 */
[----:B------:R0:W-:Y:S01]  /*9200*/  @!P1 SYNCS.ARRIVE.TRANS64.RED.A1T0 RZ, [R0+URZ], RZ ;  /* 0x000000ff00ff99a7 */ /* 0x0001e2000810043f */
[----:B------:R-:W-:Y:S01]  /*9210*/  FADD.FTZ R5, R211, R5 ;  /* 0x00000005d3057221 */ /* 0x000fe20000010000 */
[----:B------:R-:W-:Y:S01]  /*9220*/  MUFU.EX2 R201, R201 ;  /* 0x000000c900c97308 */ /* 0x000fe20000000800 */
[--C-:B------:R-:W-:Y:S01]  /*9230*/  FFMA.FTZ R208, R184, UR5, -R155.reuse ;  /* 0x00000005b8d07c23 */ /* 0x100fe2000801089b */
[--C-:B------:R-:W-:Y:S01]  /*9240*/  FFMA.FTZ R158, R185, UR5, -R155.reuse ;  /* 0x00000005b99e7c23 */ /* 0x100fe2000801089b */
[--C-:B------:R-:W-:Y:S01]  /*9250*/  FFMA.FTZ R210, R188, UR5, -R155.reuse ;  /* 0x00000005bcd27c23 */ /* 0x100fe2000801089b */
[--C-:B------:R-:W-:Y:S01]  /*9260*/  FFMA.FTZ R166, R189, UR5, -R155.reuse ;  /* 0x00000005bda67c23 */ /* 0x100fe2000801089b */
[--C-:B------:R-:W-:Y:S01]  /*9270*/  FFMA.FTZ R204, R176, UR5, -R155.reuse ;  /* 0x00000005b0cc7c23 */ /* 0x100fe2000801089b */
[----:B0-----:R-:W-:Y:S01]  /*9280*/  FSEL R0, R3, RZ, P3 ;  /* 0x000000ff03007208 */ /* 0x001fe20001800000 */
[--C-:B------:R-:W-:Y:S01]  /*9290*/  FFMA.FTZ R171, R177, UR5, -R155.reuse ;  /* 0x00000005b1ab7c23 */ /* 0x100fe2000801089b */
[----:B------:R-:W-:Y:S01]  /*92a0*/  MUFU.EX2 R208, R208 ;  /* 0x000000d000d07308 */ /* 0x000fe20000000800 */
[--C-:B------:R-:W-:Y:S01]  /*92b0*/  FFMA.FTZ R192, R152, UR5, -R155.reuse ;  /* 0x0000000598c07c23 */ /* 0x100fe2000801089b */
[----:B------:R-:W-:Y:S01]  /*92c0*/  FFMA.FTZ R206, R180, UR5, -R155 ;  /* 0x00000005b4ce7c23 */ /* 0x000fe2000801089b */
[----:B------:R-:W-:Y:S01]  /*92d0*/  FADD.FTZ R0, -R0, R235 ;  /* 0x000000eb00007221 */ /* 0x000fe20000010100 */
[--C-:B------:R-:W-:Y:S01]  /*92e0*/  FFMA.FTZ R167, R181, UR5, -R155.reuse ;  /* 0x00000005b5a77c23 */ /* 0x100fe2000801089b */
[----:B------:R-:W-:Y:S01]  /*92f0*/  FFMA.FTZ R200, R168, UR5, -R155 ;  /* 0x00000005a8c87c23 */ /* 0x000fe2000801089b */
[----:B------:R-:W-:Y:S01]  /*9300*/  FADD.FTZ R5, R187, R5 ;  /* 0x00000005bb057221 */ /* 0x000fe20000010000 */
[----:B------:R-:W-:Y:S01]  /*9310*/  FMUL.FTZ R0, R0, UR5 ;  /* 0x0000000500007c20 */ /* 0x000fe20008410000 */
[----:B------:R-:W-:Y:S01]  /*9320*/  MUFU.EX2 R158, R158 ;  /* 0x0000009e009e7308 */ /* 0x000fe20000000800 */
[--C-:B------:R-:W-:Y:S01]  /*9330*/  FFMA.FTZ R168, R169, UR5, -R155.reuse ;  /* 0x00000005a9a87c23 */ /* 0x100fe2000801089b */
[--C-:B------:R-:W-:Y:S01]  /*9340*/  FFMA.FTZ R196, R160, UR5, -R155.reuse ;  /* 0x00000005a0c47c23 */ /* 0x100fe2000801089b */
[--C-:B------:R-:W-:Y:S01]  /*9350*/  FFMA.FTZ R202, R172, UR5, -R155.reuse ;  /* 0x00000005acca7c23 */ /* 0x100fe2000801089b */
[----:B------:R0:W-:Y:S01]  /*9360*/  @!P1 SYNCS.ARRIVE.TRANS64.RED.A1T0 RZ, [R21+URZ], RZ ;  /* 0x000000ff15ff99a7 */ /* 0x0001e2000810043f */
[--C-:B------:R-:W-:Y:S01]  /*9370*/  FFMA.FTZ R161, R161, UR5, -R155.reuse ;  /* 0x00000005a1a17c23 */ /* 0x100fe2000801089b */
[--C-:B------:R-:W-:Y:S01]  /*9380*/  FFMA.FTZ R198, R164, UR5, -R155.reuse ;  /* 0x00000005a4c67c23 */ /* 0x100fe2000801089b */
[--C-:B------:R-:W-:Y:S01]  /*9390*/  FFMA.FTZ R165, R165, UR5, -R155.reuse ;  /* 0x00000005a5a57c23 */ /* 0x100fe2000801089b */
[----:B------:R-:W1:Y:S01]  /*93a0*/  MUFU.EX2 R0, R0 ;  /* 0x0000000000007308 */ /* 0x000e620000000800 */
[--C-:B------:R-:W-:Y:S01]  /*93b0*/  FFMA.FTZ R190, R190, UR5, -R155.reuse ;  /* 0x00000005bebe7c23 */ /* 0x100fe2000801089b */
[--C-:B------:R-:W-:Y:S01]  /*93c0*/  FFMA.FTZ R178, R178, UR5, -R155.reuse ;  /* 0x00000005b2b27c23 */ /* 0x100fe2000801089b */
[----:B------:R-:W-:Y:S01]  /*93d0*/  PLOP3.LUT P3, PT, PT, PT, UP1, 0x80, 0x0 ;  /* 0x000000000000781c */ /* 0x000fe20003f6f018 */
[--C-:B0-----:R-:W-:Y:S01]  /*93e0*/  FFMA.FTZ R21, R173, UR5, -R155.reuse ;  /* 0x00000005ad157c23 */ /* 0x101fe2000801089b */
[----:B------:R-:W-:Y:S01]  /*93f0*/  FFMA.FTZ R155, R191, UR5, -R155 ;  /* 0x00000005bf9b7c23 */ /* 0x000fe2000801089b */
[----:B------:R-:W-:Y:S01]  /*9400*/  F2FP.F16.F32.PACK_AB R211, R187, R211 ;  /* 0x000000d3bbd3723e */ /* 0x000fe200000000ff */
[----:B------:R-:W-:Y:S01]  /*9410*/  IMAD.MOV.U32 R235, RZ, RZ, R3 ;  /* 0x000000ffffeb7224 */ /* 0x000fe200078e0003 */
[----:B------:R-:W0:Y:S08]  /*9420*/  MUFU.EX2 R210, R210 ;  /* 0x000000d200d27308 */ /* 0x000e300000000800 */
[----:B------:R-:W2:Y:S01]  /*9430*/  MUFU.EX2 R166, R166 ;  /* 0x000000a600a67308 */ /* 0x000ea20000000800 */
[----:B-1----:R-:W-:Y:S01]  /*9440*/  FFMA.FTZ R152, R0, R14, R208 ;  /* 0x0000000e00987223 */ /* 0x002fe200000100d0 */
[----:B------:R-:W-:-:S03]  /*9450*/  F2FP.F16.F32.PACK_AB R208, R158, R208 ;  /* 0x000000d09ed0723e */ /* 0x000fc600000000ff */
[----:B------:R-:W-:-:S03]  /*9460*/  FADD.FTZ R152, R158, R152 ;  /* 0x000000989e987221 */ /* 0x000fc60000010000 */
[----:B------:R-:W1:Y:S01]  /*9470*/  MUFU.EX2 R204, R204 ;  /* 0x000000cc00cc7308 */ /* 0x000e620000000800 */
[----:B0-----:R-:W-:-:S07]  /*9480*/  FADD.FTZ R152, R210, R152 ;  /* 0x00000098d2987221 */ /* 0x001fce0000010000 */
[----:B------:R-:W0:Y:S01]  /*9490*/  MUFU.EX2 R171, R171 ;  /* 0x000000ab00ab7308 */ /* 0x000e220000000800 */
[C---:B--2---:R-:W-:Y:S01]  /*94a0*/  FADD.FTZ R152, R166.reuse, R152 ;  /* 0x00000098a6987221 */ /* 0x044fe20000010000 */
[----:B------:R-:W-:-:S06]  /*94b0*/  F2FP.F16.F32.PACK_AB R210, R166, R210 ;  /* 0x000000d2a6d2723e */ /* 0x000fcc00000000ff */
[----:B------:R-:W2:Y:S01]  /*94c0*/  MUFU.EX2 R206, R206 ;  /* 0x000000ce00ce7308 */ /* 0x000ea20000000800 */
[----:B-1----:R-:W-:Y:S01]  /*94d0*/  FADD.FTZ R160, R204, R152 ;  /* 0x00000098cca07221 */ /* 0x002fe20000010000 */
[----:B------:R-:W-:Y:S01]  /*94e0*/  FADD.FTZ R152, R205, R5 ;  /* 0x00000005cd987221 */ /* 0x000fe20000010000 */
[----:B------:R-:W-:-:S03]  /*94f0*/  F2FP.F16.F32.PACK_AB R205, R153, R205 ;  /* 0x000000cd99cd723e */ /* 0x000fc600000000ff */
[----:B------:R-:W-:Y:S02]  /*9500*/  FADD.FTZ R152, R153, R152 ;  /* 0x0000009899987221 */ /* 0x000fe40000010000 */
[----:B------:R-:W1:Y:S01]  /*9510*/  MUFU.EX2 R167, R167 ;  /* 0x000000a700a77308 */ /* 0x000e620000000800 */
[----:B0-----:R-:W-:Y:S01]  /*9520*/  FADD.FTZ R160, R171, R160 ;  /* 0x000000a0aba07221 */ /* 0x001fe20000010000 */
[----:B------:R-:W-:Y:S01]  /*9530*/  FADD.FTZ R152, R207, R152 ;  /* 0x00000098cf987221 */ /* 0x000fe20000010000 */
[----:B------:R-:W-:Y:S02]  /*9540*/  F2FP.F16.F32.PACK_AB R204, R171, R204 ;  /* 0x000000ccabcc723e */ /* 0x000fe400000000ff */
[C---:B------:R-:W-:Y:S01]  /*9550*/  F2FP.F16.F32.PACK_AB R207, R156.reuse, R207 ;  /* 0x000000cf9ccf723e */ /* 0x040fe200000000ff */
[----:B------:R-:W-:Y:S02]  /*9560*/  FADD.FTZ R152, R156, R152 ;  /* 0x000000989c987221 */ /* 0x000fe40000010000 */
[----:B------:R-:W0:Y:S01]  /*9570*/  MUFU.EX2 R200, R200 ;  /* 0x000000c800c87308 */ /* 0x000e220000000800 */
[----:B--2---:R-:W-:Y:S01]  /*9580*/  FADD.FTZ R160, R206, R160 ;  /* 0x000000a0cea07221 */ /* 0x004fe20000010000 */
[----:B------:R-:W-:-:S06]  /*9590*/  FADD.FTZ R152, R201, R152 ;  /* 0x00000098c9987221 */ /* 0x000fcc0000010000 */
        /* <DEDUP_REMOVED lines=55> */
[----:B-1----:R-:W-:-:S04]  /*9910*/  FADD.FTZ R160, R178, R160 ;  /* 0x000000a0b2a07221 */ /* 0x002fc80000010000 */
[C---:B0-----:R-:W-:Y:S01]  /*9920*/  FADD.FTZ R14, R155.reuse, R160 ;  /* 0x000000a09b0e7221 */ /* 0x041fe20000010000 */
[----:B------:R-:W-:Y:S01]  /*9930*/  F2FP.F16.F32.PACK_AB R194, R155, R178 ;  /* 0x000000b29bc2723e */ /* 0x000fe200000000ff */
[C---:B--2---:R-:W-:Y:S01]  /*9940*/  FADD.FTZ R5, R159.reuse, R152 ;  /* 0x000000989f057221 */ /* 0x044fe20000010000 */
[----:B------:R-:W-:Y:S01]  /*9950*/  F2FP.F16.F32.PACK_AB R195, R159, R195 ;  /* 0x000000c39fc3723e */ /* 0x000fe200000000ff */
[----:B------:R-:W-:Y:S06]  /*9960*/  @P3 BRA `(.L_x_2367) ;  /* 0xffffffc000e03947 */ /* 0x000fec000383ffff */
[----:B------:R-:W-:-:S07]  /*9970*/  IMAD.U32 R236, RZ, RZ, UR4 ;  /* 0x00000004ffec7e24 */ /* 0x000fce000f8e00ff */
.L_x_2358:
[----:B------:R-:W-:Y:S02]  /*9980*/  R2UR UR6, R23 ;  /* 0x00000000170672ca */ /* 0x000fe400000e0000 */
[----:B------:R-:W-:-:S13]  /*9990*/  R2UR UR4, R236 ;  /* 0x00000000ec0472ca */ /* 0x000fda00000e0000 */
[----:B------:R-:W-:-:S06]  /*99a0*/  UISETP.GE.AND UP0, UPT, UR4, UR6, UPT ;  /* 0x000000060400728c */ /* 0x000fcc000bf06270 */
[----:B------:R-:W-:-:S13]  /*99b0*/  PLOP3.LUT P2, PT, PT, PT, UP0, 0x80, 0x0 ;  /* 0x000000000000781c */ /* 0x000fda0003f4f008 */
[----:B------:R-:W-:Y:S05]  /*99c0*/  @!P2 BRA `(.L_x_2368) ;  /* 0x000000340094a947 */ /* 0x000fea0003800000 */
[----:B------:R-:W-:Y:S01]  /*99d0*/  R2UR UR4, R16 ;  /* 0x00000000100472ca */ /* 0x000fe200000e0000 */
[----:B------:R-:W-:Y:S01]  /*99e0*/  IMAD.MOV.U32 R18, RZ, RZ, R4 ;  /* 0x000000ffff127224 */ /* 0x000fe200078e0004 */
[----:B------:R-:W-:Y:S01]  /*99f0*/  UMOV UR61, UR60 ;  /* 0x0000003c003d7c82 */ /* 0x000fe20008000000 */
[----:B------:R-:W-:-:S10]  /*9a00*/  IMAD.MOV.U32 R20, RZ, RZ, R3 ;  /* 0x000000ffff147224 */ /* 0x000fd400078e0003 */
[----:B------:R-:W-:-:S07]  /*9a10*/  IMAD.U32 R21, RZ, RZ, UR4 ;  /* 0x00000004ff157e24 */ /* 0x000fce000f8e00ff */
.L_x_2377:
        /* <DEDUP_REMOVED lines=9> */
.L_x_2369:
        /* <DEDUP_REMOVED lines=8> */
.L_x_2370:
[----:B-1----:R-:W-:Y:S05]  /*9b30*/  @P2 BRA `(.L_x_2371) ;  /* 0x0000000000082947 */ /* 0x002fea0003800000 */
[----:B------:R-:W1:Y:S02]  /*9b40*/  SYNCS.PHASECHK.TRANS64.TRYWAIT P2, [UR4+0x38830], R3 ;  /* 0x03883003ff0075a7 */ /* 0x000e640008040144 */
[----:B-1----:R-:W-:Y:S05]  /*9b50*/  @!P2 BRA `(.L_x_2372) ;  /* 0x00000114008ca947 */ /* 0x002fea0003800000 */
.L_x_2371:
        /* <DEDUP_REMOVED lines=25> */
[----:B------:R-:W-:Y:S01]  /*9cf0*/  UMOV UR56, UR14 ;  /* 0x0000000e00387c82 */ /* 0x000fe20008000000 */
[----:B------:R-:W-:Y:S01]  /*9d00*/  UMOV UR57, UR15 ;  /* 0x0000000f00397c82 */ /* 0x000fe20008000000 */
        /* <DEDUP_REMOVED lines=57> */
[----:B------:R-:W-:Y:S01]  /*a0a0*/  UMOV UR56, UR14 ;  /* 0x0000000e00387c82 */ /* 0x000fe20008000000 */
[----:B------:R-:W-:Y:S01]  /*a0b0*/  UMOV UR57, UR15 ;  /* 0x0000000f00397c82 */ /* 0x000fe20008000000 */
        /* <DEDUP_REMOVED lines=101> */
[----:B------:R-:W-:Y:S01]  /*a710*/  UIADD3 UR14, UR4, 0x280, URZ ;  /* 0x00000280040e7890 */ /* 0x000fe2000fffe03f */
        /* <DEDUP_REMOVED lines=103> */
[----:B------:R-:W-:Y:S02]  /*ad90*/  UIADD3 UR10, UR4, 0x986, URZ ;  /* 0x00000986040a7890 */ /* 0x000fe4000fffe03f */
        /* <DEDUP_REMOVED lines=272> */
[----:B------:R-:W-:Y:S01]  /*bea0*/  UMOV UR4, UR14 ;  /* 0x0000000e00047c82 */ /* 0x000fe20008000000 */
        /* <DEDUP_REMOVED lines=16> */
.L_x_2373:
        /* <DEDUP_REMOVED lines=8> */
.L_x_2374:
[----:B---3--:R-:W-:Y:S05]  /*c030*/  @P2 BRA `(.L_x_2375) ;  /* 0x0000000000082947 */ /* 0x008fea0003800000 */
[----:B------:R-:W3:Y:S02]  /*c040*/  SYNCS.PHASECHK.TRANS64.TRYWAIT P2, [UR4+0x38850], R0 ;  /* 0x03885000ff0075a7 */ /* 0x000ee40008040144 */
[----:B---3--:R-:W-:Y:S05]  /*c050*/  @!P2 BRA `(.L_x_2376) ;  /* 0x000000f00064a947 */ /* 0x008fea0003800000 */
.L_x_2375:
[----:B------:R-:W-:Y:S01]  /*c060*/  R2UR UR10, R17 ;  /* 0x00000000110a72ca */ /* 0x000fe200000e0000 */
[----:B------:R-:W-:Y:S01]  /*c070*/  WARPGROUP.ARRIVE ;  /* 0x00000000000079c5 */ /* 0x000fe20000000000 */
[----:B------:R-:W-:Y:S01]  /*c080*/  UMOV UR7, 0x40000040 ;  /* 0x4000004000077882 */ /* 0x000fe20000000000 */
[----:B--23--:R-:W-:Y:S01]  /*c090*/  FMNMX.FTZ R0, R184, R20, !PT ;  /* 0x00000014b8007209 */ /* 0x00cfe20007810000 */
[----:B------:R-:W-:-:S03]  /*c0a0*/  ULDC UR11, c[0x0][0x988] ;  /* 0x00026200000b7ab9 */ /* 0x000fc60000000800 */
        /* <DEDUP_REMOVED lines=12> */
[----:B------:R-:W-:-:S03]  /*c170*/  UMOV UR61, UR60 ;  /* 0x0000003c003d7c82 */ /* 0x000fc60008000000 */
[----:B------:R-:W-:Y:S01]  /*c180*/  FMNMX.FTZ R0, R168, R0, !PT ;  /* 0x00000000a8007209 */ /* 0x000fe20007810000 */
        /* <DEDUP_REMOVED lines=18> */
[----:B01----:R-:W0:Y:S01]  /*c2b0*/  SHFL.BFLY PT, R3, R2, 0x1, 0x1f ;  /* 0x0c201f0002037f89 */ /* 0x003e2200000e0000 */
        /* <DEDUP_REMOVED lines=38> */
[----:B------:R-:W-:Y:S02]  /*c520*/  UMOV UR5, UR11 ;  /* 0x0000000b00057c82 */ /* 0x000fe40008000000 */
[----:B------:R-:W-:-:S04]  /*c530*/  FMUL.FTZ R2, R2, UR5 ;  /* 0x0000000502027c20 */ /* 0x000fc80008410000 */
[----:B------:R0:W-:Y:S02]  /*c540*/  MUFU.EX2 R0, R2 ;  /* 0x0000000200007308 */ /* 0x0001e40000000800 */
[----:B0-----:R-:W-:-:S04]  /*c550*/  FMUL.FTZ R2, R3, UR5 ;  /* 0x0000000503027c20 */ /* 0x001fc80008410000 */
        /* <DEDUP_REMOVED lines=13> */
[----:B------:R-:W1:Y:S08]  /*c630*/  MUFU.EX2 R208, R208 ;  /* 0x000000d000d07308 */ /* 0x000e700000000800 */
[----:B------:R-:W2:Y:S01]  /*c640*/  MUFU.EX2 R20, R20 ;  /* 0x0000001400147308 */ /* 0x000ea20000000800 */
[----:B0-----:R-:W-:-:S07]  /*c650*/  FMNMX.FTZ R4, R4, R176, !PT ;  /* 0x000000b004047209 */ /* 0x001fce0007810000 */
[----:B------:R-:W-:Y:S01]  /*c660*/  MUFU.EX2 R210, R210 ;  /* 0x000000d200d27308 */ /* 0x000fe20000000800 */
[----:B-1----:R-:W-:Y:S01]  /*c670*/  FFMA.FTZ R14, R0, R14, R208 ;  /* 0x0000000e000e7223 */ /* 0x002fe200000100d0 */
[----:B------:R-:W0:Y:S06]  /*c680*/  SHFL.BFLY PT, R172, R4, 0x1, 0x1f ;  /* 0x0c201f0004ac7f89 */ /* 0x000e2c00000e0000 */
[----:B------:R-:W-:Y:S01]  /*c690*/  MUFU.EX2 R184, R184 ;  /* 0x000000b800b87308 */ /* 0x000fe20000000800 */
[C---:B--2---:R-:W-:Y:S01]  /*c6a0*/  FADD.FTZ R14, R20.reuse, R14 ;  /* 0x0000000e140e7221 */ /* 0x044fe20000010000 */
[----:B------:R-:W-:Y:S01]  /*c6b0*/  F2FP.F16.F32.PACK_AB R208, R20, R208 ;  /* 0x000000d014d0723e */ /* 0x000fe200000000ff */
[----:B------:R-:W-:-:S05]  /*c6c0*/  IMAD.MOV.U32 R20, RZ, RZ, R3 ;  /* 0x000000ffff147224 */ /* 0x000fca00078e0003 */
[----:B------:R-:W-:Y:S08]  /*c6d0*/  MUFU.EX2 R204, R204 ;  /* 0x000000cc00cc7308 */ /* 0x000ff00000000800 */
[----:B------:R-:W-:Y:S01]  /*c6e0*/  MUFU.EX2 R21, R21 ;  /* 0x0000001500157308 */ /* 0x000fe20000000800 */
[----:B0-----:R-:W-:-:S07]  /*c6f0*/  FMNMX.FTZ R4, R4, R172, !PT ;  /* 0x000000ac04047209 */ /* 0x001fce0007810000 */
        /* <DEDUP_REMOVED lines=8> */
[--C-:B------:R-:W-:Y:S01]  /*c780*/  FFMA.FTZ R196, R160, UR5, -R2.reuse ;  /* 0x00000005a0c47c23 */ /* 0x100fe20008010802 */
[--C-:B------:R-:W-:Y:S01]  /*c790*/  FFMA.FTZ R160, R161, UR5, -R2.reuse ;  /* 0x00000005a1a07c23 */ /* 0x100fe20008010802 */
[--C-:B------:R-:W-:Y:S01]  /*c7a0*/  FFMA.FTZ R198, R164, UR5, -R2.reuse ;  /* 0x00000005a4c67c23 */ /* 0x100fe20008010802 */
[----:B------:R-:W-:Y:S01]  /*c7b0*/  FFMA.FTZ R161, R165, UR5, -R2 ;  /* 0x00000005a5a17c23 */ /* 0x000fe20008010802 */
[----:B------:R-:W-:Y:S01]  /*c7c0*/  IMAD.U32 R165, RZ, RZ, UR60 ;  /* 0x0000003cffa57e24 */ /* 0x000fe2000f8e00ff */
[----:B------:R-:W-:Y:S01]  /*c7d0*/  HGMMA.64x256x16.F32 R24, R192, gdesc[UR4].tnspB, R24, gsb0 ;  /* 0x43e00004c0187df0 */ /* 0x000fe20008000818 */
[----:B------:R-:W-:Y:S01]  /*c7e0*/  MUFU.EX2 R196, R196 ;  /* 0x000000c400c47308 */ /* 0x000fe20000000800 */
[----:B------:R-:W-:Y:S02]  /*c7f0*/  R2UR UR7, R23 ;  /* 0x00000000170772ca */ /* 0x000fe400000e0000 */
[----:B------:R-:W-:-:S02]  /*c800*/  @!P1 LEA R165, R165, UR10, 0x3 ;  /* 0x0000000aa5a59c11 */ /* 0x000fc4000f8e18ff */
[----:B------:R-:W-:-:S03]  /*c810*/  R2UR UR6, R236 ;  /* 0x00000000ec0672ca */ /* 0x000fc600000e0000 */
[----:B------:R-:W-:Y:S01]  /*c820*/  @!P1 VIADD R165, R165, 0x38840 ;  /* 0x00038840a5a59836 */ /* 0x000fe20000000000 */
[----:B------:R-:W-:Y:S04]  /*c830*/  MUFU.EX2 R160, R160 ;  /* 0x000000a000a07308 */ /* 0x000fe80000000800 */
[----:B------:R-:W-:-:S04]  /*c840*/  @!P1 PRMT R172, RZ, 0x654, R165 ;  /* 0x00000654ffac9816 */ /* 0x000fc800000000a5 */
[----:B------:R-:W-:Y:S01]  /*c850*/  MUFU.EX2 R198, R198 ;  /* 0x000000c600c67308 */ /* 0x000fe20000000800 */
[----:B------:R-:W-:-:S06]  /*c860*/  UISETP.GT.AND UP0, UPT, UR6, UR7, UPT ;  /* 0x000000070600728c */ /* 0x000fcc000bf04270 */
[----:B------:R-:W-:Y:S01]  /*c870*/  PLOP3.LUT P2, PT, PT, PT, UP0, 0x80, 0x0 ;  /* 0x000000000000781c */ /* 0x000fe20003f4f008 */
[----:B------:R-:W-:Y:S01]  /*c880*/  MUFU.EX2 R161, R161 ;  /* 0x000000a100a17308 */ /* 0x000fe20000000800 */
[----:B------:R-:W-:Y:S02]  /*c890*/  WARPGROUP.DEPBAR.LE gsb0, 0x0 ;  /* 0x00008000000079c5 */ /* 0x000fe40000010000 */
[--C-:B------:R-:W-:Y:S01]  /*c8a0*/  FFMA.FTZ R192, R152, UR5, -R2.reuse ;  /* 0x0000000598c07c23 */ /* 0x100fe20008010802 */
[----:B------:R-:W-:Y:S01]  /*c8b0*/  FFMA.FTZ R152, R153, UR5, -R2 ;  /* 0x0000000599987c23 */ /* 0x000fe20008010802 */
[----:B------:R-:W-:Y:S01]  /*c8c0*/  FADD.FTZ R153, -R4, R18 ;  /* 0x0000001204997221 */ /* 0x000fe20000010100 */
[--C-:B------:R-:W-:Y:S01]  /*c8d0*/  FFMA.FTZ R194, R156, UR5, -R2.reuse ;  /* 0x000000059cc27c23 */ /* 0x100fe20008010802 */
[----:B------:R-:W-:Y:S01]  /*c8e0*/  FFMA.FTZ R2, R157, UR5, -R2 ;  /* 0x000000059d027c23 */ /* 0x000fe20008010802 */
[----:B------:R0:W-:Y:S01]  /*c8f0*/  @!P1 SYNCS.ARRIVE.TRANS64.RED.A1T0 RZ, [R172+URZ], RZ ;  /* 0x000000ffacff99a7 */ /* 0x0001e2000810043f */
[----:B------:R-:W-:Y:S01]  /*c900*/  FMUL.FTZ R153, R153, UR5 ;  /* 0x0000000599997c20 */ /* 0x000fe20008410000 */
[----:B------:R-:W-:Y:S08]  /*c910*/  MUFU.EX2 R192, R192 ;  /* 0x000000c000c07308 */ /* 0x000ff00000000800 */
[----:B------:R-:W-:Y:S08]  /*c920*/  MUFU.EX2 R18, R2 ;  /* 0x0000000200127308 */ /* 0x000ff00000000800 */
[----:B------:R1:W-:Y:S08]  /*c930*/  MUFU.EX2 R2, R153 ;  /* 0x0000009900027308 */ /* 0x0003f00000000800 */
[----:B------:R-:W-:Y:S01]  /*c940*/  MUFU.EX2 R152, R152 ;  /* 0x0000009800987308 */ /* 0x000fe20000000800 */
[----:B-1----:R-:W-:-:S04]  /*c950*/  FMUL.FTZ R153, R4, UR5 ;  /* 0x0000000504997c20 */ /* 0x002fc80008410000 */
        /* <DEDUP_REMOVED lines=13> */
[--C-:B------:R-:W-:Y:S01]  /*ca30*/  FFMA.FTZ R175, R175, UR5, -R153.reuse ;  /* 0x00000005afaf7c23 */ /* 0x100fe20008010899 */
[----:B------:R-:W2:Y:S01]  /*ca40*/  MUFU.EX2 R156, R156 ;  /* 0x0000009c009c7308 */ /* 0x000ea20000000800 */
[--C-:B------:R-:W-:Y:S01]  /*ca50*/  FFMA.FTZ R163, R163, UR5, -R153.reuse ;  /* 0x00000005a3a37c23 */ /* 0x100fe20008010899 */
[--C-:B------:R-:W-:Y:S01]  /*ca60*/  FFMA.FTZ R199, R166, UR5, -R153.reuse ;  /* 0x00000005a6c77c23 */ /* 0x100fe20008010899 */
[--C-:B------:R-:W-:Y:S01]  /*ca70*/  FFMA.FTZ R167, R167, UR5, -R153.reuse ;  /* 0x00000005a7a77c23 */ /* 0x100fe20008010899 */
[--C-:B------:R-:W-:Y:S01]  /*ca80*/  FFMA.FTZ R162, R154, UR5, -R153.reuse ;  /* 0x000000059aa27c23 */ /* 0x100fe20008010899 */
[--C-:B------:R-:W-:Y:S01]  /*ca90*/  FFMA.FTZ R155, R155, UR5, -R153.reuse ;  /* 0x000000059b9b7c23 */ /* 0x100fe20008010899 */
[--C-:B------:R-:W-:Y:S01]  /*caa0*/  FFMA.FTZ R158, R158, UR5, -R153.reuse ;  /* 0x000000059e9e7c23 */ /* 0x100fe20008010899 */
[----:B------:R-:W-:Y:S01]  /*cab0*/  FFMA.FTZ R153, R159, UR5, -R153 ;  /* 0x000000059f997c23 */ /* 0x000fe20008010899 */
[----:B------:R-:W3:Y:S01]  /*cac0*/  MUFU.EX2 R211, R211 ;  /* 0x000000d300d37308 */ /* 0x000ee20000000800 */
[----:B-1----:R-:W-:Y:S01]  /*cad0*/  FFMA.FTZ R5, R2, R5, R209 ;  /* 0x0000000502057223 */ /* 0x002fe200000100d1 */
[----:B------:R-:W-:Y:S01]  /*cae0*/  FADD.FTZ R159, R210, R14 ;  /* 0x0000000ed29f7221 */ /* 0x000fe20000010000 */
[----:B------:R-:W-:Y:S01]  /*caf0*/  IMAD.U32 R170, RZ, RZ, UR4 ;  /* 0x00000004ffaa7e24 */ /* 0x000fe2000f8e00ff */
[----:B------:R-:W-:Y:S01]  /*cb00*/  UIADD3 UR4, UR6, -0x1, URZ ;  /* 0xffffffff06047890 */ /* 0x000fe2000fffe03f */
[----:B------:R-:W-:Y:S01]  /*cb10*/  R2UR UR6, R16 ;  /* 0x00000000100672ca */ /* 0x000fe200000e0000 */
[----:B------:R-:W-:Y:S01]  /*cb20*/  FADD.FTZ R159, R184, R159 ;  /* 0x0000009fb89f7221 */ /* 0x000fe20000010000 */
[----:B------:R-:W-:Y:S01]  /*cb30*/  @!P1 VIADD R170, R170, 0x38860 ;  /* 0x00038860aaaa9836 */ /* 0x000fe20000000000 */
[----:B------:R-:W1:Y:S01]  /*cb40*/  MUFU.EX2 R157, R157 ;  /* 0x0000009d009d7308 */ /* 0x000e620000000800 */
[----:B--2---:R-:W-:Y:S01]  /*cb50*/  FADD.FTZ R5, R156, R5 ;  /* 0x000000059c057221 */ /* 0x004fe20000010000 */
[----:B------:R-:W-:Y:S01]  /*cb60*/  FADD.FTZ R159, R204, R159 ;  /* 0x0000009fcc9f7221 */ /* 0x000fe20000010000 */
[C---:B------:R-:W-:Y:S01]  /*cb70*/  F2FP.F16.F32.PACK_AB R204, R21.reuse, R204 ;  /* 0x000000cc15cc723e */ /* 0x040fe200000000ff */
[----:B------:R-:W-:Y:S01]  /*cb80*/  IMAD.U32 R236, RZ, RZ, UR4 ;  /* 0x00000004ffec7e24 */ /* 0x000fe2000f8e00ff */
[----:B0-----:R-:W-:Y:S01]  /*cb90*/  @!P1 PRMT R172, RZ, 0x654, R170 ;  /* 0x00000654ffac9816 */ /* 0x001fe200000000aa */
[----:B------:R-:W-:Y:S01]  /*cba0*/  FADD.FTZ R159, R21, R159 ;  /* 0x0000009f159f7221 */ /* 0x000fe20000010000 */
[----:B------:R-:W-:Y:S01]  /*cbb0*/  F2FP.F16.F32.PACK_AB R210, R184, R210 ;  /* 0x000000d2b8d2723e */ /* 0x000fe200000000ff */
[----:B------:R-:W0:Y:S01]  /*cbc0*/  MUFU.EX2 R205, R205 ;  /* 0x000000cd00cd7308 */ /* 0x000e220000000800 */
[----:B---3--:R-:W-:Y:S01]  /*cbd0*/  FADD.FTZ R14, R211, R5 ;  /* 0x00000005d30e7221 */ /* 0x008fe20000010000 */
[----:B------:R-:W-:Y:S01]  /*cbe0*/  FADD.FTZ R159, R206, R159 ;  /* 0x0000009fce9f7221 */ /* 0x000fe20000010000 */
[----:B------:R2:W-:Y:S01]  /*cbf0*/  @!P1 SYNCS.ARRIVE.TRANS64.RED.A1T0 RZ, [R172+URZ], RZ ;  /* 0x000000ffacff99a7 */ /* 0x0005e2000810043f */
[----:B------:R-:W-:Y:S01]  /*cc00*/  IMAD.U32 R21, RZ, RZ, UR6 ;  /* 0x00000006ff157e24 */ /* 0x000fe2000f8e00ff */
[----:B------:R-:W-:Y:S01]  /*cc10*/  F2FP.F16.F32.PACK_AB R209, R156, R209 ;  /* 0x000000d19cd1723e */ /* 0x000fe200000000ff */
[C---:B------:R-:W-:Y:S01]  /*cc20*/  FADD.FTZ R159, R22.reuse, R159 ;  /* 0x0000009f169f7221 */ /* 0x040fe20000010000 */
[----:B------:R-:W-:Y:S01]  /*cc30*/  F2FP.F16.F32.PACK_AB R206, R22, R206 ;  /* 0x000000ce16ce723e */ /* 0x000fe200000000ff */
[----:B------:R-:W3:Y:S01]  /*cc40*/  MUFU.EX2 R164, R164 ;  /* 0x000000a400a47308 */ /* 0x000ee20000000800 */
[C---:B-1----:R-:W-:Y:S01]  /*cc50*/  FADD.FTZ R14, R157.reuse, R14 ;  /* 0x0000000e9d0e7221 */ /* 0x042fe20000010000 */
[----:B------:R-:W-:Y:S01]  /*cc60*/  FADD.FTZ R159, R200, R159 ;  /* 0x0000009fc89f7221 */ /* 0x000fe20000010000 */
[----:B------:R-:W-:-:S02]  /*cc70*/  F2FP.F16.F32.PACK_AB R211, R157, R211 ;  /* 0x000000d39dd3723e */ /* 0x000fc400000000ff */
[C---:B------:R-:W-:Y:S01]  /*cc80*/  F2FP.F16.F32.PACK_AB R200, R168.reuse, R200 ;  /* 0x000000c8a8c8723e */ /* 0x040fe200000000ff */
[----:B------:R-:W-:Y:S02]  /*cc90*/  FADD.FTZ R159, R168, R159 ;  /* 0x0000009fa89f7221 */ /* 0x000fe40000010000 */
[----:B------:R-:W1:Y:S01]  /*cca0*/  MUFU.EX2 R207, R207 ;  /* 0x000000cf00cf7308 */ /* 0x000e620000000800 */
[----:B0-----:R-:W-:Y:S01]  /*ccb0*/  FADD.FTZ R14, R205, R14 ;  /* 0x0000000ecd0e7221 */ /* 0x001fe20000010000 */
[----:B------:R-:W-:Y:S01]  /*ccc0*/  FADD.FTZ R159, R202, R159 ;  /* 0x0000009fca9f7221 */ /* 0x000fe20000010000 */
[----:B------:R-:W-:-:S03]  /*ccd0*/  F2FP.F16.F32.PACK_AB R202, R169, R202 ;  /* 0x000000caa9ca723e */ /* 0x000fc600000000ff */
[----:B------:R-:W-:Y:S02]  /*cce0*/  FADD.FTZ R159, R169, R159 ;  /* 0x0000009fa99f7221 */ /* 0x000fe40000010000 */
[----:B------:R-:W0:Y:S01]  /*ccf0*/  MUFU.EX2 R165, R183 ;  /* 0x000000b700a57308 */ /* 0x000e220000000800 */
        /* <DEDUP_REMOVED lines=11> */
[C---:B0-----:R-:W-:Y:S01]  /*cdb0*/  FADD.FTZ R14, R165.reuse, R14 ;  /* 0x0000000ea50e7221 */ /* 0x041fe20000010000 */
[----:B------:R-:W-:Y:S01]  /*cdc0*/  FADD.FTZ R159, R192, R159 ;  /* 0x0000009fc09f7221 */ /* 0x000fe20000010000 */
[----:B------:R-:W-:Y:S02]  /*cdd0*/  F2FP.F16.F32.PACK_AB R207, R165, R207 ;  /* 0x000000cfa5cf723e */ /* 0x000fe400000000ff */
[C---:B------:R-:W-:Y:S01]  /*cde0*/  F2FP.F16.F32.PACK_AB R192, R152.reuse, R192 ;  /* 0x000000c098c0723e */ /* 0x040fe200000000ff */
[----:B------:R-:W-:Y:S02]  /*cdf0*/  FADD.FTZ R159, R152, R159 ;  /* 0x0000009f989f7221 */ /* 0x000fe40000010000 */
[----:B------:R-:W0:Y:S01]  /*ce00*/  MUFU.EX2 R203, R203 ;  /* 0x000000cb00cb7308 */ /* 0x000e220000000800 */
[----:B---3--:R-:W-:-:S07]  /*ce10*/  FADD.FTZ R14, R201, R14 ;  /* 0x0000000ec90e7221 */ /* 0x008fce0000010000 */
[----:B------:R-:W3:Y:S01]  /*ce20*/  MUFU.EX2 R154, R175 ;  /* 0x000000af009a7308 */ /* 0x000ee20000000800 */
[C---:B-1----:R-:W-:Y:S01]  /*ce30*/  FADD.FTZ R14, R170.reuse, R14 ;  /* 0x0000000eaa0e7221 */ /* 0x042fe20000010000 */
[----:B------:R-:W-:-:S06]  /*ce40*/  F2FP.F16.F32.PACK_AB R201, R170, R201 ;  /* 0x000000c9aac9723e */ /* 0x000fcc00000000ff */
[----:B------:R-:W1:Y:S01]  /*ce50*/  MUFU.EX2 R197, R197 ;  /* 0x000000c500c57308 */ /* 0x000e620000000800 */
[----:B0-----:R-:W-:-:S07]  /*ce60*/  FADD.FTZ R14, R203, R14 ;  /* 0x0000000ecb0e7221 */ /* 0x001fce0000010000 */
[----:B------:R-:W0:Y:S01]  /*ce70*/  MUFU.EX2 R5, R163 ;  /* 0x000000a300057308 */ /* 0x000e220000000800 */
[C---:B---3--:R-:W-:Y:S01]  /*ce80*/  FADD.FTZ R14, R154.reuse, R14 ;  /* 0x0000000e9a0e7221 */ /* 0x048fe20000010000 */
[----:B------:R-:W-:-:S06]  /*ce90*/  F2FP.F16.F32.PACK_AB R203, R154, R203 ;  /* 0x000000cb9acb723e */ /* 0x000fcc00000000ff */
[----:B------:R-:W3:Y:S01]  /*cea0*/  MUFU.EX2 R199, R199 ;  /* 0x000000c700c77308 */ /* 0x000ee20000000800 */
[----:B-1----:R-:W-:-:S07]  /*ceb0*/  FADD.FTZ R14, R197, R14 ;  /* 0x0000000ec50e7221 */ /* 0x002fce0000010000 */
[----:B------:R-:W1:Y:S01]  /*cec0*/  MUFU.EX2 R167, R167 ;  /* 0x000000a700a77308 */ /* 0x000e620000000800 */
[C---:B0-----:R-:W-:Y:S01]  /*ced0*/  FADD.FTZ R14, R5.reuse, R14 ;  /* 0x0000000e050e7221 */ /* 0x041fe20000010000 */
[----:B------:R-:W-:-:S06]  /*cee0*/  F2FP.F16.F32.PACK_AB R197, R5, R197 ;  /* 0x000000c505c5723e */ /* 0x000fcc00000000ff */
        /* <DEDUP_REMOVED lines=11> */
[----:B-1----:R-:W-:Y:S01]  /*cfa0*/  FADD.FTZ R159, R194, R159 ;  /* 0x0000009fc29f7221 */ /* 0x002fe20000010000 */
[----:B------:R-:W-:Y:S01]  /*cfb0*/  F2FP.F16.F32.PACK_AB R194, R18, R194 ;  /* 0x000000c212c2723e */ /* 0x000fe200000000ff */
[----:B0-----:R-:W-:Y:S02]  /*cfc0*/  FADD.FTZ R5, R158, R14 ;  /* 0x0000000e9e057221 */ /* 0x001fe40000010000 */
[----:B------:R-:W-:Y:S01]  /*cfd0*/  FADD.FTZ R14, R18, R159 ;  /* 0x0000009f120e7221 */ /* 0x000fe20000010000 */
[----:B------:R-:W-:Y:S02]  /*cfe0*/  IMAD.MOV.U32 R18, RZ, RZ, R4 ;  /* 0x000000ffff127224 */ /* 0x000fe400078e0004 */
[C---:B---3--:R-:W-:Y:S01]  /*cff0*/  FADD.FTZ R5, R153.reuse, R5 ;  /* 0x0000000599057221 */ /* 0x048fe20000010000 */
[----:B------:R-:W-:Y:S01]  /*d000*/  F2FP.F16.F32.PACK_AB R195, R153, R158 ;  /* 0x0000009e99c3723e */ /* 0x000fe200000000ff */
[----:B--2---:R-:W-:Y:S06]  /*d010*/  @P2 BRA `(.L_x_2377) ;  /* 0xffffffc800802947 */ /* 0x004fec000383ffff */
.L_x_2368:
        /* <DEDUP_REMOVED lines=131> */
.L_x_2378:
        /* <DEDUP_REMOVED lines=8> */
.L_x_2379:
[----:B-1----:R-:W-:Y:S05]  /*d8d0*/  @P2 BRA `(.L_x_2380) ;  /* 0x0000000000082947 */ /* 0x002fea0003800000 */
[----:B------:R-:W1:Y:S02]  /*d8e0*/  SYNCS.PHASECHK.TRANS64.TRYWAIT P0, [UR8+0x38850], R0 ;  /* 0x03885000ff0075a7 */ /* 0x000e640008000148 */
[----:B-1----:R-:W-:Y:S05]  /*d8f0*/  @!P0 BRA `(.L_x_2381) ;  /* 0x000000d800548947 */ /* 0x002fea0003800000 */
.L_x_2380:
[----:B------:R-:W-:Y:S01]  /*d900*/  R2UR UR4, R17 ;  /* 0x00000000110472ca */ /* 0x000fe200000e0000 */
[----:B------:R-:W2:Y:S01]  /*d910*/  LDL.LU R2, [R1+0x30] ;  /* 0x0000300001027983 */ /* 0x000ea20000300800 */
[----:B------:R-:W-:Y:S01]  /*d920*/  WARPGROUP.ARRIVE ;  /* 0x00000000000079c5 */ /* 0x000fe20000000000 */
[----:B------:R-:W-:Y:S01]  /*d930*/  UMOV UR7, 0x40000040 ;  /* 0x4000004000077882 */ /* 0x000fe20000000000 */
[----:B------:R-:W-:Y:S01]  /*d940*/  IMAD.U32 R8, RZ, RZ, UR5 ;  /* 0x00000005ff087e24 */ /* 0x000fe2000f8e00ff */
[----:B-1----:R-:W1:Y:S01]  /*d950*/  SHFL.BFLY PT, R7, R14, 0x2, 0x1f ;  /* 0x0c401f000e077f89 */ /* 0x002e6200000e0000 */
[----:B------:R-:W-:Y:S02]  /*d960*/  IMAD.U32 R11, RZ, RZ, UR8 ;  /* 0x00000008ff0b7e24 */ /* 0x000fe4000f8e00ff */
[----:B------:R-:W-:Y:S01]  /*d970*/  IMAD.MOV.U32 R6, RZ, RZ, RZ ;  /* 0x000000ffff067224 */ /* 0x000fe200078e00ff */
[----:B0-----:R-:W0:Y:S01]  /*d980*/  SHFL.BFLY PT, R0, R5, 0x2, 0x1f ;  /* 0x0c401f0005007f89 */ /* 0x001e2200000e0000 */
[----:B------:R-:W-:-:S03]  /*d990*/  @!P1 VIADD R11, R11, 0x38860 ;  /* 0x000388600b0b9836 */ /* 0x000fc60000000000 */
[----:B------:R-:W-:Y:S02]  /*d9a0*/  UIADD3 UR4, UR4, 0x400, URZ ;  /* 0x0000040004047890 */ /* 0x000fe4000fffe03f */
[----:B------:R-:W-:Y:S02]  /*d9b0*/  @!P1 PRMT R11, RZ, 0x654, R11 ;  /* 0x00000654ff0b9816 */ /* 0x000fe4000000000b */
[----:B------:R-:W-:-:S04]  /*d9c0*/  USHF.R.U32.HI UR4, URZ, 0x4, UR4 ;  /* 0x000000043f047899 */ /* 0x000fc80008011604 */
[----:B------:R-:W-:-:S04]  /*d9d0*/  ULOP3.LUT UR4, UR4, 0x3fff, URZ, 0xc0, !UPT ;  /* 0x00003fff04047892 */ /* 0x000fc8000f8ec03f */
[----:B------:R-:W-:-:S04]  /*d9e0*/  ULOP3.LUT UR4, UR4, 0x2800000, URZ, 0xfc, !UPT ;  /* 0x0280000004047892 */ /* 0x000fc8000f8efc3f */
[----:B------:R-:W-:Y:S01]  /*d9f0*/  UIMAD UR4, UR60, 0xa00, UR4 ;  /* 0x00000a003c0478a4 */ /* 0x000fe2000f8e0204 */
[----:B-1----:R-:W-:Y:S01]  /*da00*/  FADD.FTZ R7, R7, R14 ;  /* 0x0000000e07077221 */ /* 0x002fe20000010000 */
[----:B------:R-:W-:-:S04]  /*da10*/  UIADD3 UR60, UR60, 0x1, URZ ;  /* 0x000000013c3c7890 */ /* 0x000fc8000fffe03f */
[----:B------:R-:W-:Y:S01]  /*da20*/  UISETP.NE.AND UP0, UPT, UR60, 0x2, UPT ;  /* 0x000000023c00788c */ /* 0x000fe2000bf05270 */
[----:B------:R-:W-:Y:S02]  /*da30*/  UMOV UR6, UR4 ;  /* 0x0000000400067c82 */ /* 0x000fe40008000000 */
[----:B------:R-:W-:Y:S01]  /*da40*/  HGMMA.64x256x16.F32 R24, R208, gdesc[UR4].tnspB, R24, gsb0 ;  /* 0x43e00004d0187df0 */ /* 0x000fe20008000818 */
[----:B------:R-:W-:Y:S01]  /*da50*/  UIADD3 UR6, UR4, 0x80, URZ ;  /* 0x0000008004067890 */ /* 0x000fe2000fffe03f */
[----:B------:R-:W-:Y:S01]  /*da60*/  UMOV UR7, 0x40000040 ;  /* 0x4000004000077882 */ /* 0x000fe20000000000 */
[----:B------:R-:W-:Y:S01]  /*da70*/  USEL UR60, UR60, URZ, UP0 ;  /* 0x0000003f3c3c7287 */ /* 0x000fe20008000000 */
[----:B--2---:R-:W-:Y:S01]  /*da80*/  R2UR UR9, R2 ;  /* 0x00000000020972ca */ /* 0x004fe200000e0000 */
[----:B0-----:R-:W-:Y:S01]  /*da90*/  FADD.FTZ R2, R0, R5 ;  /* 0x0000000500027221 */ /* 0x001fe20000010000 */
[----:B------:R-:W-:Y:S01]  /*daa0*/  IMAD.MOV.U32 R5, RZ, RZ, RZ ;  /* 0x000000ffff057224 */ /* 0x000fe200078e00ff */
[----:B------:R-:W0:Y:S04]  /*dab0*/  SHFL.BFLY PT, R0, R7, 0x1, 0x1f ;  /* 0x0c201f0007007f89 */ /* 0x000e2800000e0000 */
[----:B------:R-:W1:Y:S01]  /*dac0*/  SHFL.BFLY PT, R9, R2, 0x1, 0x1f ;  /* 0x0c201f0002097f89 */ /* 0x000e6200000e0000 */
[----:B------:R-:W-:-:S02]  /*dad0*/  WARPGROUP.DEPBAR.LE gsb0, 0x0 ;  /* 0x00008000000079c5 */ /* 0x000fc40000010000 */
[----:B------:R-:W-:-:S03]  /*dae0*/  WARPGROUP.ARRIVE ;  /* 0x00000000000079c5 */ /* 0x000fc60000000000 */
[----:B------:R-:W-:-:S11]  /*daf0*/  UIADD3 UR9, UR9, 0x1, URZ ;  /* 0x0000000109097890 */ /* 0x000fd6000fffe03f */
[----:B------:R-:W-:Y:S01]  /*db00*/  HGMMA.64x256x16.F32 R24, R204, gdesc[UR4].tnspB, R24, gsb0 ;  /* 0x43e00004cc187df0 */ /* 0x000fe20008000818 */
[----:B------:R-:W-:Y:S01]  /*db10*/  UIADD3 UR6, UR4, 0x100, URZ ;  /* 0x0000010004067890 */ /* 0x000fe2000fffe03f */
[----:B------:R-:W-:Y:S01]  /*db20*/  UMOV UR7, 0x40000040 ;  /* 0x4000004000077882 */ /* 0x000fe20000000000 */
[----:B0-----:R-:W-:Y:S01]  /*db30*/  FADD.FTZ R12, R7, R0 ;  /* 0x00000000070c7221 */ /* 0x001fe20000010000 */
[----:B------:R-:W-:Y:S01]  /*db40*/  IMAD.U32 R7, RZ, RZ, UR5 ;  /* 0x00000005ff077e24 */ /* 0x000fe2000f8e00ff */
[----:B------:R-:W-:Y:S01]  /*db50*/  R2UR UR5, R16 ;  /* 0x00000000100572ca */ /* 0x000fe200000e0000 */
[----:B------:R-:W-:Y:S02]  /*db60*/  IMAD.MOV.U32 R0, RZ, RZ, -0x800000 ;  /* 0xff800000ff007424 */ /* 0x000fe400078e00ff */
[----:B-1----:R-:W-:Y:S01]  /*db70*/  FADD.FTZ R13, R2, R9 ;  /* 0x00000009020d7221 */ /* 0x002fe20000010000 */
[----:B------:R-:W-:Y:S01]  /*db80*/  FSETP.NE.FTZ.AND P0, PT, R12, RZ, PT ;  /* 0x000000ff0c00720b */ /* 0x000fe20003f15000 */
[----:B------:R-:W-:-:S03]  /*db90*/  IMAD.MOV.U32 R2, RZ, RZ, -0x800000 ;  /* 0xff800000ff027424 */ /* 0x000fc600078e00ff */
[----:B------:R-:W-:-:S09]  /*dba0*/  FSETP.NE.FTZ.AND P2, PT, R13, RZ, PT ;  /* 0x000000ff0d00720b */ /* 0x000fd20003f55000 */
[----:B------:R-:W0:Y:S01]  /*dbb0*/  @P0 MUFU.LG2 R9, R12 ;  /* 0x0000000c00090308 */ /* 0x000e220000000c00 */
[----:B------:R-:W-:-:S07]  /*dbc0*/  @P0 FMUL.FTZ R8, R8, 0.69314718246459960938 ;  /* 0x3f31721808080820 */ /* 0x000fce0000410000 */
[----:B------:R-:W1:Y:S08]  /*dbd0*/  @P2 MUFU.LG2 R10, R13 ;  /* 0x0000000d000a2308 */ /* 0x000e700000000c00 */
[----:B------:R2:W3:Y:S01]  /*dbe0*/  @P0 MUFU.RCP R6, R12 ;  /* 0x0000000c00060308 */ /* 0x0004e20000001000 */
[----:B0-----:R-:W-:-:S04]  /*dbf0*/  @P0 FMUL.FTZ R9, R9, 0.69314718246459960938 ;  /* 0x3f31721809090820 */ /* 0x001fc80000410000 */
[----:B------:R-:W-:Y:S01]  /*dc00*/  @P0 FFMA.FTZ R2, R8, R3, R9 ;  /* 0x0000000308020223 */ /* 0x000fe20000010009 */
[----:B------:R-:W-:Y:S01]  /*dc10*/  IMAD.U32 R3, RZ, RZ, UR9 ;  /* 0x00000009ff037e24 */ /* 0x000fe2000f8e00ff */
[----:B------:R-:W-:Y:S01]  /*dc20*/  PLOP3.LUT P0, PT, PT, PT, PT, 0x8, 0x0 ;  /* 0x000000000000781c */ /* 0x000fe20003f0e170 */
[----:B------:R-:W0:Y:S01]  /*dc30*/  @P2 MUFU.RCP R5, R13 ;  /* 0x0000000d00052308 */ /* 0x000e220000001000 */
[----:B--2---:R-:W-:Y:S01]  /*dc40*/  @P2 FMUL.FTZ R12, R7, 0.69314718246459960938 ;  /* 0x3f317218070c2820 */ /* 0x004fe20000410000 */
[----:B-1----:R-:W-:Y:S01]  /*dc50*/  @P2 FMUL.FTZ R7, R10, 0.69314718246459960938 ;  /* 0x3f3172180a072820 */ /* 0x002fe20000410000 */
[----:B------:R1:W-:Y:S03]  /*dc60*/  STL [R1+0x30], R3 ;  /* 0x0000300301007387 */ /* 0x0003e60000100800 */
[----:B------:R-:W-:Y:S01]  /*dc70*/  @P2 FFMA.FTZ R0, R12, R4, R7 ;  /* 0x000000040c002223 */ /* 0x000fe20000010007 */
[----:B------:R-:W-:-:S02]  /*dc80*/  WARPGROUP.DEPBAR.LE gsb0, 0x0 ;  /* 0x00008000000079c5 */ /* 0x000fc40000010000 */
        /* <DEDUP_REMOVED lines=12> */
[----:B------:R-:W-:-:S06]  /*dd50*/  ULOP3.LUT UR5, UR5, UR4, URZ, 0x3c, !UPT ;  /* 0x0000000405057292 */ /* 0x000fcc000f8e3c3f */
[----:B------:R-:W-:Y:S01]  /*dd60*/  IMAD.U32 R16, RZ, RZ, UR5 ;  /* 0x00000005ff107e24 */ /* 0x000fe2000f8e00ff */
[----:B------:R-:W-:Y:S02]  /*dd70*/  WARPGROUP.DEPBAR.LE gsb0, 0x0 ;  /* 0x00008000000079c5 */ /* 0x000fe40000010000 */
[----:B------:R-:W-:-:S12]  /*dd80*/  WARPGROUP.ARRIVE ;  /* 0x00000000000079c5 */ /* 0x000fd80000000000 */
[----:B------:R-:W-:Y:S03]  /*dd90*/  HGMMA.64x256x16.F32 R24, R192, gdesc[UR4].tnspB, R24, gsb0 ;  /* 0x43e00004c0187df0 */ /* 0x000fe60008000818 */
[----:B------:R-:W-:Y:S02]  /*dda0*/  WARPGROUP.DEPBAR.LE gsb0, 0x0 ;  /* 0x00008000000079c5 */ /* 0x000fe40000010000 */
[----:B------:R1:W-:Y:S01]  /*ddb0*/  @!P1 SYNCS.ARRIVE.TRANS64.RED.A1T0 RZ, [R11+URZ], RZ ;  /* 0x000000ff0bff99a7 */ /* 0x0003e2000810043f */
[-C--:B---3--:R-:W-:Y:S01]  /*ddc0*/  FMUL.FTZ R24, R24, R6.reuse ;  /* 0x0000000618187220 */ /* 0x088fe20000410000 */
        /* <DEDUP_REMOVED lines=127> */
.L_x_2351:
        /* <DEDUP_REMOVED lines=15> */
[----:B------:R-:W3:Y:S01]  /*e6b0*/  LDL R3, [R1+0x64] ;  /* 0x0000640001037983 */ /* 0x000ee20000100800 */
[----:B------:R-:W-:Y:S01]  /*e6c0*/  F2FP.F16.F32.PACK_AB R7, R31, R30 ;  /* 0x0000001e1f07723e */ /* 0x000fe200000000ff */
[----:B------:R-:W-:Y:S01]  /*e6d0*/  ULDC.64 UR14, c[0x0][0xc00] ;  /* 0x00030000000e7ab9 */ /* 0x000fe20000000a00 */
[----:B------:R-:W-:Y:S01]  /*e6e0*/  R2UR UR18, R217 ;  /* 0x00000000d91272ca */ /* 0x000fe200000e0000 */
[----:B------:R-:W-:Y:S01]  /*e6f0*/  ULDC.64 UR22, c[0x0][0x208] ;  /* 0x0000820000167ab9 */ /* 0x000fe20000000a00 */
[----:B------:R-:W-:Y:S01]  /*e700*/  R2UR UR21, R214 ;  /* 0x00000000d61572ca */ /* 0x000fe200000e0000 */
[----:B------:R-:W-:Y:S01]  /*e710*/  ULDC UR20, c[0x0][0xbe8] ;  /* 0x0002fa0000147ab9 */ /* 0x000fe20000000800 */
[----:B------:R-:W-:-:S02]  /*e720*/  R2UR UR26, R212 ;  /* 0x00000000d41a72ca */ /* 0x000fc400000e0000 */
[----:B------:R-:W-:Y:S02]  /*e730*/  R2UR UR19, R216 ;  /* 0x00000000d81372ca */ /* 0x000fe400000e0000 */
[----:B------:R-:W-:Y:S01]  /*e740*/  R2UR UR24, R218 ;  /* 0x00000000da1872ca */ /* 0x000fe200000e0000 */
[----:B------:R-:W-:Y:S01]  /*e750*/  UMOV UR10, UR8 ;  /* 0x00000008000a7c82 */ /* 0x000fe20008000000 */
[----:B0-----:R-:W-:-:S03]  /*e760*/  UMOV UR11, UR4 ;  /* 0x00000004000b7c82 */ /* 0x001fc60008000000 */
[----:B------:R-:W-:-:S04]  /*e770*/  USHF.L.U32 UR4, UR18, 0x2, URZ ;  /* 0x0000000212047899 */ /* 0x000fc8000800063f */
[----:B------:R-:W-:Y:S01]  /*e780*/  UIADD3 UR9, UP0, UR4, UR14, URZ ;  /* 0x0000000e04097290 */ /* 0x000fe2000ff1e03f */
[----:B------:R-:W-:Y:S01]  /*e790*/  BAR.SYNC.DEFER_BLOCKING 0x1, 0x100 ;  /* 0x0044000000007b1d */ /* 0x000fe20000010000 */
[----:B--2---:R-:W-:Y:S01]  /*e7a0*/  R2UR UR17, R8 ;  /* 0x00000000081172ca */ /* 0x004fe200000e0000 */
[----:B---3--:R-:W-:-:S03]  /*e7b0*/  IMAD.WIDE R162, R3, R162, UR10 ;  /* 0x0000000a03a27e25 */ /* 0x008fc6000f8e02a2 */
[C---:B------:R-:W-:Y:S02]  /*e7c0*/  IADD3 R159, P1, R162.reuse, 0x20, RZ ;  /* 0x00000020a29f7810 */ /* 0x040fe40007f3e0ff */
[C---:B------:R-:W-:Y:S02]  /*e7d0*/  IADD3 R155, P3, R162.reuse, 0x4000, RZ ;  /* 0x00004000a29b7810 */ /* 0x040fe40007f7e0ff */
[----:B------:R-:W-:-:S05]  /*e7e0*/  IADD3 R157, P4, R162, 0x60, RZ ;  /* 0x00000060a29d7810 */ /* 0x000fca0007f9e0ff */
[----:B------:R-:W-:Y:S01]  /*e7f0*/  USHF.L.U64.HI UR16, UR18, 0x2, UR17 ;  /* 0x0000000212107899 */ /* 0x000fe20008010211 */
[----:B------:R-:W-:Y:S02]  /*e800*/  LOP3.LUT R158, R159, 0x380, RZ, 0xc0, !PT ;  /* 0x000003809f9e7812 */ /* 0x000fe400078ec0ff */
[----:B------:R-:W-:Y:S01]  /*e810*/  LOP3.LUT R154, R155, 0x380, RZ, 0xc0, !PT ;  /* 0x000003809b9a7812 */ /* 0x000fe200078ec0ff */
[----:B------:R-:W-:Y:S01]  /*e820*/  UIADD3.X UR12, UR16, UR15, URZ, UP0, !UPT ;  /* 0x0000000f100c7290 */ /* 0x000fe200087fe43f */
[----:B------:R-:W-:Y:S02]  /*e830*/  IADD3 R161, P0, R162, 0x40, RZ ;  /* 0x00000040a2a17810 */ /* 0x000fe40007f1e0ff */
[----:B------:R-:W-:Y:S02]  /*e840*/  LOP3.LUT R156, R157, 0x380, RZ, 0xc0, !PT ;  /* 0x000003809d9c7812 */ /* 0x000fe400078ec0ff */
[----:B------:R-:W-:Y:S02]  /*e850*/  SHF.R.U64 R158, R158, 0x3, RZ ;  /* 0x000000039e9e7819 */ /* 0x000fe400000012ff */
[----:B------:R-:W-:-:S02]  /*e860*/  SHF.R.U64 R154, R154, 0x3, RZ ;  /* 0x000000039a9a7819 */ /* 0x000fc400000012ff */
[----:B------:R-:W-:Y:S02]  /*e870*/  LOP3.LUT R5, R162, 0x380, RZ, 0xc0, !PT ;  /* 0x00000380a2057812 */ /* 0x000fe400078ec0ff */
[----:B------:R-:W-:Y:S02]  /*e880*/  LOP3.LUT R160, R161, 0x380, RZ, 0xc0, !PT ;  /* 0x00000380a1a07812 */ /* 0x000fe400078ec0ff */
[----:B------:R-:W-:Y:S02]  /*e890*/  SHF.R.U64 R156, R156, 0x3, RZ ;  /* 0x000000039c9c7819 */ /* 0x000fe400000012ff */
[----:B------:R-:W-:Y:S01]  /*e8a0*/  LOP3.LUT R158, R158, R159, RZ, 0x3c, !PT ;  /* 0x0000009f9e9e7212 */ /* 0x000fe200078e3cff */
[--C-:B------:R-:W-:Y:S01]  /*e8b0*/  IMAD.X R159, RZ, RZ, R163.reuse, P1 ;  /* 0x000000ffff9f7224 */ /* 0x100fe200008e06a3 */
[----:B------:R-:W-:Y:S02]  /*e8c0*/  IADD3 R153, P6, R162, 0x4020, RZ ;  /* 0x00004020a2997810 */ /* 0x000fe40007fde0ff */
[----:B------:R-:W-:Y:S01]  /*e8d0*/  LOP3.LUT R154, R154, R155, RZ, 0x3c, !PT ;  /* 0x0000009b9a9a7212 */ /* 0x000fe200078e3cff */
[----:B------:R-:W-:Y:S01]  /*e8e0*/  IMAD.X R155, RZ, RZ, R163, P3 ;  /* 0x000000ffff9b7224 */ /* 0x000fe200018e06a3 */
[----:B------:R-:W-:-:S02]  /*e8f0*/  IADD3 R23, P5, R162, 0x4040, RZ ;  /* 0x00004040a2177810 */ /* 0x000fc40007fbe0ff */
[C---:B------:R-:W-:Y:S02]  /*e900*/  IADD3 R21, P2, R162.reuse, 0x4060, RZ ;  /* 0x00004060a2157810 */ /* 0x040fe40007f5e0ff */
[C---:B------:R-:W-:Y:S02]  /*e910*/  IADD3 R15, P1, R162.reuse, 0x8000, RZ ;  /* 0x00008000a20f7810 */ /* 0x040fe40007f3e0ff */
[----:B------:R-:W-:Y:S02]  /*e920*/  SHF.R.U64 R5, R5, 0x3, RZ ;  /* 0x0000000305057819 */ /* 0x000fe400000012ff */
[----:B------:R-:W-:Y:S02]  /*e930*/  IADD3 R3, P3, R162, 0x8060, RZ ;  /* 0x00008060a2037810 */ /* 0x000fe40007f7e0ff */
[----:B------:R-:W-:Y:S02]  /*e940*/  SHF.R.U64 R160, R160, 0x3, RZ ;  /* 0x00000003a0a07819 */ /* 0x000fe400000012ff */
[----:B------:R-:W-:Y:S01]  /*e950*/  LOP3.LUT R156, R156, R157, RZ, 0x3c, !PT ;  /* 0x0000009d9c9c7212 */ /* 0x000fe200078e3cff */
[----:B------:R-:W-:Y:S01]  /*e960*/  IMAD.X R157, RZ, RZ, R163, P4 ;  /* 0x000000ffff9d7224 */ /* 0x000fe200020e06a3 */
[----:B------:R-:W-:-:S02]  /*e970*/  LOP3.LUT R152, R153, 0x380, RZ, 0xc0, !PT ;  /* 0x0000038099987812 */ /* 0x000fc400078ec0ff */
[----:B------:R-:W-:Y:S02]  /*e980*/  LOP3.LUT R22, R23, 0x380, RZ, 0xc0, !PT ;  /* 0x0000038017167812 */ /* 0x000fe400078ec0ff */
[----:B------:R-:W-:Y:S02]  /*e990*/  LOP3.LUT R20, R21, 0x380, RZ, 0xc0, !PT ;  /* 0x0000038015147812 */ /* 0x000fe400078ec0ff */
[----:B------:R-:W-:Y:S02]  /*e9a0*/  LOP3.LUT R14, R15, 0x380, RZ, 0xc0, !PT ;  /* 0x000003800f0e7812 */ /* 0x000fe400078ec0ff */
[----:B------:R-:W-:Y:S02]  /*e9b0*/  IADD3 R11, P4, R162, 0x8040, RZ ;  /* 0x00008040a20b7810 */ /* 0x000fe40007f9e0ff */
[----:B------:R-:W-:Y:S01]  /*e9c0*/  LOP3.LUT R4, R5, R162, RZ, 0x3c, !PT ;  /* 0x000000a205047212 */ /* 0x000fe200078e3cff */
[----:B------:R-:W-:Y:S01]  /*e9d0*/  IMAD.MOV.U32 R5, RZ, RZ, R163 ;  /* 0x000000ffff057224 */ /* 0x000fe200078e00a3 */
[----:B------:R-:W-:-:S02]  /*e9e0*/  LOP3.LUT R8, R3, 0x380, RZ, 0xc0, !PT ;  /* 0x0000038003087812 */ /* 0x000fc400078ec0ff */
[----:B------:R-:W-:Y:S01]  /*e9f0*/  LOP3.LUT R160, R160, R161, RZ, 0x3c, !PT ;  /* 0x000000a1a0a07212 */ /* 0x000fe200078e3cff */
[----:B------:R-:W-:Y:S01]  /*ea00*/  IMAD.X R161, RZ, RZ, R163, P0 ;  /* 0x000000ffffa17224 */ /* 0x000fe200000e06a3 */
[----:B------:R-:W-:Y:S02]  /*ea10*/  SHF.R.U64 R152, R152, 0x3, RZ ;  /* 0x0000000398987819 */ /* 0x000fe400000012ff */
[----:B------:R-:W-:Y:S02]  /*ea20*/  SHF.R.U64 R22, R22, 0x3, RZ ;  /* 0x0000000316167819 */ /* 0x000fe400000012ff */
[----:B------:R-:W-:Y:S02]  /*ea30*/  SHF.R.U64 R20, R20, 0x3, RZ ;  /* 0x0000000314147819 */ /* 0x000fe400000012ff */
[----:B------:R-:W-:Y:S02]  /*ea40*/  IADD3 R13, P0, R162, 0x8020, RZ ;  /* 0x00008020a20d7810 */ /* 0x000fe40007f1e0ff */
[----:B------:R-:W-:-:S02]  /*ea50*/  SHF.R.U64 R14, R14, 0x3, RZ ;  /* 0x000000030e0e7819 */ /* 0x000fc400000012ff */
[----:B------:R-:W-:Y:S02]  /*ea60*/  LOP3.LUT R10, R11, 0x380, RZ, 0xc0, !PT ;  /* 0x000003800b0a7812 */ /* 0x000fe400078ec0ff */
[----:B------:R-:W-:Y:S02]  /*ea70*/  SHF.R.U64 R8, R8, 0x3, RZ ;  /* 0x0000000308087819 */ /* 0x000fe400000012ff */
[----:B------:R-:W-:Y:S01]  /*ea80*/  LOP3.LUT R152, R152, R153, RZ, 0x3c, !PT ;  /* 0x0000009998987212 */ /* 0x000fe200078e3cff */
[--C-:B------:R-:W-:Y:S01]  /*ea90*/  IMAD.X R153, RZ, RZ, R163.reuse, P6 ;  /* 0x000000ffff997224 */ /* 0x100fe200030e06a3 */
[----:B------:R-:W-:Y:S02]  /*eaa0*/  MOV R9, R4 ;  /* 0x0000000400097202 */ /* 0x000fe40000000f00 */
[----:B------:R-:W-:Y:S01]  /*eab0*/  LOP3.LUT R22, R22, R23, RZ, 0x3c, !PT ;  /* 0x0000001716167212 */ /* 0x000fe200078e3cff */
[--C-:B------:R-:W-:Y:S01]  /*eac0*/  IMAD.X R23, RZ, RZ, R163.reuse, P5 ;  /* 0x000000ffff177224 */ /* 0x100fe200028e06a3 */
[----:B------:R-:W-:Y:S01]  /*ead0*/  LOP3.LUT R20, R20, R21, RZ, 0x3c, !PT ;  /* 0x0000001514147212 */ /* 0x000fe200078e3cff */
[----:B------:R-:W-:Y:S01]  /*eae0*/  IMAD.X R21, RZ, RZ, R163, P2 ;  /* 0x000000ffff157224 */ /* 0x000fe200010e06a3 */
[----:B------:R-:W-:-:S02]  /*eaf0*/  LOP3.LUT R12, R13, 0x380, RZ, 0xc0, !PT ;  /* 0x000003800d0c7812 */ /* 0x000fc400078ec0ff */
[----:B------:R-:W-:Y:S01]  /*eb00*/  LOP3.LUT R14, R14, R15, RZ, 0x3c, !PT ;  /* 0x0000000f0e0e7212 */ /* 0x000fe200078e3cff */
[----:B------:R-:W-:Y:S01]  /*eb10*/  IMAD.X R15, RZ, RZ, R163, P1 ;  /* 0x000000ffff0f7224 */ /* 0x000fe200008e06a3 */
[----:B------:R-:W-:Y:S02]  /*eb20*/  SHF.R.U64 R10, R10, 0x3, RZ ;  /* 0x000000030a0a7819 */ /* 0x000fe400000012ff */
[----:B------:R-:W-:Y:S02]  /*eb30*/  F2FP.F16.F32.PACK_AB R4, R25, R24 ;  /* 0x000000181904723e */ /* 0x000fe400000000ff */
[----:B------:R-:W-:Y:S02]  /*eb40*/  F2FP.F16.F32.PACK_AB R5, R27, R26 ;  /* 0x0000001a1b05723e */ /* 0x000fe400000000ff */
[----:B------:R-:W-:Y:S02]  /*eb50*/  IADD3 R18, P6, R162, 0xc000, RZ ;  /* 0x0000c000a2127810 */ /* 0x000fe40007fde0ff */
[----:B------:R-:W-:Y:S01]  /*eb60*/  LOP3.LUT R8, R8, R3, RZ, 0x3c, !PT ;  /* 0x0000000308087212 */ /* 0x000fe200078e3cff */
[----:B------:R0:W-:Y:S01]  /*eb70*/  STSM.16.M88.4 [R9], R4 ;  /* 0x0000000409007844 */ /* 0x0001e20000000200 */
[----:B------:R-:W-:-:S02]  /*eb80*/  IADD3 R165, P5, R162, 0xc020, RZ ;  /* 0x0000c020a2a57810 */ /* 0x000fc40007fbe0ff */
[C---:B------:R-:W-:Y:S02]  /*eb90*/  IADD3 R167, P2, R162.reuse, 0xc040, RZ ;  /* 0x0000c040a2a77810 */ /* 0x040fe40007f5e0ff */
[----:B------:R-:W-:Y:S02]  /*eba0*/  IADD3 R3, P1, R162, 0xc060, RZ ;  /* 0x0000c060a2037810 */ /* 0x000fe40007f3e0ff */
[----:B------:R-:W-:Y:S02]  /*ebb0*/  SHF.R.U64 R12, R12, 0x3, RZ ;  /* 0x000000030c0c7819 */ /* 0x000fe400000012ff */
[----:B------:R-:W-:Y:S02]  /*ebc0*/  LOP3.LUT R10, R10, R11, RZ, 0x3c, !PT ;  /* 0x0000000b0a0a7212 */ /* 0x000fe400078e3cff */
[----:B------:R-:W-:Y:S02]  /*ebd0*/  LOP3.LUT R11, R18, 0x380, RZ, 0xc0, !PT ;  /* 0x00000380120b7812 */ /* 0x000fe400078ec0ff */
[----:B------:R-:W-:-:S02]  /*ebe0*/  LOP3.LUT R164, R165, 0x380, RZ, 0xc0, !PT ;  /* 0x00000380a5a47812 */ /* 0x000fc400078ec0ff */
[----:B------:R-:W-:Y:S01]  /*ebf0*/  LOP3.LUT R166, R167, 0x380, RZ, 0xc0, !PT ;  /* 0x00000380a7a67812 */ /* 0x000fe200078ec0ff */
[--C-:B0-----:R-:W-:Y:S01]  /*ec00*/  IMAD.X R7, RZ, RZ, R163.reuse, P6 ;  /* 0x000000ffff077224 */ /* 0x101fe200030e06a3 */
[----:B------:R-:W-:Y:S01]  /*ec10*/  LOP3.LUT R4, R3, 0x380, RZ, 0xc0, !PT ;  /* 0x0000038003047812 */ /* 0x000fe200078ec0ff */
[--C-:B------:R-:W-:Y:S01]  /*ec20*/  IMAD.X R5, RZ, RZ, R163.reuse, P1 ;  /* 0x000000ffff057224 */ /* 0x100fe200008e06a3 */
[----:B------:R-:W-:Y:S01]  /*ec30*/  LOP3.LUT R12, R12, R13, RZ, 0x3c, !PT ;  /* 0x0000000d0c0c7212 */ /* 0x000fe200078e3cff */
[--C-:B------:R-:W-:Y:S01]  /*ec40*/  IMAD.X R13, RZ, RZ, R163.reuse, P0 ;  /* 0x000000ffff0d7224 */ /* 0x100fe200000e06a3 */
[----:B------:R-:W-:Y:S01]  /*ec50*/  SHF.R.U64 R11, R11, 0x3, RZ ;  /* 0x000000030b0b7819 */ /* 0x000fe200000012ff */
[----:B------:R-:W-:Y:S01]  /*ec60*/  IMAD.X R9, RZ, RZ, R163, P3 ;  /* 0x000000ffff097224 */ /* 0x000fe200018e06a3 */
[----:B------:R-:W-:Y:S02]  /*ec70*/  SHF.R.U64 R164, R164, 0x3, RZ ;  /* 0x00000003a4a47819 */ /* 0x000fe400000012ff */
[----:B------:R-:W-:-:S02]  /*ec80*/  SHF.R.U64 R166, R166, 0x3, RZ ;  /* 0x00000003a6a67819 */ /* 0x000fc400000012ff */
        /* <DEDUP_REMOVED lines=8> */
[----:B------:R-:W-:-:S02]  /*ed10*/  LOP3.LUT R4, R4, R3, RZ, 0x3c, !PT ;  /* 0x0000000304047212 */ /* 0x000fc400078e3cff */
[----:B------:R-:W-:Y:S02]  /*ed20*/  MOV R168, R158 ;  /* 0x0000009e00a87202 */ /* 0x000fe40000000f00 */
[----:B------:R-:W-:Y:S02]  /*ed30*/  MOV R18, R14 ;  /* 0x0000000e00127202 */ /* 0x000fe40000000f00 */
        /* <DEDUP_REMOVED lines=14> */
[----:B------:R-:W-:Y:S01]  /*ee20*/  MOV R157, R152 ;  /* 0x00000098009d7202 */ /* 0x000fe20000000f00 */
[----:B------:R1:W-:Y:S01]  /*ee30*/  STSM.16.M88.4 [R169], R20 ;  /* 0x00000014a9007844 */ /* 0x0003e20000000200 */
[----:B------:R-:W-:Y:S02]  /*ee40*/  MOV R3, R6 ;  /* 0x0000000600037202 */ /* 0x000fe40000000f00 */
[----:B------:R-:W-:-:S02]  /*ee50*/  F2FP.F16.F32.PACK_AB R152, R49, R48 ;  /* 0x000000303198723e */ /* 0x000fc400000000ff */
[----:B------:R-:W-:Y:S02]  /*ee60*/  F2FP.F16.F32.PACK_AB R153, R51, R50 ;  /* 0x000000323399723e */ /* 0x000fe400000000ff */
[----:B------:R-:W-:Y:S02]  /*ee70*/  F2FP.F16.F32.PACK_AB R154, R53, R52 ;  /* 0x00000034359a723e */ /* 0x000fe400000000ff */
[----:B------:R-:W-:Y:S02]  /*ee80*/  F2FP.F16.F32.PACK_AB R155, R55, R54 ;  /* 0x00000036379b723e */ /* 0x000fe400000000ff */
[----:B------:R-:W-:Y:S02]  /*ee90*/  MOV R17, R4 ;  /* 0x0000000400117202 */ /* 0x000fe40000000f00 */
[----:B------:R-:W-:Y:S01]  /*eea0*/  MOV R161, R10 ;  /* 0x0000000a00a17202 */ /* 0x000fe20000000f00 */
[----:B------:R2:W-:Y:S01]  /*eeb0*/  STSM.16.M88.4 [R163], R152 ;  /* 0x00000098a3007844 */ /* 0x0005e20000000200 */
[----:B------:R-:W-:-:S02]  /*eec0*/  MOV R162, R8 ;  /* 0x0000000800a27202 */ /* 0x000fc40000000f00 */
[----:B------:R-:W-:Y:S02]  /*eed0*/  F2FP.F16.F32.PACK_AB R4, R57, R56 ;  /* 0x000000383904723e */ /* 0x000fe400000000ff */
[----:B------:R-:W-:Y:S02]  /*eee0*/  F2FP.F16.F32.PACK_AB R5, R59, R58 ;  /* 0x0000003a3b05723e */ /* 0x000fe400000000ff */
[----:B------:R-:W-:Y:S02]  /*eef0*/  F2FP.F16.F32.PACK_AB R6, R61, R60 ;  /* 0x0000003c3d06723e */ /* 0x000fe400000000ff */
[----:B------:R-:W-:Y:S02]  /*ef00*/  F2FP.F16.F32.PACK_AB R7, R63, R62 ;  /* 0x0000003e3f07723e */ /* 0x000fe400000000ff */
[----:B------:R-:W-:Y:S02]  /*ef10*/  F2FP.F16.F32.PACK_AB R8, R65, R64 ;  /* 0x000000404108723e */ /* 0x000fe400000000ff */
[----:B------:R-:W-:Y:S01]  /*ef20*/  F2FP.F16.F32.PACK_AB R9, R67, R66 ;  /* 0x000000424309723e */ /* 0x000fe200000000ff */
[----:B------:R3:W-:Y:S01]  /*ef30*/  STSM.16.M88.4 [R156], R4 ;  /* 0x000000049c007844 */ /* 0x0007e20000000200 */
[----:B------:R-:W-:-:S02]  /*ef40*/  F2FP.F16.F32.PACK_AB R10, R69, R68 ;  /* 0x00000044450a723e */ /* 0x000fc400000000ff */
[----:B------:R-:W-:Y:S02]  /*ef50*/  F2FP.F16.F32.PACK_AB R11, R71, R70 ;  /* 0x00000046470b723e */ /* 0x000fe400000000ff */
[----:B0-----:R-:W-:Y:S02]  /*ef60*/  F2FP.F16.F32.PACK_AB R12, R73, R72 ;  /* 0x00000048490c723e */ /* 0x001fe400000000ff */
[----:B------:R-:W-:Y:S01]  /*ef70*/  F2FP.F16.F32.PACK_AB R13, R75, R74 ;  /* 0x0000004a4b0d723e */ /* 0x000fe200000000ff */
[----:B------:R0:W-:Y:S01]  /*ef80*/  STSM.16.M88.4 [R157], R8 ;  /* 0x000000089d007844 */ /* 0x0001e20000000200 */
[----:B------:R-:W-:Y:S02]  /*ef90*/  F2FP.F16.F32.PACK_AB R14, R77, R76 ;  /* 0x0000004c4d0e723e */ /* 0x000fe400000000ff */
[----:B------:R-:W-:Y:S02]  /*efa0*/  F2FP.F16.F32.PACK_AB R15, R79, R78 ;  /* 0x0000004e4f0f723e */ /* 0x000fe400000000ff */
[----:B-1----:R-:W-:-:S02]  /*efb0*/  F2FP.F16.F32.PACK_AB R20, R81, R80 ;  /* 0x000000505114723e */ /* 0x002fc400000000ff */
[----:B------:R-:W-:Y:S01]  /*efc0*/  F2FP.F16.F32.PACK_AB R21, R83, R82 ;  /* 0x000000525315723e */ /* 0x000fe200000000ff */
[----:B------:R1:W-:Y:S01]  /*efd0*/  STSM.16.M88.4 [R158], R12 ;  /* 0x0000000c9e007844 */ /* 0x0003e20000000200 */
[----:B------:R-:W-:Y:S02]  /*efe0*/  F2FP.F16.F32.PACK_AB R22, R85, R84 ;  /* 0x000000545516723e */ /* 0x000fe400000000ff */
[----:B------:R-:W-:Y:S02]  /*eff0*/  F2FP.F16.F32.PACK_AB R23, R87, R86 ;  /* 0x000000565717723e */ /* 0x000fe400000000ff */
[----:B--2---:R-:W-:Y:S02]  /*f000*/  F2FP.F16.F32.PACK_AB R152, R89, R88 ;  /* 0x000000585998723e */ /* 0x004fe400000000ff */
[----:B------:R-:W-:Y:S01]  /*f010*/  F2FP.F16.F32.PACK_AB R153, R91, R90 ;  /* 0x0000005a5b99723e */ /* 0x000fe200000000ff */
[----:B------:R2:W-:Y:S01]  /*f020*/  STSM.16.M88.4 [R159], R20 ;  /* 0x000000149f007844 */ /* 0x0005e20000000200 */
[----:B------:R-:W-:-:S02]  /*f030*/  F2FP.F16.F32.PACK_AB R154, R93, R92 ;  /* 0x0000005c5d9a723e */ /* 0x000fc400000000ff */
[----:B------:R-:W-:Y:S02]  /*f040*/  F2FP.F16.F32.PACK_AB R155, R95, R94 ;  /* 0x0000005e5f9b723e */ /* 0x000fe400000000ff */
[----:B---3--:R-:W-:Y:S02]  /*f050*/  F2FP.F16.F32.PACK_AB R156, R97, R96 ;  /* 0x00000060619c723e */ /* 0x008fe400000000ff */
[----:B0-----:R-:W-:Y:S01]  /*f060*/  F2FP.F16.F32.PACK_AB R157, R99, R98 ;  /* 0x00000062639d723e */ /* 0x001fe200000000ff */
[----:B------:R0:W-:Y:S01]  /*f070*/  STSM.16.M88.4 [R18], R152 ;  /* 0x0000009812007844 */ /* 0x0001e20000000200 */
[----:B-1----:R-:W-:Y:S02]  /*f080*/  F2FP.F16.F32.PACK_AB R158, R101, R100 ;  /* 0x00000064659e723e */ /* 0x002fe400000000ff */
[----:B------:R-:W-:Y:S02]  /*f090*/  F2FP.F16.F32.PACK_AB R4, R105, R104 ;  /* 0x000000686904723e */ /* 0x000fe400000000ff */
[----:B------:R-:W-:-:S02]  /*f0a0*/  F2FP.F16.F32.PACK_AB R5, R107, R106 ;  /* 0x0000006a6b05723e */ /* 0x000fc400000000ff */
[----:B------:R-:W-:Y:S02]  /*f0b0*/  F2FP.F16.F32.PACK_AB R6, R109, R108 ;  /* 0x0000006c6d06723e */ /* 0x000fe400000000ff */
[----:B--2---:R-:W-:Y:S02]  /*f0c0*/  F2FP.F16.F32.PACK_AB R159, R103, R102 ;  /* 0x00000066679f723e */ /* 0x004fe400000000ff */
[----:B------:R-:W-:Y:S02]  /*f0d0*/  F2FP.F16.F32.PACK_AB R7, R111, R110 ;  /* 0x0000006e6f07723e */ /* 0x000fe400000000ff */
[----:B------:R-:W-:Y:S01]  /*f0e0*/  F2FP.F16.F32.PACK_AB R8, R113, R112 ;  /* 0x000000707108723e */ /* 0x000fe200000000ff */
[----:B------:R-:W-:Y:S01]  /*f0f0*/  STSM.16.M88.4 [R160], R156 ;  /* 0x0000009ca0007844 */ /* 0x000fe20000000200 */
[----:B------:R-:W-:Y:S01]  /*f100*/  F2FP.F16.F32.PACK_AB R9, R115, R114 ;  /* 0x000000727309723e */ /* 0x000fe200000000ff */
[----:B0-----:R-:W-:Y:S01]  /*f110*/  IMAD.U32 R152, RZ, RZ, UR9 ;  /* 0x00000009ff987e24 */ /* 0x001fe2000f8e00ff */
[----:B------:R-:W-:Y:S01]  /*f120*/  F2FP.F16.F32.PACK_AB R10, R117, R116 ;  /* 0x00000074750a723e */ /* 0x000fe200000000ff */
[----:B------:R0:W-:Y:S01]  /*f130*/  STSM.16.M88.4 [R161], R4 ;  /* 0x00000004a1007844 */ /* 0x0001e20000000200 */
[----:B------:R-:W-:Y:S01]  /*f140*/  F2FP.F16.F32.PACK_AB R11, R119, R118 ;  /* 0x00000076770b723e */ /* 0x000fe200000000ff */
[----:B------:R-:W-:Y:S01]  /*f150*/  IMAD.U32 R153, RZ, RZ, UR12 ;  /* 0x0000000cff997e24 */ /* 0x000fe2000f8e00ff */
[----:B------:R-:W-:Y:S01]  /*f160*/  F2FP.F16.F32.PACK_AB R12, R121, R120 ;  /* 0x00000078790c723e */ /* 0x000fe200000000ff */
[----:B------:R-:W-:Y:S01]  /*f170*/  ULDC.64 UR12, c[0x0][0xc08] ;  /* 0x00030200000c7ab9 */ /* 0x000fe20000000a00 */
[----:B------:R-:W-:Y:S01]  /*f180*/  F2FP.F16.F32.PACK_AB R13, R123, R122 ;  /* 0x0000007a7b0d723e */ /* 0x000fe200000000ff */
[----:B------:R1:W-:Y:S01]  /*f190*/  STSM.16.M88.4 [R162], R8 ;  /* 0x00000008a2007844 */ /* 0x0003e20000000200 */
[----:B------:R-:W-:-:S02]  /*f1a0*/  F2FP.F16.F32.PACK_AB R14, R125, R124 ;  /* 0x0000007c7d0e723e */ /* 0x000fc400000000ff */
[----:B------:R-:W-:Y:S02]  /*f1b0*/  F2FP.F16.F32.PACK_AB R15, R127, R126 ;  /* 0x0000007e7f0f723e */ /* 0x000fe400000000ff */
[----:B------:R-:W-:Y:S02]  /*f1c0*/  MOV R164, R164 ;  /* 0x000000a400a47202 */ /* 0x000fe40000000f00 */
[----:B------:R-:W-:Y:S01]  /*f1d0*/  F2FP.F16.F32.PACK_AB R20, R129, R128 ;  /* 0x000000808114723e */ /* 0x000fe200000000ff */
[----:B------:R-:W-:Y:S01]  /*f1e0*/  STSM.16.M88.4 [R3], R12 ;  /* 0x0000000c03007844 */ /* 0x000fe20000000200 */
[----:B------:R-:W-:Y:S02]  /*f1f0*/  F2FP.F16.F32.PACK_AB R21, R131, R130 ;  /* 0x000000828315723e */ /* 0x000fe400000000ff */
[----:B------:R-:W-:Y:S02]  /*f200*/  F2FP.F16.F32.PACK_AB R22, R133, R132 ;  /* 0x000000848516723e */ /* 0x000fe400000000ff */
[----:B------:R-:W-:-:S02]  /*f210*/  F2FP.F16.F32.PACK_AB R23, R135, R134 ;  /* 0x000000868717723e */ /* 0x000fc400000000ff */
[----:B------:R-:W-:Y:S02]  /*f220*/  MOV R166, R166 ;  /* 0x000000a600a67202 */ /* 0x000fe40000000f00 */
[----:B0-----:R-:W-:Y:S01]  /*f230*/  F2FP.F16.F32.PACK_AB R4, R137, R136 ;  /* 0x000000888904723e */ /* 0x001fe200000000ff */
[----:B------:R-:W-:Y:S01]  /*f240*/  STSM.16.M88.4 [R164], R20 ;  /* 0x00000014a4007844 */ /* 0x000fe20000000200 */
[----:B------:R-:W-:Y:S02]  /*f250*/  F2FP.F16.F32.PACK_AB R5, R139, R138 ;  /* 0x0000008a8b05723e */ /* 0x000fe400000000ff */
[----:B------:R-:W-:Y:S02]  /*f260*/  F2FP.F16.F32.PACK_AB R6, R141, R140 ;  /* 0x0000008c8d06723e */ /* 0x000fe400000000ff */
[----:B------:R-:W-:Y:S02]  /*f270*/  F2FP.F16.F32.PACK_AB R7, R143, R142 ;  /* 0x0000008e8f07723e */ /* 0x000fe400000000ff */
[----:B-1----:R-:W-:-:S02]  /*f280*/  F2FP.F16.F32.PACK_AB R8, R145, R144 ;  /* 0x000000909108723e */ /* 0x002fc400000000ff */
[----:B------:R-:W-:Y:S01]  /*f290*/  F2FP.F16.F32.PACK_AB R9, R147, R146 ;  /* 0x000000929309723e */ /* 0x000fe200000000ff */
[----:B------:R0:W-:Y:S01]  /*f2a0*/  STSM.16.M88.4 [R166], R4 ;  /* 0x00000004a6007844 */ /* 0x0001e20000000200 */
[----:B------:R-:W-:Y:S02]  /*f2b0*/  F2FP.F16.F32.PACK_AB R10, R149, R148 ;  /* 0x00000094950a723e */ /* 0x000fe400000000ff */
[----:B------:R-:W-:Y:S02]  /*f2c0*/  F2FP.F16.F32.PACK_AB R11, R151, R150 ;  /* 0x00000096970b723e */ /* 0x000fe400000000ff */
[----:B------:R-:W-:-:S03]  /*f2d0*/  ISETP.NE.U32.AND P0, PT, RZ, UR14, PT ;  /* 0x0000000eff007c0c */ /* 0x000fc6000bf05070 */
[----:B------:R1:W-:Y:S01]  /*f2e0*/  STSM.16.M88.4 [R17], R8 ;  /* 0x0000000811007844 */ /* 0x0003e20000000200 */
[----:B------:R-:W-:Y:S01]  /*f2f0*/  BAR.SYNC.DEFER_BLOCKING 0x1, 0x100 ;  /* 0x0044000000007b1d */ /* 0x000fe20000010000 */
[----:B------:R-:W-:Y:S01]  /*f300*/  ISETP.NE.AND.EX P0, PT, RZ, UR15, PT, P0 ;  /* 0x0000000fff007c0c */ /* 0x000fe2000bf05300 */
[----:B------:R-:W-:-:S04]  /*f310*/  UISETP.NE.U32.AND UP0, UPT, UR12, URZ, UPT ;  /* 0x0000003f0c00728c */ /* 0x000fc8000bf05070 */
[----:B------:R-:W-:-:S08]  /*f320*/  UISETP.NE.AND.EX UP0, UPT, UR13, URZ, UPT, UP0 ;  /* 0x0000003f0d00728c */ /* 0x000fd0000bf05300 */
[----:B------:R-:W2:Y:S03]  /*f330*/  @P0 LDG.E R18, desc[UR22][R152.64] ;  /* 0x0000001698120981 */ /* 0x000ea6000c1e1900 */
[----:B------:R-:W-:Y:S01]  /*f340*/  @UP0 UIADD3 UR12, UP1, UR4, UR12, URZ ;  /* 0x0000000c040c0290 */ /* 0x000fe2000ff3e03f */
[----:B------:R-:W-:Y:S02]  /*f350*/  PLOP3.LUT P4, PT, PT, PT, UP0, 0x80, 0x0 ;  /* 0x000000000000781c */ /* 0x000fe40003f8f008 */
[----:B------:R-:W-:Y:S01]  /*f360*/  ULDC UR4, c[0x0][0xad4] ;  /* 0x0002b50000047ab9 */ /* 0x000fe20000000800 */
[----:B------:R-:W-:Y:S02]  /*f370*/  @UP0 UIADD3.X UR13, UR16, UR13, URZ, UP1, !UPT ;  /* 0x0000000d100d0290 */ /* 0x000fe40008ffe43f */
[----:B0-----:R-:W-:-:S04]  /*f380*/  IMAD.U32 R4, RZ, RZ, UR12 ;  /* 0x0000000cff047e24 */ /* 0x001fc8000f8e00ff */
[----:B------:R-:W-:-:S05]  /*f390*/  IMAD.U32 R5, RZ, RZ, UR13 ;  /* 0x0000000dff057e24 */ /* 0x000fca000f8e00ff */
        /* <DEDUP_REMOVED lines=13> */
[----:B------:R-:W-:Y:S01]  /*f470*/  USEL UR9, UR18, URZ, !UP0 ;  /* 0x0000003f12097287 */ /* 0x000fe2000c000000 */
[----:B------:R-:W-:Y:S01]  /*f480*/  @UP1 ULDC UR25, c[0x0][0xbec] ;  /* 0x0002fb0000191ab9 */ /* 0x000fe20000000800 */
[----:B------:R-:W-:Y:S02]  /*f490*/  USEL UR22, UR17, URZ, !UP0 ;  /* 0x0000003f11167287 */ /* 0x000fe4000c000000 */
[----:B------:R-:W-:Y:S02]  /*f4a0*/  USEL UR21, UR19, URZ, UP2 ;  /* 0x0000003f13157287 */ /* 0x000fe40009000000 */
[----:B------:R-:W-:Y:S01]  /*f4b0*/  @P1 IMAD.HI.U32 R4, R14, UR25, RZ ;  /* 0x000000190e041c27 */ /* 0x000fe2000f8e00ff */
[----:B------:R-:W-:-:S03]  /*f4c0*/  @UP1 ULDC UR28, c[0x0][0xbf0] ;  /* 0x0002fc00001c1ab9 */ /* 0x000fc60000000800 */
[----:B------:R-:W-:Y:S01]  /*f4d0*/  ULDC.64 UR16, c[0x0][UR23+0x220] ;  /* 0x0000880017107abb */ /* 0x000fe20008000a00 */
[----:B------:R-:W-:Y:S01]  /*f4e0*/  ULDC.64 UR14, c[0x0][UR23+0x218] ;  /* 0x00008600170e7abb */ /* 0x000fe20008000a00 */
[----:B------:R-:W-:Y:S01]  /*f4f0*/  ULDC.64 UR18, c[0x0][UR23+0x228] ;  /* 0x00008a0017127abb */ /* 0x000fe20008000a00 */
[----:B------:R-:W-:Y:S01]  /*f500*/  UIMAD UR17, UR17, UR9, URZ ;  /* 0x00000009111172a4 */ /* 0x000fe2000f8e023f */
[----:B------:R-:W-:Y:S01]  /*f510*/  @P1 SHF.R.U32.HI R5, RZ, UR28, R4 ;  /* 0x0000001cff051c19 */ /* 0x000fe20008011604 */
[----:B------:R-:W-:Y:S02]  /*f520*/  UIMAD.WIDE.U32 UR12, UR14, UR24, URZ ;  /* 0x000000180e0c72a5 */ /* 0x000fe4000f8e003f */
[----:B------:R-:W-:Y:S02]  /*f530*/  UIMAD UR24, UR15, UR24, URZ ;  /* 0x000000180f1872a4 */ /* 0x000fe4000f8e023f */
[----:B------:R-:W-:Y:S01]  /*f540*/  UIMAD.WIDE.U32 UR26, UR18, UR21, URZ ;  /* 0x00000015121a72a5 */ /* 0x000fe2000f8e003f */
[----:B------:R-:W-:Y:S01]  /*f550*/  IMAD.MOV R7, RZ, RZ, -R5 ;  /* 0x000000ffff077224 */ /* 0x000fe200078e0a05 */
[----:B------:R-:W-:-:S02]  /*f560*/  UIMAD.WIDE.U32 UR14, UR16, UR9, URZ ;  /* 0x00000009100e72a5 */ /* 0x000fc4000f8e003f */
[----:B------:R-:W-:Y:S01]  /*f570*/  UIMAD UR18, UR19, UR21, URZ ;  /* 0x00000015131272a4 */ /* 0x000fe2000f8e023f */
[----:B------:R-:W-:Y:S01]  /*f580*/  IMAD R7, R7, UR20, R14 ;  /* 0x0000001407077c24 */ /* 0x000fe2000f8e020e */
[----:B------:R-:W-:Y:S01]  /*f590*/  UIMAD UR17, UR16, UR22, UR17 ;  /* 0x00000016101172a4 */ /* 0x000fe2000f8e0211 */
[----:B------:R-:W-:Y:S01]  /*f5a0*/  IMAD.U32 R4, RZ, RZ, UR26 ;  /* 0x0000001aff047e24 */ /* 0x000fe2000f8e00ff */
[----:B------:R-:W-:Y:S02]  /*f5b0*/  UIADD3 UR18, UR27, UR18, URZ ;  /* 0x000000121b127290 */ /* 0x000fe4000fffe03f */
[----:B------:R-:W-:Y:S01]  /*f5c0*/  UIADD3 UR24, UR13, UR24, URZ ;  /* 0x000000180d187290 */ /* 0x000fe2000fffe03f */
[----:B------:R-:W-:Y:S01]  /*f5d0*/  SHF.R.S32.HI R6, RZ, 0x1f, R7 ;  /* 0x0000001fff067819 */ /* 0x000fe20000011407 */
[----:B------:R-:W-:Y:S02]  /*f5e0*/  UIADD3 UR17, UR15, UR17, URZ ;  /* 0x000000110f117290 */ /* 0x000fe4000fffe03f */
[----:B-1----:R-:W-:Y:S01]  /*f5f0*/  IMAD.U32 R8, RZ, RZ, UR18 ;  /* 0x00000012ff087e24 */ /* 0x002fe2000f8e00ff */
[----:B--2---:R-:W-:-:S13]  /*f600*/  @P0 R2UR UR4, R18 ;  /* 0x00000000120402ca */ /* 0x004fda00000e0000 */
[----:B------:R-:W-:Y:S02]  /*f610*/  UIADD3 UR12, UP0, UP3, UR14, UR12, UR4 ;  /* 0x0000000c0e0c7290 */ /* 0x000fe4000fb1e004 */
[----:B------:R-:W-:-:S04]  /*f620*/  USHF.R.S32.HI UR16, URZ, 0x1f, UR4 ;  /* 0x0000001f3f107899 */ /* 0x000fc80008011404 */
[----:B------:R-:W-:Y:S01]  /*f630*/  UIADD3.X UR14, UR17, UR24, UR16, UP0, UP3 ;  /* 0x00000018110e7290 */ /* 0x000fe200087e6410 */
[----:B------:R-:W-:Y:S01]  /*f640*/  IADD3 R4, P2, P3, R5, UR12, R4 ;  /* 0x0000000c05047c10 */ /* 0x000fe2000fb5e004 */
[----:B------:R-:W-:Y:S01]  /*f650*/  ULDC.64 UR12, c[0x0][UR23+0x210] ;  /* 0x00008400170c7abb */ /* 0x000fe20008000a00 */
[----:B------:R-:W-:Y:S01]  /*f660*/  SHF.R.S32.HI R5, RZ, 0x1f, R5 ;  /* 0x0000001fff057819 */ /* 0x000fe20000011405 */
[----:B------:R-:W-:-:S03]  /*f670*/  IMAD R9, R7, UR13, RZ ;  /* 0x0000000d07097c24 */ /* 0x000fc6000f8e02ff */
[----:B------:R-:W-:Y:S01]  /*f680*/  IADD3.X R5, R5, UR14, R8, P2, P3 ;  /* 0x0000000e05057c10 */ /* 0x000fe200097e6408 */
[----:B------:R-:W-:Y:S01]  /*f690*/  IMAD R9, R6, UR12, R9 ;  /* 0x0000000c06097c24 */ /* 0x000fe2000f8e0209 */
[----:B------:R-:W-:Y:S01]  /*f6a0*/  ULDC.64 UR14, c[0x0][0xba8] ;  /* 0x0002ea00000e7ab9 */ /* 0x000fe20000000a00 */
[----:B------:R-:W-:Y:S01]  /*f6b0*/  @!UP2 ULDC UR14, c[0x0][0xb50] ;  /* 0x0002d400000eaab9 */ /* 0x000fe20000000800 */
[----:B------:R-:W-:Y:S01]  /*f6c0*/  @!UP2 ULDC UR15, c[0x0][0xb54] ;  /* 0x0002d500000faab9 */ /* 0x000fe20000000800 */
[----:B------:R-:W-:Y:S01]  /*f6d0*/  IMAD.WIDE.U32 R4, R7, UR12, R4 ;  /* 0x0000000c07047c25 */ /* 0x000fe2000f8e0004 */
[----:B------:R-:W-:Y:S01]  /*f6e0*/  ULDC UR12, c[0x0][0xa88] ;  /* 0x0002a200000c7ab9 */ /* 0x000fe20000000800 */
[----:B---3--:R-:W-:Y:S02]  /*f6f0*/  @P4 R2UR UR12, R3 ;  /* 0x00000000030c42ca */ /* 0x008fe400000e0000 */
[----:B------:R-:W-:Y:S01]  /*f700*/  IMAD.IADD R5, R5, 0x1, R9 ;  /* 0x0000000105057824 */ /* 0x000fe200078e0209 */
[----:B------:R-:W-:-:S04]  /*f710*/  LEA R8, P2, R4, UR14, 0x2 ;  /* 0x0000000e04087c11 */ /* 0x000fc8000f8410ff */
[----:B------:R-:W-:Y:S01]  /*f720*/  LEA.HI.X R9, R4, UR15, R5, 0x2, P2 ;  /* 0x0000000f04097c11 */ /* 0x000fe200090f1405 */
[----:B------:R-:W-:Y:S08]  /*f730*/  @P4 BRA `(.L_x_2384) ;  /* 0x00000000001c4947 */ /* 0x000ff00003800000 */
[----:B------:R-:W-:Y:S05]  /*f740*/  @!P0 BRA `(.L_x_2384) ;  /* 0x0000000000188947 */ /* 0x000fea0003800000 */
[----:B------:R-:W-:Y:S02]  /*f750*/  ULDC.64 UR12, c[0x0][0x208] ;  /* 0x00008200000c7ab9 */ /* 0x000fe40000000a00 */
[----:B------:R-:W2:Y:S04]  /*f760*/  LDG.E R4, desc[UR12][R152.64] ;  /* 0x0000000c98047981 */ /* 0x000ea8000c1e1900 */
[----:B------:R-:W3:Y:S01]  /*f770*/  LDG.E R3, desc[UR12][R152.64+0x4] ;  /* 0x0000040c98037981 */ /* 0x000ee2000c1e1900 */
[----:B--2---:R-:W-:Y:S02]  /*f780*/  R2UR UR13, R4 ;  /* 0x00000000040d72ca */ /* 0x004fe400000e0000 */
[----:B---3--:R-:W-:-:S13]  /*f790*/  R2UR UR12, R3 ;  /* 0x00000000030c72ca */ /* 0x008fda00000e0000 */
[----:B------:R-:W-:-:S12]  /*f7a0*/  UIADD3 UR12, -UR13, UR12, URZ ;  /* 0x0000000c0d0c7290 */ /* 0x000fd8000fffe13f */
.L_x_2384:
[----:B------:R-:W2:Y:S04]  /*f7b0*/  LDL R10, [R1+0x60] ;  /* 0x00006000010a7983 */ /* 0x000ea80000100800 */
[----:B------:R-:W3:Y:S01]  /*f7c0*/  LDL R3, [R1+0x34] ;  /* 0x0000340001037983 */ /* 0x000ee20000100800 */
[----:B------:R-:W-:Y:S01]  /*f7d0*/  R2UR UR13, R212 ;  /* 0x00000000d40d72ca */ /* 0x000fe200000e0000 */
[----:B------:R-:W-:Y:S02]  /*f7e0*/  UIMAD UR12, UR12, UR20, URZ ;  /* 0x000000140c0c72a4 */ /* 0x000fe4000f8e023f */
[----:B------:R-:W-:Y:S01]  /*f7f0*/  SHFL.IDX PT, R4, R8, RZ, 0x1c1f ;  /* 0x001c1fff08047589 */ /* 0x000fe200000e0000 */
[----:B------:R-:W-:-:S03]  /*f800*/  ULDC.64 UR14, c[0x0][0x208] ;  /* 0x00008200000e7ab9 */ /* 0x000fc60000000a00 */
[----:B------:R-:W0:Y:S04]  /*f810*/  SHFL.IDX PT, R5, R9, RZ, 0x1c1f ;  /* 0x001c1fff09057589 */ /* 0x000e2800000e0000 */
[----:B------:R-:W-:Y:S04]  /*f820*/  SHFL.IDX PT, R6, R8, 0x1, 0x1c1f ;  /* 0x003c1f0008067f89 */ /* 0x000fe800000e0000 */
[----:B------:R-:W1:Y:S01]  /*f830*/  SHFL.IDX PT, R7, R9, 0x1, 0x1c1f ;  /* 0x003c1f0009077f89 */ /* 0x000e6200000e0000 */
[----:B--2---:R-:W-:Y:S01]  /*f840*/  VIADD R12, R10, UR13 ;  /* 0x0000000d0a0c7c36 */ /* 0x004fe20008000000 */
        /* <DEDUP_REMOVED lines=201> */
.L_x_2387:
[----:B------:R-:W-:Y:S05]  /*104e0*/  BSYNC B1 ;  /* 0x0000000000017941 */ /* 0x000fea0003800000 */
.L_x_2386:
        /* <DEDUP_REMOVED lines=22> */
.L_x_2389:
[----:B------:R-:W-:Y:S05]  /*10650*/  BSYNC B1 ;  /* 0x0000000000017941 */ /* 0x000fea0003800000 */
.L_x_2388:
        /* <DEDUP_REMOVED lines=22> */
.L_x_2391:
[----:B------:R-:W-:Y:S05]  /*107c0*/  BSYNC B1 ;  /* 0x0000000000017941 */ /* 0x000fea0003800000 */
.L_x_2390:
        /* <DEDUP_REMOVED lines=26> */
.L_x_2385:
        /* <DEDUP_REMOVED lines=15> */
[C---:B------:R-:W-:Y:S01]  /*10a60*/  VIADD R171, R19.reuse, 0x48 ;  /* 0x0000004813ab7836 */ /* 0x040fe20000000000 */
[----:B------:R-:W-:Y:S01]  /*10a70*/  UIMAD UR4, UR4, UR16, URZ ;  /* 0x00000010040472a4 */ /* 0x000fe2000f8e023f */
[C---:B------:R-:W-:Y:S01]  /*10a80*/  VIADD R173, R19.reuse, 0x40 ;  /* 0x0000004013ad7836 */ /* 0x040fe20000000000 */
[----:B------:R-:W-:Y:S01]  /*10a90*/  UIMAD UR11, UR19, UR15, UR11 ;  /* 0x0000000f130b72a4 */ /* 0x000fe2000f8e020b */
[C---:B------:R-:W-:Y:S01]  /*10aa0*/  VIADD R175, R19.reuse, 0x38 ;  /* 0x0000003813af7836 */ /* 0x040fe20000000000 */
[----:B------:R-:W-:Y:S01]  /*10ab0*/  UIMAD UR4, UR9, UR17, UR4 ;  /* 0x00000011090472a4 */ /* 0x000fe2000f8e0204 */
[C---:B------:R-:W-:Y:S01]  /*10ac0*/  VIADD R177, R19.reuse, 0x30 ;  /* 0x0000003013b17836 */ /* 0x040fe20000000000 */
[----:B------:R-:W-:Y:S01]  /*10ad0*/  UIMAD.WIDE.U32 UR10, UR9, UR16, UR10 ;  /* 0x00000010090a72a5 */ /* 0x000fe2000f8e000a */
[C---:B------:R-:W-:Y:S01]  /*10ae0*/  VIADD R179, R19.reuse, 0x28 ;  /* 0x0000002813b37836 */ /* 0x040fe20000000000 */
[----:B------:R-:W-:Y:S01]  /*10af0*/  ULDC.64 UR14, c[0x0][0xb48] ;  /* 0x0002d200000e7ab9 */ /* 0x000fe20000000a00 */
[----:B------:R-:W-:Y:S01]  /*10b00*/  @UP1 ULDC UR9, c[0x0][0xbec] ;  /* 0x0002fb0000091ab9 */ /* 0x000fe20000000800 */
[----:B------:R-:W-:Y:S01]  /*10b10*/  UIADD3 UR11, UR11, UR4, URZ ;  /* 0x000000040b0b7290 */ /* 0x000fe2000fffe03f */
[----:B------:R-:W-:Y:S01]  /*10b20*/  @P1 IMAD.HI.U32 R0, R14, UR9, RZ ;  /* 0x000000090e001c27 */ /* 0x000fe2000f8e00ff */
[----:B------:R-:W-:Y:S01]  /*10b30*/  UIADD3 UR8, UR8, 0x38820, URZ ;  /* 0x0003882008087890 */ /* 0x000fe2000fffe03f */
[----:B------:R-:W-:Y:S01]  /*10b40*/  BSSY B1, `(.L_x_2393) ;  /* 0x00000d0000017945 */ /* 0x000fe20003800000 */
[----:B------:R-:W-:Y:S01]  /*10b50*/  @UP1 ULDC UR4, c[0x0][0xbf0] ;  /* 0x0002fc0000041ab9 */ /* 0x000fe20000000800 */
[----:B------:R-:W-:Y:S01]  /*10b60*/  UIMAD.WIDE.U32 UR10, UR18, UR14, UR10 ;  /* 0x0000000e120a72a5 */ /* 0x000fe2000f8e000a */
[----:B------:R-:W-:Y:S01]  /*10b70*/  @P1 SHF.R.U32.HI R5, RZ, UR4, R0 ;  /* 0x00000004ff051c19 */ /* 0x000fe20008011600 */
[----:B------:R-:W-:Y:S01]  /*10b80*/  UPRMT UR8, URZ, 0x654, UR8 ;  /* 0x000006543f087896 */ /* 0x000fe20008000008 */
[----:B------:R-:W-:Y:S01]  /*10b90*/  VIADD R181, R19, 0x20 ;  /* 0x0000002013b57836 */ /* 0x000fe20000000000 */
        /* <DEDUP_REMOVED lines=34> */
[C---:B------:R-:W-:Y:S01]  /*10dc0*/  VIADD R187, R19.reuse, 0x8 ;  /* 0x0000000813bb7836 */ /* 0x040fe20000000000 */
[----:B------:R0:W1:Y:S01]  /*10dd0*/  SHFL.IDX PT, R2, R0, RZ, 0x1c1f ;  /* 0x001c1fff00027589 */ /* 0x00006200000e0000 */
[----:B------:R-:W-:Y:S01]  /*10de0*/  SHF.R.S32.HI R160, RZ, 0x1f, R229 ;  /* 0x0000001fffa07819 */ /* 0x000fe200000114e5 */
[C---:B------:R-:W-:Y:S01]  /*10df0*/  VIADD R166, R19.reuse, 0x58 ;  /* 0x0000005813a67836 */ /* 0x040fe20000000000 */
[----:B------:R-:W-:Y:S01]  /*10e00*/  SHF.R.S32.HI R161, RZ, 0x1f, R230 ;  /* 0x0000001fffa17819 */ /* 0x000fe200000114e6 */
[----:B------:R0:W2:Y:S01]  /*10e10*/  SHFL.IDX PT, R3, R11, RZ, 0x1c1f ;  /* 0x001c1fff0b037589 */ /* 0x0000a200000e0000 */
        /* <DEDUP_REMOVED lines=22> */
[----:B------:R-:W-:Y:S02]  /*10f80*/  SHF.R.S32.HI R183, RZ, 0x1f, R183 ;  /* 0x0000001fffb77819 */ /* 0x000fe400000114b7 */
[----:B------:R-:W-:Y:S02]  /*10f90*/  SHF.R.S32.HI R185, RZ, 0x1f, R185 ;  /* 0x0000001fffb97819 */ /* 0x000fe400000114b9 */
[----:B------:R-:W-:Y:S01]  /*10fa0*/  SHF.R.S32.HI R187, RZ, 0x1f, R187 ;  /* 0x0000001fffbb7819 */ /* 0x000fe200000114bb */
[----:B012---:R-:W-:Y:S06]  /*10fb0*/  @P0 BRA `(.L_x_2394) ;  /* 0x0000000800200947 */ /* 0x007fec0003800000 */
[----:B------:R-:W-:Y:S01]  /*10fc0*/  ULDC UR4, c[0x0][0xac8] ;  /* 0x0002b20000047ab9 */ /* 0x000fe20000000800 */
[----:B------:R-:W-:Y:S01]  /*10fd0*/  ULDC.64 UR8, c[0x0][0x208] ;  /* 0x0000820000087ab9 */ /* 0x000fe20000000a00 */
[----:B------:R-:W-:Y:S01]  /*10fe0*/  ISETP.GE.AND P4, PT, R186, UR4, PT ;  /* 0x00000004ba007c0c */ /* 0x000fe2000bf86270 */
[C---:B------:R-:W-:Y:S01]  /*10ff0*/  VIADD R23, R19.reuse, 0xf8 ;  /* 0x000000f813177836 */ /* 0x040fe20000000000 */
[----:B------:R-:W-:Y:S02]  /*11000*/  ISETP.GE.AND P3, PT, R184, UR4, PT ;  /* 0x00000004b8007c0c */ /* 0x000fe4000bf66270 */
[----:B------:R-:W-:Y:S02]  /*11010*/  ISETP.GE.AND P5, PT, R19, UR4, PT ;  /* 0x0000000413007c0c */ /* 0x000fe4000bfa6270 */
[----:B------:R-:W-:Y:S02]  /*11020*/  ISETP.GE.AND P1, PT, R180, UR4, PT ;  /* 0x00000004b4007c0c */ /* 0x000fe4000bf26270 */
[----:B------:R-:W-:-:S02]  /*11030*/  ISETP.GE.AND P0, PT, R182, UR4, PT ;  /* 0x00000004b6007c0c */ /* 0x000fc4000bf06270 */
[----:B------:R-:W-:-:S03]  /*11040*/  SHF.R.S32.HI R17, RZ, 0x1f, R215 ;  /* 0x0000001fff117819 */ /* 0x000fc600000114d7 */
[-C--:B------:R-:W-:Y:S02]  /*11050*/  @!P4 LEA R4, P2, R186, R2.reuse, 0x2 ;  /* 0x00000002ba04c211 */ /* 0x080fe400078410ff */
[----:B------:R-:W-:Y:S02]  /*11060*/  @!P3 LEA R6, P6, R184, R2, 0x2 ;  /* 0x00000002b806b211 */ /* 0x000fe400078c10ff */
[----:B------:R-:W-:Y:S01]  /*11070*/  @!P5 IMAD.WIDE R8, R19, 0x4, R2 ;  /* 0x000000041308d825 */ /* 0x000fe200078e0202 */
[-C--:B------:R-:W-:Y:S02]  /*11080*/  @!P4 LEA.HI.X R5, R186, R3.reuse, R187, 0x2, P2 ;  /* 0x00000003ba05c211 */ /* 0x080fe400010f14bb */
[----:B------:R-:W-:Y:S02]  /*11090*/  ISETP.GE.AND P2, PT, R178, UR4, PT ;  /* 0x00000004b2007c0c */ /* 0x000fe4000bf46270 */
[----:B------:R-:W-:Y:S01]  /*110a0*/  @!P3 LEA.HI.X R7, R184, R3, R185, 0x2, P6 ;  /* 0x00000003b807b211 */ /* 0x000fe200030f14b9 */
[----:B------:R0:W-:Y:S04]  /*110b0*/  @!P5 ST.E.64 desc[UR8][R8.64], R24 ;  /* 0x000000180800d985 */ /* 0x0001e8000c101b08 */
[----:B------:R1:W-:Y:S01]  /*110c0*/  @!P4 ST.E.64 desc[UR8][R4.64], R28 ;  /* 0x0000001c0400c985 */ /* 0x0003e2000c101b08 */
[----:B------:R-:W-:-:S03]  /*110d0*/  ISETP.GE.AND P4, PT, R174, UR4, PT ;  /* 0x00000004ae007c0c */ /* 0x000fc6000bf86270 */
[----:B------:R2:W-:Y:S01]  /*110e0*/  @!P3 ST.E.64 desc[UR8][R6.64], R32 ;  /* 0x000000200600b985 */ /* 0x0005e2000c101b08 */
[----:B------:R-:W-:Y:S01]  /*110f0*/  ISETP.GE.AND P3, PT, R176, UR4, PT ;  /* 0x00000004b0007c0c */ /* 0x000fe2000bf66270 */
[----:B0-----:R-:W-:Y:S01]  /*11100*/  VIADD R25, R19, 0xe8 ;  /* 0x000000e813197836 */ /* 0x001fe20000000000 */
[-C--:B-1----:R-:W-:Y:S02]  /*11110*/  @!P0 LEA R4, P6, R182, R2.reuse, 0x2 ;  /* 0x00000002b6048211 */ /* 0x082fe400078c10ff */
[-C--:B--2---:R-:W-:Y:S02]  /*11120*/  @!P1 LEA R6, P5, R180, R2.reuse, 0x2 ;  /* 0x00000002b4069211 */ /* 0x084fe400078a10ff */
        /* <DEDUP_REMOVED lines=21> */
[-C--:B0-----:R-:W-:Y:S02]  /*11280*/  @!P0 LEA R4, P4, R170, R2.reuse, 0x2 ;  /* 0x00000002aa048211 */ /* 0x081fe400078810ff */
[----:B-1----:R-:W-:Y:S02]  /*11290*/  @!P1 LEA R6, P5, R168, R2, 0x2 ;  /* 0x00000002a8069211 */ /* 0x002fe400078a10ff */
[-C--:B------:R-:W-:Y:S02]  /*112a0*/  @!P0 LEA.HI.X R5, R170, R3.reuse, R171, 0x2, P4 ;  /* 0x00000003aa058211 */ /* 0x080fe400020f14ab */
[----:B------:R-:W-:Y:S02]  /*112b0*/  ISETP.GE.AND P4, PT, R233, UR4, PT ;  /* 0x00000004e9007c0c */ /* 0x000fe4000bf86270 */
[----:B------:R-:W-:Y:S01]  /*112c0*/  @!P1 LEA.HI.X R7, R168, R3, R169, 0x2, P5 ;  /* 0x00000003a8079211 */ /* 0x000fe200028f14a9 */
[----:B------:R0:W-:Y:S01]  /*112d0*/  @!P0 ST.E.64 desc[UR8][R4.64], R60 ;  /* 0x0000003c04008985 */ /* 0x0001e2000c101b08 */
[----:B------:R-:W-:-:S02]  /*112e0*/  ISETP.GE.AND P5, PT, R232, UR4, PT ;  /* 0x00000004e8007c0c */ /* 0x000fc4000bfa6270 */
[----:B--2---:R-:W-:Y:S01]  /*112f0*/  @!P2 LEA R8, P6, R166, R2, 0x2 ;  /* 0x00000002a608a211 */ /* 0x004fe200078c10ff */
        /* <DEDUP_REMOVED lines=23> */
[----:B--2---:R-:W-:-:S02]  /*11470*/  @!P2 LEA R8, P6, R229, R2, 0x2 ;  /* 0x00000002e508a211 */ /* 0x004fc400078c10ff */
[-C--:B------:R-:W-:Y:S01]  /*11480*/  @!P4 LEA R14, P0, R227, R2.reuse, 0x2 ;  /* 0x00000002e30ec211 */ /* 0x080fe200078010ff */
[----:B------:R1:W-:Y:S01]  /*11490*/  @!P1 ST.E.64 desc[UR8][R6.64], R88 ;  /* 0x0000005806009985 */ /* 0x0003e2000c101b08 */
[-C--:B------:R-:W-:Y:S02]  /*114a0*/  @!P2 LEA.HI.X R9, R229, R3.reuse, R160, 0x2, P6 ;  /* 0x00000003e509a211 */ /* 0x080fe400030f14a0 */
[C---:B------:R-:W-:Y:S02]  /*114b0*/  @!P5 LEA R12, P1, R228.reuse, R2, 0x2 ;  /* 0x00000002e40cd211 */ /* 0x040fe400078210ff */
[-C--:B------:R-:W-:Y:S01]  /*114c0*/  @!P4 LEA.HI.X R15, R227, R3.reuse, R158, 0x2, P0 ;  /* 0x00000003e30fc211 */ /* 0x080fe200000f149e */
[----:B------:R2:W-:Y:S01]  /*114d0*/  @!P2 ST.E.64 desc[UR8][R8.64], R92 ;  /* 0x0000005c0800a985 */ /* 0x0005e2000c101b08 */
[----:B------:R-:W-:Y:S02]  /*114e0*/  ISETP.GE.AND P2, PT, R225, UR4, PT ;  /* 0x00000004e1007c0c */ /* 0x000fe4000bf46270 */
[----:B------:R-:W-:-:S02]  /*114f0*/  @!P5 LEA.HI.X R13, R228, R3, R159, 0x2, P1 ;  /* 0x00000003e40dd211 */ /* 0x000fc400008f149f */
[-C--:B------:R-:W-:Y:S02]  /*11500*/  @!P3 LEA R20, P6, R226, R2.reuse, 0x2 ;  /* 0x00000002e214b211 */ /* 0x080fe400078c10ff */
[----:B------:R-:W-:Y:S01]  /*11510*/  ISETP.GE.AND P1, PT, R224, UR4, PT ;  /* 0x00000004e0007c0c */ /* 0x000fe2000bf26270 */
[----:B------:R-:W-:Y:S01]  /*11520*/  @!P5 ST.E.64 desc[UR8][R12.64], R96 ;  /* 0x000000600c00d985 */ /* 0x000fe2000c101b08 */
[----:B------:R-:W-:Y:S02]  /*11530*/  @!P3 LEA.HI.X R21, R226, R3, R157, 0x2, P6 ;  /* 0x00000003e215b211 */ /* 0x000fe400030f149d */
[----:B------:R-:W-:Y:S01]  /*11540*/  ISETP.GE.AND P0, PT, R223, UR4, PT ;  /* 0x00000004df007c0c */ /* 0x000fe2000bf06270 */
[----:B------:R3:W-:Y:S01]  /*11550*/  @!P4 ST.E.64 desc[UR8][R14.64], R100 ;  /* 0x000000640e00c985 */ /* 0x0007e2000c101b08 */
[----:B------:R-:W-:Y:S02]  /*11560*/  ISETP.GE.AND P4, PT, R221, UR4, PT ;  /* 0x00000004dd007c0c */ /* 0x000fe4000bf86270 */
[----:B0-----:R-:W-:Y:S01]  /*11570*/  @!P2 LEA R4, P6, R225, R2, 0x2 ;  /* 0x00000002e104a211 */ /* 0x001fe200078c10ff */
[----:B------:R0:W-:Y:S01]  /*11580*/  @!P3 ST.E.64 desc[UR8][R20.64], R104 ;  /* 0x000000681400b985 */ /* 0x0001e2000c101b08 */
[----:B------:R-:W-:-:S02]  /*11590*/  ISETP.GE.AND P3, PT, R222, UR4, PT ;  /* 0x00000004de007c0c */ /* 0x000fc4000bf66270 */
[----:B------:R-:W-:Y:S02]  /*115a0*/  @!P2 LEA.HI.X R5, R225, R3, R156, 0x2, P6 ;  /* 0x00000003e105a211 */ /* 0x000fe400030f149c */
[----:B-1----:R-:W-:-:S03]  /*115b0*/  @!P1 LEA R6, P5, R224, R2, 0x2 ;  /* 0x00000002e0069211 */ /* 0x002fc600078a10ff */
[CC--:B--2---:R-:W-:Y:S01]  /*115c0*/  @!P0 LEA R8, P6, R223.reuse, R2.reuse, 0x2 ;  /* 0x00000002df088211 */ /* 0x0c4fe200078c10ff */
[----:B------:R1:W-:Y:S01]  /*115d0*/  @!P2 ST.E.64 desc[UR8][R4.64], R108 ;  /* 0x0000006c0400a985 */ /* 0x0003e2000c101b08 */
[-C--:B------:R-:W-:Y:S02]  /*115e0*/  @!P1 LEA.HI.X R7, R224, R3.reuse, R155, 0x2, P5 ;  /* 0x00000003e0079211 */ /* 0x080fe400028f149b */
[-C--:B------:R-:W-:Y:S02]  /*115f0*/  @!P0 LEA.HI.X R9, R223, R3.reuse, R154, 0x2, P6 ;  /* 0x00000003df098211 */ /* 0x080fe400030f149a */
[-C--:B---3--:R-:W-:Y:S01]  /*11600*/  @!P4 LEA R14, P5, R221, R2.reuse, 0x2 ;  /* 0x00000002dd0ec211 */ /* 0x088fe200078a10ff */
[----:B------:R2:W-:Y:S01]  /*11610*/  @!P1 ST.E.64 desc[UR8][R6.64], R112 ;  /* 0x0000007006009985 */ /* 0x0005e2000c101b08 */
[----:B------:R-:W-:Y:S01]  /*11620*/  @!P3 LEA R12, P1, R222, R2, 0x2 ;  /* 0x00000002de0cb211 */ /* 0x000fe200078210ff */
[----:B0-----:R-:W-:Y:S01]  /*11630*/  VIADD R21, R19, 0xf0 ;  /* 0x000000f013157836 */ /* 0x001fe20000000000 */
[----:B------:R-:W-:Y:S01]  /*11640*/  ISETP.GE.AND P2, PT, R220, UR4, PT ;  /* 0x00000004dc007c0c */ /* 0x000fe2000bf46270 */
[----:B------:R0:W-:Y:S01]  /*11650*/  @!P0 ST.E.64 desc[UR8][R8.64], R116 ;  /* 0x0000007408008985 */ /* 0x0001e2000c101b08 */
[----:B------:R-:W-:-:S02]  /*11660*/  @!P3 LEA.HI.X R13, R222, R3, R153, 0x2, P1 ;  /* 0x00000003de0db211 */ /* 0x000fc400008f1499 */
[----:B------:R-:W-:Y:S02]  /*11670*/  ISETP.GE.AND P1, PT, R219, UR4, PT ;  /* 0x00000004db007c0c */ /* 0x000fe4000bf26270 */
[----:B------:R-:W-:Y:S01]  /*11680*/  @!P4 LEA.HI.X R15, R221, R3, R152, 0x2, P5 ;  /* 0x00000003dd0fc211 */ /* 0x000fe200028f1498 */
[----:B------:R3:W-:Y:S01]  /*11690*/  @!P3 ST.E.64 desc[UR8][R12.64], R120 ;  /* 0x000000780c00b985 */ /* 0x0007e2000c101b08 */
[----:B------:R-:W-:Y:S02]  /*116a0*/  ISETP.GE.AND P0, PT, R215, UR4, PT ;  /* 0x00000004d7007c0c */ /* 0x000fe4000bf06270 */
[----:B------:R-:W-:Y:S01]  /*116b0*/  ISETP.GE.AND P3, PT, R21, UR4, PT ;  /* 0x0000000415007c0c */ /* 0x000fe2000bf66270 */
[----:B------:R4:W-:Y:S01]  /*116c0*/  @!P4 ST.E.64 desc[UR8][R14.64], R124 ;  /* 0x0000007c0e00c985 */ /* 0x0009e2000c101b08 */
[----:B------:R-:W-:Y:S02]  /*116d0*/  ISETP.GE.AND P4, PT, R25, UR4, PT ;  /* 0x0000000419007c0c */ /* 0x000fe4000bf86270 */
[----:B-1----:R-:W-:-:S03]  /*116e0*/  @!P2 LEA R4, P5, R220, R2, 0x2 ;  /* 0x00000002dc04a211 */ /* 0x002fc600078a10ff */
[-C--:B--2---:R-:W-:Y:S02]  /*116f0*/  @!P1 LEA R6, P6, R219, R2.reuse, 0x2 ;  /* 0x00000002db069211 */ /* 0x084fe400078c10ff */
[-C--:B------:R-:W-:Y:S02]  /*11700*/  @!P2 LEA.HI.X R5, R220, R3.reuse, R22, 0x2, P5 ;  /* 0x00000003dc05a211 */ /* 0x080fe400028f1416 */
[----:B0-----:R-:W-:Y:S02]  /*11710*/  @!P0 LEA R8, P5, R215, R2, 0x2 ;  /* 0x00000002d7088211 */ /* 0x001fe400078a10ff */
[-C--:B------:R-:W-:Y:S01]  /*11720*/  @!P1 LEA.HI.X R7, R219, R3.reuse, R18, 0x2, P6 ;  /* 0x00000003db079211 */ /* 0x080fe200030f1412 */
[----:B------:R0:W-:Y:S01]  /*11730*/  @!P2 ST.E.64 desc[UR8][R4.64], R128 ;  /* 0x000000800400a985 */ /* 0x0001e2000c101b08 */
[----:B------:R-:W-:Y:S02]  /*11740*/  ISETP.GE.AND P6, PT, R23, UR4, PT ;  /* 0x0000000417007c0c */ /* 0x000fe4000bfc6270 */
[----:B------:R-:W-:Y:S01]  /*11750*/  @!P0 LEA.HI.X R9, R215, R3, R17, 0x2, P5 ;  /* 0x00000003d7098211 */ /* 0x000fe200028f1411 */
[----:B------:R0:W-:Y:S01]  /*11760*/  @!P1 ST.E.64 desc[UR8][R6.64], R132 ;  /* 0x0000008406009985 */ /* 0x0001e2000c101b08 */
[----:B---3--:R-:W-:-:S02]  /*11770*/  SHF.R.S32.HI R13, RZ, 0x1f, R25 ;  /* 0x0000001fff0d7819 */ /* 0x008fc40000011419 */
[CC--:B------:R-:W-:Y:S01]  /*11780*/  @!P4 LEA R12, P5, R25.reuse, R2.reuse, 0x2 ;  /* 0x00000002190cc211 */ /* 0x0c0fe200078a10ff */
[----:B------:R0:W-:Y:S01]  /*11790*/  @!P0 ST.E.64 desc[UR8][R8.64], R136 ;  /* 0x0000008808008985 */ /* 0x0001e2000c101b08 */
[----:B----4-:R-:W-:Y:S02]  /*117a0*/  SHF.R.S32.HI R15, RZ, 0x1f, R21 ;  /* 0x0000001fff0f7819 */ /* 0x010fe40000011415 */
        /* <DEDUP_REMOVED lines=9> */
.L_x_2394:
[----:B------:R-:W-:Y:S05]  /*11840*/  BSYNC B1 ;  /* 0x0000000000017941 */ /* 0x000fea0003800000 */
.L_x_2393:
[----:B------:R-:W-:Y:S01]  /*11850*/  ISETP.GE.AND P0, PT, R10, UR12, PT ;  /* 0x0000000c0a007c0c */ /* 0x000fe2000bf06270 */
[----:B0-----:R0:W1:Y:S04]  /*11860*/  SHFL.IDX PT, R3, R11, 0x1, 0x1c1f ;  /* 0x003c1f000b037f89 */ /* 0x00106800000e0000 */
        /* <DEDUP_REMOVED lines=11> */
[----:B------:R-:W-:-:S03]  /*11920*/  SHF.R.S32.HI R0, RZ, 0x1f, R21 ;  /* 0x0000001fff007819 */ /* 0x000fc60000011415 */
[CC--:B--2---:R-:W-:Y:S02]  /*11930*/  @!P5 LEA R6, P3, R186.reuse, R2.reuse, 0x2 ;  /* 0x00000002ba06d211 */ /* 0x0c4fe400078610ff */
[----:B-1----:R-:W-:Y:S02]  /*11940*/  @!P4 IMAD.WIDE R4, R19, 0x4, R2 ;  /* 0x000000041304c825 */ /* 0x002fe400078e0202 */
[-C--:B------:R-:W-:Y:S02]  /*11950*/  @!P5 LEA.HI.X R7, R186, R3.reuse, R187, 0x2, P3 ;  /* 0x00000003ba07d211 */ /* 0x080fe400018f14bb */
[-C--:B------:R-:W-:Y:S01]  /*11960*/  @!P2 LEA R8, P6, R184, R2.reuse, 0x2 ;  /* 0x00000002b808a211 */ /* 0x080fe200078c10ff */
[----:B------:R0:W-:Y:S01]  /*11970*/  @!P4 ST.E.64 desc[UR8][R4.64], R26 ;  /* 0x0000001a0400c985 */ /* 0x0001e2000c101b08 */
[----:B------:R-:W-:Y:S02]  /*11980*/  ISETP.GE.AND P3, PT, R178, UR4, PT ;  /* 0x00000004b2007c0c */ /* 0x000fe4000bf66270 */
[----:B------:R-:W-:Y:S01]  /*11990*/  @!P2 LEA.HI.X R9, R184, R3, R185, 0x2, P6 ;  /* 0x00000003b809a211 */ /* 0x000fe200030f14b9 */
[----:B------:R1:W-:Y:S01]  /*119a0*/  @!P5 ST.E.64 desc[UR8][R6.64], R30 ;  /* 0x0000001e0600d985 */ /* 0x0003e2000c101b08 */
[----:B------:R-:W-:-:S02]  /*119b0*/  @!P1 LEA R10, P5, R182, R2, 0x2 ;  /* 0x00000002b60a9211 */ /* 0x000fc400078a10ff */
[----:B------:R-:W-:Y:S01]  /*119c0*/  ISETP.GE.AND P4, PT, R176, UR4, PT ;  /* 0x00000004b0007c0c */ /* 0x000fe2000bf86270 */
[----:B------:R2:W-:Y:S01]  /*119d0*/  @!P2 ST.E.64 desc[UR8][R8.64], R34 ;  /* 0x000000220800a985 */ /* 0x0005e2000c101b08 */
[-C--:B------:R-:W-:Y:S02]  /*119e0*/  @!P0 LEA R12, P6, R180, R2.reuse, 0x2 ;  /* 0x00000002b40c8211 */ /* 0x080fe400078c10ff */
[-C--:B------:R-:W-:Y:S02]  /*119f0*/  @!P1 LEA.HI.X R11, R182, R3.reuse, R183, 0x2, P5 ;  /* 0x00000003b60b9211 */ /* 0x080fe400028f14b7 */
[----:B------:R-:W-:Y:S02]  /*11a00*/  ISETP.GE.AND P5, PT, R174, UR4, PT ;  /* 0x00000004ae007c0c */ /* 0x000fe4000bfa6270 */
[----:B------:R-:W-:Y:S01]  /*11a10*/  @!P0 LEA.HI.X R13, R180, R3, R181, 0x2, P6 ;  /* 0x00000003b40d8211 */ /* 0x000fe200030f14b5 */
[----:B------:R3:W-:Y:S01]  /*11a20*/  @!P1 ST.E.64 desc[UR8][R10.64], R38 ;  /* 0x000000260a009985 */ /* 0x0007e2000c101b08 */
[----:B0-----:R-:W-:-:S02]  /*11a30*/  @!P3 LEA R4, P6, R178, R2, 0x2 ;  /* 0x00000002b204b211 */ /* 0x001fc400078c10ff */
[----:B------:R-:W-:Y:S01]  /*11a40*/  ISETP.GE.AND P1, PT, R170, UR4, PT ;  /* 0x00000004aa007c0c */ /* 0x000fe2000bf26270 */
[----:B------:R0:W-:Y:S01]  /*11a50*/  @!P0 ST.E.64 desc[UR8][R12.64], R42 ;  /* 0x0000002a0c008985 */ /* 0x0001e2000c101b08 */
[----:B------:R-:W-:Y:S02]  /*11a60*/  ISETP.GE.AND P0, PT, R172, UR4, PT ;  /* 0x00000004ac007c0c */ /* 0x000fe4000bf06270 */
[-C--:B-1----:R-:W-:Y:S02]  /*11a70*/  @!P4 LEA R6, P2, R176, R2.reuse, 0x2 ;  /* 0x00000002b006c211 */ /* 0x082fe400078410ff */
[-C--:B------:R-:W-:Y:S02]  /*11a80*/  @!P3 LEA.HI.X R5, R178, R3.reuse, R179, 0x2, P6 ;  /* 0x00000003b205b211 */ /* 0x080fe400030f14b3 */
[----:B------:R-:W-:Y:S02]  /*11a90*/  @!P5 LEA R14, P6, R174, R2, 0x2 ;  /* 0x00000002ae0ed211 */ /* 0x000fe400078c10ff */
[----:B------:R-:W-:Y:S01]  /*11aa0*/  @!P4 LEA.HI.X R7, R176, R3, R177, 0x2, P2 ;  /* 0x00000003b007c211 */ /* 0x000fe200010f14b1 */
[----:B------:R1:W-:Y:S01]  /*11ab0*/  @!P3 ST.E.64 desc[UR8][R4.64], R46 ;  /* 0x0000002e0400b985 */ /* 0x0003e2000c101b08 */
[----:B------:R-:W-:-:S02]  /*11ac0*/  ISETP.GE.AND P2, PT, R168, UR4, PT ;  /* 0x00000004a8007c0c */ /* 0x000fc4000bf46270 */
[-C--:B------:R-:W-:Y:S01]  /*11ad0*/  @!P5 LEA.HI.X R15, R174, R3.reuse, R175, 0x2, P6 ;  /* 0x00000003ae0fd211 */ /* 0x080fe200030f14af */
[----:B------:R4:W-:Y:S01]  /*11ae0*/  @!P4 ST.E.64 desc[UR8][R6.64], R50 ;  /* 0x000000320600c985 */ /* 0x0009e2000c101b08 */
[-C--:B--2---:R-:W-:Y:S02]  /*11af0*/  @!P0 LEA R8, P4, R172, R2.reuse, 0x2 ;  /* 0x00000002ac088211 */ /* 0x084fe400078810ff */
[----:B------:R-:W-:Y:S01]  /*11b00*/  ISETP.GE.AND P3, PT, R166, UR4, PT ;  /* 0x00000004a6007c0c */ /* 0x000fe2000bf66270 */
[----:B------:R2:W-:Y:S01]  /*11b10*/  @!P5 ST.E.64 desc[UR8][R14.64], R54 ;  /* 0x000000360e00d985 */ /* 0x0005e2000c101b08 */
[----:B---3--:R-:W-:Y:S02]  /*11b20*/  @!P1 LEA R10, P5, R170, R2, 0x2 ;  /* 0x00000002aa0a9211 */ /* 0x008fe400078a10ff */
[----:B------:R-:W-:Y:S02]  /*11b30*/  @!P0 LEA.HI.X R9, R172, R3, R173, 0x2, P4 ;  /* 0x00000003ac098211 */ /* 0x000fe400020f14ad */
[----:B------:R-:W-:-:S02]  /*11b40*/  ISETP.GE.AND P4, PT, R234, UR4, PT ;  /* 0x00000004ea007c0c */ /* 0x000fc4000bf86270 */
[-C--:B------:R-:W-:Y:S01]  /*11b50*/  @!P1 LEA.HI.X R11, R170, R3.reuse, R171, 0x2, P5 ;  /* 0x00000003aa0b9211 */ /* 0x080fe200028f14ab */
[----:B------:R-:W-:Y:S01]  /*11b60*/  @!P0 ST.E.64 desc[UR8][R8.64], R58 ;  /* 0x0000003a08008985 */ /* 0x000fe2000c101b08 */
[----:B------:R-:W-:Y:S02]  /*11b70*/  ISETP.GE.AND P5, PT, R233, UR4, PT ;  /* 0x00000004e9007c0c */ /* 0x000fe4000bfa6270 */
[CC--:B0-----:R-:W-:Y:S01]  /*11b80*/  @!P2 LEA R12, P6, R168.reuse, R2.reuse, 0x2 ;  /* 0x00000002a80ca211 */ /* 0x0c1fe200078c10ff */
[----:B------:R0:W-:Y:S01]  /*11b90*/  @!P1 ST.E.64 desc[UR8][R10.64], R62 ;  /* 0x0000003e0a009985 */ /* 0x0001e2000c101b08 */
[----:B------:R-:W-:Y:S02]  /*11ba0*/  ISETP.GE.AND P1, PT, R231, UR4, PT ;  /* 0x00000004e7007c0c */ /* 0x000fe4000bf26270 */
[----:B------:R-:W-:Y:S02]  /*11bb0*/  @!P2 LEA.HI.X R13, R168, R3, R169, 0x2, P6 ;  /* 0x00000003a80da211 */ /* 0x000fe400030f14a9 */
[----:B-1----:R-:W-:-:S02]  /*11bc0*/  @!P3 LEA R4, P6, R166, R2, 0x2 ;  /* 0x00000002a604b211 */ /* 0x002fc400078c10ff */
[-C--:B----4-:R-:W-:Y:S01]  /*11bd0*/  @!P4 LEA R6, P0, R234, R2.reuse, 0x2 ;  /* 0x00000002ea06c211 */ /* 0x090fe200078010ff */
[----:B------:R1:W-:Y:S01]  /*11be0*/  @!P2 ST.E.64 desc[UR8][R12.64], R66 ;  /* 0x000000420c00a985 */ /* 0x0003e2000c101b08 */
[----:B------:R-:W-:Y:S02]  /*11bf0*/  ISETP.GE.AND P2, PT, R232, UR4, PT ;  /* 0x00000004e8007c0c */ /* 0x000fe4000bf46270 */
        /* <DEDUP_REMOVED lines=8> */
[----:B------:R-:W-:Y:S01]  /*11c80*/  @!P2 LEA R8, P6, R232, R2, 0x2 ;  /* 0x00000002e808a211 */ /* 0x000fe200078c10ff */
[----:B------:R0:W-:Y:S01]  /*11c90*/  @!P5 ST.E.64 desc[UR8][R14.64], R78 ;  /* 0x0000004e0e00d985 */ /* 0x0001e2000c101b08 */
[----:B------:R-:W-:Y:S02]  /*11ca0*/  ISETP.GE.AND P5, PT, R229, UR4, PT ;  /* 0x00000004e5007c0c */ /* 0x000fe4000bfa6270 */
[----:B------:R-:W-:Y:S02]  /*11cb0*/  ISETP.GE.AND P4, PT, R228, UR4, PT ;  /* 0x00000004e4007c0c */ /* 0x000fe4000bf86270 */
[----:B------:R-:W-:-:S02]  /*11cc0*/  @!P2 LEA.HI.X R9, R232, R3, R163, 0x2, P6 ;  /* 0x00000003e809a211 */ /* 0x000fc400030f14a3 */
[CC--:B-1----:R-:W-:Y:S02]  /*11cd0*/  @!P0 LEA R12, P6, R230.reuse, R2.reuse, 0x2 ;  /* 0x00000002e60c8211 */ /* 0x0c2fe400078c10ff */
[-C--:B------:R-:W-:Y:S01]  /*11ce0*/  @!P1 LEA.HI.X R11, R231, R3.reuse, R162, 0x2, P3 ;  /* 0x00000003e70b9211 */ /* 0x080fe200018f14a2 */
[----:B------:R1:W-:Y:S01]  /*11cf0*/  @!P2 ST.E.64 desc[UR8][R8.64], R82 ;  /* 0x000000520800a985 */ /* 0x0003e2000c101b08 */
[----:B------:R-:W-:Y:S02]  /*11d00*/  ISETP.GE.AND P3, PT, R227, UR4, PT ;  /* 0x00000004e3007c0c */ /* 0x000fe4000bf66270 */
[----:B------:R-:W-:Y:S01]  /*11d10*/  @!P0 LEA.HI.X R13, R230, R3, R161, 0x2, P6 ;  /* 0x00000003e60d8211 */ /* 0x000fe200030f14a1 */
[----:B------:R4:W-:Y:S01]  /*11d20*/  @!P1 ST.E.64 desc[UR8][R10.64], R86 ;  /* 0x000000560a009985 */ /* 0x0009e2000c101b08 */
[-C--:B--2---:R-:W-:Y:S02]  /*11d30*/  @!P5 LEA R4, P2, R229, R2.reuse, 0x2 ;  /* 0x00000002e504d211 */ /* 0x084fe400078410ff */
[----:B---3--:R-:W-:Y:S01]  /*11d40*/  @!P4 LEA R6, P1, R228, R2, 0x2 ;  /* 0x00000002e406c211 */ /* 0x008fe200078210ff */
[----:B------:R2:W-:Y:S01]  /*11d50*/  @!P0 ST.E.64 desc[UR8][R12.64], R90 ;  /* 0x0000005a0c008985 */ /* 0x0005e2000c101b08 */
[----:B------:R-:W-:-:S02]  /*11d60*/  ISETP.GE.AND P0, PT, R226, UR4, PT ;  /* 0x00000004e2007c0c */ /* 0x000fc4000bf06270 */
[-C--:B------:R-:W-:Y:S02]  /*11d70*/  @!P5 LEA.HI.X R5, R229, R3.reuse, R160, 0x2, P2 ;  /* 0x00000003e505d211 */ /* 0x080fe400010f14a0 */
[----:B------:R-:W-:Y:S02]  /*11d80*/  ISETP.GE.AND P2, PT, R225, UR4, PT ;  /* 0x00000004e1007c0c */ /* 0x000fe4000bf46270 */
[-C--:B------:R-:W-:Y:S01]  /*11d90*/  @!P4 LEA.HI.X R7, R228, R3.reuse, R159, 0x2, P1 ;  /* 0x00000003e407c211 */ /* 0x080fe200008f149f */
[----:B------:R3:W-:Y:S01]  /*11da0*/  @!P5 ST.E.64 desc[UR8][R4.64], R94 ;  /* 0x0000005e0400d985 */ /* 0x0007e2000c101b08 */
[C---:B0-----:R-:W-:Y:S02]  /*11db0*/  @!P3 LEA R14, P6, R227.reuse, R2, 0x2 ;  /* 0x00000002e30eb211 */ /* 0x041fe400078c10ff */
[----:B------:R-:W-:Y:S01]  /*11dc0*/  ISETP.GE.AND P1, PT, R224, UR4, PT ;  /* 0x00000004e0007c0c */ /* 0x000fe2000bf26270 */
[----:B------:R0:W-:Y:S01]  /*11dd0*/  @!P4 ST.E.64 desc[UR8][R6.64], R98 ;  /* 0x000000620600c985 */ /* 0x0001e2000c101b08 */
[----:B------:R-:W-:-:S02]  /*11de0*/  @!P3 LEA.HI.X R15, R227, R3, R158, 0x2, P6 ;  /* 0x00000003e30fb211 */ /* 0x000fc400030f149e */
[----:B------:R-:W-:Y:S02]  /*11df0*/  ISETP.GE.AND P4, PT, R223, UR4, PT ;  /* 0x00000004df007c0c */ /* 0x000fe4000bf86270 */
[-C--:B-1----:R-:W-:Y:S01]  /*11e00*/  @!P0 LEA R8, P6, R226, R2.reuse, 0x2 ;  /* 0x00000002e2088211 */ /* 0x082fe200078c10ff */
[----:B------:R1:W-:Y:S01]  /*11e10*/  @!P3 ST.E.64 desc[UR8][R14.64], R102 ;  /* 0x000000660e00b985 */ /* 0x0003e2000c101b08 */
[C---:B----4-:R-:W-:Y:S02]  /*11e20*/  @!P2 LEA R10, P3, R225.reuse, R2, 0x2 ;  /* 0x00000002e10aa211 */ /* 0x050fe400078610ff */
[----:B------:R-:W-:Y:S02]  /*11e30*/  ISETP.GE.AND P5, PT, R222, UR4, PT ;  /* 0x00000004de007c0c */ /* 0x000fe4000bfa6270 */
[-C--:B------:R-:W-:Y:S02]  /*11e40*/  @!P0 LEA.HI.X R9, R226, R3.reuse, R157, 0x2, P6 ;  /* 0x00000003e2098211 */ /* 0x080fe400030f149d */
[----:B------:R-:W-:-:S02]  /*11e50*/  @!P2 LEA.HI.X R11, R225, R3, R156, 0x2, P3 ;  /* 0x00000003e10ba211 */ /* 0x000fc400018f149c */
[----:B------:R-:W-:Y:S01]  /*11e60*/  ISETP.GE.AND P3, PT, R221, UR4, PT ;  /* 0x00000004dd007c0c */ /* 0x000fe2000bf66270 */
[----:B------:R4:W-:Y:S01]  /*11e70*/  @!P0 ST.E.64 desc[UR8][R8.64], R106 ;  /* 0x0000006a08008985 */ /* 0x0009e2000c101b08 */
[CC--:B--2---:R-:W-:Y:S02]  /*11e80*/  @!P1 LEA R12, P6, R224.reuse, R2.reuse, 0x2 ;  /* 0x00000002e00c9211 */ /* 0x0c4fe400078c10ff */
[CC--:B---3--:R-:W-:Y:S01]  /*11e90*/  @!P4 LEA R4, P0, R223.reuse, R2.reuse, 0x2 ;  /* 0x00000002df04c211 */ /* 0x0c8fe200078010ff */
[----:B------:R-:W-:Y:S01]  /*11ea0*/  @!P2 ST.E.64 desc[UR8][R10.64], R110 ;  /* 0x0000006e0a00a985 */ /* 0x000fe2000c101b08 */
[-C--:B------:R-:W-:Y:S02]  /*11eb0*/  @!P1 LEA.HI.X R13, R224, R3.reuse, R155, 0x2, P6 ;  /* 0x00000003e00d9211 */ /* 0x080fe400030f149b */
[----:B------:R-:W-:Y:S02]  /*11ec0*/  @!P4 LEA.HI.X R5, R223, R3, R154, 0x2, P0 ;  /* 0x00000003df05c211 */ /* 0x000fe400000f149a */
[----:B------:R-:W-:Y:S01]  /*11ed0*/  ISETP.GE.AND P0, PT, R220, UR4, PT ;  /* 0x00000004dc007c0c */ /* 0x000fe2000bf06270 */
[----:B------:R-:W-:Y:S01]  /*11ee0*/  @!P1 ST.E.64 desc[UR8][R12.64], R114 ;  /* 0x000000720c009985 */ /* 0x000fe2000c101b08 */
[----:B0-----:R-:W-:-:S02]  /*11ef0*/  @!P5 LEA R6, P6, R222, R2, 0x2 ;  /* 0x00000002de06d211 */ /* 0x001fc400078c10ff */
[----:B-1----:R-:W-:Y:S01]  /*11f00*/  @!P3 LEA R14, P2, R221, R2, 0x2 ;  /* 0x00000002dd0eb211 */ /* 0x002fe200078410ff */
[----:B------:R0:W-:Y:S01]  /*11f10*/  @!P4 ST.E.64 desc[UR8][R4.64], R118 ;  /* 0x000000760400c985 */ /* 0x0001e2000c101b08 */
[-C--:B------:R-:W-:Y:S02]  /*11f20*/  @!P5 LEA.HI.X R7, R222, R3.reuse, R153, 0x2, P6 ;  /* 0x00000003de07d211 */ /* 0x080fe400030f1499 */
[----:B------:R-:W-:Y:S02]  /*11f30*/  ISETP.GE.AND P4, PT, R219, UR4, PT ;  /* 0x00000004db007c0c */ /* 0x000fe4000bf86270 */
[----:B------:R-:W-:Y:S01]  /*11f40*/  ISETP.GE.AND P1, PT, R21, UR4, PT ;  /* 0x0000000415007c0c */ /* 0x000fe2000bf26270 */
[----:B------:R-:W-:Y:S01]  /*11f50*/  @!P5 ST.E.64 desc[UR8][R6.64], R122 ;  /* 0x0000007a0600d985 */ /* 0x000fe2000c101b08 */
[----:B------:R-:W-:Y:S02]  /*11f60*/  @!P3 LEA.HI.X R15, R221, R3, R152, 0x2, P2 ;  /* 0x00000003dd0fb211 */ /* 0x000fe400010f1498 */
[----:B------:R-:W-:-:S02]  /*11f70*/  ISETP.GE.AND P2, PT, R17, UR4, PT ;  /* 0x0000000411007c0c */ /* 0x000fc4000bf46270 */
[----:B------:R-:W-:Y:S01]  /*11f80*/  ISETP.GE.AND P5, PT, R215, UR4, PT ;  /* 0x00000004d7007c0c */ /* 0x000fe2000bfa6270 */
[----:B------:R1:W-:Y:S01]  /*11f90*/  @!P3 ST.E.64 desc[UR8][R14.64], R126 ;  /* 0x0000007e0e00b985 */ /* 0x0003e2000c101b08 */
[----:B----4-:R-:W-:-:S04]  /*11fa0*/  @!P0 LEA R8, P6, R220, R2, 0x2 ;  /* 0x00000002dc088211 */ /* 0x010fc800078c10ff */
[-C--:B------:R-:W-:Y:S02]  /*11fb0*/  @!P0 LEA.HI.X R9, R220, R3.reuse, R22, 0x2, P6 ;  /* 0x00000003dc098211 */ /* 0x080fe400030f1416 */
[-C--:B0-----:R-:W-:Y:S02]  /*11fc0*/  @!P4 LEA R4, P6, R219, R2.reuse, 0x2 ;  /* 0x00000002db04c211 */ /* 0x081fe400078c10ff */
[-C--:B------:R-:W-:Y:S01]  /*11fd0*/  @!P1 LEA R10, P3, R21, R2.reuse, 0x2 ;  /* 0x00000002150a9211 */ /* 0x080fe200078610ff */
[----:B------:R0:W-:Y:S01]  /*11fe0*/  @!P0 ST.E.64 desc[UR8][R8.64], R130 ;  /* 0x0000008208008985 */ /* 0x0001e2000c101b08 */
[-C--:B------:R-:W-:Y:S02]  /*11ff0*/  @!P4 LEA.HI.X R5, R219, R3.reuse, R18, 0x2, P6 ;  /* 0x00000003db05c211 */ /* 0x080fe400030f1412 */
[----:B------:R-:W-:Y:S01]  /*12000*/  @!P1 LEA.HI.X R11, R21, R3, R0, 0x2, P3 ;  /* 0x00000003150b9211 */ /* 0x000fe200018f1400 */
[----:B-1----:R-:W-:Y:S01]  /*12010*/  VIADD R15, R19, 0xf8 ;  /* 0x000000f8130f7836 */ /* 0x002fe20000000000 */
[----:B------:R-:W-:Y:S01]  /*12020*/  SHF.R.S32.HI R7, RZ, 0x1f, R17 ;  /* 0x0000001fff077819 */ /* 0x000fe20000011411 */
[----:B------:R0:W-:Y:S01]  /*12030*/  @!P4 ST.E.64 desc[UR8][R4.64], R134 ;  /* 0x000000860400c985 */ /* 0x0001e2000c101b08 */
[----:B------:R-:W-:-:S02]  /*12040*/  @!P2 LEA R12, P6, R17, R2, 0x2 ;  /* 0x00000002110ca211 */ /* 0x000fc400078c10ff */
[----:B------:R-:W-:Y:S02]  /*12050*/  ISETP.GE.AND P0, PT, R15, UR4, PT ;  /* 0x000000040f007c0c */ /* 0x000fe4000bf06270 */
[----:B------:R-:W-:Y:S02]  /*12060*/  SHF.R.S32.HI R0, RZ, 0x1f, R215 ;  /* 0x0000001fff007819 */ /* 0x000fe400000114d7 */
[----:B------:R-:W-:Y:S02]  /*12070*/  @!P5 LEA R6, P3, R215, R2, 0x2 ;  /* 0x00000002d706d211 */ /* 0x000fe400078610ff */
[-C--:B------:R-:W-:Y:S02]  /*12080*/  @!P2 LEA.HI.X R13, R17, R3.reuse, R7, 0x2, P6 ;  /* 0x00000003110da211 */ /* 0x080fe400030f1407 */
[----:B------:R-:W-:-:S05]  /*12090*/  @!P5 LEA.HI.X R7, R215, R3, R0, 0x2, P3 ;  /* 0x00000003d707d211 */ /* 0x000fca00018f1400 */
[----:B------:R0:W-:Y:S04]  /*120a0*/  @!P5 ST.E.64 desc[UR8][R6.64], R138 ;  /* 0x0000008a0600d985 */ /* 0x0001e8000c101b08 */
[----:B------:R0:W-:Y:S04]  /*120b0*/  @!P1 ST.E.64 desc[UR8][R10.64], R142 ;  /* 0x0000008e0a009985 */ /* 0x0001e8000c101b08 */
[----:B------:R0:W-:Y:S01]  /*120c0*/  @!P2 ST.E.64 desc[UR8][R12.64], R146 ;  /* 0x000000920c00a985 */ /* 0x0001e2000c101b08 */
[----:B------:R-:W-:Y:S05]  /*120d0*/  @P0 BRA `(.L_x_2392) ;  /* 0x0000001000380947 */ /* 0x000fea0003800000 */
[----:B------:R-:W-:Y:S01]  /*120e0*/  LEA R2, P0, R15, R2, 0x2 ;  /* 0x000000020f027211 */ /* 0x000fe200078010ff */
[----:B------:R-:W-:Y:S01]  /*120f0*/  ULDC.64 UR8, c[0x0][0x208] ;  /* 0x0000820000087ab9 */ /* 0x000fe20000000a00 */
[----:B------:R-:W-:-:S04]  /*12100*/  SHF.R.S32.HI R0, RZ, 0x1f, R15 ;  /* 0x0000001fff007819 */ /* 0x000fc8000001140f */
[----:B------:R-:W-:-:S05]  /*12110*/  LEA.HI.X R3, R15, R3, R0, 0x2, P0 ;  /* 0x000000030f037211 */ /* 0x000fca00000f1400 */
[----:B------:R1:W-:Y:S01]  /*12120*/  ST.E.64 desc[UR8][R2.64], R150 ;  /* 0x0000009602007985 */ /* 0x0003e2000c101b08 */
[----:B------:R-:W-:Y:S05]  /*12130*/  BRA `(.L_x_2392) ;  /* 0x0000001000207947 */ /* 0x000fea0003800000 */
.L_x_2383:
        /* <DEDUP_REMOVED lines=38> */
.L_x_2395:
[----:B------:R-:W2:Y:S01]  /*123a0*/  LDL.LU R2, [R1+0x2c] ;  /* 0x00002c0001027983 */ /* 0x000ea20000300800 */
[----:B------:R-:W-:Y:S01]  /*123b0*/  R2UR UR9, R217 ;  /* 0x00000000d90972ca */ /* 0x000fe200000e0000 */
[----:B------:R-:W-:-:S12]  /*123c0*/  BSSY B1, `(.L_x_2396) ;  /* 0x000003f000017945 */ /* 0x000fd80003800000 */
[----:B------:R-:W-:Y:S01]  /*123d0*/  USEL UR12, UR9, URZ, !UP0 ;  /* 0x0000003f090c7287 */ /* 0x000fe2000c000000 */
[----:B--2---:R-:W-:-:S13]  /*123e0*/  R2UR UR8, R2 ;  /* 0x00000000020872ca */ /* 0x004fda00000e0000 */
[----:B------:R-:W-:Y:S01]  /*123f0*/  USEL UR13, UR8, URZ, !UP0 ;  /* 0x0000003f080d7287 */ /* 0x000fe2000c000000 */
[----:B------:R-:W-:Y:S11]  /*12400*/  @P0 BRA `(.L_x_2397) ;  /* 0x0000000000e80947 */ /* 0x000ff60003800000 */
[----:B------:R-:W0:Y:S01]  /*12410*/  S2R R4, SR_TID.X ;  /* 0x0000000000047919 */ /* 0x000e220000002100 */
[----:B------:R-:W1:Y:S01]  /*12420*/  LDC R9, c[0x0][0xbe8] ;  /* 0x0002fa00ff097b82 */ /* 0x000e620000000800 */
[----:B------:R-:W-:-:S13]  /*12430*/  R2UR UR8, R212 ;  /* 0x00000000d40872ca */ /* 0x000fda00000e0000 */
        /* <DEDUP_REMOVED lines=55> */
.L_x_2397:
[----:B------:R-:W-:Y:S05]  /*127b0*/  BSYNC B1 ;  /* 0x0000000000017941 */ /* 0x000fea0003800000 */
.L_x_2396:
        /* <DEDUP_REMOVED lines=11> */
[----:B------:R-:W-:Y:S01]  /*12870*/  R2UR UR14, R212 ;  /* 0x00000000d40e72ca */ /* 0x000fe200000e0000 */
[----:B------:R-:W-:Y:S01]  /*12880*/  BSSY B1, `(.L_x_2398) ;  /* 0x000004e000017945 */ /* 0x000fe20003800000 */
        /* <DEDUP_REMOVED lines=77> */
.L_x_2399:
[----:B------:R-:W-:Y:S05]  /*12d60*/  BSYNC B1 ;  /* 0x0000000000017941 */ /* 0x000fea0003800000 */
.L_x_2398:
        /* <DEDUP_REMOVED lines=22> */
.L_x_2401:
[----:B------:R-:W-:Y:S05]  /*12ed0*/  BSYNC B1 ;  /* 0x0000000000017941 */ /* 0x000fea0003800000 */
.L_x_2400:
        /* <DEDUP_REMOVED lines=22> */
.L_x_2403:
[----:B------:R-:W-:Y:S05]  /*13040*/  BSYNC B1 ;  /* 0x0000000000017941 */ /* 0x000fea0003800000 */
.L_x_2402:
        /* <DEDUP_REMOVED lines=23> */
.L_x_2392:
[----:B------:R-:W-:Y:S05]  /*131c0*/  BSYNC B0 ;  /* 0x0000000000007941 */ /* 0x000fea0003800000 */
.L_x_2382:
[----:B------:R-:W-:Y:S02]  /*131d0*/  ULDC UR4, c[0x0][0xc3c] ;  /* 0x00030f0000047ab9 */ /* 0x000fe40000000800 */
[----:B------:R-:W-:-:S06]  /*131e0*/  UISETP.GE.AND UP0, UPT, UR7, UR4, UPT ;  /* 0x000000040700728c */ /* 0x000fcc000bf06270 */
[----:B------:R-:W-:-:S13]  /*131f0*/  PLOP3.LUT P0, PT, PT, PT, UP0, 0x80, 0x0 ;  /* 0x000000000000781c */ /* 0x000fda0003f0f008 */
[----:B------:R-:W-:Y:S05]  /*13200*/  @!P0 BRA `(.L_x_2404) ;  /* 0xfffffedc00d88947 */ /* 0x000fea000383ffff */
[----:B------:R-:W-:Y:S05]  /*13210*/  EXIT ;  /* 0x000000000000794d */ /* 0x000fea0003800000 */
.L_x_2345:
        /* <DEDUP_REMOVED lines=18> */
.L_x_2405:
        /* <DEDUP_REMOVED lines=44> */
.L_x_2409:
        /* <DEDUP_REMOVED lines=40> */
.L_x_2407:
        /* <DEDUP_REMOVED lines=12> */
.L_x_2410:
        /* <DEDUP_REMOVED lines=63> */
.L_x_2411:
        /* <DEDUP_REMOVED lines=62> */
.L_x_2412:
[----:B01----:R-:W-:-:S05]  /*14110*/  LOP3.LUT R3, RZ, R2, RZ, 0x33, !PT ;  /* 0x00000002ff037212 */ /* 0x003fca00078e33ff */
[----:B------:R-:W-:-:S05]  /*14120*/  IMAD.IADD R2, R4, 0x1, R3 ;  /* 0x0000000104027824 */ /* 0x000fca00078e0203 */
[----:B------:R1:W-:Y:S01]  /*14130*/  STL [R1+0x4], R2 ;  /* 0x0000040201007387 */ /* 0x0003e20000100800 */
[----:B------:R-:W-:Y:S05]  /*14140*/  BRA `(.L_x_2413) ;  /* 0x0000000000107947 */ /* 0x000fea0003800000 */
.L_x_2408:
[----:B------:R-:W-:Y:S01]  /*14150*/  IMAD.U32 R2, RZ, RZ, UR6 ;  /* 0x00000006ff027e24 */ /* 0x000fe2000f8e00ff */
[----:B------:R0:W-:Y:S04]  /*14160*/  STL [R1+0x4], RZ ;  /* 0x000004ff01007387 */ /* 0x0001e80000100800 */
[----:B------:R0:W-:Y:S04]  /*14170*/  STL [R1+0x8], RZ ;  /* 0x000008ff01007387 */ /* 0x0001e80000100800 */
[----:B------:R0:W-:Y:S02]  /*14180*/  STL [R1], R2 ;  /* 0x0000000201007387 */ /* 0x0001e40000100800 */
.L_x_2413:
        /* <DEDUP_REMOVED lines=10> */
.L_x_2406:
[----:B0-2---:R-:W2:Y:S01]  /*14230*/  LDL R0, [R1+0xc] ;  /* 0x00000c0001007983 */ /* 0x005ea20000100800 */
[----:B------:R-:W-:Y:S01]  /*14240*/  ULDC UR4, c[0x0][0xc3c] ;  /* 0x00030f0000047ab9 */ /* 0x000fe20000000800 */
[----:B------:R-:W-:Y:S02]  /*14250*/  IMAD.MOV.U32 R19, RZ, RZ, RZ ;  /* 0x000000ffff137224 */ /* 0x000fe400078e00ff */
[----:B------:R0:W-:Y:S01]  /*14260*/  STL [R1+0x58], RZ ;  /* 0x000058ff01007387 */ /* 0x0001e20000100800 */
[----:B--2---:R-:W-:Y:S01]  /*14270*/  ISETP.GE.AND P0, PT, R0, UR4, PT ;  /* 0x0000000400007c0c */ /* 0x004fe2000bf06270 */
[----:B------:R-:W-:-:S05]  /*14280*/  IMAD.MOV.U32 R0, RZ, RZ, 0x1 ;  /* 0x00000001ff007424 */ /* 0x000fca00078e00ff */
[----:B------:R0:W-:Y:S07]  /*14290*/  STL [R1+0x14], R0 ;  /* 0x0000140001007387 */ /* 0x0001ee0000100800 */
[----:B------:R-:W-:Y:S05]  /*142a0*/  @P0 BRA `(.L_x_2414) ;  /* 0x0000006800600947 */ /* 0x000fea0003800000 */
[----:B------:R-:W2:Y:S01]  /*142b0*/  S2UR UR5, SR_CgaCtaId ;  /* 0x00000000000579c3 */ /* 0x000ea20000008800 */
[C---:B0-----:R-:W-:Y:S01]  /*142c0*/  IMAD.SHL.U32 R0, R6.reuse, 0x8, RZ ;  /* 0x0000000806007824 */ /* 0x041fe200078e00ff */
[----:B------:R-:W-:Y:S01]  /*142d0*/  LOP3.LUT R4, R6, 0x7f, RZ, 0xc0, !PT ;  /* 0x0000007f06047812 */ /* 0x000fe200078ec0ff */
[----:B------:R-:W-:Y:S01]  /*142e0*/  UMOV UR4, 0x400 ;  /* 0x0000040000047882 */ /* 0x000fe20000000000 */
[----:B------:R-:W-:Y:S01]  /*142f0*/  BSSY B8, `(.L_x_2414) ;  /* 0x0000693000087945 */ /* 0x000fe20003800000 */
[----:B------:R-:W-:Y:S01]  /*14300*/  IMAD.MOV.U32 R19, RZ, RZ, RZ ;  /* 0x000000ffff137224 */ /* 0x000fe200078e00ff */
[----:B------:R-:W-:Y:S01]  /*14310*/  LOP3.LUT R3, R0, 0x1f8, RZ, 0xc0, !PT ;  /* 0x000001f800037812 */ /* 0x000fe200078ec0ff */
[----:B-1----:R-:W-:Y:S01]  /*14320*/  IMAD.SHL.U32 R2, R4, 0x8, RZ ;  /* 0x0000000804027824 */ /* 0x002fe200078e00ff */
        /* <DEDUP_REMOVED lines=9> */
[----:B--2---:R-:W-:-:S06]  /*143c0*/  ULEA UR4, UR5, UR4, 0x18 ;  /* 0x0000000405047291 */ /* 0x004fcc000f8ec03f */
[----:B------:R-:W-:-:S04]  /*143d0*/  IMAD.U32 R18, RZ, RZ, UR4 ;  /* 0x00000004ff127e24 */ /* 0x000fc8000f8e00ff */
[----:B------:R-:W-:-:S05]  /*143e0*/  IMAD R3, R3, 0x2, R18 ;  /* 0x0000000203037824 */ /* 0x000fca00078e0212 */
[----:B------:R0:W-:Y:S04]  /*143f0*/  STL [R1+0x24], R3 ;  /* 0x0000240301007387 */ /* 0x0001e80000100800 */
[----:B------:R1:W-:Y:S04]  /*14400*/  STL [R1+0x14], R2 ;  /* 0x0000140201007387 */ /* 0x0003e80000100800 */
[----:B------:R2:W-:Y:S01]  /*14410*/  STL [R1+0x58], RZ ;  /* 0x000058ff01007387 */ /* 0x0005e20000100800 */
[C---:B0-----:R-:W-:Y:S02]  /*14420*/  LOP3.LUT R3, R0.reuse, 0x40, RZ, 0xfc, !PT ;  /* 0x0000004000037812 */ /* 0x041fe400078efcff */
[----:B-1----:R-:W-:-:S02]  /*14430*/  LOP3.LUT R2, R0, 0x80, RZ, 0xfc, !PT ;  /* 0x0000008000027812 */ /* 0x002fc400078efcff */
[----:B--2---:R-:W-:-:S07]  /*14440*/  LOP3.LUT R0, R0, 0xc0, RZ, 0xfc, !PT ;  /* 0x000000c000007812 */ /* 0x004fce00078efcff */
.L_x_2529:
[----:B------:R-:W2:Y:S01]  /*14450*/  LDL R0, [R1+0xc] ;  /* 0x00000c0001007983 */ /* 0x000ea20000100800 */
[----:B------:R-:W2:Y:S01]  /*14460*/  LDC.64 R2, c[0x0][0xc88] ;  /* 0x00032200ff027b82 */ /* 0x000ea20000000a00 */
[----:B------:R-:W-:Y:S01]  /*14470*/  ULDC.64 UR4, c[0x0][0x208] ;  /* 0x0000820000047ab9 */ /* 0x000fe20000000a00 */
[----:B--2---:R-:W-:-:S05]  /*14480*/  IMAD.WIDE R2, R0, 0x4, R2 ;  /* 0x0000000400027825 */ /* 0x004fca00078e0202 */
[----:B------:R-:W2:Y:S01]  /*14490*/  LDG.E R11, desc[UR4][R2.64] ;  /* 0x00000004020b7981 */ /* 0x000ea2000c1e1900 */
[----:B------:R-:W-:Y:S05]  /*144a0*/  YIELD ;  /* 0x0000000000007946 */ /* 0x000fea0003800000 */
[----:B------:R-:W-:Y:S01]  /*144b0*/  ULDC.64 UR4, c[0x0][0xa28] ;  /* 0x00028a0000047ab9 */ /* 0x000fe20000000a00 */
[----:B------:R-:W-:Y:S01]  /*144c0*/  IMAD.MOV.U32 R0, RZ, RZ, RZ ;  /* 0x000000ffff007224 */ /* 0x000fe200078e00ff */
[----:B------:R-:W-:Y:S01]  /*144d0*/  ISETP.NE.U32.AND P0, PT, RZ, UR4, PT ;  /* 0x00000004ff007c0c */ /* 0x000fe2000bf05070 */
[----:B------:R-:W-:Y:S01]  /*144e0*/  ULDC.64 UR10, c[0x0][0x208] ;  /* 0x00008200000a7ab9 */ /* 0x000fe20000000a00 */
[----:B01----:R-:W-:Y:S01]  /*144f0*/  IMAD.MOV.U32 R6, RZ, RZ, RZ ;  /* 0x000000ffff067224 */ /* 0x003fe200078e00ff */
        /* <DEDUP_REMOVED lines=48> */
.L_x_2415:
[----:B------:R-:W2:Y:S01]  /*14800*/  LDL.LU R7, [R1+0x8] ;  /* 0x0000080001077983 */ /* 0x000ea20000300800 */
[----:B------:R-:W-:Y:S02]  /*14810*/  ULDC.64 UR4, c[0x0][0xa20] ;  /* 0x0002880000047ab9 */ /* 0x000fe40000000a00 */
[----:B------:R-:W-:-:S04]  /*14820*/  ISETP.NE.U32.AND P1, PT, RZ, UR4, PT ;  /* 0x00000004ff007c0c */ /* 0x000fc8000bf25070 */
[----:B------:R-:W-:Y:S02]  /*14830*/  ISETP.NE.AND.EX P1, PT, RZ, UR5, PT, P1 ;  /* 0x00000005ff007c0c */ /* 0x000fe4000bf25310 */
[C---:B--2---:R-:W-:Y:S02]  /*14840*/  LOP3.LUT R2, R7.reuse, 0xff000000, RZ, 0xc0, !PT ;  /* 0xff00000007027812 */ /* 0x044fe400078ec0ff */
        /* <DEDUP_REMOVED lines=11> */
[----:B--2---:R-:W-:-:S05]  /*14900*/  IADD3.X R7, R10, UR5, RZ, P0, !PT ;  /* 0x000000050a077c10 */ /* 0x004fca00087fe4ff */
[----:B------:R2:W5:Y:S01]  /*14910*/  LDG.E R6, desc[UR6][R6.64] ;  /* 0x0000000606067981 */ /* 0x000562000c1e1900 */
[----:B------:R-:W-:Y:S05]  /*14920*/  BRA `(.L_x_2417) ;  /* 0x0000000000147947 */ /* 0x000fea0003800000 */
.L_x_2416:
[----:B------:R-:W-:Y:S05]  /*14930*/  @!P0 BRA `(.L_x_2417) ;  /* 0x0000000000108947 */ /* 0x000fea0003800000 */
[----:B------:R-:W-:Y:S02]  /*14940*/  ULDC.64 UR4, c[0x0][0x208] ;  /* 0x0000820000047ab9 */ /* 0x000fe40000000a00 */
[----:B------:R-:W3:Y:S04]  /*14950*/  LDG.E R6, desc[UR4][R4.64] ;  /* 0x0000000404067981 */ /* 0x000ee8000c1e1900 */
[----:B------:R-:W3:Y:S02]  /*14960*/  LDG.E R4, desc[UR4][R4.64+0x4] ;  /* 0x0000040404047981 */ /* 0x000ee4000c1e1900 */
[----:B---3--:R-:W-:-:S07]  /*14970*/  IMAD.IADD R6, R4, 0x1, -R6 ;  /* 0x0000000104067824 */ /* 0x008fce00078e0a06 */
.L_x_2417:
[----:B------:R-:W3:Y:S01]  /*14980*/  LDL R5, [R1+0x4] ;  /* 0x0000040001057983 */ /* 0x000ee20000100800 */
[----:B-----5:R-:W-:Y:S01]  /*14990*/  IMAD.IADD R6, R6, 0x1, -R0 ;  /* 0x0000000106067824 */ /* 0x020fe200078e0a00 */
[----:B------:R-:W-:Y:S01]  /*149a0*/  BSSY B0, `(.L_x_2418) ;  /* 0x000003a000007945 */ /* 0x000fe20003800000 */
[----:B------:R-:W4:Y:S02]  /*149b0*/  LDC R0, c[0x0][0x448] ;  /* 0x00011200ff007b82 */ /* 0x000f240000000800 */
[----:B----4-:R-:W-:-:S13]  /*149c0*/  ISETP.NE.AND P0, PT, R0, 0x1, PT ;  /* 0x000000010000780c */ /* 0x010fda0003f05270 */
[----:B--2---:R-:W2:Y:S08]  /*149d0*/  @P0 LDC R3, c[0x0][0x44c] ;  /* 0x00011300ff030b82 */ /* 0x004eb00000000800 */
[----:B------:R-:W4:Y:S01]  /*149e0*/  @P0 LDC R4, c[0x0][0x450] ;  /* 0x00011400ff040b82 */ /* 0x000f220000000800 */
[----:B---3--:R-:W-:Y:S02]  /*149f0*/  IMAD.SHL.U32 R0, R5, 0x80, RZ ;  /* 0x0000008005007824 */ /* 0x008fe400078e00ff */
[----:B------:R-:W-:-:S02]  /*14a00*/  IMAD.MOV.U32 R5, RZ, RZ, RZ ;  /* 0x000000ffff057224 */ /* 0x000fc400078e00ff */
[----:B------:R-:W-:Y:S02]  /*14a10*/  VIADD R0, R0, 0x7f ;  /* 0x0000007f00007836 */ /* 0x000fe40000000000 */
[----:B------:R-:W-:Y:S02]  /*14a20*/  IMAD.MOV.U32 R10, RZ, RZ, R5 ;  /* 0x000000ffff0a7224 */ /* 0x000fe400078e0005 */
[----:B--2---:R-:W-:-:S05]  /*14a30*/  @P0 IMAD.HI.U32 R3, R0, R3, RZ ;  /* 0x0000000300030227 */ /* 0x004fca00078e00ff */
[----:B----4-:R-:W-:Y:S01]  /*14a40*/  @P0 SHF.R.U32.HI R0, RZ, R4, R3 ;  /* 0x00000004ff000219 */ /* 0x010fe20000011603 */
[C---:B------:R-:W-:Y:S01]  /*14a50*/  VIADD R3, R6.reuse, 0x4f ;  /* 0x0000004f06037836 */ /* 0x040fe20000000000 */
[----:B------:R-:W-:Y:S02]  /*14a60*/  IADD3 R6, R6, 0x50, -R9 ;  /* 0x0000005006067810 */ /* 0x000fe40007ffe809 */
[----:B01----:R-:W-:Y:S01]  /*14a70*/  LOP3.LUT R9, R2, 0xff, RZ, 0xc0, !PT ;  /* 0x000000ff02097812 */ /* 0x003fe200078ec0ff */
[----:B------:R-:W-:-:S04]  /*14a80*/  IMAD.HI R3, R3, 0x66666667, RZ ;  /* 0x6666666703037827 */ /* 0x000fc800078e02ff */
[----:B------:R-:W-:Y:S01]  /*14a90*/  IMAD.IADD R0, R6, 0x1, R0 ;  /* 0x0000000106007824 */ /* 0x000fe200078e0200 */
[----:B------:R-:W-:-:S03]  /*14aa0*/  SHF.R.U32.HI R4, RZ, 0x1f, R3 ;  /* 0x0000001fff047819 */ /* 0x000fc60000011603 */
[----:B------:R-:W-:Y:S01]  /*14ab0*/  IMAD.HI R0, R0, 0x66666667, RZ ;  /* 0x6666666700007827 */ /* 0x000fe200078e02ff */
[----:B------:R-:W-:-:S04]  /*14ac0*/  LEA.HI.SX32 R4, R3, R4, 0x1b ;  /* 0x0000000403047211 */ /* 0x000fc800078fdaff */
[----:B------:R-:W-:-:S04]  /*14ad0*/  SHF.R.U32.HI R3, RZ, 0x1f, R0 ;  /* 0x0000001fff037819 */ /* 0x000fc80000011600 */
[----:B------:R-:W-:Y:S02]  /*14ae0*/  LEA.HI.SX32 R3, R0, R3, 0x1b ;  /* 0x0000000300037211 */ /* 0x000fe400078fdaff */
[----:B------:R-:W-:Y:S02]  /*14af0*/  SHF.R.U32.HI R0, RZ, 0x10, R2 ;  /* 0x00000010ff007819 */ /* 0x000fe40000011602 */
[----:B------:R-:W-:Y:S02]  /*14b00*/  VIMNMX R8, R4, R3, PT ;  /* 0x0000000304087248 */ /* 0x000fe40003fe0100 */
[----:B------:R-:W-:Y:S02]  /*14b10*/  ISETP.NE.AND P0, PT, R0, RZ, PT ;  /* 0x000000ff0000720c */ /* 0x000fe40003f05270 */
[----:B------:R-:W-:Y:S01]  /*14b20*/  ISETP.GE.AND P1, PT, R8, 0x1, PT ;  /* 0x000000010800780c */ /* 0x000fe20003f26270 */
[----:B------:R0:W-:Y:S04]  /*14b30*/  STL [R1+0x38], R8 ;  /* 0x0000380801007387 */ /* 0x0001e80000100800 */
[----:B------:R0:W-:Y:S04]  /*14b40*/  STL [R1+0x3c], R5 ;  /* 0x00003c0501007387 */ /* 0x0001e80000100800 */
[----:B------:R0:W-:Y:S02]  /*14b50*/  STL [R1+0x48], R9 ;  /* 0x0000480901007387 */ /* 0x0001e40000100800 */
[----:B------:R-:W1:Y:S02]  /*14b60*/  @!P0 LDC R0, c[0x0][0x9f0] ;  /* 0x00027c00ff008b82 */ /* 0x000e640000000800 */
[----:B------:R-:W-:Y:S05]  /*14b70*/  @!P1 BRA `(.L_x_2419) ;  /* 0x0000000000709947 */ /* 0x000fea0003800000 */
[----:B-1----:R-:W-:-:S04]  /*14b80*/  IABS R4, R0 ;  /* 0x0000000000047213 */ /* 0x002fc80000000000 */
[----:B------:R-:W1:Y:S08]  /*14b90*/  I2F.RP R2, R4 ;  /* 0x0000000400027306 */ /* 0x000e700000209400 */
[----:B-1----:R-:W1:Y:S02]  /*14ba0*/  MUFU.RCP R2, R2 ;  /* 0x0000000200027308 */ /* 0x002e640000001000 */
[----:B-1----:R-:W-:-:S06]  /*14bb0*/  VIADD R2, R2, 0xffffffe ;  /* 0x0ffffffe02027836 */ /* 0x002fcc0000000000 */
[----:B------:R-:W1:Y:S02]  /*14bc0*/  F2I.FTZ.U32.TRUNC.NTZ R3, R2 ;  /* 0x0000000200037305 */ /* 0x000e64000021f000 */
[----:B-1----:R-:W-:-:S04]  /*14bd0*/  IMAD.MOV R2, RZ, RZ, -R3 ;  /* 0x000000ffff027224 */ /* 0x002fc800078e0a03 */
[----:B0-----:R-:W-:Y:S02]  /*14be0*/  IMAD R5, R2, R4, RZ ;  /* 0x0000000402057224 */ /* 0x001fe400078e02ff */
[----:B------:R-:W-:-:S04]  /*14bf0*/  IMAD.MOV.U32 R2, RZ, RZ, RZ ;  /* 0x000000ffff027224 */ /* 0x000fc800078e00ff */
[----:B------:R-:W-:Y:S01]  /*14c00*/  IMAD.HI.U32 R7, R3, R5, R2 ;  /* 0x0000000503077227 */ /* 0x000fe200078e0002 */
        /* <DEDUP_REMOVED lines=19> */
.L_x_2419:
[----:B------:R-:W-:Y:S05]  /*14d40*/  BSYNC B0 ;  /* 0x0000000000007941 */ /* 0x000fea0003800000 */
.L_x_2418:
[----:B-1----:R-:W-:Y:S01]  /*14d50*/  IMAD.MOV.U32 R0, RZ, RZ, R10 ;  /* 0x000000ffff007224 */ /* 0x002fe200078e000a */
[----:B------:R-:W-:Y:S03]  /*14d60*/  BSSY B7, `(.L_x_2420) ;  /* 0x00004ca000077945 */ /* 0x000fe60003800000 */
[----:B------:R-:W-:-:S05]  /*14d70*/  IMAD R2, R9, R0, RZ ;  /* 0x0000000009027224 */ /* 0x000fca00078e02ff */
[----:B------:R-:W-:Y:S01]  /*14d80*/  VIADDMNMX R0, R2, R0, R8, PT ;  /* 0x0000000002007246 */ /* 0x000fe20003800108 */
[----:B------:R1:W-:Y:S03]  /*14d90*/  STL [R1+0x28], R2 ;  /* 0x0000280201007387 */ /* 0x0003e60000100800 */
[----:B------:R-:W-:Y:S01]  /*14da0*/  ISETP.GT.AND P0, PT, R0, R2, PT ;  /* 0x000000020000720c */ /* 0x000fe20003f04270 */
[----:B------:R1:W-:-:S12]  /*14db0*/  STL [R1+0x40], R0 ;  /* 0x0000400001007387 */ /* 0x0003d80000100800 */
[----:B------:R-:W-:Y:S05]  /*14dc0*/  @P0 BRA `(.L_x_2421) ;  /* 0x00000000004c0947 */ /* 0x000fea0003800000 */
[----:B-1----:R-:W1:Y:S02]  /*14dd0*/  S2R R0, SR_TID.X ;  /* 0x0000000000007919 */ /* 0x002e640000002100 */
[----:B-1----:R-:W-:-:S04]  /*14de0*/  LOP3.LUT R0, R0, 0x7f, RZ, 0xc0, !PT ;  /* 0x0000007f00007812 */ /* 0x002fc800078ec0ff */
[----:B------:R-:W-:-:S13]  /*14df0*/  ISETP.NE.AND P0, PT, R0, RZ, PT ;  /* 0x000000ff0000720c */ /* 0x000fda0003f05270 */
[----:B------:R-:W-:Y:S05]  /*14e00*/  @P0 BRA `(.L_x_2422) ;  /* 0x0000004800fc0947 */ /* 0x000fea0003800000 */
[----:B------:R-:W1:Y:S01]  /*14e10*/  S2R R3, SR_LANEID ;  /* 0x0000000000037919 */ /* 0x000e620000000000 */
[----:B------:R-:W-:Y:S01]  /*14e20*/  VOTEU.ANY UR4, UPT, PT ;  /* 0x0000000000047886 */ /* 0x000fe200038e0100 */
[----:B------:R-:W-:Y:S01]  /*14e30*/  ULDC.64 UR6, c[0x0][0x208] ;  /* 0x0000820000067ab9 */ /* 0x000fe20000000a00 */
[----:B------:R-:W1:Y:S08]  /*14e40*/  FLO.U32 R0, UR4 ;  /* 0x0000000400007d00 */ /* 0x000e7000080e0000 */
[----:B0-----:R-:W0:Y:S01]  /*14e50*/  POPC R5, UR4 ;  /* 0x0000000400057d09 */ /* 0x001e220008000000 */
[----:B-1----:R-:W-:-:S02]  /*14e60*/  ISETP.EQ.U32.AND P0, PT, R0, R3, PT ;  /* 0x000000030000720c */ /* 0x002fc40003f02070 */
[----:B------:R-:W0:Y:S11]  /*14e70*/  LDC.64 R2, c[0x0][0xc60] ;  /* 0x00031800ff027b82 */ /* 0x000e360000000a00 */
[----:B0-----:R-:W3:Y:S01]  /*14e80*/  @P0 ATOMG.E.ADD.STRONG.GPU PT, R3, desc[UR6][R2.64], R5 ;  /* 0x00000005020309a8 */ /* 0x001ee200081ee1c6 */
[----:B------:R-:W0:Y:S02]  /*14e90*/  S2R R4, SR_LTMASK ;  /* 0x0000000000047919 */ /* 0x000e240000003900 */
[----:B0-----:R-:W-:-:S04]  /*14ea0*/  LOP3.LUT R4, R4, UR4, RZ, 0xc0, !PT ;  /* 0x0000000404047c12 */ /* 0x001fc8000f8ec0ff */
[----:B------:R-:W0:Y:S01]  /*14eb0*/  POPC R7, R4 ;  /* 0x0000000400077309 */ /* 0x000e220000000000 */
[----:B---3--:R-:W0:Y:S02]  /*14ec0*/  SHFL.IDX PT, R0, R3, R0, 0x1f ;  /* 0x00001f0003007589 */ /* 0x008e2400000e0000 */
[----:B0-----:R-:W-:-:S05]  /*14ed0*/  IADD3 R0, R0, UR38, R7 ;  /* 0x0000002600007c10 */ /* 0x001fca000fffe007 */
[----:B------:R3:W-:Y:S01]  /*14ee0*/  STL [R1], R0 ;  /* 0x0000000001007387 */ /* 0x0007e20000100800 */
[----:B------:R-:W-:Y:S05]  /*14ef0*/  BRA `(.L_x_2422) ;  /* 0x0000004800c07947 */ /* 0x000fea0003800000 */
.L_x_2421:
[----:B-1----:R-:W-:Y:S01]  /*14f00*/  VIADD R0, R18, 0x24400 ;  /* 0x0002440012007836 */ /* 0x002fe20000000000 */
[----:B------:R-:W-:Y:S04]  /*14f10*/  BSSY B6, `(.L_x_2423) ;  /* 0x0000013000067945 */ /* 0x000fe80003800000 */
[----:B------:R-:W-:-:S13]  /*14f20*/  LOP3.LUT P0, RZ, R0, 0x3ff, RZ, 0xc0, !PT ;  /* 0x000003ff00ff7812 */ /* 0x000fda000780c0ff */
[----:B------:R-:W-:Y:S05]  /*14f30*/  @!P0 BRA `(.L_x_2424) ;  /* 0x0000000000408947 */ /* 0x000fea0003800000 */
[----:B------:R-:W-:Y:S01]  /*14f40*/  MOV R2, 0x0 ;  /* 0x0000000000027802 */ /* 0x000fe20000000f00 */
[----:B------:R-:W-:Y:S01]  /*14f50*/  ULDC.64 UR6, c[0x4][0xa8] ;  /* 0x01002a0000067ab9 */ /* 0x000fe20000000a00 */
[----:B------:R-:W-:Y:S01]  /*14f60*/  ULDC.64 UR8, c[0x4][0xb0] ;  /* 0x01002c0000087ab9 */ /* 0x000fe20000000a00 */
[----:B------:R-:W-:Y:S01]  /*14f70*/  ULDC.64 UR4, c[0x4][0x8] ;  /* 0x0100020000047ab9 */ /* 0x000fe20000000a00 */
[----:B------:R-:W-:Y:S02]  /*14f80*/  IMAD.U32 R4, RZ, RZ, UR6 ;  /* 0x00000006ff047e24 */ /* 0x000fe4000f8e00ff */
        /* <DEDUP_REMOVED lines=11> */
.L_x_2424:
[----:B------:R-:W-:Y:S05]  /*15040*/  BSYNC B6 ;  /* 0x0000000000067941 */ /* 0x000fea0003800000 */
.L_x_2423:
        /* <DEDUP_REMOVED lines=8> */
[----:B------:R1:W3:Y:S01]  /*150d0*/  LDC.64 R2, c[0x4][R0] ;  /* 0x0100000000027b82 */ /* 0x0002e20000000a00 */
[----:B------:R-:W-:Y:S02]  /*150e0*/  IMAD.U32 R4, RZ, RZ, UR6 ;  /* 0x00000006ff047e24 */ /* 0x000fe4000f8e00ff */
[----:B0-----:R-:W-:Y:S02]  /*150f0*/  IMAD.U32 R5, RZ, RZ, UR7 ;  /* 0x00000007ff057e24 */ /* 0x001fe4000f8e00ff */
[----:B------:R-:W-:Y:S02]  /*15100*/  IMAD.U32 R6, RZ, RZ, UR8 ;  /* 0x00000008ff067e24 */ /* 0x000fe4000f8e00ff */
[----:B------:R-:W-:-:S02]  /*15110*/  IMAD.U32 R7, RZ, RZ, UR9 ;  /* 0x00000009ff077e24 */ /* 0x000fc4000f8e00ff */
[----:B--2---:R-:W-:Y:S02]  /*15120*/  IMAD.U32 R10, RZ, RZ, UR4 ;  /* 0x00000004ff0a7e24 */ /* 0x004fe4000f8e00ff */
[----:B------:R-:W-:Y:S02]  /*15130*/  IMAD.U32 R11, RZ, RZ, UR5 ;  /* 0x00000005ff0b7e24 */ /* 0x000fe4000f8e00ff */
[----:B------:R-:W-:Y:S02]  /*15140*/  IMAD.MOV.U32 R8, RZ, RZ, 0x70 ;  /* 0x00000070ff087424 */ /* 0x000fe400078e00ff */
[----:B------:R-:W-:Y:S02]  /*15150*/  IMAD.MOV.U32 R12, RZ, RZ, 0x1 ;  /* 0x00000001ff0c7424 */ /* 0x000fe400078e00ff */
[----:B-1----:R-:W-:-:S07]  /*15160*/  IMAD.MOV.U32 R13, RZ, RZ, RZ ;  /* 0x000000ffff0d7224 */ /* 0x002fce00078e00ff */
[----:B------:R-:W-:-:S07]  /*15170*/  LEPC R20, `(.L_x_2427) ;  /* 0x000000001014794e */ /* 0x000fce0000000000 */
[----:B---3--:R-:W-:Y:S05]  /*15180*/  CALL.ABS.NOINC R2 ;  /* 0x0000000002007343 */ /* 0x008fea0003c00000 */
.L_x_2427:
        /* <DEDUP_REMOVED lines=16> */
.L_x_2426:
[----:B------:R-:W-:Y:S05]  /*15290*/  BSYNC B6 ;  /* 0x0000000000067941 */ /* 0x000fea0003800000 */
.L_x_2425:
[----:B------:R-:W3:Y:S01]  /*152a0*/  LDL.LU R4, [R1+0x1c] ;  /* 0x00001c0001047983 */ /* 0x000ee20000300800 */
[----:B------:R-:W-:-:S03]  /*152b0*/  ULDC.64 UR4, c[0x0][0x9f8] ;  /* 0x00027e0000047ab9 */ /* 0x000fc60000000a00 */
[----:B------:R-:W4:Y:S01]  /*152c0*/  LDL R7, [R1+0x10] ;  /* 0x0000100001077983 */ /* 0x000f220000100800 */
[----:B------:R-:W-:Y:S01]  /*152d0*/  ISETP.NE.U32.AND P0, PT, RZ, UR4, PT ;  /* 0x00000004ff007c0c */ /* 0x000fe2000bf05070 */
[----:B------:R-:W-:Y:S02]  /*152e0*/  ULDC.64 UR6, c[0x0][0x208] ;  /* 0x0000820000067ab9 */ /* 0x000fe40000000a00 */
[----:B------:R-:W5:Y:S01]  /*152f0*/  LDL R0, [R1+0x40] ;  /* 0x0000400001007983 */ /* 0x000f620000100800 */
[----:B------:R-:W-:-:S13]  /*15300*/  ISETP.NE.AND.EX P0, PT, RZ, UR5, PT, P0 ;  /* 0x00000005ff007c0c */ /* 0x000fda000bf05300 */
[----:B------:R-:W-:-:S04]  /*15310*/  @P0 IADD3 R2, P1, R17, UR4, RZ ;  /* 0x0000000411020c10 */ /* 0x000fc8000ff3e0ff */
[----:B---3--:R-:W-:Y:S01]  /*15320*/  @P0 IADD3.X R3, R4, UR5, RZ, P1, !PT ;  /* 0x0000000504030c10 */ /* 0x008fe20008ffe4ff */
[----:B------:R-:W-:-:S04]  /*15330*/  ULDC.64 UR4, c[0x0][0xa08] ;  /* 0x0002820000047ab9 */ /* 0x000fc80000000a00 */
[----:B----4-:R1:W0:Y:S02]  /*15340*/  @P0 LDG.E R7, desc[UR6][R2.64] ;  /* 0x0000000602070981 */ /* 0x010224000c1e1900 */
[----:B-1----:R-:W1:Y:S01]  /*15350*/  LDC.64 R2, c[0x0][0x418] ;  /* 0x00010600ff027b82 */ /* 0x002e620000000a00 */
[----:B-----5:R-:W-:Y:S01]  /*15360*/  VIADD R0, R0, 0xffffffff ;  /* 0xffffffff00007836 */ /* 0x020fe20000000000 */
[----:B0-----:R-:W-:Y:S01]  /*15370*/  SHF.R.S32.HI R8, RZ, 0x1f, R7 ;  /* 0x0000001fff087819 */ /* 0x001fe20000011407 */
[----:B------:R0:W-:Y:S04]  /*15380*/  @P0 STL [R1+0x10], R7 ;  /* 0x0000100701000387 */ /* 0x0001e80000100800 */
[----:B------:R0:W-:Y:S01]  /*15390*/  STL [R1+0x1c], R8 ;  /* 0x00001c0801007387 */ /* 0x0001e20000100800 */
[----:B-1----:R-:W-:Y:S01]  /*153a0*/  LOP3.LUT P0, RZ, R2, UR4, RZ, 0xfc, !PT ;  /* 0x0000000402ff7c12 */ /* 0x002fe2000f80fcff */
[----:B------:R-:W-:-:S03]  /*153b0*/  UMOV UR4, 0xffffffff ;  /* 0xffffffff00047882 */ /* 0x000fc60000000000 */
[----:B------:R-:W-:-:S04]  /*153c0*/  LOP3.LUT P0, RZ, R3, UR5, RZ, 0xfc, P0 ;  /* 0x0000000503ff7c12 */ /* 0x000fc8000800fcff */
[----:B------:R-:W-:Y:S01]  /*153d0*/  SEL R17, R7, RZ, !P0 ;  /* 0x000000ff07117207 */ /* 0x000fe20004000000 */
[----:B0-----:R-:W-:Y:S08]  /*153e0*/  BRA.DIV UR4, `(.L_x_2428) ;  /* 0x0000005e04b07947 */ /* 0x001ff0000b800000 */
[----:B------:R-:W0:Y:S02]  /*153f0*/  S2R R4, SR_TID.X ;  /* 0x0000000000047919 */ /* 0x000e240000002100 */
[----:B0-----:R-:W-:-:S04]  /*15400*/  SHF.R.U32.HI R4, RZ, 0x5, R4 ;  /* 0x00000005ff047819 */ /* 0x001fc80000011604 */
[----:B------:R-:W-:-:S05]  /*15410*/  LOP3.LUT R4, R4, 0x3, RZ, 0xc0, !PT ;  /* 0x0000000304047812 */ /* 0x000fca00078ec0ff */
[----:B------:R0:W1:Y:S02]  /*15420*/  SHFL.IDX PT, R14, R4, RZ, 0x1f ;  /* 0x00001fff040e7589 */ /* 0x00006400000e0000 */
.L_x_2545:
[----:B------:R-:W-:Y:S01]  /*15430*/  PLOP3.LUT P1, PT, PT, PT, PT, 0x8, 0x0 ;  /* 0x000000000000781c */ /* 0x000fe20003f2e170 */
[----:B------:R3:W-:Y:S01]  /*15440*/  STL [R1+0x8], R0 ;  /* 0x0000080001007387 */ /* 0x0007e20000100800 */
[----:B-1----:R-:W-:Y:S02]  /*15450*/  ISETP.NE.AND P0, PT, R14, RZ, PT ;  /* 0x000000ff0e00720c */ /* 0x002fe40003f05270 */
[----:B0-----:R-:W-:-:S05]  /*15460*/  P2R R4, PR, RZ, 0x2 ;  /* 0x00000002ff047803 */ /* 0x001fca0000000000 */
[----:B------:R3:W-:Y:S06]  /*15470*/  STL [R1+0x20], R4 ;  /* 0x0000200401007387 */ /* 0x0007ec0000100800 */
[----:B------:R-:W-:Y:S05]  /*15480*/  @P0 BRA `(.L_x_2429) ;  /* 0x0000000400440947 */ /* 0x000fea0003800000 */
[----:B------:R-:W-:-:S03]  /*15490*/  UMOV UR4, 0xffffffff ;  /* 0xffffffff00047882 */ /* 0x000fc60000000000 */
[----:B------:R-:W-:Y:S05]  /*154a0*/  BRA.DIV UR4, `(.L_x_2430) ;  /* 0x0000005e04b47947 */ /* 0x000fea000b800000 */
[----:B------:R-:W-:-:S13]  /*154b0*/  ELECT P6, URZ, PT ;  /* 0x00000000003f782f */ /* 0x000fda00038c0000 */
.L_x_2548:
[----:B------:R-:W-:Y:S05]  /*154c0*/  @!P6 BRA `(.L_x_2429) ;  /* 0x000000040034e947 */ /* 0x000fea0003800000 */
[----:B------:R-:W-:-:S04]  /*154d0*/  ISETP.NE.U32.AND P0, PT, R2, RZ, PT ;  /* 0x000000ff0200720c */ /* 0x000fc80003f05070 */
[----:B------:R-:W-:-:S13]  /*154e0*/  ISETP.NE.AND.EX P0, PT, R3, RZ, PT, P0 ;  /* 0x000000ff0300720c */ /* 0x000fda0003f05300 */
[----:B------:R-:W-:Y:S05]  /*154f0*/  @!P0 BRA `(.L_x_2431) ;  /* 0x0000000000548947 */ /* 0x000fea0003800000 */
[----:B------:R-:W0:Y:S01]  /*15500*/  LDC R6, c[0x0][0x43c] ;  /* 0x00010f00ff067b82 */ /* 0x000e220000000800 */
[----:B------:R-:W-:Y:S01]  /*15510*/  IMAD.MOV.U32 R9, RZ, RZ, R0 ;  /* 0x000000ffff097224 */ /* 0x000fe200078e0000 */
[----:B------:R-:W-:Y:S01]  /*15520*/  ULDC.64 UR4, c[0x0][0x428] ;  /* 0x00010a0000047ab9 */ /* 0x000fe20000000a00 */
[----:B------:R-:W-:Y:S02]  /*15530*/  ULDC.64 UR6, c[0x0][0x208] ;  /* 0x0000820000067ab9 */ /* 0x000fe40000000a00 */
[----:B---3--:R-:W-:Y:S01]  /*15540*/  IMAD.MOV.U32 R0, RZ, RZ, R9 ;  /* 0x000000ffff007224 */ /* 0x008fe200078e0009 */
[----:B0-----:R-:W-:-:S13]  /*15550*/  ISETP.NE.AND P0, PT, R6, 0x1, PT ;  /* 0x000000010600780c */ /* 0x001fda0003f05270 */
[----:B------:R-:W0:Y:S02]  /*15560*/  @P0 LDC.64 R4, c[0x0][0x440] ;  /* 0x00011000ff040b82 */ /* 0x000e240000000a00 */
[----:B0-----:R-:W-:-:S05]  /*15570*/  @P0 IMAD.HI.U32 R4, R9, R4, RZ ;  /* 0x0000000409040227 */ /* 0x001fca00078e00ff */
        /* <DEDUP_REMOVED lines=13> */
.L_x_2431:
[----:B0-----:R-:W4:Y:S01]  /*15650*/  LDL R2, [R1+0x14] ;  /* 0x0000140001027983 */ /* 0x001f220000100800 */
[----:B---3--:R-:W-:Y:S01]  /*15660*/  IMAD R0, R19, 0x8, R18 ;  /* 0x0000000813007824 */ /* 0x008fe200078e0212 */
[----:B----4-:R-:W-:-:S04]  /*15670*/  SHF.L.U32 R2, R2, 0x1f, RZ ;  /* 0x0000001f02027819 */ /* 0x010fc800000006ff */
[----:B------:R-:W0:Y:S02]  /*15680*/  SYNCS.PHASECHK.TRANS64.TRYWAIT P0, [R0+URZ+0x38840], R2 ;  /* 0x03884002000075a7 */ /* 0x000e24000800017f */
[----:B0-----:R-:W-:Y:S05]  /*15690*/  @!P0 BRA `(.L_x_2432) ;  /* 0x0000005c00588947 */ /* 0x001fea0003800000 */
.L_x_2549:
[----:B------:R-:W1:Y:S02]  /*156a0*/  S2R R3, SR_TID.X ;  /* 0x0000000000037919 */ /* 0x000e640000002100 */
[----:B-1----:R-:W-:-:S04]  /*156b0*/  LOP3.LUT R3, R3, 0x7f, RZ, 0xc0, !PT ;  /* 0x0000007f03037812 */ /* 0x002fc800078ec0ff */
[----:B------:R-:W-:-:S13]  /*156c0*/  ISETP.NE.AND P0, PT, R3, RZ, PT ;  /* 0x000000ff0300720c */ /* 0x000fda0003f05270 */
[----:B------:R-:W-:Y:S05]  /*156d0*/  @P0 BRA `(.L_x_2433) ;  /* 0x00000000001c0947 */ /* 0x000fea0003800000 */
[----:B------:R-:W1:Y:S01]  /*156e0*/  S2R R3, SR_TID.X ;  /* 0x0000000000037919 */ /* 0x000e620000002100 */
[----:B0-----:R-:W-:-:S04]  /*156f0*/  IMAD.MOV.U32 R2, RZ, RZ, 0xa000 ;  /* 0x0000a000ff027424 */ /* 0x001fc800078e00ff */
[----:B------:R3:W-:Y:S01]  /*15700*/  SYNCS.ARRIVE.TRANS64 RZ, [R0+URZ+0x38830], R2 ;  /* 0x0388300200ff79a7 */ /* 0x0007e2000800003f */
[----:B-1----:R-:W-:-:S04]  /*15710*/  LOP3.LUT R3, R3, 0x1f, RZ, 0xc0, !PT ;  /* 0x0000001f03037812 */ /* 0x002fc800078ec0ff */
[----:B------:R-:W-:-:S13]  /*15720*/  ISETP.NE.AND P0, PT, R3, RZ, PT ;  /* 0x000000ff0300720c */ /* 0x000fda0003f05270 */
[----:B---3--:R-:W-:Y:S05]  /*15730*/  @!P0 BRA `(.L_x_2433) ;  /* 0x0000000000048947 */ /* 0x008fea0003800000 */
[----:B------:R-:W-:Y:S01]  /*15740*/  BPT.TRAP 0x1 ;  /* 0x000000040000795c */ /* 0x000fe20000300000 */
.L_x_2433:
[----:B------:R-:W3:Y:S04]  /*15750*/  LDL R3, [R1+0x8] ;  /* 0x0000080001037983 */ /* 0x000ee80000100800 */
[----:B0-----:R-:W4:Y:S01]  /*15760*/  LDL R2, [R1+0x18] ;  /* 0x0000180001027983 */ /* 0x001f220000100800 */
        /* <DEDUP_REMOVED lines=20> */
[----:B----4-:R-:W-:-:S13]  /*158b0*/  R2UR UR5, R2 ;  /* 0x00000000020572ca */ /* 0x010fda00000e0000 */
[----:B------:R-:W-:Y:S02]  /*158c0*/  UIMAD UR11, UR11, 0x50, UR5 ;  /* 0x000000500b0b78a4 */ /* 0x000fe4000f8e0205 */
[----:B------:R-:W-:-:S09]  /*158d0*/  UIADD3.X UR5, URZ, UR37, URZ, UP0, !UPT ;  /* 0x000000253f057290 */ /* 0x000fd200087fe43f */
[----:B------:R1:W-:Y:S02]  /*158e0*/  UTMALDG.4D [UR8], [UR4], desc[UR6] ;  /* 0x00000608040075b4 */ /* 0x0003e40008019000 */
[----:B-1----:R-:W-:Y:S01]  /*158f0*/  UMOV UR8, UR15 ;  /* 0x0000000f00087c82 */ /* 0x002fe20008000000 */
[----:B------:R-:W-:Y:S02]  /*15900*/  UMOV UR10, UR16 ;  /* 0x00000010000a7c82 */ /* 0x000fe40008000000 */
[----:B------:R1:W-:Y:S02]  /*15910*/  UTMALDG.4D [UR8], [UR4], desc[UR6] ;  /* 0x00000608040075b4 */ /* 0x0003e40008019000 */
[----:B-1----:R-:W-:Y:S01]  /*15920*/  UMOV UR8, UR17 ;  /* 0x0000001100087c82 */ /* 0x002fe20008000000 */
[----:B------:R-:W-:Y:S01]  /*15930*/  UMOV UR10, UR14 ;  /* 0x0000000e000a7c82 */ /* 0x000fe20008000000 */
[----:B------:R-:W-:Y:S01]  /*15940*/  UMOV UR14, 0xc0 ;  /* 0x000000c0000e7882 */ /* 0x000fe20000000000 */
[----:B------:R1:W-:Y:S02]  /*15950*/  UTMALDG.4D [UR8], [UR4], desc[UR6] ;  /* 0x00000608040075b4 */ /* 0x0003e40008019000 */
[----:B-1----:R-:W-:Y:S01]  /*15960*/  UMOV UR8, UR18 ;  /* 0x0000001200087c82 */ /* 0x002fe20008000000 */
[----:B------:R-:W-:-:S02]  /*15970*/  UMOV UR10, UR14 ;  /* 0x0000000e000a7c82 */ /* 0x000fc40008000000 */
[----:B------:R0:W-:Y:S02]  /*15980*/  UTMALDG.4D [UR8], [UR4], desc[UR6] ;  /* 0x00000608040075b4 */ /* 0x0001e40008019000 */
[----:B0-----:R-:W-:Y:S01]  /*15990*/  NOP ;  /* 0x0000000000007918 */ /* 0x001fe20000000000 */
.L_x_2429:
[----:B------:R-:W4:Y:S04]  /*159a0*/  LDL.LU R3, [R1+0x30] ;  /* 0x0000300001037983 */ /* 0x000f280000300800 */
[----:B------:R-:W5:Y:S04]  /*159b0*/  LDL.LU R5, [R1+0x2c] ;  /* 0x00002c0001057983 */ /* 0x000f680000300800 */
[----:B---3--:R-:W3:Y:S01]  /*159c0*/  LDL.LU R4, [R1+0x44] ;  /* 0x0000440001047983 */ /* 0x008ee20000300800 */
        /* <DEDUP_REMOVED lines=9> */
[----:B----4-:R-:W-:Y:S02]  /*15a60*/  SHF.R.S32.HI R0, RZ, 0x1f, R3 ;  /* 0x0000001fff007819 */ /* 0x010fe40000011403 */
[----:B-----5:R-:W-:-:S03]  /*15a70*/  SEL R5, R5, RZ, !P0 ;  /* 0x000000ff05057207 */ /* 0x020fc60004000000 */
[----:B------:R-:W-:Y:S01]  /*15a80*/  IMAD R0, R0, UR4, RZ ;  /* 0x0000000400007c24 */ /* 0x000fe2000f8e02ff */
[----:B---3--:R-:W-:-:S03]  /*15a90*/  SEL R4, R4, RZ, !P0 ;  /* 0x000000ff04047207 */ /* 0x008fc60004000000 */
        /* <DEDUP_REMOVED lines=8> */
[----:B0-----:R-:W-:Y:S01]  /*15b20*/  MOV R2, 0x0 ;  /* 0x0000000000027802 */ /* 0x001fe20000000f00 */
        /* <DEDUP_REMOVED lines=14> */
[----:B0-----:R-:W-:Y:S05]  /*15c10*/  CALL.ABS.NOINC R2 ;  /* 0x0000000002007343 */ /* 0x001fea0003c00000 */
.L_x_2435:
[----:B------:R-:W-:Y:S05]  /*15c20*/  BSYNC B6 ;  /* 0x0000000000067941 */ /* 0x000fea0003800000 */
.L_x_2434:
[----:B0-----:R-:W3:Y:S01]  /*15c30*/  LDL.LU R0, [R1+0x44] ;  /* 0x0000440001007983 */ /* 0x001ee20000300800 */
[----:B------:R-:W-:Y:S01]  /*15c40*/  ULDC.64 UR4, c[0x0][0x2d8] ;  /* 0x0000b60000047ab9 */ /* 0x000fe20000000a00 */
[----:B------:R-:W0:Y:S01]  /*15c50*/  LDC R7, c[0x0][0x448] ;  /* 0x00011200ff077b82 */ /* 0x000e220000000800 */
[----:B------:R-:W-:Y:S01]  /*15c60*/  ULDC.64 UR6, c[0x0][0x280] ;  /* 0x0000a00000067ab9 */ /* 0x000fe20000000a00 */
[----:B------:R-:W4:Y:S04]  /*15c70*/  LDL.LU R4, [R1+0x30] ;  /* 0x0000300001047983 */ /* 0x000f280000300800 */
[----:B------:R-:W4:Y:S04]  /*15c80*/  LDL.LU.64 R2, [R1+0x50] ;  /* 0x0000500001027983 */ /* 0x000f280000300a00 */
[----:B------:R-:W3:Y:S04]  /*15c90*/  LDL.LU R5, [R1+0x2c] ;  /* 0x00002c0001057983 */ /* 0x000ee80000300800 */
[----:B------:R-:W3:Y:S01]  /*15ca0*/  LDL R8, [R1+0x4] ;  /* 0x0000040001087983 */ /* 0x000ee20000100800 */
[----:B------:R-:W1:Y:S01]  /*15cb0*/  S2R R9, SR_TID.X ;  /* 0x0000000000097919 */ /* 0x000e620000002100 */
[----:B--2---:R-:W2:Y:S01]  /*15cc0*/  S2R R10, SR_TID.X ;  /* 0x00000000000a7919 */ /* 0x004ea20000002100 */
[----:B0-----:R-:W-:-:S13]  /*15cd0*/  ISETP.NE.AND P0, PT, R7, 0x1, PT ;  /* 0x000000010700780c */ /* 0x001fda0003f05270 */
[----:B------:R-:W0:Y:S01]  /*15ce0*/  @P0 LDC R6, c[0x0][0x450] ;  /* 0x00011400ff060b82 */ /* 0x000e220000000800 */
[----:B-1----:R-:W-:Y:S02]  /*15cf0*/  IMAD.SHL.U32 R9, R9, 0x8, RZ ;  /* 0x0000000809097824 */ /* 0x002fe400078e00ff */
[----:B--2---:R-:W-:-:S03]  /*15d00*/  IMAD.SHL.U32 R10, R10, 0x8, RZ ;  /* 0x000000080a0a7824 */ /* 0x004fc600078e00ff */
[----:B------:R-:W-:-:S04]  /*15d10*/  LOP3.LUT R9, R9, 0x38, RZ, 0xc0, !PT ;  /* 0x0000003809097812 */ /* 0x000fc800078ec0ff */
[C---:B------:R-:W-:Y:S02]  /*15d20*/  LOP3.LUT R12, R9.reuse, 0x40, RZ, 0xfc, !PT ;  /* 0x00000040090c7812 */ /* 0x040fe400078efcff */
[C---:B------:R-:W-:Y:S02]  /*15d30*/  LOP3.LUT R11, R9.reuse, 0x80, RZ, 0xfc, !PT ;  /* 0x00000080090b7812 */ /* 0x040fe400078efcff */
[----:B------:R-:W-:Y:S02]  /*15d40*/  LOP3.LUT R9, R9, 0xc0, RZ, 0xfc, !PT ;  /* 0x000000c009097812 */ /* 0x000fe400078efcff */
[----:B------:R-:W-:Y:S01]  /*15d50*/  LOP3.LUT R10, R10, 0x38, RZ, 0xc0, !PT ;  /* 0x000000380a0a7812 */ /* 0x000fe200078ec0ff */
[----:B----4-:R-:W-:Y:S02]  /*15d60*/  IMAD.MOV.U32 R3, RZ, RZ, R4 ;  /* 0x000000ffff037224 */ /* 0x010fe400078e0004 */
[----:B------:R-:W1:Y:S01]  /*15d70*/  S2R R4, SR_TID.X ;  /* 0x0000000000047919 */ /* 0x000e620000002100 */
[----:B------:R-:W-:-:S04]  /*15d80*/  IMAD.WIDE.U32 R2, R16, UR4, R2 ;  /* 0x0000000410027c25 */ /* 0x000fc8000f8e0002 */
[----:B------:R-:W-:Y:S01]  /*15d90*/  IMAD R3, R16, UR5, R3 ;  /* 0x0000000510037c24 */ /* 0x000fe2000f8e0203 */
[----:B------:R-:W-:Y:S02]  /*15da0*/  ULDC.64 UR4, c[0x0][0x2e0] ;  /* 0x0000b80000047ab9 */ /* 0x000fe40000000a00 */
[----:B---3--:R-:W-:Y:S02]  /*15db0*/  IMAD R0, R0, UR4, RZ ;  /* 0x0000000400007c24 */ /* 0x008fe4000f8e02ff */
[----:B------:R-:W-:-:S04]  /*15dc0*/  IMAD.WIDE.U32 R2, R5, UR4, R2 ;  /* 0x0000000405027c25 */ /* 0x000fc8000f8e0002 */
[----:B------:R-:W-:Y:S01]  /*15dd0*/  IMAD R0, R5, UR5, R0 ;  /* 0x0000000505007c24 */ /* 0x000fe2000f8e0200 */
[----:B------:R-:W-:-:S03]  /*15de0*/  ULDC.64 UR4, c[0x0][0x2d0] ;  /* 0x0000b40000047ab9 */ /* 0x000fc60000000a00 */
[----:B------:R-:W-:Y:S01]  /*15df0*/  IMAD.IADD R3, R3, 0x1, R0 ;  /* 0x0000000103037824 */ /* 0x000fe200078e0200 */
[----:B-1----:R-:W-:-:S04]  /*15e00*/  LOP3.LUT R4, R4, 0x7f, RZ, 0xc0, !PT ;  /* 0x0000007f04047812 */ /* 0x002fc800078ec0ff */
[----:B------:R-:W-:Y:S02]  /*15e10*/  SHF.R.U32.HI R5, RZ, 0x3, R4 ;  /* 0x00000003ff057819 */ /* 0x000fe40000011604 */
[----:B------:R-:W1:Y:S02]  /*15e20*/  S2R R4, SR_TID.X ;  /* 0x0000000000047919 */ /* 0x000e640000002100 */
[----:B-1----:R-:W-:-:S05]  /*15e30*/  IMAD.SHL.U32 R4, R4, 0x10, RZ ;  /* 0x0000001004047824 */ /* 0x002fca00078e00ff */
[----:B------:R-:W-:Y:S02]  /*15e40*/  LOP3.LUT R4, R5, 0x70, R4, 0xf8, !PT ;  /* 0x0000007005047812 */ /* 0x000fe400078ef804 */
[----:B------:R-:W1:Y:S03]  /*15e50*/  @P0 LDC R5, c[0x0][0x44c] ;  /* 0x00011300ff050b82 */ /* 0x000e660000000800 */
[----:B------:R-:W-:-:S04]  /*15e60*/  IMAD R0, R8, 0x80, R4 ;  /* 0x0000008008007824 */ /* 0x000fc800078e0204 */
[----:B------:R-:W-:Y:S02]  /*15e70*/  IMAD.MOV.U32 R4, RZ, RZ, R0 ;  /* 0x000000ffff047224 */ /* 0x000fe400078e0000 */
[----:B-1----:R-:W-:-:S05]  /*15e80*/  @P0 IMAD.HI.U32 R5, R0, R5, RZ ;  /* 0x0000000500050227 */ /* 0x002fca00078e00ff */
[----:B0-----:R-:W-:-:S05]  /*15e90*/  @P0 SHF.R.U32.HI R4, RZ, R6, R5 ;  /* 0x00000006ff040219 */ /* 0x001fca0000011605 */
        /* <DEDUP_REMOVED lines=31> */
[----:B---3--:R-:W-:-:S03]  /*16090*/  IMAD R2, R8, 0x80, R11 ;  /* 0x0000008008027824 */ /* 0x008fc600078e020b */
        /* <DEDUP_REMOVED lines=86> */
.L_x_2566:
        /* <DEDUP_REMOVED lines=14> */
.L_x_2438:
[----:B------:R-:W-:Y:S05]  /*166e0*/  BSYNC B0 ;  /* 0x0000000000007941 */ /* 0x000fea0003800000 */
.L_x_2437:
[----:B------:R-:W-:Y:S01]  /*166f0*/  NOP ;  /* 0x0000000000007918 */ /* 0x000fe20000000000 */
[----:B------:R-:W-:Y:S01]  /*16700*/  PLOP3.LUT P0, PT, PT, PT, PT, 0x80, 0x0 ;  /* 0x000000000000781c */ /* 0x000fe20003f0f070 */
[----:B0-----:R-:W-:-:S12]  /*16710*/  VIADD R6, R18, 0x38800 ;  /* 0x0003880012067836 */ /* 0x001fd80000000000 */
.L_x_2439:
        /* <DEDUP_REMOVED lines=18> */
.L_x_2567:
[----:B------:R-:W-:Y:S05]  /*16840*/  BSYNC B0 ;  /* 0x0000000000007941 */ /* 0x000fea0003800000 */
.L_x_2440:
        /* <DEDUP_REMOVED lines=55> */
.L_x_2448:
[----:B------:R-:W-:Y:S01]  /*16bc0*/  IMAD R3, R9, 0x8, R18 ;  /* 0x0000000809037824 */ /* 0x000fe200078e0212 */
[----:B------:R-:W-:Y:S01]  /*16bd0*/  SHF.L.U32 R2, R11, 0x1f, RZ ;  /* 0x0000001f0b027819 */ /* 0x000fe200000006ff */
[----:B------:R-:W-:Y:S03]  /*16be0*/  BSSY B3, `(.L_x_2449) ;  /* 0x0000003000037945 */ /* 0x000fe60003800000 */
[----:B------:R-:W1:Y:S02]  /*16bf0*/  SYNCS.PHASECHK.TRANS64.TRYWAIT P0, [R3+URZ+0x38840], R2 ;  /* 0x03884002030075a7 */ /* 0x000e64000800017f */
[----:B-1----:R-:W-:Y:S05]  /*16c00*/  @!P0 BRA `(.L_x_2450) ;  /* 0x0000005400308947 */ /* 0x002fea0003800000 */
.L_x_2568:
[----:B------:R-:W-:Y:S05]  /*16c10*/  BSYNC B3 ;  /* 0x0000000000037941 */ /* 0x000fea0003800000 */
.L_x_2449:
        /* <DEDUP_REMOVED lines=12> */
.L_x_2452:
[----:B------:R-:W-:Y:S05]  /*16ce0*/  BSYNC B3 ;  /* 0x0000000000037941 */ /* 0x000fea0003800000 */
.L_x_2451:
        /* <DEDUP_REMOVED lines=12> */
.L_x_2453:
        /* <DEDUP_REMOVED lines=16> */
.L_x_2454:
        /* <DEDUP_REMOVED lines=16> */
.L_x_2455:
        /* <DEDUP_REMOVED lines=16> */
.L_x_2456:
        /* <DEDUP_REMOVED lines=16> */
.L_x_2569:
[----:B------:R-:W-:Y:S05]  /*171b0*/  BSYNC B3 ;  /* 0x0000000000037941 */ /* 0x000fea0003800000 */
.L_x_2457:
        /* <DEDUP_REMOVED lines=12> */
.L_x_2460:
[----:B------:R-:W-:Y:S05]  /*17280*/  BSYNC B3 ;  /* 0x0000000000037941 */ /* 0x000fea0003800000 */
.L_x_2459:
        /* <DEDUP_REMOVED lines=13> */
.L_x_2461:
        /* <DEDUP_REMOVED lines=15> */
.L_x_2462:
        /* <DEDUP_REMOVED lines=15> */
.L_x_2463:
        /* <DEDUP_REMOVED lines=15> */
.L_x_2464:
        /* <DEDUP_REMOVED lines=12> */
.L_x_2447:
[----:B------:R-:W-:Y:S05]  /*176f0*/  BSYNC B1 ;  /* 0x0000000000017941 */ /* 0x000fea0003800000 */
.L_x_2446:
[----:B0-----:R-:W2:Y:S01]  /*17700*/  LDL.LU R0, [R1+0x40] ;  /* 0x0000400001007983 */ /* 0x001ea20000300800 */
[----:B------:R-:W-:-:S03]  /*17710*/  IMAD.MOV.U32 R19, RZ, RZ, R9 ;  /* 0x000000ffff137224 */ /* 0x000fc600078e0009 */
[----:B------:R0:W-:Y:S02]  /*17720*/  STL [R1+0x14], R11 ;  /* 0x0000140b01007387 */ /* 0x0001e40000100800 */
[----:B0-2---:R-:W-:-:S07]  /*17730*/  VIADD R0, R0, 0xfffffffd ;  /* 0xfffffffd00007836 */ /* 0x005fce0000000000 */
.L_x_2445:
[----:B------:R-:W-:Y:S05]  /*17740*/  BSYNC B2 ;  /* 0x0000000000027941 */ /* 0x000fea0003800000 */
.L_x_2444:
[----:B------:R-:W-:Y:S01]  /*17750*/  VIADD R10, R10, 0xfffffffe ;  /* 0xfffffffe0a0a7836 */ /* 0x000fe20000000000 */
[----:B------:R-:W-:-:S04]  /*17760*/  LOP3.LUT R8, RZ, R8, RZ, 0x33, !PT ;  /* 0x00000008ff087212 */ /* 0x000fc800078e33ff */
[----:B------:R-:W-:-:S13]  /*17770*/  ISETP.NE.AND P0, PT, R10, R8, PT ;  /* 0x000000080a00720c */ /* 0x000fda0003f05270 */
[----:B------:R-:W-:Y:S05]  /*17780*/  @!P0 BRA `(.L_x_2443) ;  /* 0x0000001800c48947 */ /* 0x000fea0003800000 */
[----:B------:R-:W-:-:S07]  /*17790*/  IMAD.MOV.U32 R9, RZ, RZ, R17 ;  /* 0x000000ffff097224 */ /* 0x000fce00078e0011 */
.L_x_2503:
        /* <DEDUP_REMOVED lines=36> */
.L_x_2467:
[----:B------:R-:W-:Y:S01]  /*179e0*/  IMAD R3, R4, 0x8, R18 ;  /* 0x0000000804037824 */ /* 0x000fe200078e0212 */
[----:B------:R-:W-:Y:S01]  /*179f0*/  SHF.L.U32 R2, R5, 0x1f, RZ ;  /* 0x0000001f05027819 */ /* 0x000fe200000006ff */
[----:B------:R-:W-:Y:S03]  /*17a00*/  BSSY B2, `(.L_x_2468) ;  /* 0x0000003000027945 */ /* 0x000fe60003800000 */
[----:B------:R-:W1:Y:S02]  /*17a10*/  SYNCS.PHASECHK.TRANS64.TRYWAIT P0, [R3+URZ+0x38840], R2 ;  /* 0x03884002030075a7 */ /* 0x000e64000800017f */
[----:B-1----:R-:W-:Y:S05]  /*17a20*/  @!P0 BRA `(.L_x_2469) ;  /* 0x0000004400d08947 */ /* 0x002fea0003800000 */
.L_x_2570:
[----:B------:R-:W-:Y:S05]  /*17a30*/  BSYNC B2 ;  /* 0x0000000000027941 */ /* 0x000fea0003800000 */
.L_x_2468:
        /* <DEDUP_REMOVED lines=12> */
.L_x_2471:
[----:B------:R-:W-:Y:S05]  /*17b00*/  BSYNC B2 ;  /* 0x0000000000027941 */ /* 0x000fea0003800000 */
.L_x_2470:
        /* <DEDUP_REMOVED lines=12> */
.L_x_2472:
        /* <DEDUP_REMOVED lines=16> */
.L_x_2473:
        /* <DEDUP_REMOVED lines=16> */
.L_x_2474:
        /* <DEDUP_REMOVED lines=16> */
.L_x_2475:
        /* <DEDUP_REMOVED lines=16> */
.L_x_2571:
[----:B------:R-:W-:Y:S05]  /*17fd0*/  BSYNC B2 ;  /* 0x0000000000027941 */ /* 0x000fea0003800000 */
.L_x_2476:
        /* <DEDUP_REMOVED lines=11> */
.L_x_2479:
[----:B------:R-:W-:Y:S05]  /*18090*/  BSYNC B2 ;  /* 0x0000000000027941 */ /* 0x000fea0003800000 */
.L_x_2478:
        /* <DEDUP_REMOVED lines=12> */
.L_x_2480:
        /* <DEDUP_REMOVED lines=15> */
.L_x_2481:
        /* <DEDUP_REMOVED lines=15> */
.L_x_2482:
        /* <DEDUP_REMOVED lines=15> */
.L_x_2483:
        /* <DEDUP_REMOVED lines=12> */
.L_x_2466:
[----:B------:R-:W-:Y:S05]  /*184f0*/  BSYNC B1 ;  /* 0x0000000000017941 */ /* 0x000fea0003800000 */
.L_x_2465:
        /* <DEDUP_REMOVED lines=36> */
.L_x_2486:
[----:B------:R-:W-:Y:S01]  /*18740*/  IMAD R2, R19, 0x8, R18 ;  /* 0x0000000813027824 */ /* 0x000fe200078e0212 */
[----:B------:R-:W-:Y:S01]  /*18750*/  SHF.L.U32 R3, R12, 0x1f, RZ ;  /* 0x0000001f0c037819 */ /* 0x000fe200000006ff */
[----:B------:R-:W-:Y:S03]  /*18760*/  BSSY B2, `(.L_x_2487) ;  /* 0x0000003000027945 */ /* 0x000fe60003800000 */
[----:B------:R-:W2:Y:S02]  /*18770*/  SYNCS.PHASECHK.TRANS64.TRYWAIT P0, [R2+URZ+0x38840], R3 ;  /* 0x03884003020075a7 */ /* 0x000ea4000800017f */
[----:B--2---:R-:W-:Y:S05]  /*18780*/  @!P0 BRA `(.L_x_2488) ;  /* 0x0000003800a08947 */ /* 0x004fea0003800000 */
.L_x_2572:
[----:B------:R-:W-:Y:S05]  /*18790*/  BSYNC B2 ;  /* 0x0000000000027941 */ /* 0x000fea0003800000 */
.L_x_2487:
        /* <DEDUP_REMOVED lines=12> */
.L_x_2490:
[----:B------:R-:W-:Y:S05]  /*18860*/  BSYNC B2 ;  /* 0x0000000000027941 */ /* 0x000fea0003800000 */
.L_x_2489:
        /* <DEDUP_REMOVED lines=13> */
.L_x_2491:
        /* <DEDUP_REMOVED lines=16> */
.L_x_2492:
        /* <DEDUP_REMOVED lines=16> */
.L_x_2493:
        /* <DEDUP_REMOVED lines=16> */
.L_x_2494:
        /* <DEDUP_REMOVED lines=15> */
.L_x_2573:
[----:B------:R-:W-:Y:S05]  /*18d30*/  BSYNC B2 ;  /* 0x0000000000027941 */ /* 0x000fea0003800000 */
.L_x_2495:
        /* <DEDUP_REMOVED lines=11> */
.L_x_2498:
[----:B------:R-:W-:Y:S05]  /*18df0*/  BSYNC B2 ;  /* 0x0000000000027941 */ /* 0x000fea0003800000 */
.L_x_2497:
        /* <DEDUP_REMOVED lines=12> */
.L_x_2499:
        /* <DEDUP_REMOVED lines=15> */
.L_x_2500:
        /* <DEDUP_REMOVED lines=15> */
.L_x_2501:
        /* <DEDUP_REMOVED lines=15> */
.L_x_2502:
        /* <DEDUP_REMOVED lines=12> */
.L_x_2485:
[----:B------:R-:W-:Y:S05]  /*19250*/  BSYNC B1 ;  /* 0x0000000000017941 */ /* 0x000fea0003800000 */
.L_x_2484:
[----:B------:R-:W2:Y:S01]  /*19260*/  LDL R2, [R1+0x28] ;  /* 0x0000280001027983 */ /* 0x000ea20000100800 */
[----:B------:R-:W-:Y:S01]  /*19270*/  VIADD R0, R0, 0xfffffffe ;  /* 0xfffffffe00007836 */ /* 0x000fe20000000000 */
[----:B--2---:R-:W-:-:S13]  /*19280*/  ISETP.GT.AND P0, PT, R7, R2, PT ;  /* 0x000000020700720c */ /* 0x004fda0003f04270 */
[----:B------:R-:W-:Y:S05]  /*19290*/  @P0 BRA `(.L_x_2503) ;  /* 0xffffffe400400947 */ /* 0x000fea000383ffff */
.L_x_2443:
[----:B------:R-:W-:Y:S05]  /*192a0*/  BSYNC B0 ;  /* 0x0000000000007941 */ /* 0x000fea0003800000 */
.L_x_2442:
        /* <DEDUP_REMOVED lines=19> */
.L_x_2505:
[----:B------:R-:W-:Y:S05]  /*193e0*/  BSYNC B0 ;  /* 0x0000000000007941 */ /* 0x000fea0003800000 */
.L_x_2504:
        /* <DEDUP_REMOVED lines=11> */
.L_x_2574:
[----:B------:R-:W-:Y:S05]  /*194a0*/  BSYNC B1 ;  /* 0x0000000000017941 */ /* 0x000fea0003800000 */
.L_x_2508:
        /* <DEDUP_REMOVED lines=9> */
.L_x_2511:
[----:B------:R-:W-:Y:S05]  /*19540*/  BSYNC B1 ;  /* 0x0000000000017941 */ /* 0x000fea0003800000 */
.L_x_2510:
        /* <DEDUP_REMOVED lines=12> */
.L_x_2512:
        /* <DEDUP_REMOVED lines=15> */
.L_x_2513:
        /* <DEDUP_REMOVED lines=15> */
.L_x_2514:
        /* <DEDUP_REMOVED lines=15> */
.L_x_2515:
        /* <DEDUP_REMOVED lines=10> */
.L_x_2507:
[----:B------:R-:W-:Y:S05]  /*19980*/  BSYNC B0 ;  /* 0x0000000000007941 */ /* 0x000fea0003800000 */
.L_x_2506:
[----:B------:R-:W2:Y:S01]  /*19990*/  LDL.LU R4, [R1+0x14] ;  /* 0x0000140001047983 */ /* 0x000ea20000300800 */
[----:B------:R-:W-:-:S05]  /*199a0*/  VIADD R19, R19, 0x1 ;  /* 0x0000000113137836 */ /* 0x000fca0000000000 */
[----:B------:R-:W-:-:S04]  /*199b0*/  ISETP.NE.AND P0, PT, R19, 0x2, PT ;  /* 0x000000021300780c */ /* 0x000fc80003f05270 */
[----:B------:R-:W-:Y:S02]  /*199c0*/  SEL R0, RZ, 0x1, P0 ;  /* 0x00000001ff007807 */ /* 0x000fe40000000000 */
[----:B------:R-:W-:Y:S02]  /*199d0*/  SEL R19, R19, RZ, P0 ;  /* 0x000000ff13137207 */ /* 0x000fe40000000000 */
[----:B--2---:R-:W-:-:S05]  /*199e0*/  LOP3.LUT R4, R4, R0, RZ, 0x3c, !PT ;  /* 0x0000000004047212 */ /* 0x004fca00078e3cff */
[----:B------:R2:W-:Y:S02]  /*199f0*/  STL [R1+0x14], R4 ;  /* 0x0000140401007387 */ /* 0x0005e40000100800 */
.L_x_2422:
[----:B------:R-:W-:Y:S05]  /*19a00*/  BSYNC B7 ;  /* 0x0000000000077941 */ /* 0x000fea0003800000 */
.L_x_2420:
[----:B---3--:R-:W3:Y:S02]  /*19a10*/  LDL R0, [R1+0x5c] ;  /* 0x00005c0001007983 */ /* 0x008ee40000100800 */
[----:B---3--:R-:W-:-:S13]  /*19a20*/  ISETP.NE.AND P0, PT, R0, RZ, PT ;  /* 0x000000ff0000720c */ /* 0x008fda0003f05270 */
        /* <DEDUP_REMOVED lines=12> */
.L_x_2516:
[----:B--2---:R-:W2:Y:S01]  /*19af0*/  S2R R10, SR_TID.X ;  /* 0x00000000000a7919 */ /* 0x004ea20000002100 */
[----:B------:R-:W-:Y:S01]  /*19b00*/  UMOV UR4, 0xffffffff ;  /* 0xffffffff00047882 */ /* 0x000fe20000000000 */
[----:B--2---:R-:W-:-:S04]  /*19b10*/  LOP3.LUT R10, R10, 0x1f, RZ, 0xc0, !PT ;  /* 0x0000001f0a0a7812 */ /* 0x004fc800078ec0ff */
[----:B------:R-:W-:Y:S01]  /*19b20*/  ISETP.NE.AND P0, PT, R10, 0x1f, PT ;  /* 0x0000001f0a00780c */ /* 0x000fe20003f05270 */
[----:B------:R-:W-:-:S12]  /*19b30*/  BRA.DIV UR4, `(.L_x_2518) ;  /* 0x0000002604f07947 */ /* 0x000fd8000b800000 */
[----:B------:R-:W2:Y:S01]  /*19b40*/  LDL.LU R3, [R1] ;  /* 0x0000000001037983 */ /* 0x000ea20000300800 */
[----:B------:R-:W-:-:S03]  /*19b50*/  ULDC UR4, c[0x0][0xc3c] ;  /* 0x00030f0000047ab9 */ /* 0x000fc60000000800 */
[----:B01----:R-:W3:Y:S01]  /*19b60*/  LDL R8, [R1+0xc] ;  /* 0x00000c0001087983 */ /* 0x003ee20000100800 */
[----:B------:R-:W-:Y:S01]  /*19b70*/  ULDC.64 UR6, c[0x0][0x208] ;  /* 0x0000820000067ab9 */ /* 0x000fe20000000a00 */
[----:B---3--:R-:W-:Y:S02]  /*19b80*/  IMAD.IADD R0, R8, 0x1, R10 ;  /* 0x0000000108007824 */ /* 0x008fe400078e020a */
[----:B--2---:R-:W-:-:S03]  /*19b90*/  IMAD.MOV.U32 R8, RZ, RZ, R3 ;  /* 0x000000ffff087224 */ /* 0x004fc600078e0003 */
[----:B------:R-:W-:-:S13]  /*19ba0*/  ISETP.GE.OR P1, PT, R0, UR4, !P0 ;  /* 0x0000000400007c0c */ /* 0x000fda000c726670 */
[----:B------:R-:W0:Y:S08]  /*19bb0*/  @!P1 LDC.64 R2, c[0x0][0xc80] ;  /* 0x00032000ff029b82 */ /* 0x000e300000000a00 */
[----:B------:R-:W1:Y:S01]  /*19bc0*/  @!P1 LDC.64 R6, c[0x0][0xc78] ;  /* 0x00031e00ff069b82 */ /* 0x000e620000000a00 */
[----:B0-----:R-:W-:-:S05]  /*19bd0*/  @!P1 IMAD.WIDE R2, R0, 0x4, R2 ;  /* 0x0000000400029825 */ /* 0x001fca00078e0202 */
[----:B------:R1:W2:Y:S02]  /*19be0*/  @!P1 LDG.E R5, desc[UR6][R2.64] ;  /* 0x0000000602059981 */ /* 0x0002a4000c1e1900 */
[----:B-1----:R-:W-:-:S06]  /*19bf0*/  @!P1 IMAD.WIDE R2, R0, 0x4, R6 ;  /* 0x0000000400029825 */ /* 0x002fcc00078e0206 */
[----:B------:R-:W3:Y:S01]  /*19c00*/  @!P1 LDG.E R2, desc[UR6][R2.64] ;  /* 0x0000000602029981 */ /* 0x000ee2000c1e1900 */
[----:B------:R-:W-:Y:S02]  /*19c10*/  CS2R R6, SRZ ;  /* 0x0000000000067805 */ /* 0x000fe4000001ff00 */
[C---:B------:R-:W-:Y:S02]  /*19c20*/  ISETP.GE.U32.AND P2, PT, R10.reuse, 0x2, PT ;  /* 0x000000020a00780c */ /* 0x040fe40003f46070 */
[C---:B------:R-:W-:Y:S01]  /*19c30*/  ISETP.GE.U32.AND P3, PT, R10.reuse, 0x4, PT ;  /* 0x000000040a00780c */ /* 0x040fe20003f66070 */
[----:B------:R-:W-:Y:S01]  /*19c40*/  SHFL.IDX PT, R4, R8, RZ, 0x1f ;  /* 0x00001fff08047589 */ /* 0x000fe200000e0000 */
[C---:B------:R-:W-:Y:S02]  /*19c50*/  ISETP.GE.U32.AND P4, PT, R10.reuse, 0x8, PT ;  /* 0x000000080a00780c */ /* 0x040fe40003f86070 */
[----:B------:R-:W-:Y:S01]  /*19c60*/  ISETP.GE.U32.AND P5, PT, R10, 0x10, PT ;  /* 0x000000100a00780c */ /* 0x000fe20003fa6070 */
[----:B------:R-:W-:Y:S01]  /*19c70*/  SHFL.IDX PT, R0, R8, 0x1, 0x1f ;  /* 0x00201f0008007f89 */ /* 0x000fe200000e0000 */
[----:B--2---:R-:W-:-:S02]  /*19c80*/  @!P1 IMAD.MOV.U32 R6, RZ, RZ, R5 ;  /* 0x000000ffff069224 */ /* 0x004fc400078e0005 */
[----:B------:R-:W-:Y:S02]  /*19c90*/  IMAD.MOV.U32 R5, RZ, RZ, RZ ;  /* 0x000000ffff057224 */ /* 0x000fe400078e00ff */
        /* <DEDUP_REMOVED lines=19> */
.L_x_2584:
[----:B------:R-:W-:Y:S02]  /*19dd0*/  ULDC UR4, c[0x0][0xc38] ;  /* 0x00030e0000047ab9 */ /* 0x000fe40000000800 */
[----:B------:R-:W-:-:S04]  /*19de0*/  IMAD.U32 R8, RZ, RZ, UR4 ;  /* 0x00000004ff087e24 */ /* 0x000fc8000f8e00ff */
[----:B-1----:R-:W-:-:S04]  /*19df0*/  IMAD R9, R9, R8, RZ ;  /* 0x0000000809097224 */ /* 0x002fc800078e02ff */
[----:B------:R-:W-:-:S05]  /*19e00*/  IMAD.IADD R0, R0, 0x1, R9 ;  /* 0x0000000100007824 */ /* 0x000fca00078e0209 */
[----:B------:R-:W-:-:S13]  /*19e10*/  ISETP.GT.AND P6, PT, R0, R4, PT ;  /* 0x000000040000720c */ /* 0x000fda0003fc4270 */
[----:B------:R-:W-:Y:S05]  /*19e20*/  @P6 BRA `(.L_x_2519) ;  /* 0x0000000000b06947 */ /* 0x000fea0003800000 */
.L_x_2522:
        /* <DEDUP_REMOVED lines=38> */
.L_x_2592:
[----:B------:R-:W-:Y:S02]  /*1a090*/  ULDC UR4, c[0x0][0xc38] ;  /* 0x00030e0000047ab9 */ /* 0x000fe40000000800 */
[----:B------:R-:W-:-:S04]  /*1a0a0*/  IMAD.U32 R8, RZ, RZ, UR4 ;  /* 0x00000004ff087e24 */ /* 0x000fc8000f8e00ff */
[----:B-1----:R-:W-:-:S04]  /*1a0b0*/  IMAD R9, R9, R8, RZ ;  /* 0x0000000809097224 */ /* 0x002fc800078e02ff */
[----:B------:R-:W-:-:S05]  /*1a0c0*/  IMAD.IADD R0, R9, 0x1, R0 ;  /* 0x0000000109007824 */ /* 0x000fca00078e0200 */
[----:B------:R-:W-:-:S13]  /*1a0d0*/  ISETP.GT.AND P6, PT, R0, R4, PT ;  /* 0x000000040000720c */ /* 0x000fda0003fc4270 */
[----:B------:R-:W-:Y:S05]  /*1a0e0*/  @!P6 BRA `(.L_x_2522) ;  /* 0xfffffffc0050e947 */ /* 0x000fea000383ffff */
.L_x_2519:
        /* <DEDUP_REMOVED lines=12> */
.L_x_2597:
[----:B------:R-:W-:-:S13]  /*1a1b0*/  ISETP.NE.AND P0, PT, R3, RZ, PT ;  /* 0x000000ff0300720c */ /* 0x000fda0003f05270 */
[----:B------:R-:W-:Y:S05]  /*1a1c0*/  @!P0 BRA `(.L_x_2524) ;  /* 0x0000000000148947 */ /* 0x000fea0003800000 */
[----:B------:R-:W-:Y:S01]  /*1a1d0*/  UMOV UR4, 0xffffffff ;  /* 0xffffffff00047882 */ /* 0x000fe20000000000 */
[----:B---3--:R-:W-:Y:S02]  /*1a1e0*/  VIADD R10, R10, 0xffffffff ;  /* 0xffffffff0a0a7836 */ /* 0x008fe40000000000 */
[----:B------:R-:W-:Y:S05]  /*1a1f0*/  BRA.DIV UR4, `(.L_x_2525) ;  /* 0x0000002a04e07947 */ /* 0x000fea000b800000 */
[----:B0-----:R0:W2:Y:S02]  /*1a200*/  SHFL.IDX PT, R2, R2, R10, 0x1f ;  /* 0x00001f0a02027589 */ /* 0x0010a400000e0000 */
.L_x_2600:
[----:B--2---:R-:W-:-:S07]  /*1a210*/  IMAD.MOV.U32 R5, RZ, RZ, R2 ;  /* 0x000000ffff057224 */ /* 0x004fce00078e0002 */
.L_x_2524:
[----:B0-----:R-:W-:Y:S01]  /*1a220*/  IMAD R2, R5, R8, R9 ;  /* 0x0000000805027224 */ /* 0x001fe200078e0209 */
[----:B------:R-:W-:-:S03]  /*1a230*/  ISETP.NE.AND P0, PT, R7, 0x1, PT ;  /* 0x000000010700780c */ /* 0x000fc60003f05270 */
[----:B------:R-:W-:Y:S01]  /*1a240*/  IMAD.IADD R4, R4, 0x1, -R2 ;  /* 0x0000000104047824 */ /* 0x000fe200078e0a02 */
[----:B------:R0:W-:Y:S09]  /*1a250*/  STL [R1], R2 ;  /* 0x0000000201007387 */ /* 0x0001f20000100800 */
[----:B------:R-:W-:Y:S05]  /*1a260*/  @!P0 BRA `(.L_x_2526) ;  /* 0x0000000000e48947 */ /* 0x000fea0003800000 */
[----:B------:R-:W-:-:S04]  /*1a270*/  IABS R5, R0 ;  /* 0x0000000000057213 */ /* 0x000fc80000000000 */
        /* <DEDUP_REMOVED lines=25> */
[----:B-1-3--:R-:W-:Y:S02]  /*1a410*/  IMAD R6, R2, R5, RZ ;  /* 0x0000000502067224 */ /* 0x00afe400078e02ff */
        /* <DEDUP_REMOVED lines=30> */
.L_x_2526:
[----:B------:R-:W2:Y:S01]  /*1a600*/  LDL R5, [R1+0xc] ;  /* 0x00000c0001057983 */ /* 0x000ea20000100800 */
[----:B0-----:R-:W2:Y:S01]  /*1a610*/  LDC.64 R2, c[0x0][0xc90] ;  /* 0x00032400ff027b82 */ /* 0x001ea20000000a00 */
[----:B------:R-:W-:Y:S01]  /*1a620*/  ULDC.64 UR4, c[0x0][0x208] ;  /* 0x0000820000047ab9 */ /* 0x000fe20000000a00 */
[----:B--2---:R-:W-:-:S05]  /*1a630*/  IMAD.WIDE R2, R5, 0x4, R2 ;  /* 0x0000000405027825 */ /* 0x004fca00078e0202 */
[----:B-1-3--:R-:W2:Y:S02]  /*1a640*/  LDG.E R6, desc[UR4][R2.64] ;  /* 0x0000000402067981 */ /* 0x00aea4000c1e1900 */
        /* <DEDUP_REMOVED lines=59> */
.L_x_2527:
[----:B-1----:R-:W-:-:S05]  /*1aa00*/  LOP3.LUT R3, RZ, R4, RZ, 0x33, !PT ;  /* 0x00000004ff037212 */ /* 0x002fca00078e33ff */
[----:B------:R-:W-:-:S05]  /*1aa10*/  IMAD.IADD R0, R0, 0x1, R3 ;  /* 0x0000000100007824 */ /* 0x000fca00078e0203 */
[----:B------:R1:W-:Y:S01]  /*1aa20*/  STL [R1+0x4], R0 ;  /* 0x0000040001007387 */ /* 0x0003e20000100800 */
[----:B------:R-:W-:Y:S05]  /*1aa30*/  BRA `(.L_x_2528) ;  /* 0x0000000000287947 */ /* 0x000fea0003800000 */
.L_x_2520:
        /* <DEDUP_REMOVED lines=10> */
.L_x_2528:
[----:B0-----:R-:W2:Y:S04]  /*1aae0*/  LDL R2, [R1+0xc] ;  /* 0x00000c0001027983 */ /* 0x001ea80000100800 */
[----:B------:R-:W3:Y:S04]  /*1aaf0*/  LDL R3, [R1+0x8] ;  /* 0x0000080001037983 */ /* 0x000ee80000100800 */
[----:B------:R-:W4:Y:S04]  /*1ab00*/  LDL R5, [R1+0x4] ;  /* 0x0000040001057983 */ /* 0x000f280000100800 */
[----:B------:R-:W4:Y:S01]  /*1ab10*/  LDL R4, [R1] ;  /* 0x0000000001047983 */ /* 0x000f220000100800 */
[----:B-1----:R-:W0:Y:S01]  /*1ab20*/  S2R R0, SR_TID.X ;  /* 0x0000000000007919 */ /* 0x002e220000002100 */
[----:B------:R-:W-:Y:S05]  /*1ab30*/  WARPSYNC.ALL ;  /* 0x0000000000007948 */ /* 0x000fea0003800000 */
[----:B0-----:R-:W-:Y:S01]  /*1ab40*/  LOP3.LUT R0, R0, 0x1f, RZ, 0xc0, !PT ;  /* 0x0000001f00007812 */ /* 0x001fe200078ec0ff */
[----:B------:R-:W-:Y:S03]  /*1ab50*/  BAR.SYNC.DEFER_BLOCKING 0x4, 0x180 ;  /* 0x0106000000007b1d */ /* 0x000fe60000010000 */
[----:B------:R-:W-:-:S13]  /*1ab60*/  ISETP.NE.AND P0, PT, R0, RZ, PT ;  /* 0x000000ff0000720c */ /* 0x000fda0003f05270 */
[----:B------:R-:W0:Y:S01]  /*1ab70*/  @!P0 S2R R0, SR_CgaCtaId ;  /* 0x0000000000008919 */ /* 0x000e220000008800 */
[----:B--2---:R-:W-:Y:S01]  /*1ab80*/  IMAD.MOV.U32 R7, RZ, RZ, R2 ;  /* 0x000000ffff077224 */ /* 0x004fe200078e0002 */
[----:B------:R-:W-:Y:S01]  /*1ab90*/  @!P0 MOV R2, 0x400 ;  /* 0x0000040000028802 */ /* 0x000fe20000000f00 */
[----:B---3--:R-:W-:-:S03]  /*1aba0*/  IMAD.MOV.U32 R6, RZ, RZ, R3 ;  /* 0x000000ffff067224 */ /* 0x008fc600078e0003 */
[----:B0-----:R-:W-:-:S05]  /*1abb0*/  @!P0 LEA R18, R0, R2, 0x18 ;  /* 0x0000000200128211 */ /* 0x001fca00078ec0ff */
[----:B----4-:R0:W-:Y:S01]  /*1abc0*/  @!P0 STS.128 [R18+0x388d0], R4 ;  /* 0x0388d00412008388 */ /* 0x0101e20000000c00 */
[----:B------:R-:W-:Y:S06]  /*1abd0*/  BAR.ARV 0x5, 0x180 ;  /* 0x0146000000007b1d */ /* 0x000fec0000002000 */
.L_x_2517:
[----:B------:R-:W2:Y:S01]  /*1abe0*/  LDL R0, [R1+0xc] ;  /* 0x00000c0001007983 */ /* 0x000ea20000100800 */
[----:B------:R-:W-:Y:S02]  /*1abf0*/  ULDC UR4, c[0x0][0xc3c] ;  /* 0x00030f0000047ab9 */ /* 0x000fe40000000800 */
[----:B--2---:R-:W-:-:S13]  /*1ac00*/  ISETP.GE.AND P0, PT, R0, UR4, PT ;  /* 0x0000000400007c0c */ /* 0x004fda000bf06270 */
[----:B------:R-:W-:Y:S05]  /*1ac10*/  @!P0 BRA `(.L_x_2529) ;  /* 0xffffff98000c8947 */ /* 0x000fea000383ffff */
[----:B------:R-:W-:Y:S05]  /*1ac20*/  BSYNC B8 ;  /* 0x0000000000087941 */ /* 0x000fea0003800000 */
.L_x_2414:
[----:B0-----:R-:W2:Y:S01]  /*1ac30*/  LDL.LU R0, [R1+0x58] ;  /* 0x0000580001007983 */ /* 0x001ea20000300800 */
[----:B------:R-:W-:Y:S01]  /*1ac40*/  BSSY B0, `(.L_x_2530) ;  /* 0x000000b000007945 */ /* 0x000fe20003800000 */
[----:B-1----:R-:W0:Y:S01]  /*1ac50*/  S2R R5, SR_CgaCtaId ;  /* 0x0000000000057919 */ /* 0x002e220000008800 */
        /* <DEDUP_REMOVED lines=9> */
.L_x_2601:
[----:B------:R-:W-:Y:S05]  /*1acf0*/  BSYNC B0 ;  /* 0x0000000000007941 */ /* 0x000fea0003800000 */
.L_x_2530:
[----:B------:R-:W-:-:S03]  /*1ad00*/  UMOV UR4, 0xffffffff ;  /* 0xffffffff00047882 */ /* 0x000fc60000000000 */
[----:B------:R-:W-:Y:S05]  /*1ad10*/  BRA.DIV UR4, `(.L_x_2532) ;  /* 0x0000002204587947 */ /* 0x000fea000b800000 */
[----:B------:R-:W1:Y:S02]  /*1ad20*/  S2R R2, SR_TID.X ;  /* 0x0000000000027919 */ /* 0x000e640000002100 */
[----:B-1----:R-:W-:-:S04]  /*1ad30*/  SHF.R.U32.HI R2, RZ, 0x5, R2 ;  /* 0x00000005ff027819 */ /* 0x002fc80000011602 */
[----:B------:R-:W-:-:S05]  /*1ad40*/  LOP3.LUT R2, R2, 0x3, RZ, 0xc0, !PT ;  /* 0x0000000302027812 */ /* 0x000fca00078ec0ff */
[----:B------:R1:W2:Y:S02]  /*1ad50*/  SHFL.IDX PT, R14, R2, RZ, 0x1f ;  /* 0x00001fff020e7589 */ /* 0x0002a400000e0000 */
.L_x_2604:
[----:B--2---:R-:W-:Y:S01]  /*1ad60*/  ISETP.NE.AND P0, PT, R14, RZ, PT ;  /* 0x000000ff0e00720c */ /* 0x004fe20003f05270 */
[----:B------:R-:W-:-:S12]  /*1ad70*/  BSSY B0, `(.L_x_2533) ;  /* 0x0000027000007945 */ /* 0x000fd80003800000 */
[----:B------:R-:W-:Y:S05]  /*1ad80*/  @P0 BRA `(.L_x_2534) ;  /* 0x0000000000940947 */ /* 0x000fea0003800000 */
[----:B------:R-:W-:-:S03]  /*1ad90*/  UMOV UR4, 0xffffffff ;  /* 0xffffffff00047882 */ /* 0x000fc60000000000 */
[----:B------:R-:W-:Y:S05]  /*1ada0*/  BRA.DIV UR4, `(.L_x_2535) ;  /* 0x0000002204687947 */ /* 0x000fea000b800000 */
[----:B------:R-:W-:-:S13]  /*1adb0*/  ELECT P6, URZ, PT ;  /* 0x00000000003f782f */ /* 0x000fda00038c0000 */
.L_x_2607:
        /* <DEDUP_REMOVED lines=8> */
.L_x_2536:
        /* <DEDUP_REMOVED lines=13> */
.L_x_2608:
[----:B------:R-:W1:Y:S02]  /*1af10*/  SYNCS.PHASECHK.TRANS64.TRYWAIT P0, [R7+URZ], R2 ;  /* 0x00000002070075a7 */ /* 0x000e64000800017f */
[----:B-1----:R-:W-:Y:S05]  /*1af20*/  @!P0 BRA `(.L_x_2538) ;  /* 0x00000020003c8947 */ /* 0x002fea0003800000 */
.L_x_2609:
[----:B------:R-:W-:Y:S05]  /*1af30*/  @!P2 BRA `(.L_x_2539) ;  /* 0x000000000004a947 */ /* 0x000fea0003800000 */
[----:B------:R-:W-:Y:S01]  /*1af40*/  BPT.TRAP 0x1 ;  /* 0x000000040000795c */ /* 0x000fe20000300000 */
.L_x_2539:
[----:B------:R-:W-:-:S04]  /*1af50*/  VIADD R0, R0, 0x38860 ;  /* 0x0003886000007836 */ /* 0x000fc80000000000 */
[----:B------:R-:W-:-:S04]  /*1af60*/  IMAD R4, R19, 0x8, R0 ;  /* 0x0000000813047824 */ /* 0x000fc800078e0200 */
[----:B------:R-:W2:Y:S02]  /*1af70*/  SYNCS.PHASECHK.TRANS64.TRYWAIT P0, [R4+URZ], R5 ;  /* 0x00000005040075a7 */ /* 0x000ea4000800017f */
[----:B--2---:R-:W-:Y:S05]  /*1af80*/  @!P0 BRA `(.L_x_2540) ;  /* 0x0000002000388947 */ /* 0x004fea0003800000 */
.L_x_2610:
[----:B------:R-:W-:-:S07]  /*1af90*/  IMAD R3, R3, 0x8, R0 ;  /* 0x0000000803037824 */ /* 0x000fce00078e0200 */
.L_x_2541:
[----:B---3--:R3:W4:Y:S02]  /*1afa0*/  SYNCS.PHASECHK.TRANS64.TRYWAIT P0, [R3+URZ], R2 ;  /* 0x00000002030075a7 */ /* 0x008724000800017f */
[----:B----4-:R-:W-:Y:S05]  /*1afb0*/  @!P0 NANOSLEEP.SYNCS 0x989680 ;  /* 0x009896800000895d */ /* 0x010fea0003900000 */
[----:B------:R-:W4:Y:S02]  /*1afc0*/  @!P0 SYNCS.PHASECHK.TRANS64 P0, [R3+URZ], R2 ;  /* 0x00000002030085a7 */ /* 0x000f24000800007f */
[----:B----4-:R-:W-:Y:S05]  /*1afd0*/  @!P0 BRA `(.L_x_2541) ;  /* 0xfffffffc00f08947 */ /* 0x010fea000383ffff */
.L_x_2534:
[----:B------:R-:W-:Y:S05]  /*1afe0*/  BSYNC B0 ;  /* 0x0000000000007941 */ /* 0x000fea0003800000 */
.L_x_2533:
[----:B------:R-:W-:Y:S05]  /*1aff0*/  EXIT ;  /* 0x000000000000794d */ /* 0x000fea0003800000 */
.L_x_2353:
[----:B------:R-:W-:-:S13]  /*1b000*/  R2UR UR4, R17 ;  /* 0x00000000110472ca */ /* 0x000fda00000e0000 */
[----:B0-----:R-:W-:-:S04]  /*1b010*/  IMAD.U32 R3, RZ, RZ, UR4 ;  /* 0x00000004ff037e24 */ /* 0x001fc8000f8e00ff */
[----:B------:R0:W1:Y:S03]  /*1b020*/  SYNCS.PHASECHK.TRANS64.TRYWAIT P1, [R3+URZ+0x38800], R0 ;  /* 0x03880000030075a7 */ /* 0x000066000802017f */
[----:B-1----:R-:W-:Y:S05]  /*1b030*/  @!P1 NANOSLEEP.SYNCS 0x989680 ;  /* 0x009896800000995d */ /* 0x002fea0003900000 */
[----:B------:R-:W1:Y:S02]  /*1b040*/  @!P1 SYNCS.PHASECHK.TRANS64 P1, [R3+URZ+0x38800], R0 ;  /* 0x03880000030095a7 */ /* 0x000e64000802007f */
[----:B-1----:R-:W-:Y:S05]  /*1b050*/  @!P1 BRA `(.L_x_2353) ;  /* 0xfffffffc00e89947 */ /* 0x002fea000383ffff */
[----:B------:R-:W-:Y:S05]  /*1b060*/  BRA `(.L_x_2542) ;  /* 0xfffffe7000c47947 */ /* 0x000fea000383ffff */
.L_x_2357:
[----:B-1----:R1:W2:Y:S02]  /*1b070*/  SYNCS.PHASECHK.TRANS64.TRYWAIT P2, [R0+URZ+0x38830], R3 ;  /* 0x03883003000075a7 */ /* 0x0022a4000804017f */
[----:B--2---:R-:W-:Y:S05]  /*1b080*/  @!P2 NANOSLEEP.SYNCS 0x989680 ;  /* 0x009896800000a95d */ /* 0x004fea0003900000 */
[----:B------:R-:W2:Y:S02]  /*1b090*/  @!P2 SYNCS.PHASECHK.TRANS64 P2, [R0+URZ+0x38830], R3 ;  /* 0x038830030000a5a7 */ /* 0x000ea4000804007f */
[----:B--2---:R-:W-:Y:S05]  /*1b0a0*/  @!P2 BRA `(.L_x_2357) ;  /* 0xfffffffc00f0a947 */ /* 0x004fea000383ffff */
[----:B------:R-:W-:Y:S05]  /*1b0b0*/  BRA `(.L_x_2356) ;  /* 0xfffffe7000f47947 */ /* 0x000fea000383ffff */
.L_x_2362:
[----:B------:R-:W-:-:S13]  /*1b0c0*/  R2UR UR4, R3 ;  /* 0x00000000030472ca */ /* 0x000fda00000e0000 */
[----:B-1----:R-:W-:-:S04]  /*1b0d0*/  IMAD.U32 R152, RZ, RZ, UR4 ;  /* 0x00000004ff987e24 */ /* 0x002fc8000f8e00ff */
[----:B------:R1:W2:Y:S03]  /*1b0e0*/  SYNCS.PHASECHK.TRANS64.TRYWAIT P3, [R152+URZ+0x38830], R4 ;  /* 0x03883004980075a7 */ /* 0x0002a6000806017f */
[----:B--2---:R-:W-:Y:S05]  /*1b0f0*/  @!P3 NANOSLEEP.SYNCS 0x989680 ;  /* 0x009896800000b95d */ /* 0x004fea0003900000 */
[----:B------:R-:W2:Y:S02]  /*1b100*/  @!P3 SYNCS.PHASECHK.TRANS64 P3, [R152+URZ+0x38830], R4 ;  /* 0x038830049800b5a7 */ /* 0x000ea4000806007f */
[----:B--2---:R-:W-:Y:S05]  /*1b110*/  @!P3 BRA `(.L_x_2362) ;  /* 0xfffffffc00e8b947 */ /* 0x004fea000383ffff */
[----:B------:R-:W-:Y:S05]  /*1b120*/  BRA `(.L_x_2361) ;  /* 0xfffffeac00487947 */ /* 0x000fea000383ffff */
.L_x_2366:
[----:B--2---:R-:W-:-:S04]  /*1b130*/  IMAD.U32 R2, RZ, RZ, UR4 ;  /* 0x00000004ff027e24 */ /* 0x004fc8000f8e00ff */
[----:B------:R2:W3:Y:S03]  /*1b140*/  SYNCS.PHASECHK.TRANS64.TRYWAIT P3, [R2+URZ+0x38850], R0 ;  /* 0x03885000020075a7 */ /* 0x0004e6000806017f */
[----:B---3--:R-:W-:Y:S05]  /*1b150*/  @!P3 NANOSLEEP.SYNCS 0x989680 ;  /* 0x009896800000b95d */ /* 0x008fea0003900000 */
[----:B------:R-:W3:Y:S02]  /*1b160*/  @!P3 SYNCS.PHASECHK.TRANS64 P3, [R2+URZ+0x38850], R0 ;  /* 0x038850000200b5a7 */ /* 0x000ee4000806007f */
[----:B---3--:R-:W-:Y:S05]  /*1b170*/  @!P3 BRA `(.L_x_2366) ;  /* 0xfffffffc00ecb947 */ /* 0x008fea000383ffff */
[----:B------:R-:W-:Y:S05]  /*1b180*/  BRA `(.L_x_2365) ;  /* 0xfffffed0006c7947 */ /* 0x000fea000383ffff */
.L_x_2372:
[----:B-1----:R-:W-:-:S04]  /*1b190*/  IMAD.U32 R4, RZ, RZ, UR4 ;  /* 0x00000004ff047e24 */ /* 0x002fc8000f8e00ff */
[----:B------:R1:W2:Y:S03]  /*1b1a0*/  SYNCS.PHASECHK.TRANS64.TRYWAIT P2, [R4+URZ+0x38830], R3 ;  /* 0x03883003040075a7 */ /* 0x0002a6000804017f */
[----:B--2---:R-:W-:Y:S05]  /*1b1b0*/  @!P2 NANOSLEEP.SYNCS 0x989680 ;  /* 0x009896800000a95d */ /* 0x004fea0003900000 */
[----:B------:R-:W2:Y:S02]  /*1b1c0*/  @!P2 SYNCS.PHASECHK.TRANS64 P2, [R4+URZ+0x38830], R3 ;  /* 0x038830030400a5a7 */ /* 0x000ea4000804007f */
[----:B--2---:R-:W-:Y:S05]  /*1b1d0*/  @!P2 BRA `(.L_x_2372) ;  /* 0xfffffffc00eca947 */ /* 0x004fea000383ffff */
[----:B------:R-:W-:Y:S05]  /*1b1e0*/  BRA `(.L_x_2371) ;  /* 0xfffffee8005c7947 */ /* 0x000fea000383ffff */
.L_x_2376:
[----:B---3--:R-:W-:-:S04]  /*1b1f0*/  IMAD.U32 R2, RZ, RZ, UR4 ;  /* 0x00000004ff027e24 */ /* 0x008fc8000f8e00ff */
[----:B------:R3:W4:Y:S03]  /*1b200*/  SYNCS.PHASECHK.TRANS64.TRYWAIT P2, [R2+URZ+0x38850], R0 ;  /* 0x03885000020075a7 */ /* 0x000726000804017f */
[----:B----4-:R-:W-:Y:S05]  /*1b210*/  @!P2 NANOSLEEP.SYNCS 0x989680 ;  /* 0x009896800000a95d */ /* 0x010fea0003900000 */
[----:B------:R-:W4:Y:S02]  /*1b220*/  @!P2 SYNCS.PHASECHK.TRANS64 P2, [R2+URZ+0x38850], R0 ;  /* 0x038850000200a5a7 */ /* 0x000f24000804007f */
[----:B----4-:R-:W-:Y:S05]  /*1b230*/  @!P2 BRA `(.L_x_2376) ;  /* 0xfffffffc00eca947 */ /* 0x010fea000383ffff */
[----:B------:R-:W-:Y:S05]  /*1b240*/  BRA `(.L_x_2375) ;  /* 0xffffff0c00847947 */ /* 0x000fea000383ffff */
.L_x_2381:
[----:B-1----:R-:W-:-:S04]  /*1b250*/  IMAD.U32 R7, RZ, RZ, UR8 ;  /* 0x00000008ff077e24 */ /* 0x002fc8000f8e00ff */
[----:B------:R1:W2:Y:S03]  /*1b260*/  SYNCS.PHASECHK.TRANS64.TRYWAIT P0, [R7+URZ+0x38850], R0 ;  /* 0x03885000070075a7 */ /* 0x0002a6000800017f */
[----:B--2---:R-:W-:Y:S05]  /*1b270*/  @!P0 NANOSLEEP.SYNCS 0x989680 ;  /* 0x009896800000895d */ /* 0x004fea0003900000 */
[----:B------:R-:W2:Y:S02]  /*1b280*/  @!P0 SYNCS.PHASECHK.TRANS64 P0, [R7+URZ+0x38850], R0 ;  /* 0x03885000070085a7 */ /* 0x000ea4000800007f */
[----:B--2---:R-:W-:Y:S05]  /*1b290*/  @!P0 BRA `(.L_x_2381) ;  /* 0xfffffffc00ec8947 */ /* 0x004fea000383ffff */
[----:B------:R-:W-:Y:S05]  /*1b2a0*/  BRA `(.L_x_2380) ;  /* 0xffffff2400947947 */ /* 0x000fea000383ffff */
.L_x_2428:
[----:B------:R-:W0:Y:S01]  /*1b2b0*/  S2R R4, SR_TID.X ;  /* 0x0000000000047919 */ /* 0x000e220000002100 */
[----:B------:R-:W-:Y:S01]  /*1b2c0*/  BSSY B0, `(.L_x_2543) ;  /* 0x000000a000007945 */ /* 0x000fe20003800000 */
[----:B------:R-:W-:Y:S02]  /*1b2d0*/  IMAD.MOV.U32 R12, RZ, RZ, RZ ;  /* 0x000000ffff0c7224 */ /* 0x000fe400078e00ff */
[----:B------:R-:W-:Y:S02]  /*1b2e0*/  IMAD.MOV.U32 R11, RZ, RZ, 0x1f ;  /* 0x0000001fff0b7424 */ /* 0x000fe400078e00ff */
[----:B------:R-:W-:Y:S01]  /*1b2f0*/  IMAD.MOV.U32 R15, RZ, RZ, -0x1 ;  /* 0xffffffffff0f7424 */ /* 0x000fe200078e00ff */
[----:B0-----:R-:W-:-:S04]  /*1b300*/  SHF.R.U32.HI R4, RZ, 0x5, R4 ;  /* 0x00000005ff047819 */ /* 0x001fc80000011604 */
[----:B------:R-:W-:-:S05]  /*1b310*/  LOP3.LUT R4, R4, 0x3, RZ, 0xc0, !PT ;  /* 0x0000000304047812 */ /* 0x000fca00078ec0ff */
[----:B------:R-:W-:-:S07]  /*1b320*/  IMAD.MOV.U32 R13, RZ, RZ, R4 ;  /* 0x000000ffff0d7224 */ /* 0x000fce00078e0004 */
[----:B--2---:R-:W-:Y:S05]  /*1b330*/  WARPSYNC.COLLECTIVE R15, `(.L_x_2544) ;  /* 0x000000000f087348 */ /* 0x004fea0003c00000 */
[----:B------:R0:W1:Y:S02]  /*1b340*/  SHFL.IDX P6, R14, R13, R12, R11 ;  /* 0x0000000c0d0e7389 */ /* 0x00006400000c000b */
[----:B012---:R-:W-:Y:S01]  /*1b350*/  ENDCOLLECTIVE ;  /* 0x000000000000791b */ /* 0x007fe20003800000 */
.L_x_2544:
[----:B------:R-:W-:Y:S05]  /*1b360*/  BSYNC B0 ;  /* 0x0000000000007941 */ /* 0x000fea0003800000 */
.L_x_2543:
[----:B------:R-:W-:Y:S05]  /*1b370*/  BRA `(.L_x_2545) ;  /* 0xffffffa0002c7947 */ /* 0x000fea000383ffff */
.L_x_2430:
[----:B------:R-:W-:Y:S01]  /*1b380*/  BSSY B0, `(.L_x_2546) ;  /* 0x0000006000007945 */ /* 0x000fe20003800000 */
[----:B------:R-:W-:-:S07]  /*1b390*/  IMAD.MOV.U32 R15, RZ, RZ, -0x1 ;  /* 0xffffffffff0f7424 */ /* 0x000fce00078e00ff */
[----:B--23--:R-:W-:Y:S05]  /*1b3a0*/  WARPSYNC.COLLECTIVE R15, `(.L_x_2547) ;  /* 0x000000000f0c7348 */ /* 0x00cfea0003c00000 */
[----:B------:R-:W-:Y:S02]  /*1b3b0*/  ELECT P6, UR62, PT ;  /* 0x00000000003e782f */ /* 0x000fe400038c0000 */
[----:B------:R-:W-:Y:S01]  /*1b3c0*/  MOV R14, UR62 ;  /* 0x0000003e000e7c02 */ /* 0x000fe20008000f00 */
[----:B--23--:R-:W-:Y:S10]  /*1b3d0*/  ENDCOLLECTIVE ;  /* 0x000000000000791b */ /* 0x00cff40003800000 */
.L_x_2547:
[----:B------:R-:W-:Y:S05]  /*1b3e0*/  BSYNC B0 ;  /* 0x0000000000007941 */ /* 0x000fea0003800000 */
.L_x_2546:
[----:B------:R-:W-:Y:S05]  /*1b3f0*/  BRA `(.L_x_2548) ;  /* 0xffffffa000307947 */ /* 0x000fea000383ffff */
.L_x_2432:
[----:B0-----:R0:W1:Y:S02]  /*1b400*/  SYNCS.PHASECHK.TRANS64.TRYWAIT P0, [R0+URZ+0x38840], R2 ;  /* 0x03884002000075a7 */ /* 0x001064000800017f */
[----:B-1----:R-:W-:Y:S05]  /*1b410*/  @!P0 NANOSLEEP.SYNCS 0x989680 ;  /* 0x009896800000895d */ /* 0x002fea0003900000 */
[----:B------:R-:W1:Y:S02]  /*1b420*/  @!P0 SYNCS.PHASECHK.TRANS64 P0, [R0+URZ+0x38840], R2 ;  /* 0x03884002000085a7 */ /* 0x000e64000800007f */
[----:B-1----:R-:W-:Y:S05]  /*1b430*/  @!P0 BRA `(.L_x_2432) ;  /* 0xfffffffc00f08947 */ /* 0x002fea000383ffff */
[----:B------:R-:W-:Y:S05]  /*1b440*/  BRA `(.L_x_2549) ;  /* 0xffffffa000947947 */ /* 0x000fea000383ffff */
.L_x_2436:
[----:B------:R-:W2:Y:S01]  /*1b450*/  LDL.LU R11, [R1+0x34] ;  /* 0x00003400010b7983 */ /* 0x000ea20000300800 */
[----:B------:R-:W-:Y:S02]  /*1b460*/  IMAD.MOV.U32 R13, RZ, RZ, R3 ;  /* 0x000000ffff0d7224 */ /* 0x000fe400078e0003 */
[----:B------:R-:W-:Y:S01]  /*1b470*/  IMAD.MOV.U32 R12, RZ, RZ, RZ ;  /* 0x000000ffff0c7224 */ /* 0x000fe200078e00ff */
[----:B------:R-:W0:Y:S01]  /*1b480*/  S2R R5, SR_TID.X ;  /* 0x0000000000057919 */ /* 0x000e220000002100 */
[----:B------:R-:W-:Y:S01]  /*1b490*/  IMAD.MOV.U32 R15, RZ, RZ, -0x1 ;  /* 0xffffffffff0f7424 */ /* 0x000fe200078e00ff */
[----:B0-----:R-:W-:-:S04]  /*1b4a0*/  LOP3.LUT R5, R5, 0x7f, RZ, 0xc0, !PT ;  /* 0x0000007f05057812 */ /* 0x001fc800078ec0ff */
[----:B------:R-:W-:-:S05]  /*1b4b0*/  SHF.R.U32.HI R5, RZ, 0x3, R5 ;  /* 0x00000003ff057819 */ /* 0x000fca0000011605 */
[----:B------:R-:W-:-:S04]  /*1b4c0*/  IMAD R2, R8, 0x80, R5 ;  /* 0x0000008008027824 */ /* 0x000fc800078e0205 */
[----:B------:R-:W-:Y:S02]  /*1b4d0*/  VIADD R5, R2, 0x10 ;  /* 0x0000001002057836 */ /* 0x000fe40000000000 */
[----:B--2---:R-:W-:Y:S02]  /*1b4e0*/  IMAD R0, R11, R7, RZ ;  /* 0x000000070b007224 */ /* 0x004fe400078e02ff */
[----:B------:R-:W-:-:S03]  /*1b4f0*/  IMAD.MOV.U32 R11, RZ, RZ, 0x181f ;  /* 0x0000181fff0b7424 */ /* 0x000fc600078e00ff */
[----:B------:R-:W-:-:S13]  /*1b500*/  ISETP.GE.AND P5, PT, R2, R0, PT ;  /* 0x000000000200720c */ /* 0x000fda0003fa6270 */
[----:B-----5:R-:W-:Y:S05]  /*1b510*/  WARPSYNC.COLLECTIVE R15, `(.L_x_2550) ;  /* 0x000000000f087348 */ /* 0x020fea0003c00000 */
[----:B------:R0:W1:Y:S02]  /*1b520*/  SHFL.IDX P6, R14, R13, R12, R11 ;  /* 0x0000000c0d0e7389 */ /* 0x00006400000c000b */
[----:B01---5:R-:W-:Y:S01]  /*1b530*/  ENDCOLLECTIVE ;  /* 0x000000000000791b */ /* 0x023fe20003800000 */
.L_x_2550:
[----:B------:R-:W-:Y:S02]  /*1b540*/  IMAD.MOV.U32 R13, RZ, RZ, R4 ;  /* 0x000000ffff0d7224 */ /* 0x000fe400078e0004 */
[----:B------:R-:W-:-:S07]  /*1b550*/  IMAD.MOV.U32 R6, RZ, RZ, R14 ;  /* 0x000000ffff067224 */ /* 0x000fce00078e000e */
[----:B------:R-:W-:Y:S05]  /*1b560*/  WARPSYNC.COLLECTIVE R15, `(.L_x_2551) ;  /* 0x000000000f087348 */ /* 0x000fea0003c00000 */
[----:B------:R0:W1:Y:S02]  /*1b570*/  SHFL.IDX P6, R14, R13, R12, R11 ;  /* 0x0000000c0d0e7389 */ /* 0x00006400000c000b */
[----:B01----:R-:W-:Y:S01]  /*1b580*/  ENDCOLLECTIVE ;  /* 0x000000000000791b */ /* 0x003fe20003800000 */
.L_x_2551:
        /* <DEDUP_REMOVED lines=20> */
.L_x_2552:
[----:B------:R-:W-:Y:S02]  /*1b6d0*/  IMAD.MOV.U32 R13, RZ, RZ, R4 ;  /* 0x000000ffff0d7224 */ /* 0x000fe400078e0004 */
[----:B------:R-:W-:-:S07]  /*1b6e0*/  IMAD.MOV.U32 R6, RZ, RZ, R14 ;  /* 0x000000ffff067224 */ /* 0x000fce00078e000e */
[----:B------:R-:W-:Y:S05]  /*1b6f0*/  WARPSYNC.COLLECTIVE R15, `(.L_x_2553) ;  /* 0x000000000f087348 */ /* 0x000fea0003c00000 */
[----:B------:R0:W1:Y:S02]  /*1b700*/  SHFL.IDX P6, R14, R13, R12, R11 ;  /* 0x0000000c0d0e7389 */ /* 0x00006400000c000b */
[----:B01----:R-:W-:Y:S01]  /*1b710*/  ENDCOLLECTIVE ;  /* 0x000000000000791b */ /* 0x003fe20003800000 */
.L_x_2553:
        /* <DEDUP_REMOVED lines=20> */
.L_x_2554:
[----:B------:R-:W-:Y:S02]  /*1b860*/  IMAD.MOV.U32 R13, RZ, RZ, R4 ;  /* 0x000000ffff0d7224 */ /* 0x000fe400078e0004 */
[----:B------:R-:W-:-:S07]  /*1b870*/  IMAD.MOV.U32 R6, RZ, RZ, R14 ;  /* 0x000000ffff067224 */ /* 0x000fce00078e000e */
[----:B------:R-:W-:Y:S05]  /*1b880*/  WARPSYNC.COLLECTIVE R15, `(.L_x_2555) ;  /* 0x000000000f087348 */ /* 0x000fea0003c00000 */
[----:B------:R0:W1:Y:S02]  /*1b890*/  SHFL.IDX P6, R14, R13, R12, R11 ;  /* 0x0000000c0d0e7389 */ /* 0x00006400000c000b */
[----:B01----:R-:W-:Y:S01]  /*1b8a0*/  ENDCOLLECTIVE ;  /* 0x000000000000791b */ /* 0x003fe20003800000 */
.L_x_2555:
        /* <DEDUP_REMOVED lines=20> */
.L_x_2556:
[----:B------:R-:W-:Y:S02]  /*1b9f0*/  IMAD.MOV.U32 R13, RZ, RZ, R4 ;  /* 0x000000ffff0d7224 */ /* 0x000fe400078e0004 */
[----:B------:R-:W-:-:S07]  /*1ba00*/  IMAD.MOV.U32 R6, RZ, RZ, R14 ;  /* 0x000000ffff067224 */ /* 0x000fce00078e000e */
[----:B------:R-:W-:Y:S05]  /*1ba10*/  WARPSYNC.COLLECTIVE R15, `(.L_x_2557) ;  /* 0x000000000f087348 */ /* 0x000fea0003c00000 */
[----:B------:R0:W1:Y:S02]  /*1ba20*/  SHFL.IDX P6, R14, R13, R12, R11 ;  /* 0x0000000c0d0e7389 */ /* 0x00006400000c000b */
[----:B01----:R-:W-:Y:S01]  /*1ba30*/  ENDCOLLECTIVE ;  /* 0x000000000000791b */ /* 0x003fe20003800000 */
.L_x_2557:
        /* <DEDUP_REMOVED lines=20> */
.L_x_2558:
[----:B------:R-:W-:Y:S02]  /*1bb80*/  IMAD.MOV.U32 R13, RZ, RZ, R4 ;  /* 0x000000ffff0d7224 */ /* 0x000fe400078e0004 */
[----:B------:R-:W-:-:S07]  /*1bb90*/  IMAD.MOV.U32 R6, RZ, RZ, R14 ;  /* 0x000000ffff067224 */ /* 0x000fce00078e000e */
[----:B------:R-:W-:Y:S05]  /*1bba0*/  WARPSYNC.COLLECTIVE R15, `(.L_x_2559) ;  /* 0x000000000f087348 */ /* 0x000fea0003c00000 */
[----:B------:R0:W1:Y:S02]  /*1bbb0*/  SHFL.IDX P6, R14, R13, R12, R11 ;  /* 0x0000000c0d0e7389 */ /* 0x00006400000c000b */
[----:B01----:R-:W-:Y:S01]  /*1bbc0*/  ENDCOLLECTIVE ;  /* 0x000000000000791b */ /* 0x003fe20003800000 */
.L_x_2559:
        /* <DEDUP_REMOVED lines=20> */
.L_x_2560:
[----:B------:R-:W-:Y:S02]  /*1bd10*/  IMAD.MOV.U32 R13, RZ, RZ, R4 ;  /* 0x000000ffff0d7224 */ /* 0x000fe400078e0004 */
[----:B------:R-:W-:-:S07]  /*1bd20*/  IMAD.MOV.U32 R6, RZ, RZ, R14 ;  /* 0x000000ffff067224 */ /* 0x000fce00078e000e */
[----:B------:R-:W-:Y:S05]  /*1bd30*/  WARPSYNC.COLLECTIVE R15, `(.L_x_2561) ;  /* 0x000000000f087348 */ /* 0x000fea0003c00000 */
[----:B------:R0:W1:Y:S02]  /*1bd40*/  SHFL.IDX P6, R14, R13, R12, R11 ;  /* 0x0000000c0d0e7389 */ /* 0x00006400000c000b */
[----:B01----:R-:W-:Y:S01]  /*1bd50*/  ENDCOLLECTIVE ;  /* 0x000000000000791b */ /* 0x003fe20003800000 */
.L_x_2561:
        /* <DEDUP_REMOVED lines=18> */
.L_x_2562:
[----:B------:R-:W-:-:S05]  /*1be80*/  VIADD R7, R2, 0x60 ;  /* 0x0000006002077836 */ /* 0x000fca0000000000 */
[----:B------:R-:W-:Y:S01]  /*1be90*/  ISETP.GE.AND P5, PT, R7, R0, PT ;  /* 0x000000000700720c */ /* 0x000fe20003fa6270 */
[----:B------:R-:W-:Y:S02]  /*1bea0*/  IMAD.MOV.U32 R13, RZ, RZ, R4 ;  /* 0x000000ffff0d7224 */ /* 0x000fe400078e0004 */
[----:B------:R-:W-:-:S10]  /*1beb0*/  IMAD.MOV.U32 R8, RZ, RZ, R14 ;  /* 0x000000ffff087224 */ /* 0x000fd400078e000e */
[----:B------:R-:W-:Y:S05]  /*1bec0*/  WARPSYNC.COLLECTIVE R15, `(.L_x_2563) ;  /* 0x000000000f087348 */ /* 0x000fea0003c00000 */
[----:B------:R0:W1:Y:S02]  /*1bed0*/  SHFL.IDX P6, R14, R13, R12, R11 ;  /* 0x0000000c0d0e7389 */ /* 0x00006400000c000b */
[----:B01----:R-:W-:Y:S01]  /*1bee0*/  ENDCOLLECTIVE ;  /* 0x000000000000791b */ /* 0x003fe20003800000 */
.L_x_2563:
        /* <DEDUP_REMOVED lines=18> */
.L_x_2564:
[----:B------:R-:W-:Y:S02]  /*1c010*/  IMAD.MOV.U32 R13, RZ, RZ, R4 ;  /* 0x000000ffff0d7224 */ /* 0x000fe400078e0004 */
[----:B------:R-:W-:-:S07]  /*1c020*/  IMAD.MOV.U32 R5, RZ, RZ, R14 ;  /* 0x000000ffff057224 */ /* 0x000fce00078e000e */
[----:B------:R-:W-:Y:S05]  /*1c030*/  WARPSYNC.COLLECTIVE R15, `(.L_x_2565) ;  /* 0x000000000f087348 */ /* 0x000fea0003c00000 */
[----:B------:R0:W1:Y:S02]  /*1c040*/  SHFL.IDX P6, R14, R13, R12, R11 ;  /* 0x0000000c0d0e7389 */ /* 0x00006400000c000b */
[----:B01----:R-:W-:Y:S01]  /*1c050*/  ENDCOLLECTIVE ;  /* 0x000000000000791b */ /* 0x003fe20003800000 */
.L_x_2565:
[----:B------:R-:W-:Y:S01]  /*1c060*/  IMAD.MOV.U32 R3, RZ, RZ, R14 ;  /* 0x000000ffff037224 */ /* 0x000fe200078e000e */
[----:B------:R-:W-:Y:S06]  /*1c070*/  BRA `(.L_x_2566) ;  /* 0xffffffa400607947 */ /* 0x000fec000383ffff */
.L_x_2441:
[----:B0-----:R0:W3:Y:S02]  /*1c080*/  SYNCS.PHASECHK.TRANS64.TRYWAIT P0, [R18+URZ+0x38820], R0 ;  /* 0x03882000120075a7 */ /* 0x0010e4000800017f */
[----:B---3--:R-:W-:Y:S05]  /*1c090*/  @!P0 NANOSLEEP.SYNCS 0x989680 ;  /* 0x009896800000895d */ /* 0x008fea0003900000 */
[----:B------:R-:W3:Y:S02]  /*1c0a0*/  @!P0 SYNCS.PHASECHK.TRANS64 P0, [R18+URZ+0x38820], R0 ;  /* 0x03882000120085a7 */ /* 0x000ee4000800007f */
[----:B---3--:R-:W-:Y:S05]  /*1c0b0*/  @!P0 BRA `(.L_x_2441) ;  /* 0xfffffffc00f08947 */ /* 0x008fea000383ffff */
[----:B------:R-:W-:Y:S05]  /*1c0c0*/  BRA `(.L_x_2567) ;  /* 0xffffffa400dc7947 */ /* 0x000fea000383ffff */
.L_x_2450:
[----:B-1----:R1:W2:Y:S02]  /*1c0d0*/  SYNCS.PHASECHK.TRANS64.TRYWAIT P0, [R3+URZ+0x38840], R2 ;  /* 0x03884002030075a7 */ /* 0x0022a4000800017f */
[----:B--2---:R-:W-:Y:S05]  /*1c0e0*/  @!P0 NANOSLEEP.SYNCS 0x989680 ;  /* 0x009896800000895d */ /* 0x004fea0003900000 */
[----:B------:R-:W2:Y:S02]  /*1c0f0*/  @!P0 SYNCS.PHASECHK.TRANS64 P0, [R3+URZ+0x38840], R2 ;  /* 0x03884002030085a7 */ /* 0x000ea4000800007f */
[----:B--2---:R-:W-:Y:S05]  /*1c100*/  @!P0 BRA `(.L_x_2450) ;  /* 0xfffffffc00f08947 */ /* 0x004fea000383ffff */
[----:B------:R-:W-:Y:S05]  /*1c110*/  BRA `(.L_x_2568) ;  /* 0xffffffa800bc7947 */ /* 0x000fea000383ffff */
.L_x_2458:
[----:B0-----:R0:W1:Y:S02]  /*1c120*/  SYNCS.PHASECHK.TRANS64.TRYWAIT P0, [R3+URZ+0x60], R2 ;  /* 0x00006002030075a7 */ /* 0x001064000800017f */
[----:B-1----:R-:W-:Y:S05]  /*1c130*/  @!P0 NANOSLEEP.SYNCS 0x989680 ;  /* 0x009896800000895d */ /* 0x002fea0003900000 */
[----:B------:R-:W1:Y:S02]  /*1c140*/  @!P0 SYNCS.PHASECHK.TRANS64 P0, [R3+URZ+0x60], R2 ;  /* 0x00006002030085a7 */ /* 0x000e64000800007f */
[----:B-1----:R-:W-:Y:S05]  /*1c150*/  @!P0 BRA `(.L_x_2458) ;  /* 0xfffffffc00f08947 */ /* 0x002fea000383ffff */
[----:B------:R-:W-:Y:S05]  /*1c160*/  BRA `(.L_x_2569) ;  /* 0xffffffb000107947 */ /* 0x000fea000383ffff */
.L_x_2469:
[----:B-1----:R1:W2:Y:S02]  /*1c170*/  SYNCS.PHASECHK.TRANS64.TRYWAIT P0, [R3+URZ+0x38840], R2 ;  /* 0x03884002030075a7 */ /* 0x0022a4000800017f */
[----:B--2---:R-:W-:Y:S05]  /*1c180*/  @!P0 NANOSLEEP.SYNCS 0x989680 ;  /* 0x009896800000895d */ /* 0x004fea0003900000 */
[----:B------:R-:W2:Y:S02]  /*1c190*/  @!P0 SYNCS.PHASECHK.TRANS64 P0, [R3+URZ+0x38840], R2 ;  /* 0x03884002030085a7 */ /* 0x000ea4000800007f */
[----:B--2---:R-:W-:Y:S05]  /*1c1a0*/  @!P0 BRA `(.L_x_2469) ;  /* 0xfffffffc00f08947 */ /* 0x004fea000383ffff */
[----:B------:R-:W-:Y:S05]  /*1c1b0*/  BRA `(.L_x_2570) ;  /* 0xffffffb8001c7947 */ /* 0x000fea000383ffff */
.L_x_2477:
[----:B0-----:R0:W1:Y:S02]  /*1c1c0*/  SYNCS.PHASECHK.TRANS64.TRYWAIT P0, [R2+URZ+0x60], R3 ;  /* 0x00006003020075a7 */ /* 0x001064000800017f */
[----:B-1----:R-:W-:Y:S05]  /*1c1d0*/  @!P0 NANOSLEEP.SYNCS 0x989680 ;  /* 0x009896800000895d */ /* 0x002fea0003900000 */
[----:B------:R-:W1:Y:S02]  /*1c1e0*/  @!P0 SYNCS.PHASECHK.TRANS64 P0, [R2+URZ+0x60], R3 ;  /* 0x00006003020085a7 */ /* 0x000e64000800007f */
[----:B-1----:R-:W-:Y:S05]  /*1c1f0*/  @!P0 BRA `(.L_x_2477) ;  /* 0xfffffffc00f08947 */ /* 0x002fea000383ffff */
[----:B------:R-:W-:Y:S05]  /*1c200*/  BRA `(.L_x_2571) ;  /* 0xffffffbc00707947 */ /* 0x000fea000383ffff */
.L_x_2488:
[----:B--2---:R2:W3:Y:S02]  /*1c210*/  SYNCS.PHASECHK.TRANS64.TRYWAIT P0, [R2+URZ+0x38840], R3 ;  /* 0x03884003020075a7 */ /* 0x0044e4000800017f */
[----:B---3--:R-:W-:Y:S05]  /*1c220*/  @!P0 NANOSLEEP.SYNCS 0x989680 ;  /* 0x009896800000895d */ /* 0x008fea0003900000 */
[----:B------:R-:W3:Y:S02]  /*1c230*/  @!P0 SYNCS.PHASECHK.TRANS64 P0, [R2+URZ+0x38840], R3 ;  /* 0x03884003020085a7 */ /* 0x000ee4000800007f */
[----:B---3--:R-:W-:Y:S05]  /*1c240*/  @!P0 BRA `(.L_x_2488) ;  /* 0xfffffffc00f08947 */ /* 0x008fea000383ffff */
[----:B------:R-:W-:Y:S05]  /*1c250*/  BRA `(.L_x_2572) ;  /* 0xffffffc4004c7947 */ /* 0x000fea000383ffff */
.L_x_2496:
[----:B0-----:R0:W1:Y:S02]  /*1c260*/  SYNCS.PHASECHK.TRANS64.TRYWAIT P0, [R2+URZ+0x60], R5 ;  /* 0x00006005020075a7 */ /* 0x001064000800017f */
[----:B-1----:R-:W-:Y:S05]  /*1c270*/  @!P0 NANOSLEEP.SYNCS 0x989680 ;  /* 0x009896800000895d */ /* 0x002fea0003900000 */
[----:B------:R-:W1:Y:S02]  /*1c280*/  @!P0 SYNCS.PHASECHK.TRANS64 P0, [R2+URZ+0x60], R5 ;  /* 0x00006005020085a7 */ /* 0x000e64000800007f */
[----:B-1----:R-:W-:Y:S05]  /*1c290*/  @!P0 BRA `(.L_x_2496) ;  /* 0xfffffffc00f08947 */ /* 0x002fea000383ffff */
[----:B------:R-:W-:Y:S05]  /*1c2a0*/  BRA `(.L_x_2573) ;  /* 0xffffffc800a07947 */ /* 0x000fea000383ffff */
.L_x_2509:
[----:B--2---:R2:W3:Y:S02]  /*1c2b0*/  SYNCS.PHASECHK.TRANS64.TRYWAIT P0, [R0+URZ+0x38860], R2 ;  /* 0x03886002000075a7 */ /* 0x0044e4000800017f */
[----:B---3--:R-:W-:Y:S05]  /*1c2c0*/  @!P0 NANOSLEEP.SYNCS 0x989680 ;  /* 0x009896800000895d */ /* 0x008fea0003900000 */
[----:B------:R-:W3:Y:S02]  /*1c2d0*/  @!P0 SYNCS.PHASECHK.TRANS64 P0, [R0+URZ+0x38860], R2 ;  /* 0x03886002000085a7 */ /* 0x000ee4000800007f */
[----:B---3--:R-:W-:Y:S05]  /*1c2e0*/  @!P0 BRA `(.L_x_2509) ;  /* 0xfffffffc00f08947 */ /* 0x008fea000383ffff */
[----:B------:R-:W-:Y:S05]  /*1c2f0*/  BRA `(.L_x_2574) ;  /* 0xffffffd000687947 */ /* 0x000fea000383ffff */
.L_x_2518:
[----:B------:R-:W2:Y:S01]  /*1c300*/  LDL R0, [R1] ;  /* 0x0000000001007983 */ /* 0x000ea20000100800 */
[----:B------:R-:W-:Y:S01]  /*1c310*/  BSSY B0, `(.L_x_2575) ;  /* 0x0000008000007945 */ /* 0x000fe20003800000 */
[----:B0-----:R-:W-:Y:S02]  /*1c320*/  IMAD.MOV.U32 R12, RZ, RZ, RZ ;  /* 0x000000ffff0c7224 */ /* 0x001fe400078e00ff */
[----:B------:R-:W-:Y:S02]  /*1c330*/  IMAD.MOV.U32 R11, RZ, RZ, 0x1f ;  /* 0x0000001fff0b7424 */ /* 0x000fe400078e00ff */
[----:B------:R-:W-:Y:S02]  /*1c340*/  IMAD.MOV.U32 R15, RZ, RZ, -0x1 ;  /* 0xffffffffff0f7424 */ /* 0x000fe400078e00ff */
[----:B--2---:R-:W-:-:S07]  /*1c350*/  IMAD.MOV.U32 R13, RZ, RZ, R0 ;  /* 0x000000ffff0d7224 */ /* 0x004fce00078e0000 */
[----:B-1----:R-:W-:Y:S05]  /*1c360*/  WARPSYNC.COLLECTIVE R15, `(.L_x_2576) ;  /* 0x000000000f087348 */ /* 0x002fea0003c00000 */
[----:B------:R0:W2:Y:S02]  /*1c370*/  SHFL.IDX P6, R14, R13, R12, R11 ;  /* 0x0000000c0d0e7389 */ /* 0x0000a400000c000b */
[----:B012---:R-:W-:Y:S01]  /*1c380*/  ENDCOLLECTIVE ;  /* 0x000000000000791b */ /* 0x007fe20003800000 */
.L_x_2576:
[----:B------:R-:W-:Y:S05]  /*1c390*/  BSYNC B0 ;  /* 0x0000000000007941 */ /* 0x000fea0003800000 */
.L_x_2575:
        /* <DEDUP_REMOVED lines=9> */
.L_x_2577:
        /* <DEDUP_REMOVED lines=14> */
[C---:B------:R-:W-:Y:S02]  /*1c510*/  ISETP.GE.U32.AND P3, PT, R10.reuse, 0x4, PT ;  /* 0x000000040a00780c */ /* 0x040fe40003f66070 */
[C---:B------:R-:W-:Y:S02]  /*1c520*/  ISETP.GE.U32.AND P4, PT, R10.reuse, 0x8, PT ;  /* 0x000000080a00780c */ /* 0x040fe40003f86070 */
[----:B------:R-:W-:Y:S01]  /*1c530*/  ISETP.GE.U32.AND P5, PT, R10, 0x10, PT ;  /* 0x000000100a00780c */ /* 0x000fe20003fa6070 */
[----:B--2---:R-:W-:-:S02]  /*1c540*/  @!P1 IMAD.MOV.U32 R6, RZ, RZ, R5 ;  /* 0x000000ffff069224 */ /* 0x004fc400078e0005 */
[----:B------:R-:W-:Y:S02]  /*1c550*/  IMAD.MOV.U32 R5, RZ, RZ, RZ ;  /* 0x000000ffff057224 */ /* 0x000fe400078e00ff */
[----:B---3--:R-:W-:Y:S01]  /*1c560*/  @!P1 IMAD.MOV.U32 R7, RZ, RZ, R2 ;  /* 0x000000ffff079224 */ /* 0x008fe200078e0002 */
[----:B------:R-:W-:-:S03]  /*1c570*/  ISETP.NE.AND P1, PT, R10, RZ, PT ;  /* 0x000000ff0a00720c */ /* 0x000fc60003f25270 */
[----:B------:R-:W-:-:S04]  /*1c580*/  IMAD R2, R7, R6, RZ ;  /* 0x0000000607027224 */ /* 0x000fc800078e02ff */
[----:B------:R-:W-:-:S07]  /*1c590*/  IMAD.MOV.U32 R13, RZ, RZ, R2 ;  /* 0x000000ffff0d7224 */ /* 0x000fce00078e0002 */
[----:B------:R-:W-:Y:S05]  /*1c5a0*/  WARPSYNC.COLLECTIVE R15, `(.L_x_2578) ;  /* 0x000000000f087348 */ /* 0x000fea0003c00000 */
[----:B------:R0:W1:Y:S02]  /*1c5b0*/  SHFL.UP P6, R14, R13, R12, R11 ;  /* 0x0400000c0d0e7389 */ /* 0x00006400000c000b */
[----:B01----:R-:W-:Y:S01]  /*1c5c0*/  ENDCOLLECTIVE ;  /* 0x000000000000791b */ /* 0x003fe20003800000 */
.L_x_2578:
        /* <DEDUP_REMOVED lines=8> */
.L_x_2579:
        /* <DEDUP_REMOVED lines=8> */
.L_x_2580:
        /* <DEDUP_REMOVED lines=8> */
.L_x_2581:
        /* <DEDUP_REMOVED lines=8> */
.L_x_2582:
        /* <DEDUP_REMOVED lines=9> */
.L_x_2583:
[----:B------:R-:W-:Y:S01]  /*1c860*/  IMAD.MOV.U32 R9, RZ, RZ, R14 ;  /* 0x000000ffff097224 */ /* 0x000fe200078e000e */
[----:B------:R-:W-:Y:S06]  /*1c870*/  BRA `(.L_x_2584) ;  /* 0xffffffd400547947 */ /* 0x000fec000383ffff */
.L_x_2521:
        /* <DEDUP_REMOVED lines=8> */
.L_x_2586:
[----:B------:R-:W-:Y:S05]  /*1c900*/  BSYNC B0 ;  /* 0x0000000000007941 */ /* 0x000fea0003800000 */
.L_x_2585:
        /* <DEDUP_REMOVED lines=10> */
.L_x_2587:
        /* <DEDUP_REMOVED lines=8> */
.L_x_2588:
        /* <DEDUP_REMOVED lines=8> */
.L_x_2589:
        /* <DEDUP_REMOVED lines=8> */
.L_x_2590:
        /* <DEDUP_REMOVED lines=9> */
.L_x_2591:
[----:B------:R-:W-:Y:S01]  /*1cbc0*/  IMAD.MOV.U32 R9, RZ, RZ, R14 ;  /* 0x000000ffff097224 */ /* 0x000fe200078e000e */
[----:B------:R-:W-:Y:S06]  /*1cbd0*/  BRA `(.L_x_2592) ;  /* 0xffffffd4002c7947 */ /* 0x000fec000383ffff */
.L_x_2523:
[----:B------:R-:W-:Y:S01]  /*1cbe0*/  BSSY B0, `(.L_x_2593) ;  /* 0x0000006000007945 */ /* 0x000fe20003800000 */
[----:B------:R-:W-:Y:S01]  /*1cbf0*/  PLOP3.LUT P6, PT, P6, PT, PT, 0x8, 0x0 ;  /* 0x000000000000781c */ /* 0x000fe200037ce170 */
[----:B------:R-:W-:-:S12]  /*1cc00*/  IMAD.MOV.U32 R15, RZ, RZ, -0x1 ;  /* 0xffffffffff0f7424 */ /* 0x000fd800078e00ff */
[----:B0-----:R-:W-:Y:S05]  /*1cc10*/  WARPSYNC.COLLECTIVE R15, `(.L_x_2594) ;  /* 0x000000000f087348 */ /* 0x001fea0003c00000 */
[----:B------:R-:W-:Y:S01]  /*1cc20*/  VOTE.ANY R14, PT, P6 ;  /* 0x00000000000e7806 */ /* 0x000fe200030e0100 */
[----:B0-----:R-:W-:Y:S06]  /*1cc30*/  ENDCOLLECTIVE ;  /* 0x000000000000791b */ /* 0x001fec0003800000 */
.L_x_2594:
[----:B------:R-:W-:Y:S05]  /*1cc40*/  BSYNC B0 ;  /* 0x0000000000007941 */ /* 0x000fea0003800000 */
.L_x_2593:
        /* <DEDUP_REMOVED lines=10> */
.L_x_2595:
[----:B------:R-:W-:Y:S02]  /*1ccf0*/  IMAD.MOV.U32 R13, RZ, RZ, R7 ;  /* 0x000000ffff0d7224 */ /* 0x000fe400078e0007 */
[----:B------:R-:W-:-:S07]  /*1cd00*/  IMAD.MOV.U32 R0, RZ, RZ, R14 ;  /* 0x000000ffff007224 */ /* 0x000fce00078e000e */
[----:B------:R-:W-:Y:S05]  /*1cd10*/  WARPSYNC.COLLECTIVE R15, `(.L_x_2596) ;  /* 0x000000000f087348 */ /* 0x000fea0003c00000 */
[----:B------:R0:W1:Y:S02]  /*1cd20*/  SHFL.IDX P6, R14, R13, R12, R11 ;  /* 0x0000000c0d0e7389 */ /* 0x00006400000c000b */
[----:B01----:R-:W-:Y:S01]  /*1cd30*/  ENDCOLLECTIVE ;  /* 0x000000000000791b */ /* 0x003fe20003800000 */
.L_x_2596:
[----:B------:R-:W-:Y:S02]  /*1cd40*/  IMAD.MOV.U32 R7, RZ, RZ, R14 ;  /* 0x000000ffff077224 */ /* 0x000fe400078e000e */
[----:B------:R-:W-:-:S05]  /*1cd50*/  IMAD.IADD R6, R10, 0x1, R16 ;  /* 0x000000010a067824 */ /* 0x000fca00078e0210 */
[----:B------:R1:W-:Y:S01]  /*1cd60*/  STL [R1+0xc], R6 ;  /* 0x00000c0601007387 */ /* 0x0003e20000100800 */
[----:B------:R-:W-:Y:S05]  /*1cd70*/  BRA `(.L_x_2597) ;  /* 0xffffffd4000c7947 */ /* 0x000fea000383ffff */
.L_x_2525:
        /* <DEDUP_REMOVED lines=8> */
.L_x_2599:
[----:B------:R-:W-:Y:S05]  /*1ce00*/  BSYNC B0 ;  /* 0x0000000000007941 */ /* 0x000fea0003800000 */
.L_x_2598:
[----:B------:R-:W-:Y:S01]  /*1ce10*/  IMAD.MOV.U32 R2, RZ, RZ, R14 ;  /* 0x000000ffff027224 */ /* 0x000fe200078e000e */
[----:B------:R-:W-:Y:S06]  /*1ce20*/  BRA `(.L_x_2600) ;  /* 0xffffffd000f87947 */ /* 0x000fec000383ffff */
.L_x_2531:
[----:B0-----:R0:W1:Y:S02]  /*1ce30*/  SYNCS.PHASECHK.TRANS64.TRYWAIT P0, [R0+URZ+0x38820], R3 ;  /* 0x03882003000075a7 */ /* 0x001064000800017f */
[----:B-1----:R-:W-:Y:S05]  /*1ce40*/  @!P0 NANOSLEEP.SYNCS 0x989680 ;  /* 0x009896800000895d */ /* 0x002fea0003900000 */
[----:B------:R-:W1:Y:S02]  /*1ce50*/  @!P0 SYNCS.PHASECHK.TRANS64 P0, [R0+URZ+0x38820], R3 ;  /* 0x03882003000085a7 */ /* 0x000e64000800007f */
[----:B-1----:R-:W-:Y:S05]  /*1ce60*/  @!P0 BRA `(.L_x_2531) ;  /* 0xfffffffc00f08947 */ /* 0x002fea000383ffff */
[----:B------:R-:W-:Y:S05]  /*1ce70*/  BRA `(.L_x_2601) ;  /* 0xffffffdc009c7947 */ /* 0x000fea000383ffff */
.L_x_2532:
        /* <DEDUP_REMOVED lines=11> */
.L_x_2603:
[----:B------:R-:W-:Y:S05]  /*1cf30*/  BSYNC B0 ;  /* 0x0000000000007941 */ /* 0x000fea0003800000 */
.L_x_2602:
[----:B------:R-:W-:Y:S05]  /*1cf40*/  BRA `(.L_x_2604) ;  /* 0xffffffdc00847947 */ /* 0x000fea000383ffff */
.L_x_2535:
[----:B------:R-:W-:Y:S01]  /*1cf50*/  BSSY B1, `(.L_x_2605) ;  /* 0x0000006000017945 */ /* 0x000fe20003800000 */
[----:B------:R-:W-:-:S07]  /*1cf60*/  IMAD.MOV.U32 R15, RZ, RZ, -0x1 ;  /* 0xffffffffff0f7424 */ /* 0x000fce00078e00ff */
[----:B01----:R-:W-:Y:S05]  /*1cf70*/  WARPSYNC.COLLECTIVE R15, `(.L_x_2606) ;  /* 0x000000000f0c7348 */ /* 0x003fea0003c00000 */
[----:B------:R-:W-:Y:S02]  /*1cf80*/  ELECT P6, UR62, PT ;  /* 0x00000000003e782f */ /* 0x000fe400038c0000 */
[----:B------:R-:W-:Y:S01]  /*1cf90*/  MOV R14, UR62 ;  /* 0x0000003e000e7c02 */ /* 0x000fe20008000f00 */
[----:B01----:R-:W-:Y:S10]  /*1cfa0*/  ENDCOLLECTIVE ;  /* 0x000000000000791b */ /* 0x003ff40003800000 */
.L_x_2606:
[----:B------:R-:W-:Y:S05]  /*1cfb0*/  BSYNC B1 ;  /* 0x0000000000017941 */ /* 0x000fea0003800000 */
.L_x_2605:
[----:B------:R-:W-:Y:S05]  /*1cfc0*/  BRA `(.L_x_2607) ;  /* 0xffffffdc007c7947 */ /* 0x000fea000383ffff */
.L_x_2537:
[----:B0-----:R0:W1:Y:S02]  /*1cfd0*/  SYNCS.PHASECHK.TRANS64.TRYWAIT P0, [R6+URZ], R5 ;  /* 0x00000005060075a7 */ /* 0x001064000800017f */
[----:B-1----:R-:W-:Y:S05]  /*1cfe0*/  @!P0 NANOSLEEP.SYNCS 0x989680 ;  /* 0x009896800000895d */ /* 0x002fea0003900000 */
[----:B------:R-:W1:Y:S02]  /*1cff0*/  @!P0 SYNCS.PHASECHK.TRANS64 P0, [R6+URZ], R5 ;  /* 0x00000005060085a7 */ /* 0x000e64000800007f */
[----:B-1----:R-:W-:Y:S05]  /*1d000*/  @!P0 BRA `(.L_x_2537) ;  /* 0xfffffffc00f08947 */ /* 0x002fea000383ffff */
[----:B------:R-:W-:Y:S05]  /*1d010*/  BRA `(.L_x_2608) ;  /* 0xffffffdc00bc7947 */ /* 0x000fea000383ffff */
.L_x_2538:
[----:B-1----:R1:W2:Y:S02]  /*1d020*/  SYNCS.PHASECHK.TRANS64.TRYWAIT P0, [R7+URZ], R2 ;  /* 0x00000002070075a7 */ /* 0x0022a4000800017f */
[----:B--2---:R-:W-:Y:S05]  /*1d030*/  @!P0 NANOSLEEP.SYNCS 0x989680 ;  /* 0x009896800000895d */ /* 0x004fea0003900000 */
[----:B------:R-:W2:Y:S02]  /*1d040*/  @!P0 SYNCS.PHASECHK.TRANS64 P0, [R7+URZ], R2 ;  /* 0x00000002070085a7 */ /* 0x000ea4000800007f */
[----:B--2---:R-:W-:Y:S05]  /*1d050*/  @!P0 BRA `(.L_x_2538) ;  /* 0xfffffffc00f08947 */ /* 0x004fea000383ffff */
[----:B------:R-:W-:Y:S05]  /*1d060*/  BRA `(.L_x_2609) ;  /* 0xffffffdc00b07947 */ /* 0x000fea000383ffff */
.L_x_2540:
[----:B--2---:R2:W3:Y:S02]  /*1d070*/  SYNCS.PHASECHK.TRANS64.TRYWAIT P0, [R4+URZ], R5 ;  /* 0x00000005040075a7 */ /* 0x0044e4000800017f */
[----:B---3--:R-:W-:Y:S05]  /*1d080*/  @!P0 NANOSLEEP.SYNCS 0x989680 ;  /* 0x009896800000895d */ /* 0x008fea0003900000 */
[----:B------:R-:W3:Y:S02]  /*1d090*/  @!P0 SYNCS.PHASECHK.TRANS64 P0, [R4+URZ], R5 ;  /* 0x00000005040085a7 */ /* 0x000ee4000800007f */
[----:B---3--:R-:W-:Y:S05]  /*1d0a0*/  @!P0 BRA `(.L_x_2540) ;  /* 0xfffffffc00f08947 */ /* 0x008fea000383ffff */
[----:B------:R-:W-:Y:S05]  /*1d0b0*/  BRA `(.L_x_2610) ;  /* 0xffffffdc00b47947 */ /* 0x000fea000383ffff */
.L_x_2611:
        /* <DEDUP_REMOVED lines=12> */
.L_x_3207:


//--------------------- .text._ZN7cutlass13device_kernelIN5flash11enable_sm90INS1_16FlashAttnFwdSm90INS1_25CollectiveMainloopFwdSm90ILi2EN4cute5tupleIJNS5_1CILi1EEES8_S8_EEENS6_IJNS7_ILi128EEENS7_ILi80EEENS7_ILi256EEEEEELi256ENS_6half_tEfNS_4arch4Sm90ELb1ELb0ELb0ELb1ELb0ELb1ELb0ELb1ELb1ELb1ELb1ELb0EEENS1_21CollectiveEpilogueFwdINS6_IJSA_SC_SB_EEES9_SE_SG_Li256ELb1ELb1ELb1ELb0EEENS1_36VarlenDynamicPersistentTileSchedulerILi128ELi80ELi256ELi128ELb1ELb1ELb1ELb1ELb1ELb1EEEEEEEEEvNT_6ParamsE --------------------------
	.section	.text._ZN7cutlass13device_kernelIN5flash11enable_sm90INS1_16FlashAttnFwdSm90INS1_25CollectiveMainloopFwdSm90ILi2EN4cute5tupleIJNS5_1CILi1EEES8_S8_EEENS6_IJNS7_ILi128EEENS7_ILi80EEENS7_ILi256EEEEEELi256ENS_6half_tEfNS_4arch4Sm90ELb1ELb0ELb0ELb1ELb0ELb1ELb0ELb1ELb1ELb1ELb1ELb0EEENS1_21CollectiveEpilogueFwdINS6_IJSA_SC_SB_EEES9_SE_SG_Li256ELb1ELb1ELb1ELb0EEENS1_36VarlenDynamicPersistentTileSchedulerILi128ELi80ELi256ELi128ELb1ELb1ELb1ELb1ELb1ELb1EEEEEEEEEvNT_6ParamsE,"ax",@progbits
	.align	128
.text._ZN7cutlass13device_kernelIN5flash11enable_sm90INS1_16FlashAttnFwdSm90INS1_25CollectiveMainloopFwdSm90ILi2EN4cute5tupleIJNS5_1CILi1EEES8_S8_EEENS6_IJNS7_ILi128EEENS7_ILi80EEENS7_ILi256EEEEEELi256ENS_6half_tEfNS_4arch4Sm90ELb1ELb0ELb0ELb1ELb0ELb1ELb0ELb1ELb1ELb1ELb1ELb0EEENS1_21CollectiveEpilogueFwdINS6_IJSA_SC_SB_EEES9_SE_SG_Li256ELb1ELb1ELb1ELb0EEENS1_36VarlenDynamicPersistentTileSchedulerILi128ELi80ELi256ELi128ELb1ELb1ELb1ELb1ELb1ELb1EEEEEEEEEvNT_6ParamsE:
        .type           _ZN7cutlass13device_kernelIN5flash11enable_sm90INS1_16FlashAttnFwdSm90INS1_25CollectiveMainloopFwdSm90ILi2EN4cute5tupleIJNS5_1CILi1EEES8_S8_EEENS6_IJNS7_ILi128EEENS7_ILi80EEENS7_ILi256EEEEEELi256ENS_6half_tEfNS_4arch4Sm90ELb1ELb0ELb0ELb1ELb0ELb1ELb0ELb1ELb1ELb1ELb1ELb0EEENS1_21CollectiveEpilogueFwdINS6_IJSA_SC_SB_EEES9_SE_SG_Li256ELb1ELb1ELb1ELb0EEENS1_36VarlenDynamicPersistentTileSchedulerILi128ELi80ELi256ELi128ELb1ELb1ELb1ELb1ELb1ELb1EEEEEEEEEvNT_6ParamsE,@function
        .size           _ZN7cutlass13device_kernelIN5flash11enable_sm90INS1_16FlashAttnFwdSm90INS1_25CollectiveMainloopFwdSm90ILi2EN4cute5tupleIJNS5_1CILi1EEES8_S8_EEENS6_IJNS7_ILi128EEENS7_ILi80EEENS7_ILi256EEEEEELi256ENS_6half_tEfNS_4arch4Sm90ELb1ELb0ELb0ELb1ELb0ELb1ELb0ELb1ELb1ELb1ELb1ELb0EEENS1_21CollectiveEpilogueFwdINS6_IJSA_SC_SB_EEES9_SE_SG_Li256ELb1ELb1ELb1ELb0EEENS1_36VarlenDynamicPersistentTileSchedulerILi128ELi80ELi256ELi128ELb1ELb1ELb1ELb1ELb1ELb1EEEEEEEEEvNT_6ParamsE,(.L_x_3208 - _ZN7cutlass13device_kernelIN5flash11enable_sm90INS1_16FlashAttnFwdSm90INS1_25CollectiveMainloopFwdSm90ILi2EN4cute5tupleIJNS5_1CILi1EEES8_S8_EEENS6_IJNS7_ILi128EEENS7_ILi80EEENS7_ILi256EEEEEELi256ENS_6half_tEfNS_4arch4Sm90ELb1ELb0ELb0ELb1ELb0ELb1ELb0ELb1ELb1ELb1ELb1ELb0EEENS1_21CollectiveEpilogueFwdINS6_IJSA_SC_SB_EEES9_SE_SG_Li256ELb1ELb1ELb1ELb0EEENS1_36VarlenDynamicPersistentTileSchedulerILi128ELi80ELi256ELi128ELb1ELb1ELb1ELb1ELb1ELb1EEEEEEEEEvNT_6ParamsE)
        .other          _ZN7cutlass13device_kernelIN5flash11enable_sm90INS1_16FlashAttnFwdSm90INS1_25CollectiveMainloopFwdSm90ILi2EN4cute5tupleIJNS5_1CILi1EEES8_S8_EEENS6_IJNS7_ILi128EEENS7_ILi80EEENS7_ILi256EEEEEELi256ENS_6half_tEfNS_4arch4Sm90ELb1ELb0ELb0ELb1ELb0ELb1ELb0ELb1ELb1ELb1ELb1ELb0EEENS1_21CollectiveEpilogueFwdINS6_IJSA_SC_SB_EEES9_SE_SG_Li256ELb1ELb1ELb1ELb0EEENS1_36VarlenDynamicPersistentTileSchedulerILi128ELi80ELi256ELi128ELb1ELb1ELb1ELb1ELb1ELb1EEEEEEEEEvNT_6ParamsE,@"STO_CUDA_ENTRY STV_DEFAULT"
_ZN7cutlass13device_kernelIN5flash11enable_sm90INS1_16FlashAttnFwdSm90INS1_25CollectiveMainloopFwdSm90ILi2EN4cute5tupleIJNS5_1CILi1EEES8_S8_EEENS6_IJNS7_ILi128EEENS7_ILi80EEENS7_ILi256EEEEEELi256ENS_6half_tEfNS_4arch4Sm90ELb1ELb0ELb0ELb1ELb0ELb1ELb0ELb1ELb1ELb1ELb1ELb0EEENS1_21CollectiveEpilogueFwdINS6_IJSA_SC_SB_EEES9_SE_SG_Li256ELb1ELb1ELb1ELb0EEENS1_36VarlenDynamicPersistentTileSchedulerILi128ELi80ELi256ELi128ELb1ELb1ELb1ELb1ELb1ELb1EEEEEEEEEvNT_6ParamsE:
        /* <DEDUP_REMOVED lines=24> */
.L_x_2613:
[----:B------:R-:W-:Y:S05]  /*0180*/  BSYNC B0 ;  /* 0x0000000000007941 */ /* 0x000fea0003800000 */
.L_x_2612:
        /* <DEDUP_REMOVED lines=41> */
.L_x_2614:
        /* <DEDUP_REMOVED lines=22> */
.L_x_2615:
        /* <DEDUP_REMOVED lines=18> */
.L_x_2616:
        /* <DEDUP_REMOVED lines=22> */
.L_x_2617:
        /* <DEDUP_REMOVED lines=22> */
.L_x_2618:
        /* <DEDUP_REMOVED lines=9> */
.L_x_2621:
        /* <DEDUP_REMOVED lines=16> */
[----:B------:R-:W-:Y:S01]  /*0af0*/  VIADD R6, R6, 0xffffff80 ;  /* 0xffffff8006067836 */ /* 0x000fe20000000000 */
[----:B------:R-:W-:Y:S02]  /*0b00*/  R2UR UR4, R16 ;  /* 0x00000000100472ca */ /* 0x000fe400000e0000 */
[----:B------:R-:W-:Y:S02]  /*0b10*/  CS2R R218, SRZ ;  /* 0x0000000000da7805 */ /* 0x000fe4000001ff00 */
[----:B------:R-:W-:Y:S01]  /*0b20*/  MOV R17, RZ ;  /* 0x000000ff00117202 */ /* 0x000fe20000000f00 */
[----:B------:R-:W-:Y:S01]  /*0b30*/  IMAD.MOV.U32 R216, RZ, RZ, RZ ;  /* 0x000000ffffd87224 */ /* 0x000fe200078e00ff */
[----:B------:R-:W-:-:S04]  /*0b40*/  SHF.R.S32.HI R3, RZ, 0x1f, R6 ;  /* 0x0000001fff037819 */ /* 0x000fc80000011406 */
[CC--:B------:R-:W-:Y:S02]  /*0b50*/  LEA.HI R4, R3.reuse, R6.reuse, RZ, 0x5 ;  /* 0x0000000603047211 */ /* 0x0c0fe400078f28ff */
[CC--:B------:R-:W-:Y:S02]  /*0b60*/  LEA.HI R212, R3.reuse, R6.reuse, RZ, 0x3 ;  /* 0x0000000603d47211 */ /* 0x0c0fe400078f18ff */
[CC--:B0-----:R-:W-:Y:S01]  /*0b70*/  LEA.HI R2, R3.reuse, R6.reuse, RZ, 0x4 ;  /* 0x0000000603027211 */ /* 0x0c1fe200078f20ff */
[----:B------:R-:W-:Y:S01]  /*0b80*/  IMAD.SHL.U32 R5, R4, 0x20, RZ ;  /* 0x0000002004057824 */ /* 0x000fe200078e00ff */
[CC--:B------:R-:W-:Y:S01]  /*0b90*/  LEA.HI R10, R3.reuse, R6.reuse, RZ, 0x2 ;  /* 0x00000006030a7211 */ /* 0x0c0fe200078f10ff */
[----:B------:R-:W-:Y:S01]  /*0ba0*/  UIADD3 UR4, UR4, 0x14400, URZ ;  /* 0x0001440004047890 */ /* 0x000fe2000fffe03f */
[----:B------:R-:W-:Y:S02]  /*0bb0*/  LEA.HI R8, R3, R6, RZ, 0x6 ;  /* 0x0000000603087211 */ /* 0x000fe400078f30ff */
[----:B------:R-:W-:-:S02]  /*0bc0*/  LOP3.LUT R7, R212, 0xfffffff8, RZ, 0xc0, !PT ;  /* 0xfffffff8d4077812 */ /* 0x000fc400078ec0ff */
[----:B------:R-:W-:Y:S01]  /*0bd0*/  LOP3.LUT R11, R10, 0xfffffffc, RZ, 0xc0, !PT ;  /* 0xfffffffc0a0b7812 */ /* 0x000fe200078ec0ff */
[----:B------:R-:W-:Y:S01]  /*0be0*/  IMAD.SHL.U32 R8, R8, 0x8, RZ ;  /* 0x0000000808087824 */ /* 0x000fe200078e00ff */
[----:B------:R-:W-:Y:S01]  /*0bf0*/  SHF.R.S32.HI R212, RZ, 0x3, R212 ;  /* 0x00000003ffd47819 */ /* 0x000fe200000114d4 */
[C---:B------:R-:W-:Y:S01]  /*0c00*/  IMAD.IADD R18, R6.reuse, 0x1, -R7 ;  /* 0x0000000106127824 */ /* 0x040fe200078e0a07 */
[----:B------:R-:W-:Y:S01]  /*0c10*/  LOP3.LUT R7, R5, 0xfffffc00, RZ, 0xc0, !PT ;  /* 0xfffffc0005077812 */ /* 0x000fe200078ec0ff */
[----:B------:R-:W-:Y:S01]  /*0c20*/  IMAD.IADD R10, R6, 0x1, -R11 ;  /* 0x00000001060a7824 */ /* 0x000fe200078e0a0b */
[----:B------:R-:W-:Y:S01]  /*0c30*/  SHF.R.S32.HI R5, RZ, 0x4, R2 ;  /* 0x00000004ff057819 */ /* 0x000fe20000011402 */
[----:B------:R-:W-:Y:S01]  /*0c40*/  IMAD.SHL.U32 R22, R18, 0x4, RZ ;  /* 0x0000000412167824 */ /* 0x000fe200078e00ff */
[----:B------:R-:W-:Y:S02]  /*0c50*/  LOP3.LUT R227, R8, 0xfffffe00, RZ, 0xc0, !PT ;  /* 0xfffffe0008e37812 */ /* 0x000fe400078ec0ff */
[----:B------:R-:W-:Y:S01]  /*0c60*/  LEA.HI R12, R10, R10, RZ, 0x1 ;  /* 0x0000000a0a0c7211 */ /* 0x000fe200078f08ff */
[C---:B------:R-:W-:Y:S01]  /*0c70*/  VIADD R215, R22.reuse, 0x20 ;  /* 0x0000002016d77836 */ /* 0x040fe20000000000 */
[C---:B------:R-:W-:Y:S01]  /*0c80*/  IADD3 R214, R22.reuse, 0x40, RZ ;  /* 0x0000004016d67810 */ /* 0x040fe20007ffe0ff */
[----:B------:R-:W-:Y:S01]  /*0c90*/  VIADD R217, R22, 0x60 ;  /* 0x0000006016d97836 */ /* 0x000fe20000000000 */
[----:B------:R-:W-:-:S03]  /*0ca0*/  SHF.R.S32.HI R23, RZ, 0x1f, R22 ;  /* 0x0000001fff177819 */ /* 0x000fc60000011416 */
[----:B------:R-:W-:Y:S01]  /*0cb0*/  IMAD.IADD R213, R22, 0x1, R214 ;  /* 0x0000000116d57824 */ /* 0x000fe200078e02d6 */
[----:B--2---:R-:W-:Y:S02]  /*0cc0*/  R2UR UR5, R0 ;  /* 0x00000000000572ca */ /* 0x004fe400000e0000 */
[----:B------:R-:W-:Y:S02]  /*0cd0*/  LEA.HI R0, R3, R6, RZ, 0x7 ;  /* 0x0000000603007211 */ /* 0x000fe400078f38ff */
[----:B------:R-:W-:Y:S02]  /*0ce0*/  LOP3.LUT R3, R2, 0x3fffff0, RZ, 0xc0, !PT ;  /* 0x03fffff002037812 */ /* 0x000fe400078ec0ff */
[----:B------:R-:W-:Y:S02]  /*0cf0*/  LOP3.LUT R9, R0, 0xffffff80, RZ, 0xc0, !PT ;  /* 0xffffff8000097812 */ /* 0x000fe400078ec0ff */
[----:B------:R-:W-:Y:S01]  /*0d00*/  LEA.HI R2, R2, R5, RZ, 0x1 ;  /* 0x0000000502027211 */ /* 0x000fe200078f08ff */
[C---:B------:R-:W-:Y:S01]  /*0d10*/  IMAD.IADD R4, R6.reuse, 0x1, -R3 ;  /* 0x0000000106047824 */ /* 0x040fe200078e0a03 */
[----:B------:R-:W-:-:S02]  /*0d20*/  IADD3 R21, R6, -R9, RZ ;  /* 0x8000000906157210 */ /* 0x000fc40007ffe0ff */
[----:B------:R-:W-:Y:S01]  /*0d30*/  LOP3.LUT R2, R2, 0x1ffffffe, RZ, 0xc0, !PT ;  /* 0x1ffffffe02027812 */ /* 0x000fe200078ec0ff */
[----:B------:R-:W-:Y:S01]  /*0d40*/  IMAD R7, R4, 0x40, R7 ;  /* 0x0000004004077824 */ /* 0x000fe200078e0207 */
[----:B------:R-:W-:Y:S01]  /*0d50*/  SHF.R.S32.HI R6, RZ, 0x1f, R21 ;  /* 0x0000001fff067819 */ /* 0x000fe20000011415 */
[----:B------:R-:W-:Y:S01]  /*0d60*/  STL [R1+0xa4], R21 ;  /* 0x0000a41501007387 */ /* 0x000fe20000100800 */
[----:B------:R-:W-:Y:S01]  /*0d70*/  SHF.R.S32.HI R3, RZ, 0x7, R0 ;  /* 0x00000007ff037819 */ /* 0x000fe20000011400 */
[----:B------:R-:W-:Y:S01]  /*0d80*/  IMAD.IADD R2, R5, 0x1, -R2 ;  /* 0x0000000105027824 */ /* 0x000fe200078e0a02 */
[----:B------:R-:W-:Y:S01]  /*0d90*/  LEA.HI R9, R6, R21, RZ, 0x2 ;  /* 0x0000001506097211 */ /* 0x000fe200078f10ff */
[----:B------:R-:W-:Y:S01]  /*0da0*/  VIADD R5, R212, 0x20 ;  /* 0x00000020d4057836 */ /* 0x000fe20000000000 */
[----:B------:R-:W-:Y:S01]  /*0db0*/  LEA.HI R0, R0, R3, RZ, 0x1 ;  /* 0x0000000300007211 */ /* 0x000fe200078f08ff */
[----:B------:R-:W-:Y:S01]  /*0dc0*/  IMAD R2, R2, 0x8, R7 ;  /* 0x0000000802027824 */ /* 0x000fe200078e0207 */
[--C-:B------:R-:W-:Y:S01]  /*0dd0*/  SHF.R.S32.HI R4, RZ, 0x2, R9.reuse ;  /* 0x00000002ff047819 */ /* 0x100fe20000011409 */
[----:B------:R0:W-:Y:S01]  /*0de0*/  STL [R1+0x60], R18 ;  /* 0x0000601201007387 */ /* 0x0001e20000100800 */
[----:B------:R-:W-:Y:S01]  /*0df0*/  SHF.R.S32.HI R11, RZ, 0x1f, R9 ;  /* 0x0000001fff0b7819 */ /* 0x000fe20000011409 */
[----:B------:R-:W-:Y:S01]  /*0e00*/  IMAD.SHL.U32 R223, R5, 0x40, RZ ;  /* 0x0000004005df7824 */ /* 0x000fe200078e00ff */
[----:B------:R-:W-:Y:S01]  /*0e10*/  LOP3.LUT R0, R0, 0x3fffffe, RZ, 0xc0, !PT ;  /* 0x03fffffe00007812 */ /* 0x000fe200078ec0ff */
[----:B------:R1:W-:Y:S01]  /*0e20*/  STL [R1+0xbc], R2 ;  /* 0x0000bc0201007387 */ /* 0x0003e20000100800 */
[----:B------:R-:W-:Y:S01]  /*0e30*/  LEA.HI R11, R11, R4, RZ, 0x3 ;  /* 0x000000040b0b7211 */ /* 0x000fe200078f18ff */
[----:B------:R-:W-:Y:S01]  /*0e40*/  ULOP3.LUT UR5, UR5, 0x1, URZ, 0xfc, !UPT ;  /* 0x0000000105057892 */ /* 0x000fe2000f8efc3f */
[----:B------:R-:W-:-:S02]  /*0e50*/  IADD3 R0, R3, -R0, RZ ;  /* 0x8000000003007210 */ /* 0x000fc40007ffe0ff */
[----:B------:R-:W-:Y:S01]  /*0e60*/  LOP3.LUT R11, R11, 0xfffffff8, RZ, 0xc0, !PT ;  /* 0xfffffff80b0b7812 */ /* 0x000fe200078ec0ff */
[----:B0-----:R-:W-:Y:S01]  /*0e70*/  IMAD.SHL.U32 R18, R18, 0x8, RZ ;  /* 0x0000000812127824 */ /* 0x001fe200078e00ff */
[----:B------:R-:W-:Y:S02]  /*0e80*/  LEA.HI R6, R6, R21, RZ, 0x5 ;  /* 0x0000001506067211 */ /* 0x000fe400078f28ff */
[----:B------:R-:W-:Y:S01]  /*0e90*/  LOP3.LUT R3, R12, 0x1ffffffe, RZ, 0xc0, !PT ;  /* 0x1ffffffe0c037812 */ /* 0x000fe200078ec0ff */
[----:B------:R-:W-:Y:S01]  /*0ea0*/  IMAD.IADD R11, R4, 0x1, -R11 ;  /* 0x00000001040b7824 */ /* 0x000fe200078e0a0b */
[----:B------:R-:W-:Y:S01]  /*0eb0*/  SHF.R.S32.HI R4, RZ, 0x1f, R213 ;  /* 0x0000001fff047819 */ /* 0x000fe200000114d5 */
[----:B------:R-:W-:Y:S01]  /*0ec0*/  IMAD.SHL.U32 R12, R212, 0x40, RZ ;  /* 0x00000040d40c7824 */ /* 0x000fe200078e00ff */
[----:B-1----:R-:W-:Y:S01]  /*0ed0*/  SHF.R.S32.HI R2, RZ, 0x1f, R5 ;  /* 0x0000001fff027819 */ /* 0x002fe20000011405 */
[----:B------:R-:W-:Y:S01]  /*0ee0*/  IMAD.IADD R235, R10, 0x1, -R3 ;  /* 0x000000010aeb7824 */ /* 0x000fe200078e0a03 */
[----:B------:R-:W-:Y:S01]  /*0ef0*/  LEA.HI R8, R4, R213, RZ, 0x3 ;  /* 0x000000d504087211 */ /* 0x000fe200078f18ff */
[----:B------:R-:W-:Y:S01]  /*0f00*/  VIADD R10, R212, 0x40 ;  /* 0x00000040d40a7836 */ /* 0x000fe20000000000 */
[----:B------:R-:W-:Y:S01]  /*0f10*/  SHF.R.S32.HI R6, RZ, 0x5, R6 ;  /* 0x00000005ff067819 */ /* 0x000fe20000011406 */
[----:B------:R-:W-:Y:S01]  /*0f20*/  VIADD R220, R18, 0x80 ;  /* 0x0000008012dc7836 */ /* 0x000fe20000000000 */
[----:B------:R-:W-:Y:S01]  /*0f30*/  LEA.HI R2, R2, R5, RZ, 0x3 ;  /* 0x0000000502027211 */ /* 0x000fe200078f18ff */
[----:B------:R-:W-:Y:S01]  /*0f40*/  IMAD.SHL.U32 R222, R10, 0x40, RZ ;  /* 0x000000400ade7824 */ /* 0x000fe200078e00ff */
[----:B------:R-:W-:Y:S01]  /*0f50*/  LEA.HI R5, R4, R213, RZ, 0x6 ;  /* 0x000000d504057211 */ /* 0x000fe200078f30ff */
[----:B------:R-:W-:Y:S01]  /*0f60*/  IMAD R11, R6, 0x10, R11 ;  /* 0x00000010060b7824 */ /* 0x000fe200078e020b */
[----:B------:R-:W-:Y:S01]  /*0f70*/  LOP3.LUT R3, R12, 0x1c0, RZ, 0xc0, !PT ;  /* 0x000001c00c037812 */ /* 0x000fe200078ec0ff */
[----:B------:R-:W-:Y:S01]  /*0f80*/  VIADD R221, R18, 0xc0 ;  /* 0x000000c012dd7836 */ /* 0x000fe20000000000 */
[----:B------:R-:W-:Y:S01]  /*0f90*/  LOP3.LUT R4, R8, 0x38, RZ, 0xc0, !PT ;  /* 0x0000003808047812 */ /* 0x000fe200078ec0ff */
[----:B------:R-:W-:Y:S01]  /*0fa0*/  IMAD.SHL.U32 R6, R5, 0x80, RZ ;  /* 0x0000008005067824 */ /* 0x000fe200078e00ff */
[----:B------:R-:W-:Y:S01]  /*0fb0*/  SHF.R.U32.HI R228, RZ, 0x3, R3 ;  /* 0x00000003ffe47819 */ /* 0x000fe20000011603 */
[----:B------:R-:W-:Y:S01]  /*0fc0*/  IMAD R11, R0, 0x40, R11 ;  /* 0x00000040000b7824 */ /* 0x000fe200078e020b */
[----:B------:R-:W-:Y:S01]  /*0fd0*/  LOP3.LUT R5, R4, 0x1c0, R12, 0xf8, !PT ;  /* 0x000001c004057812 */ /* 0x000fe200078ef80c */
[----:B------:R-:W-:Y:S01]  /*0fe0*/  IMAD.U32 R0, RZ, RZ, UR5 ;  /* 0x00000005ff007e24 */ /* 0x000fe2000f8e00ff */
[----:B------:R-:W-:Y:S01]  /*0ff0*/  SHF.L.U32 R2, R2, 0x6, RZ ;  /* 0x0000000602027819 */ /* 0x000fe200000006ff */
[----:B------:R-:W-:Y:S01]  /*1000*/  IMAD R235, R235, 0x8, R11 ;  /* 0x00000008ebeb7824 */ /* 0x000fe200078e020b */
[----:B------:R-:W-:Y:S01]  /*1010*/  LOP3.LUT R6, R6, 0xffffe000, RZ, 0xc0, !PT ;  /* 0xffffe00006067812 */ /* 0x000fe200078ec0ff */
[----:B------:R-:W-:Y:S01]  /*1020*/  STL [R1+0xb8], R11 ;  /* 0x0000b80b01007387 */ /* 0x000fe20000100800 */
[----:B------:R-:W-:-:S02]  /*1030*/  LOP3.LUT R5, R5, R228, RZ, 0x3c, !PT ;  /* 0x000000e405057212 */ /* 0x000fc400078e3cff */
[----:B------:R-:W-:Y:S01]  /*1040*/  LOP3.LUT R223, R223, 0x1c0, RZ, 0xc0, !PT ;  /* 0x000001c0dfdf7812 */ /* 0x000fe200078ec0ff */
[----:B------:R-:W-:Y:S01]  /*1050*/  STL [R1+0x78], RZ ;  /* 0x000078ff01007387 */ /* 0x000fe20000100800 */
[----:B------:R-:W-:Y:S02]  /*1060*/  LOP3.LUT R226, R2, 0xfffffe00, RZ, 0xc0, !PT ;  /* 0xfffffe0002e27812 */ /* 0x000fe400078ec0ff */
[----:B------:R-:W-:Y:S01]  /*1070*/  IADD3 R2, R5, R6, R227 ;  /* 0x0000000605027210 */ /* 0x000fe20007ffe0e3 */
[----:B------:R-:W-:Y:S01]  /*1080*/  IMAD.MOV.U32 R5, RZ, RZ, R13 ;  /* 0x000000ffff057224 */ /* 0x000fe200078e000d */
[----:B------:R-:W-:Y:S01]  /*1090*/  MOV R13, UR4 ;  /* 0x00000004000d7c02 */ /* 0x000fe20008000f00 */
[----:B------:R0:W-:Y:S01]  /*10a0*/  STL [R1+0x5c], R0 ;  /* 0x00005c0001007387 */ /* 0x0001e20000100800 */
[----:B------:R-:W-:Y:S02]  /*10b0*/  SHF.R.U32.HI R20, RZ, 0x3, R223 ;  /* 0x00000003ff147819 */ /* 0x000fe400000116df */
[----:B------:R-:W-:Y:S01]  /*10c0*/  LOP3.LUT R7, R223, 0x38, R8, 0xf8, !PT ;  /* 0x00000038df077812 */ /* 0x000fe200078ef808 */
[----:B------:R1:W-:Y:S01]  /*10d0*/  STL [R1+0x90], R13 ;  /* 0x0000900d01007387 */ /* 0x0003e20000100800 */
[----:B------:R-:W-:-:S02]  /*10e0*/  LOP3.LUT R222, R222, 0x1c0, RZ, 0xc0, !PT ;  /* 0x000001c0dede7812 */ /* 0x000fc400078ec0ff */
[----:B------:R-:W-:Y:S02]  /*10f0*/  LOP3.LUT R7, R7, R20, RZ, 0x3c, !PT ;  /* 0x0000001407077212 */ /* 0x000fe400078e3cff */
[----:B------:R-:W-:Y:S02]  /*1100*/  LOP3.LUT R236, R3, 0x38, R18, 0xf8, !PT ;  /* 0x0000003803ec7812 */ /* 0x000fe400078ef812 */
[----:B0-----:R-:W-:Y:S02]  /*1110*/  SHF.R.S32.HI R0, RZ, 0x1f, R10 ;  /* 0x0000001fff007819 */ /* 0x001fe4000001140a */
[----:B------:R-:W-:Y:S01]  /*1120*/  IADD3 R4, R7, R6, R226 ;  /* 0x0000000607047210 */ /* 0x000fe20007ffe0e2 */
[----:B------:R-:W-:Y:S01]  /*1130*/  IMAD.MOV.U32 R6, RZ, RZ, R14 ;  /* 0x000000ffff067224 */ /* 0x000fe200078e000e */
[----:B-1----:R-:W-:Y:S01]  /*1140*/  SHF.R.S32.HI R13, RZ, 0x1f, R215 ;  /* 0x0000001fff0d7819 */ /* 0x002fe200000114d7 */
[----:B------:R-:W-:Y:S01]  /*1150*/  IMAD.MOV.U32 R7, RZ, RZ, R15 ;  /* 0x000000ffff077224 */ /* 0x000fe200078e000f */
[----:B------:R-:W-:-:S02]  /*1160*/  LEA.HI R0, R0, R10, RZ, 0x3 ;  /* 0x0000000a00007211 */ /* 0x000fc400078f18ff */
[----:B------:R-:W-:Y:S01]  /*1170*/  SHF.R.S32.HI R14, RZ, 0x1f, R214 ;  /* 0x0000001fff0e7819 */ /* 0x000fe200000114d6 */
[----:B------:R0:W-:Y:S01]  /*1180*/  STL [R1+0x9c], R13 ;  /* 0x00009c0d01007387 */ /* 0x0001e20000100800 */
[----:B------:R-:W-:Y:S01]  /*1190*/  LOP3.LUT R3, R223, 0x38, R18, 0xf8, !PT ;  /* 0x00000038df037812 */ /* 0x000fe200078ef812 */
[----:B------:R-:W-:Y:S01]  /*11a0*/  IMAD.SHL.U32 R0, R0, 0x40, RZ ;  /* 0x0000004000007824 */ /* 0x000fe200078e00ff */
[----:B------:R-:W-:Y:S01]  /*11b0*/  SHF.R.S32.HI R12, RZ, 0x1f, R212 ;  /* 0x0000001fff0c7819 */ /* 0x000fe200000114d4 */
[----:B------:R1:W-:Y:S01]  /*11c0*/  STL [R1+0x98], R14 ;  /* 0x0000980e01007387 */ /* 0x0003e20000100800 */
[----:B------:R-:W-:Y:S02]  /*11d0*/  SHF.R.U32.HI R12, RZ, 0x3, R222 ;  /* 0x00000003ff0c7819 */ /* 0x000fe400000116de */
[----:B------:R-:W-:Y:S02]  /*11e0*/  LOP3.LUT R10, R222, 0x38, R18, 0xf8, !PT ;  /* 0x00000038de0a7812 */ /* 0x000fe400078ef812 */
[----:B------:R-:W-:-:S02]  /*11f0*/  LOP3.LUT R225, R0, 0xfffffe00, RZ, 0xc0, !PT ;  /* 0xfffffe0000e17812 */ /* 0x000fc400078ec0ff */
[----:B0-----:R-:W-:Y:S02]  /*1200*/  SHF.R.S32.HI R13, RZ, 0x1f, R217 ;  /* 0x0000001fff0d7819 */ /* 0x001fe400000114d9 */
[----:B------:R-:W-:Y:S02]  /*1210*/  LOP3.LUT R9, R9, 0x7ffffffc, RZ, 0xc0, !PT ;  /* 0x7ffffffc09097812 */ /* 0x000fe400078ec0ff */
[----:B-1----:R-:W-:Y:S01]  /*1220*/  SHF.R.S32.HI R14, RZ, 0x1f, R220 ;  /* 0x0000001fff0e7819 */ /* 0x002fe200000114dc */
[----:B------:R0:W-:Y:S01]  /*1230*/  STL [R1+0x94], R13 ;  /* 0x0000940d01007387 */ /* 0x0001e20000100800 */
[----:B------:R-:W-:Y:S02]  /*1240*/  LOP3.LUT R3, R226, R3, R20, 0xf6, !PT ;  /* 0x00000003e2037212 */ /* 0x000fe400078ef614 */
[----:B------:R-:W-:Y:S01]  /*1250*/  SHF.R.S32.HI R0, RZ, 0x3, R8 ;  /* 0x00000003ff007819 */ /* 0x000fe20000011408 */
[----:B------:R-:W-:Y:S01]  /*1260*/  STL [R1+0x84], R14 ;  /* 0x0000840e01007387 */ /* 0x000fe20000100800 */
[----:B------:R-:W-:-:S02]  /*1270*/  LOP3.LUT R10, R225, R10, R12, 0xf6, !PT ;  /* 0x0000000ae10a7212 */ /* 0x000fc400078ef60c */
[----:B------:R-:W-:Y:S02]  /*1280*/  IADD3 R9, R21, -R9, RZ ;  /* 0x8000000915097210 */ /* 0x000fe40007ffe0ff */
[----:B------:R-:W-:Y:S02]  /*1290*/  LEA R3, R3, UR4, 0x1 ;  /* 0x0000000403037c11 */ /* 0x000fe4000f8e08ff */
[----:B0-----:R-:W-:Y:S01]  /*12a0*/  SHF.R.S32.HI R13, RZ, 0x1f, R221 ;  /* 0x0000001fff0d7819 */ /* 0x001fe200000114dd */
[----:B------:R-:W-:Y:S01]  /*12b0*/  IMAD.SHL.U32 R234, R9, 0x2, RZ ;  /* 0x0000000209ea7824 */ /* 0x000fe200078e00ff */
[----:B------:R-:W-:Y:S02]  /*12c0*/  LOP3.LUT R44, R8, 0xfffffff8, RZ, 0xc0, !PT ;  /* 0xfffffff8082c7812 */ /* 0x000fe400078ec0ff */
[----:B------:R-:W-:Y:S01]  /*12d0*/  LOP3.LUT R236, R227, R236, R228, 0xf6, !PT ;  /* 0x000000ece3ec7212 */ /* 0x000fe200078ef6e4 */
[----:B------:R-:W-:Y:S01]  /*12e0*/  STL [R1+0x80], R13 ;  /* 0x0000800d01007387 */ /* 0x000fe20000100800 */
[C---:B------:R-:W-:Y:S01]  /*12f0*/  VIADD R42, R234.reuse, 0x18 ;  /* 0x00000018ea2a7836 */ /* 0x040fe20000000000 */
[C---:B------:R-:W-:Y:S01]  /*1300*/  IADD3 R40, R234.reuse, 0x28, RZ ;  /* 0x00000028ea287810 */ /* 0x040fe20007ffe0ff */
[C---:B------:R-:W-:Y:S01]  /*1310*/  VIADD R39, R234.reuse, 0x30 ;  /* 0x00000030ea277836 */ /* 0x040fe20000000000 */
[----:B------:R0:W-:Y:S01]  /*1320*/  STL [R1+0x64], R0 ;  /* 0x0000640001007387 */ /* 0x0001e20000100800 */
[C---:B------:R-:W-:Y:S01]  /*1330*/  VIADD R36, R234.reuse, 0x48 ;  /* 0x00000048ea247836 */ /* 0x040fe20000000000 */
[C---:B------:R-:W-:Y:S01]  /*1340*/  IADD3 R34, R234.reuse, 0x58, RZ ;  /* 0x00000058ea227810 */ /* 0x040fe20007ffe0ff */
[C---:B------:R-:W-:Y:S01]  /*1350*/  VIADD R33, R234.reuse, 0x60 ;  /* 0x00000060ea217836 */ /* 0x040fe20000000000 */
[----:B------:R1:W-:Y:S01]  /*1360*/  STL [R1+0xb0], R3 ;  /* 0x0000b00301007387 */ /* 0x0003e20000100800 */
[C---:B------:R-:W-:Y:S01]  /*1370*/  VIADD R30, R234.reuse, 0x78 ;  /* 0x00000078ea1e7836 */ /* 0x040fe20000000000 */
[C---:B------:R-:W-:Y:S01]  /*1380*/  IADD3 R28, R234.reuse, 0x88, RZ ;  /* 0x00000088ea1c7810 */ /* 0x040fe20007ffe0ff */
[C---:B------:R-:W-:Y:S01]  /*1390*/  VIADD R27, R234.reuse, 0x90 ;  /* 0x00000090ea1b7836 */ /* 0x040fe20000000000 */
[----:B------:R-:W-:Y:S01]  /*13a0*/  STL [R1+0x7c], R44 ;  /* 0x00007c2c01007387 */ /* 0x000fe20000100800 */
[----:B------:R-:W-:Y:S01]  /*13b0*/  VIADD R24, R234, 0xa8 ;  /* 0x000000a8ea187836 */ /* 0x000fe20000000000 */
[----:B0-----:R-:W-:Y:S01]  /*13c0*/  LEA R0, R10, UR4, 0x1 ;  /* 0x000000040a007c11 */ /* 0x001fe2000f8e08ff */
[C---:B------:R-:W-:Y:S01]  /*13d0*/  VIADD R15, R234.reuse, 0xc0 ;  /* 0x000000c0ea0f7836 */ /* 0x040fe20000000000 */
[----:B------:R-:W-:Y:S01]  /*13e0*/  SHF.R.S32.HI R10, RZ, 0x1f, R44 ;  /* 0x0000001fff0a7819 */ /* 0x000fe2000001142c */
[C---:B------:R-:W-:Y:S01]  /*13f0*/  VIADD R45, R234.reuse, 0x8 ;  /* 0x00000008ea2d7836 */ /* 0x040fe20000000000 */
[C---:B------:R-:W-:Y:S01]  /*1400*/  IADD3 R20, R234.reuse, 0xb8, RZ ;  /* 0x000000b8ea147810 */ /* 0x040fe20007ffe0ff */
[----:B------:R0:W-:Y:S01]  /*1410*/  STL [R1+0xa8], R0 ;  /* 0x0000a80001007387 */ /* 0x0001e20000100800 */
[C---:B-1----:R-:W-:Y:S01]  /*1420*/  VIADD R3, R234.reuse, 0xf0 ;  /* 0x000000f0ea037836 */ /* 0x042fe20000000000 */
[C---:B------:R-:W-:Y:S01]  /*1430*/  IADD3 R8, R234.reuse, 0xe8, RZ ;  /* 0x000000e8ea087810 */ /* 0x040fe20007ffe0ff */
[C---:B------:R-:W-:Y:S01]  /*1440*/  VIADD R43, R234.reuse, 0x10 ;  /* 0x00000010ea2b7836 */ /* 0x040fe20000000000 */
[----:B------:R1:W-:Y:S01]  /*1450*/  STL [R1+0xa0], R10 ;  /* 0x0000a00a01007387 */ /* 0x0003e20000100800 */
[C---:B------:R-:W-:Y:S01]  /*1460*/  VIADD R41, R234.reuse, 0x20 ;  /* 0x00000020ea297836 */ /* 0x040fe20000000000 */
[----:B------:R-:W-:Y:S01]  /*1470*/  SHF.R.S32.HI R3, RZ, 0x1f, R3 ;  /* 0x0000001fff037819 */ /* 0x000fe20000011403 */
[----:B------:R-:W-:Y:S01]  /*1480*/  VIADD R38, R234, 0x38 ;  /* 0x00000038ea267836 */ /* 0x000fe20000000000 */
[----:B------:R-:W-:Y:S01]  /*1490*/  LEA R3, R4, UR4, 0x1 ;  /* 0x0000000404037c11 */ /* 0x000fe2000f8e08ff */
[C---:B------:R-:W-:Y:S01]  /*14a0*/  VIADD R37, R234.reuse, 0x40 ;  /* 0x00000040ea257836 */ /* 0x040fe20000000000 */
[----:B------:R-:W-:Y:S01]  /*14b0*/  SHF.R.S32.HI R19, RZ, 0x1f, R18 ;  /* 0x0000001fff137819 */ /* 0x000fe20000011412 */
[----:B0-----:R-:W-:Y:S01]  /*14c0*/  VIADD R0, R234, 0xf8 ;  /* 0x000000f8ea007836 */ /* 0x001fe20000000000 */
[----:B------:R-:W-:Y:S01]  /*14d0*/  LEA R230, R236, UR4, 0x1 ;  /* 0x00000004ece67c11 */ /* 0x000fe2000f8e08ff */
[C---:B------:R-:W-:Y:S01]  /*14e0*/  VIADD R35, R234.reuse, 0x50 ;  /* 0x00000050ea237836 */ /* 0x040fe20000000000 */
[----:B-1----:R-:W-:Y:S01]  /*14f0*/  SHF.R.S32.HI R10, RZ, 0x1f, R42 ;  /* 0x0000001fff0a7819 */ /* 0x002fe2000001142a */
[C---:B------:R-:W-:Y:S01]  /*1500*/  VIADD R32, R234.reuse, 0x68 ;  /* 0x00000068ea207836 */ /* 0x040fe20000000000 */
[----:B------:R-:W-:Y:S01]  /*1510*/  SHF.R.S32.HI R0, RZ, 0x1f, R0 ;  /* 0x0000001fff007819 */ /* 0x000fe20000011400 */
[----:B------:R-:W-:Y:S01]  /*1520*/  VIADD R31, R234, 0x70 ;  /* 0x00000070ea1f7836 */ /* 0x000fe20000000000 */
[----:B------:R-:W-:Y:S01]  /*1530*/  LEA R0, R2, UR4, 0x1 ;  /* 0x0000000402007c11 */ /* 0x000fe2000f8e08ff */
[C---:B------:R-:W-:Y:S01]  /*1540*/  VIADD R29, R234.reuse, 0x80 ;  /* 0x00000080ea1d7836 */ /* 0x040fe20000000000 */
[----:B------:R-:W-:Y:S01]  /*1550*/  SHF.R.S32.HI R10, RZ, 0x1f, R39 ;  /* 0x0000001fff0a7819 */ /* 0x000fe20000011427 */
[C---:B------:R-:W-:Y:S01]  /*1560*/  VIADD R26, R234.reuse, 0x98 ;  /* 0x00000098ea1a7836 */ /* 0x040fe20000000000 */
[----:B------:R-:W-:Y:S01]  /*1570*/  SHF.R.S32.HI R10, RZ, 0x1f, R36 ;  /* 0x0000001fff0a7819 */ /* 0x000fe20000011424 */
[----:B------:R0:W-:Y:S01]  /*1580*/  STL [R1+0xb4], R0 ;  /* 0x0000b40001007387 */ /* 0x0001e20000100800 */
        /* <DEDUP_REMOVED lines=32> */
[----:B0-----:R-:W-:-:S07]  /*1790*/  SHF.R.S32.HI R8, RZ, 0x1f, R8 ;  /* 0x0000001fff087819 */ /* 0x001fce0000011408 */
.L_x_2885:
[----:B01--4-:R-:W0:Y:S01]  /*17a0*/  LDC.64 R2, c[0x0][0xc88] ;  /* 0x00032200ff027b82 */ /* 0x013e220000000a00 */
[----:B------:R-:W-:Y:S01]  /*17b0*/  ULDC.64 UR10, c[0x0][0x208] ;  /* 0x00008200000a7ab9 */ /* 0x000fe20000000a00 */
[----:B------:R-:W-:Y:S01]  /*17c0*/  ULDC.64 UR4, c[0x0][0xa28] ;  /* 0x00028a0000047ab9 */ /* 0x000fe20000000a00 */
[----:B------:R-:W-:Y:S01]  /*17d0*/  ULDC.64 UR8, c[0x0][0xa18] ;  /* 0x0002860000087ab9 */ /* 0x000fe20000000a00 */
[----:B------:R-:W-:Y:S01]  /*17e0*/  ULDC.64 UR6, c[0x0][0xa08] ;  /* 0x0002820000067ab9 */ /* 0x000fe20000000a00 */
[----:B0-----:R-:W-:-:S05]  /*17f0*/  IMAD.WIDE R2, R7, 0x4, R2 ;  /* 0x0000000407027825 */ /* 0x001fca00078e0202 */
[----:B--2--5:R-:W2:Y:S01]  /*1800*/  LDG.E R25, desc[UR10][R2.64] ;  /* 0x0000000a02197981 */ /* 0x024ea2000c1e1900 */
[----:B------:R-:W-:Y:S01]  /*1810*/  ISETP.NE.U32.AND P2, PT, RZ, UR4, PT ;  /* 0x00000004ff007c0c */ /* 0x000fe2000bf45070 */
[----:B------:R-:W-:Y:S01]  /*1820*/  IMAD.MOV.U32 R11, RZ, RZ, RZ ;  /* 0x000000ffff0b7224 */ /* 0x000fe200078e00ff */
[----:B------:R-:W-:Y:S02]  /*1830*/  ISETP.NE.U32.AND P1, PT, RZ, UR8, PT ;  /* 0x00000008ff007c0c */ /* 0x000fe4000bf25070 */
[----:B------:R-:W-:Y:S02]  /*1840*/  ISETP.NE.AND.EX P2, PT, RZ, UR5, PT, P2 ;  /* 0x00000005ff007c0c */ /* 0x000fe4000bf45320 */
[----:B------:R-:W-:Y:S02]  /*1850*/  ISETP.NE.AND.EX P1, PT, RZ, UR9, PT, P1 ;  /* 0x00000009ff007c0c */ /* 0x000fe4000bf25310 */
[----:B------:R-:W-:Y:S02]  /*1860*/  ISETP.NE.U32.AND P0, PT, RZ, UR6, PT ;  /* 0x00000006ff007c0c */ /* 0x000fe4000bf05070 */
[----:B------:R-:W-:-:S02]  /*1870*/  MOV R113, RZ ;  /* 0x000000ff00717202 */ /* 0x000fc40000000f00 */
[----:B------:R-:W-:Y:S02]  /*1880*/  ISETP.NE.AND.EX P0, PT, RZ, UR7, PT, P0 ;  /* 0x00000007ff007c0c */ /* 0x000fe4000bf05300 */
[C---:B---3--:R-:W-:Y:S02]  /*1890*/  LOP3.LUT R4, R6.reuse, 0xff000000, RZ, 0xc0, !PT ;  /* 0xff00000006047812 */ /* 0x048fe400078ec0ff */
[----:B------:R-:W-:Y:S02]  /*18a0*/  LOP3.LUT R237, R6, 0xffff, RZ, 0xc0, !PT ;  /* 0x0000ffff06ed7812 */ /* 0x000fe400078ec0ff */
[----:B--2---:R-:W-:Y:S01]  /*18b0*/  SHF.R.S32.HI R0, RZ, 0x1f, R25 ;  /* 0x0000001fff007819 */ /* 0x004fe20000011419 */
[C---:B------:R-:W-:Y:S01]  /*18c0*/  IMAD.SHL.U32 R28, R25.reuse, 0x4, RZ ;  /* 0x00000004191c7824 */ /* 0x040fe200078e00ff */
[C---:B------:R-:W-:Y:S01]  /*18d0*/  @P2 LEA R2, P3, R25.reuse, UR4, 0x2 ;  /* 0x0000000419022c11 */ /* 0x040fe2000f8610ff */
[----:B------:R-:W-:Y:S01]  /*18e0*/  STL [R1+0x6c], R25 ;  /* 0x00006c1901007387 */ /* 0x000fe20000100800 */
[C-C-:B------:R-:W-:Y:S01]  /*18f0*/  SHF.L.U64.HI R27, R25.reuse, 0x2, R0.reuse ;  /* 0x00000002191b7819 */ /* 0x140fe20000010200 */
[----:B------:R-:W-:Y:S01]  /*1900*/  ULDC UR4, c[0x0][0x288] ;  /* 0x0000a20000047ab9 */ /* 0x000fe20000000800 */
[----:B------:R-:W-:Y:S01]  /*1910*/  @P2 LEA.HI.X R3, R25, UR5, R0, 0x2, P3 ;  /* 0x0000000519032c11 */ /* 0x000fe200098f1400 */
[----:B------:R0:W-:Y:S01]  /*1920*/  STL [R1+0x8c], R0 ;  /* 0x00008c0001007387 */ /* 0x0001e20000100800 */
[----:B------:R-:W-:Y:S01]  /*1930*/  IMAD.U32 R232, RZ, RZ, UR4 ;  /* 0x00000004ffe87e24 */ /* 0x000fe2000f8e00ff */
[----:B------:R-:W-:Y:S01]  /*1940*/  ULDC.64 UR4, c[0x0][0x418] ;  /* 0x0001060000047ab9 */ /* 0x000fe20000000a00 */
[----:B------:R-:W-:Y:S01]  /*1950*/  IADD3 R8, P4, R28, UR6, RZ ;  /* 0x000000061c087c10 */ /* 0x000fe2000ff9e0ff */
[----:B------:R1:W-:Y:S01]  /*1960*/  STL [R1+0x70], R28 ;  /* 0x0000701c01007387 */ /* 0x0003e20000100800 */
[----:B------:R-:W-:-:S02]  /*1970*/  UISETP.NE.U32.AND UP0, UPT, UR4, URZ, UPT ;  /* 0x0000003f0400728c */ /* 0x000fc4000bf05070 */
[----:B------:R-:W-:Y:S01]  /*1980*/  IADD3.X R9, R27, UR7, RZ, P4, !PT ;  /* 0x000000071b097c10 */ /* 0x000fe2000a7fe4ff */
[----:B------:R1:W-:Y:S01]  /*1990*/  STL [R1+0x74], R27 ;  /* 0x0000741b01007387 */ /* 0x0003e20000100800 */
[----:B------:R-:W-:Y:S01]  /*19a0*/  UISETP.NE.AND.EX UP0, UPT, UR5, URZ, UPT, UP0 ;  /* 0x0000003f0500728c */ /* 0x000fe2000bf05300 */
[----:B------:R-:W-:Y:S02]  /*19b0*/  ULDC UR4, c[0x0][0x424] ;  /* 0x0001090000047ab9 */ /* 0x000fe40000000800 */
[----:B------:R2:W5:Y:S01]  /*19c0*/  @P2 LDG.E R11, desc[UR10][R2.64] ;  /* 0x0000000a020b2981 */ /* 0x000562000c1e1900 */
[----:B------:R-:W-:Y:S01]  /*19d0*/  ULDC.64 UR6, c[0x0][0xa20] ;  /* 0x0002880000067ab9 */ /* 0x000fe20000000a00 */
[----:B------:R-:W-:Y:S01]  /*19e0*/  USEL UR4, UR4, 0x1, UP0 ;  /* 0x0000000104047887 */ /* 0x000fe20008000000 */
[----:B------:R-:W-:Y:S01]  /*19f0*/  ULDC UR5, c[0x0][0x2f0] ;  /* 0x0000bc0000057ab9 */ /* 0x000fe20000000800 */
[----:B0-----:R-:W-:Y:S01]  /*1a00*/  LOP3.LUT R0, R6, 0xff0000, RZ, 0xc0, !PT ;  /* 0x00ff000006007812 */ /* 0x001fe200078ec0ff */
[----:B------:R-:W5:Y:S01]  /*1a10*/  @P0 LDG.E R113, desc[UR10][R8.64] ;  /* 0x0000000a08710981 */ /* 0x000f62000c1e1900 */
[----:B--2---:R-:W-:-:S04]  /*1a20*/  @P1 IADD3 R2, P2, R28, UR8, RZ ;  /* 0x000000081c021c10 */ /* 0x004fc8000ff5e0ff */
[----:B------:R-:W-:Y:S02]  /*1a30*/  @P1 IADD3.X R3, R27, UR9, RZ, P2, !PT ;  /* 0x000000091b031c10 */ /* 0x000fe400097fe4ff */
[----:B------:R-:W-:Y:S01]  /*1a40*/  ISETP.NE.U32.AND P2, PT, RZ, UR6, PT ;  /* 0x00000006ff007c0c */ /* 0x000fe2000bf45070 */
[----:B------:R-:W-:Y:S02]  /*1a50*/  UIMAD UR4, UR4, UR5, URZ ;  /* 0x00000005040472a4 */ /* 0x000fe4000f8e023f */
        /* <DEDUP_REMOVED lines=16> */
.L_x_2623:
[----:B------:R-:W-:Y:S02]  /*1b60*/  IMAD.U32 R2, RZ, RZ, UR5 ;  /* 0x00000005ff027e24 */ /* 0x000fe4000f8e00ff */
[----:B------:R-:W-:Y:S01]  /*1b70*/  IMAD.U32 R26, RZ, RZ, UR4 ;  /* 0x00000004ff1a7e24 */ /* 0x000fe2000f8e00ff */
[----:B------:R-:W-:Y:S06]  /*1b80*/  @!P2 BRA `(.L_x_2624) ;  /* 0x000000000014a947 */ /* 0x000fec0003800000 */
[----:B------:R-:W-:Y:S01]  /*1b90*/  IADD3 R6, P0, R28, UR6, RZ ;  /* 0x000000061c067c10 */ /* 0x000fe2000ff1e0ff */
[----:B------:R-:W-:-:S03]  /*1ba0*/  ULDC.64 UR4, c[0x0][0x208] ;  /* 0x0000820000047ab9 */ /* 0x000fc60000000a00 */
[----:B------:R-:W-:-:S05]  /*1bb0*/  IADD3.X R7, R27, UR7, RZ, P0, !PT ;  /* 0x000000071b077c10 */ /* 0x000fca00087fe4ff */
[----:B------:R0:W5:Y:S01]  /*1bc0*/  LDG.E R26, desc[UR4][R6.64] ;  /* 0x00000004061a7981 */ /* 0x000162000c1e1900 */
[----:B------:R-:W-:Y:S05]  /*1bd0*/  BRA `(.L_x_2625) ;  /* 0x0000000000147947 */ /* 0x000fea0003800000 */
.L_x_2624:
[----:B------:R-:W-:Y:S05]  /*1be0*/  @!P0 BRA `(.L_x_2625) ;  /* 0x0000000000108947 */ /* 0x000fea0003800000 */
[----:B------:R-:W-:Y:S02]  /*1bf0*/  ULDC.64 UR4, c[0x0][0x208] ;  /* 0x0000820000047ab9 */ /* 0x000fe40000000a00 */
[----:B------:R-:W2:Y:S04]  /*1c00*/  LDG.E R3, desc[UR4][R8.64] ;  /* 0x0000000408037981 */ /* 0x000ea8000c1e1900 */
[----:B------:R-:W2:Y:S02]  /*1c10*/  LDG.E R26, desc[UR4][R8.64+0x4] ;  /* 0x00000404081a7981 */ /* 0x000ea4000c1e1900 */
[----:B--2---:R-:W-:-:S07]  /*1c20*/  IMAD.IADD R26, R26, 0x1, -R3 ;  /* 0x000000011a1a7824 */ /* 0x004fce00078e0a03 */
.L_x_2625:
[----:B------:R-:W-:Y:S01]  /*1c30*/  ULDC.64 UR4, c[0x0][0xa10] ;  /* 0x0002840000047ab9 */ /* 0x000fe20000000a00 */
[----:B------:R-:W-:Y:S01]  /*1c40*/  ULDC.64 UR6, c[0x0][0x208] ;  /* 0x0000820000067ab9 */ /* 0x000fe20000000a00 */
[----:B------:R-:W-:Y:S01]  /*1c50*/  ISETP.NE.U32.AND P0, PT, RZ, UR4, PT ;  /* 0x00000004ff007c0c */ /* 0x000fe2000bf05070 */
[----:B------:R-:W1:Y:S03]  /*1c60*/  LDC R4, c[0x0][0x448] ;  /* 0x00011200ff047b82 */ /* 0x000e660000000800 */
[----:B------:R-:W-:Y:S01]  /*1c70*/  ISETP.NE.AND.EX P0, PT, RZ, UR5, PT, P0 ;  /* 0x00000005ff007c0c */ /* 0x000fe2000bf05300 */
[----:B------:R-:W-:-:S12]  /*1c80*/  ULDC.64 UR4, c[0x0][0xa30] ;  /* 0x00028c0000047ab9 */ /* 0x000fd80000000a00 */
[----:B0-----:R-:W0:Y:S02]  /*1c90*/  @P0 LDC.64 R6, c[0x0][0xa10] ;  /* 0x00028400ff060b82 */ /* 0x001e240000000a00 */
[----:B0-----:R-:W-:-:S05]  /*1ca0*/  @P0 IMAD.WIDE R6, R25, 0x4, R6 ;  /* 0x0000000419060825 */ /* 0x001fca00078e0206 */
[----:B------:R-:W2:Y:S04]  /*1cb0*/  @P0 LDG.E R0, desc[UR6][R6.64] ;  /* 0x0000000606000981 */ /* 0x000ea8000c1e1900 */
[----:B------:R0:W2:Y:S01]  /*1cc0*/  @P0 LDG.E R3, desc[UR6][R6.64+0x4] ;  /* 0x0000040606030981 */ /* 0x0000a2000c1e1900 */
[----:B------:R-:W-:Y:S02]  /*1cd0*/  ISETP.NE.U32.AND P1, PT, RZ, UR4, PT ;  /* 0x00000004ff007c0c */ /* 0x000fe4000bf25070 */
[----:B-----5:R-:W-:Y:S02]  /*1ce0*/  MOV R152, R26 ;  /* 0x0000001a00987202 */ /* 0x020fe40000000f00 */
[----:B------:R-:W-:-:S13]  /*1cf0*/  ISETP.NE.AND.EX P1, PT, RZ, UR5, PT, P1 ;  /* 0x00000005ff007c0c */ /* 0x000fda000bf25310 */
[----:B0-----:R-:W-:-:S04]  /*1d00*/  @P1 IADD3 R6, P2, R28, UR4, RZ ;  /* 0x000000041c061c10 */ /* 0x001fc8000ff5e0ff */
[----:B------:R-:W-:-:S05]  /*1d10*/  @P1 IADD3.X R7, R27, UR5, RZ, P2, !PT ;  /* 0x000000051b071c10 */ /* 0x000fca00097fe4ff */
[----:B------:R0:W5:Y:S01]  /*1d20*/  @P1 LDG.E R152, desc[UR6][R6.64] ;  /* 0x0000000606981981 */ /* 0x000162000c1e1900 */
[----:B-1----:R-:W-:Y:S01]  /*1d30*/  ISETP.NE.AND P1, PT, R4, 0x1, PT ;  /* 0x000000010400780c */ /* 0x002fe20003f25270 */
[----:B------:R-:W-:Y:S01]  /*1d40*/  IMAD.SHL.U32 R231, R5, 0x80, RZ ;  /* 0x0000008005e77824 */ /* 0x000fe200078e00ff */
[----:B------:R-:W-:Y:S01]  /*1d50*/  LOP3.LUT R14, R10, 0xff, RZ, 0xc0, !PT ;  /* 0x000000ff0a0e7812 */ /* 0x000fe200078ec0ff */
[----:B------:R-:W-:Y:S01]  /*1d60*/  IMAD.IADD R11, R26, 0x1, -R11 ;  /* 0x000000011a0b7824 */ /* 0x000fe200078e0a0b */
[----:B------:R-:W-:Y:S01]  /*1d70*/  SHF.R.U32.HI R8, RZ, 0x10, R10 ;  /* 0x00000010ff087819 */ /* 0x000fe2000001160a */
[----:B------:R-:W-:Y:S01]  /*1d80*/  VIADD R4, R231, 0x7f ;  /* 0x0000007fe7047836 */ /* 0x000fe20000000000 */
[----:B------:R-:W-:Y:S01]  /*1d90*/  BSSY B0, `(.L_x_2626) ;  /* 0x0000033000007945 */ /* 0x000fe20003800000 */
[----:B------:R0:W-:Y:S04]  /*1da0*/  STL [R1+0x88], R14 ;  /* 0x0000880e01007387 */ /* 0x0001e80000100800 */
[----:B------:R0:W-:Y:S02]  /*1db0*/  STL [R1+0x68], R8 ;  /* 0x0000680801007387 */ /* 0x0001e40000100800 */
[----:B------:R-:W1:Y:S08]  /*1dc0*/  @P1 LDC R9, c[0x0][0x44c] ;  /* 0x00011300ff091b82 */ /* 0x000e700000000800 */
[----:B------:R-:W3:Y:S01]  /*1dd0*/  @P1 LDC R13, c[0x0][0x450] ;  /* 0x00011400ff0d1b82 */ /* 0x000ee20000000800 */
[----:B--2---:R-:W-:-:S02]  /*1de0*/  @P0 IMAD.IADD R2, R3, 0x1, -R0 ;  /* 0x0000000103020824 */ /* 0x004fc400078e0a00 */
[----:B-1----:R-:W-:-:S04]  /*1df0*/  @P1 IMAD.HI.U32 R0, R4, R9, RZ ;  /* 0x0000000904001227 */ /* 0x002fc800078e00ff */
[----:B------:R-:W-:Y:S01]  /*1e00*/  IMAD.IADD R233, R11, 0x1, R2 ;  /* 0x000000010be97824 */ /* 0x000fe200078e0202 */
[----:B---3--:R-:W-:-:S04]  /*1e10*/  @P1 SHF.R.U32.HI R4, RZ, R13, R0 ;  /* 0x0000000dff041219 */ /* 0x008fc80000011600 */
[C---:B------:R-:W-:Y:S02]  /*1e20*/  IADD3 R143, R233.reuse, 0x50, -R232 ;  /* 0x00000050e98f7810 */ /* 0x040fe40007ffe8e8 */
[----:B------:R-:W-:-:S03]  /*1e30*/  IADD3 R0, R233, 0x4f, RZ ;  /* 0x0000004fe9007810 */ /* 0x000fc60007ffe0ff */
[----:B------:R-:W-:Y:S02]  /*1e40*/  IMAD.IADD R4, R143, 0x1, R4 ;  /* 0x000000018f047824 */ /* 0x000fe400078e0204 */
[----:B------:R-:W-:-:S04]  /*1e50*/  IMAD.HI R0, R0, 0x66666667, RZ ;  /* 0x6666666700007827 */ /* 0x000fc800078e02ff */
[----:B------:R-:W-:Y:S01]  /*1e60*/  IMAD.HI R4, R4, 0x66666667, RZ ;  /* 0x6666666704047827 */ /* 0x000fe200078e02ff */
[----:B------:R-:W-:-:S04]  /*1e70*/  SHF.R.U32.HI R3, RZ, 0x1f, R0 ;  /* 0x0000001fff037819 */ /* 0x000fc80000011600 */
[----:B------:R-:W-:Y:S02]  /*1e80*/  SHF.R.U32.HI R5, RZ, 0x1f, R4 ;  /* 0x0000001fff057819 */ /* 0x000fe40000011604 */
[----:B------:R-:W-:Y:S01]  /*1e90*/  LEA.HI.SX32 R144, R0, R3, 0x1b ;  /* 0x0000000300907211 */ /* 0x000fe200078fdaff */
[----:B------:R-:W-:Y:S01]  /*1ea0*/  IMAD.MOV.U32 R0, RZ, RZ, RZ ;  /* 0x000000ffff007224 */ /* 0x000fe200078e00ff */
[----:B------:R-:W-:-:S04]  /*1eb0*/  LEA.HI.SX32 R5, R4, R5, 0x1b ;  /* 0x0000000504057211 */ /* 0x000fc800078fdaff */
[----:B------:R-:W-:-:S04]  /*1ec0*/  VIMNMX R9, R144, R5, PT ;  /* 0x0000000590097248 */ /* 0x000fc80003fe0100 */
[----:B------:R-:W-:-:S13]  /*1ed0*/  ISETP.GE.AND P0, PT, R9, 0x1, PT ;  /* 0x000000010900780c */ /* 0x000fda0003f06270 */
        /* <DEDUP_REMOVED lines=8> */
[----:B------:R-:W-:Y:S02]  /*1f60*/  IABS R8, R0 ;  /* 0x0000000000087213 */ /* 0x000fe40000000000 */
[----:B------:R-:W-:-:S04]  /*1f70*/  LOP3.LUT R0, R0, R10, RZ, 0x3c, !PT ;  /* 0x0000000a00007212 */ /* 0x000fc800078e3cff */
[----:B------:R-:W-:Y:S01]  /*1f80*/  ISETP.GE.AND P2, PT, R0, RZ, PT ;  /* 0x000000ff0000720c */ /* 0x000fe20003f46270 */
[----:B0-----:R-:W0:Y:S02]  /*1f90*/  MUFU.RCP R3, R3 ;  /* 0x0000000300037308 */ /* 0x001e240000001000 */
[----:B0-----:R-:W-:Y:S02]  /*1fa0*/  VIADD R4, R3, 0xffffffe ;  /* 0x0ffffffe03047836 */ /* 0x001fe40000000000 */
[----:B------:R-:W-:-:S04]  /*1fb0*/  IMAD.MOV R3, RZ, RZ, -R12 ;  /* 0x000000ffff037224 */ /* 0x000fc800078e0a0c */
[----:B------:R0:W1:Y:S02]  /*1fc0*/  F2I.FTZ.U32.TRUNC.NTZ R5, R4 ;  /* 0x0000000400057305 */ /* 0x000064000021f000 */
[----:B0-----:R-:W-:Y:S01]  /*1fd0*/  MOV R4, RZ ;  /* 0x000000ff00047202 */ /* 0x001fe20000000f00 */
[----:B-1----:R-:W-:-:S04]  /*1fe0*/  IMAD.MOV R7, RZ, RZ, -R5 ;  /* 0x000000ffff077224 */ /* 0x002fc800078e0a05 */
[----:B------:R-:W-:-:S04]  /*1ff0*/  IMAD R7, R7, R6, RZ ;  /* 0x0000000607077224 */ /* 0x000fc800078e02ff */
[----:B------:R-:W-:-:S06]  /*2000*/  IMAD.HI.U32 R5, R5, R7, R4 ;  /* 0x0000000705057227 */ /* 0x000fcc00078e0004 */
        /* <DEDUP_REMOVED lines=8> */
[----:B------:R-:W-:-:S04]  /*2090*/  IMAD.MOV.U32 R0, RZ, RZ, R5 ;  /* 0x000000ffff007224 */ /* 0x000fc800078e0005 */
[----:B------:R-:W-:Y:S01]  /*20a0*/  @!P2 IMAD.MOV R0, RZ, RZ, -R0 ;  /* 0x000000ffff00a224 */ /* 0x000fe200078e0a00 */
[----:B------:R-:W-:-:S07]  /*20b0*/  @!P1 LOP3.LUT R0, RZ, R10, RZ, 0x33, !PT ;  /* 0x0000000aff009212 */ /* 0x000fce00078e33ff */
.L_x_2627:
[----:B------:R-:W-:Y:S05]  /*20c0*/  BSYNC B0 ;  /* 0x0000000000007941 */ /* 0x000fea0003800000 */
.L_x_2626:
        /* <DEDUP_REMOVED lines=11> */
[----:B------:R-:W-:-:S05]  /*2180*/  @P0 IADD3 R0, R0, 0x4f, RZ ;  /* 0x0000004f00000810 */ /* 0x000fca0007ffe0ff */
[----:B------:R-:W-:-:S05]  /*2190*/  @P0 IMAD.HI R0, R0, 0x66666667, RZ ;  /* 0x6666666700000827 */ /* 0x000fca00078e02ff */
[----:B------:R-:W-:-:S04]  /*21a0*/  @P0 SHF.R.U32.HI R3, RZ, 0x1f, R0 ;  /* 0x0000001fff030819 */ /* 0x000fc80000011600 */
[----:B------:R-:W-:-:S04]  /*21b0*/  @P0 LEA.HI.SX32 R24, R0, R3, 0x1b ;  /* 0x0000000300180211 */ /* 0x000fc800078fdaff */
[----:B------:R-:W-:-:S13]  /*21c0*/  ISETP.GT.AND P0, PT, R24, R118, PT ;  /* 0x000000761800720c */ /* 0x000fda0003f04270 */
[----:B------:R-:W-:Y:S05]  /*21d0*/  @!P0 BRA `(.L_x_2628) ;  /* 0x0000009000a88947 */ /* 0x000fea0003800000 */
[----:B------:R-:W-:Y:S01]  /*21e0*/  VIADD R0, R16, 0x24400 ;  /* 0x0002440010007836 */ /* 0x000fe20000000000 */
[----:B------:R-:W-:Y:S04]  /*21f0*/  BSSY B6, `(.L_x_2629) ;  /* 0x0000013000067945 */ /* 0x000fe80003800000 */
[----:B------:R-:W-:-:S13]  /*2200*/  LOP3.LUT P0, RZ, R0, 0x3ff, RZ, 0xc0, !PT ;  /* 0x000003ff00ff7812 */ /* 0x000fda000780c0ff */
[----:B------:R-:W-:Y:S05]  /*2210*/  @!P0 BRA `(.L_x_2630) ;  /* 0x0000000000408947 */ /* 0x000fea0003800000 */
        /* <DEDUP_REMOVED lines=16> */
.L_x_2630:
[----:B------:R-:W-:Y:S05]  /*2320*/  BSYNC B6 ;  /* 0x0000000000067941 */ /* 0x000fea0003800000 */
.L_x_2629:
        /* <DEDUP_REMOVED lines=8> */
[----:B------:R-:W-:Y:S01]  /*23b0*/  MOV R11, UR7 ;  /* 0x00000007000b7c02 */ /* 0x000fe20008000f00 */
[----:B------:R-:W-:Y:S01]  /*23c0*/  IMAD.U32 R5, RZ, RZ, UR5 ;  /* 0x00000005ff057e24 */ /* 0x000fe2000f8e00ff */
[----:B------:R-:W0:Y:S01]  /*23d0*/  LDC.64 R14, c[0x4][R14] ;  /* 0x010000000e0e7b82 */ /* 0x000e220000000a00 */
[----:B------:R-:W-:Y:S01]  /*23e0*/  ULDC.64 UR4, c[0x4][0xb0] ;  /* 0x01002c0000047ab9 */ /* 0x000fe20000000a00 */
[----:B------:R-:W-:Y:S02]  /*23f0*/  IMAD.U32 R10, RZ, RZ, UR6 ;  /* 0x00000006ff0a7e24 */ /* 0x000fe4000f8e00ff */
[----:B------:R-:W-:-:S02]  /*2400*/  IMAD.U32 R6, RZ, RZ, UR4 ;  /* 0x00000004ff067e24 */ /* 0x000fc4000f8e00ff */
[----:B------:R-:W-:Y:S02]  /*2410*/  IMAD.U32 R7, RZ, RZ, UR5 ;  /* 0x00000005ff077e24 */ /* 0x000fe4000f8e00ff */
[----:B------:R-:W-:Y:S02]  /*2420*/  IMAD.MOV.U32 R8, RZ, RZ, 0x70 ;  /* 0x00000070ff087424 */ /* 0x000fe400078e00ff */
[----:B------:R-:W-:Y:S02]  /*2430*/  IMAD.MOV.U32 R12, RZ, RZ, 0x1 ;  /* 0x00000001ff0c7424 */ /* 0x000fe400078e00ff */
[----:B------:R-:W-:-:S07]  /*2440*/  IMAD.MOV.U32 R13, RZ, RZ, RZ ;  /* 0x000000ffff0d7224 */ /* 0x000fce00078e00ff */
[----:B------:R-:W-:-:S07]  /*2450*/  LEPC R20, `(.L_x_2632) ;  /* 0x000000001014794e */ /* 0x000fce0000000000 */
[----:B0----5:R-:W-:Y:S05]  /*2460*/  CALL.ABS.NOINC R14 ;  /* 0x000000000e007343 */ /* 0x021fea0003c00000 */
.L_x_2632:
[----:B------:R-:W-:Y:S05]  /*2470*/  BSYNC B6 ;  /* 0x0000000000067941 */ /* 0x000fea0003800000 */
.L_x_2631:
[----:B------:R-:W-:Y:S01]  /*2480*/  ULDC.64 UR4, c[0x0][0x9f8] ;  /* 0x00027e0000047ab9 */ /* 0x000fe20000000a00 */
[----:B------:R-:W-:Y:S01]  /*2490*/  IMAD.MOV.U32 R0, RZ, RZ, R25 ;  /* 0x000000ffff007224 */ /* 0x000fe200078e0019 */
[----:B------:R-:W-:Y:S01]  /*24a0*/  ISETP.NE.U32.AND P0, PT, RZ, UR4, PT ;  /* 0x00000004ff007c0c */ /* 0x000fe2000bf05070 */
[----:B------:R-:W-:Y:S01]  /*24b0*/  ULDC.64 UR6, c[0x0][0x208] ;  /* 0x0000820000067ab9 */ /* 0x000fe20000000a00 */
[----:B------:R-:W0:Y:S01]  /*24c0*/  LDC.64 R98, c[0x0][0x300] ;  /* 0x0000c000ff627b82 */ /* 0x000e220000000a00 */
[----:B------:R-:W-:Y:S01]  /*24d0*/  IMAD.IADD R113, R113, 0x1, R26 ;  /* 0x0000000171717824 */ /* 0x000fe200078e021a */
[----:B------:R-:W-:Y:S01]  /*24e0*/  ISETP.NE.AND.EX P0, PT, RZ, UR5, PT, P0 ;  /* 0x00000005ff007c0c */ /* 0x000fe2000bf05300 */
[----:B------:R-:W-:-:S05]  /*24f0*/  ULDC.64 UR8, c[0x0][0xa08] ;  /* 0x0002820000087ab9 */ /* 0x000fca0000000a00 */
[----:B------:R-:W1:Y:S07]  /*2500*/  LDC R115, c[0x0][0x3f4] ;  /* 0x0000fd00ff737b82 */ /* 0x000e6e0000000800 */
[----:B------:R-:W-:Y:S01]  /*2510*/  @P0 IADD3 R4, P1, R28, UR4, RZ ;  /* 0x000000041c040c10 */ /* 0x000fe2000ff3e0ff */
[----:B------:R-:W2:Y:S03]  /*2520*/  LDC.64 R104, c[0x0][0x3f8] ;  /* 0x0000fe00ff687b82 */ /* 0x000ea60000000a00 */
[----:B------:R-:W-:Y:S01]  /*2530*/  @P0 IADD3.X R5, R27, UR5, RZ, P1, !PT ;  /* 0x000000051b050c10 */ /* 0x000fe20008ffe4ff */
[----:B------:R-:W-:-:S04]  /*2540*/  ULDC.64 UR4, c[0x0][0x330] ;  /* 0x0000cc0000047ab9 */ /* 0x000fc80000000a00 */
[----:B------:R3:W4:Y:S01]  /*2550*/  @P0 LDG.E R0, desc[UR6][R4.64] ;  /* 0x0000000604000981 */ /* 0x000722000c1e1900 */
[----:B------:R-:W-:Y:S01]  /*2560*/  ULDC UR6, c[0x0][0x2f4] ;  /* 0x0000bd0000067ab9 */ /* 0x000fe20000000800 */
[----:B------:R-:W-:Y:S01]  /*2570*/  SHF.R.S32.HI R3, RZ, 0x1f, R113 ;  /* 0x0000001fff037819 */ /* 0x000fe20000011471 */
[----:B------:R-:W-:Y:S01]  /*2580*/  IMAD.WIDE.U32 R94, R237, UR4, R18 ;  /* 0x00000004ed5e7c25 */ /* 0x000fe2000f8e0012 */
[----:B------:R-:W-:Y:S01]  /*2590*/  ISETP.GE.AND P1, PT, R213, UR6, PT ;  /* 0x00000006d5007c0c */ /* 0x000fe2000bf26270 */
[----:B------:R-:W1:Y:S01]  /*25a0*/  LDC.64 R110, c[0x0][0x408] ;  /* 0x00010200ff6e7b82 */ /* 0x000e620000000a00 */
[----:B------:R-:W-:Y:S01]  /*25b0*/  ISETP.GE.AND P0, PT, R18, UR6, PT ;  /* 0x0000000612007c0c */ /* 0x000fe2000bf06270 */
[-C--:B0-----:R-:W-:Y:S01]  /*25c0*/  IMAD R8, R3, R98.reuse, RZ ;  /* 0x0000006203087224 */ /* 0x081fe200078e02ff */
[----:B------:R-:W-:Y:S01]  /*25d0*/  SEL R7, RZ, 0xffffffff, P1 ;  /* 0xffffffffff077807 */ /* 0x000fe20000800000 */
[----:B------:R-:W-:Y:S01]  /*25e0*/  IMAD R95, R237, UR5, R95 ;  /* 0x00000005ed5f7c24 */ /* 0x000fe2000f8e025f */
[----:B------:R-:W-:Y:S01]  /*25f0*/  SEL R6, RZ, 0x1, P0 ;  /* 0x00000001ff067807 */ /* 0x000fe20000000000 */
[----:B---3--:R-:W-:Y:S01]  /*2600*/  IMAD.WIDE.U32 R4, R113, R98, RZ ;  /* 0x0000006271047225 */ /* 0x008fe200078e00ff */
[----:B------:R-:W-:Y:S01]  /*2610*/  SHF.L.U32 R9, R7, 0x1, RZ ;  /* 0x0000000107097819 */ /* 0x000fe200000006ff */
[----:B------:R-:W-:Y:S01]  /*2620*/  ULDC.64 UR4, c[0x0][0x308] ;  /* 0x0000c20000047ab9 */ /* 0x000fe20000000a00 */
[----:B------:R-:W-:Y:S01]  /*2630*/  ISETP.NE.U32.AND P0, PT, RZ, UR8, PT ;  /* 0x00000008ff007c0c */ /* 0x000fe2000bf05070 */
[----:B------:R-:W-:Y:S01]  /*2640*/  IMAD R7, R113, R99, R8 ;  /* 0x0000006371077224 */ /* 0x000fe200078e0208 */
[----:B------:R-:W-:Y:S01]  /*2650*/  ISETP.GE.AND P1, PT, R220, UR6, PT ;  /* 0x00000006dc007c0c */ /* 0x000fe2000bf26270 */
[CC--:B--2---:R-:W-:Y:S01]  /*2660*/  IMAD.WIDE.U32 R100, R212.reuse, R104.reuse, R22 ;  /* 0x00000068d4647225 */ /* 0x0c4fe200078e0016 */
[----:B------:R-:W-:Y:S01]  /*2670*/  ISETP.NE.AND.EX P0, PT, RZ, UR9, PT, P0 ;  /* 0x00000009ff007c0c */ /* 0x000fe2000bf05300 */
[----:B------:R-:W-:Y:S01]  /*2680*/  ULDC.64 UR8, c[0x0][0x338] ;  /* 0x0000ce0000087ab9 */ /* 0x000fe20000000a00 */
[----:B------:R-:W-:Y:S01]  /*2690*/  LOP3.LUT R6, R9, 0x2, R6, 0xe2, !PT ;  /* 0x0000000209067812 */ /* 0x000fe200078ee206 */
[----:B------:R-:W-:Y:S01]  /*26a0*/  IMAD.IADD R5, R5, 0x1, R7 ;  /* 0x0000000105057824 */ /* 0x000fe200078e0207 */
[----:B------:R-:W-:Y:S01]  /*26b0*/  SEL R7, RZ, 0x4, P1 ;  /* 0x00000004ff077807 */ /* 0x000fe20000800000 */
[----:B------:R-:W-:Y:S01]  /*26c0*/  IMAD.WIDE.U32 R102, R212, R104, R18 ;  /* 0x00000068d4667225 */ /* 0x000fe200078e0012 */
[----:B------:R-:W-:Y:S01]  /*26d0*/  SHF.R.S32.HI R12, RZ, 0x1f, R212 ;  /* 0x0000001fff0c7819 */ /* 0x000fe200000114d4 */
[----:B------:R-:W0:Y:S01]  /*26e0*/  S2R R172, SR_TID.X ;  /* 0x0000000000ac7919 */ /* 0x000e220000002100 */
[----:B------:R-:W-:Y:S01]  /*26f0*/  LOP3.LUT R26, R6, R7, RZ, 0xfc, !PT ;  /* 0x00000007061a7212 */ /* 0x000fe200078efcff */
[----:B------:R-:W-:Y:S01]  /*2700*/  IMAD.WIDE.U32 R96, R237, UR4, R4 ;  /* 0x00000004ed607c25 */ /* 0x000fe2000f8e0004 */
[----:B------:R-:W-:-:S02]  /*2710*/  SHF.R.U32.HI R15, RZ, 0x3, R223 ;  /* 0x00000003ff0f7819 */ /* 0x000fc400000116df */
[----:B------:R-:W-:Y:S01]  /*2720*/  SHF.R.U32.HI R14, RZ, 0x3, R222 ;  /* 0x00000003ff0e7819 */ /* 0x000fe200000116de */
[----:B------:R-:W-:Y:S01]  /*2730*/  IMAD R97, R237, UR5, R97 ;  /* 0x00000005ed617c24 */ /* 0x000fe2000f8e0261 */
[----:B------:R-:W-:Y:S01]  /*2740*/  ULDC.64 UR4, c[0x0][0x310] ;  /* 0x0000c40000047ab9 */ /* 0x000fe20000000a00 */
[----:B------:R-:W-:Y:S01]  /*2750*/  IMAD R7, R12, R98, RZ ;  /* 0x000000620c077224 */ /* 0x000fe200078e02ff */
[----:B------:R-:W-:Y:S01]  /*2760*/  IADD3 R112, P3, R212, R113, RZ ;  /* 0x00000071d4707210 */ /* 0x000fe20007f7e0ff */
[----:B------:R-:W-:Y:S01]  /*2770*/  IMAD R6, R12, R104, RZ ;  /* 0x000000680c067224 */ /* 0x000fe200078e02ff */
[----:B------:R-:W-:Y:S01]  /*2780*/  ISETP.GE.AND P2, PT, R221, UR6, PT ;  /* 0x00000006dd007c0c */ /* 0x000fe2000bf46270 */
[----:B------:R-:W-:Y:S01]  /*2790*/  IMAD R35, R212, R99, R7 ;  /* 0x00000063d4237224 */ /* 0x000fe200078e0207 */
[--C-:B------:R-:W-:Y:S01]  /*27a0*/  SHF.L.U64.HI R34, R104, 0x5, R105.reuse ;  /* 0x0000000568227819 */ /* 0x100fe20000010269 */
[----:B------:R-:W-:Y:S01]  /*27b0*/  IMAD R7, R212, R105, R6 ;  /* 0x00000069d4077224 */ /* 0x000fe200078e0206 */
[----:B------:R-:W-:Y:S01]  /*27c0*/  SHF.L.U64.HI R33, R104, 0x6, R105 ;  /* 0x0000000668217819 */ /* 0x000fe20000010269 */
[----:B-1----:R-:W-:Y:S01]  /*27d0*/  IMAD.WIDE.U32 R106, R212, R110, R22 ;  /* 0x0000006ed46a7225 */ /* 0x002fe200078e0016 */
[----:B------:R-:W-:-:S02]  /*27e0*/  SHF.L.U32 R32, R104, 0x5, RZ ;  /* 0x0000000568207819 */ /* 0x000fc400000006ff */
[C---:B------:R-:W-:Y:S01]  /*27f0*/  SHF.L.U64.HI R123, R98.reuse, 0x5, R99 ;  /* 0x00000005627b7819 */ /* 0x040fe20000010263 */
[----:B------:R-:W-:Y:S01]  /*2800*/  IMAD.IADD R101, R101, 0x1, R7 ;  /* 0x0000000165657824 */ /* 0x000fe200078e0207 */
[----:B------:R-:W-:Y:S01]  /*2810*/  SHF.L.U64.HI R129, R98, 0x6, R99 ;  /* 0x0000000662817819 */ /* 0x000fe20000010263 */
[----:B------:R-:W-:Y:S01]  /*2820*/  IMAD.IADD R103, R7, 0x1, R103 ;  /* 0x0000000107677824 */ /* 0x000fe200078e0267 */
[----:B------:R-:W-:Y:S01]  /*2830*/  SHF.L.U64.HI R30, R110, 0x5, R111 ;  /* 0x000000056e1e7819 */ /* 0x000fe2000001026f */
[----:B------:R-:W-:Y:S01]  /*2840*/  IMAD.WIDE.U32 R108, R212, R110, R18 ;  /* 0x0000006ed46c7225 */ /* 0x000fe200078e0012 */
[----:B------:R-:W-:-:S03]  /*2850*/  SHF.L.U64.HI R29, R110, 0x6, R111 ;  /* 0x000000066e1d7819 */ /* 0x000fc6000001026f */
[----:B------:R-:W-:Y:S02]  /*2860*/  IMAD.SHL.U32 R20, R212, 0x40, RZ ;  /* 0x00000040d4147824 */ /* 0x000fe400078e00ff */
[----:B------:R-:W-:Y:S01]  /*2870*/  IMAD.X R113, R12, 0x1, R3, P3 ;  /* 0x000000010c717824 */ /* 0x000fe200018e0603 */
[----:B------:R-:W-:Y:S01]  /*2880*/  SEL R3, RZ, 0x8, P2 ;  /* 0x00000008ff037807 */ /* 0x000fe20001000000 */
[----:B------:R-:W-:Y:S01]  /*2890*/  IMAD.SHL.U32 R31, R104, 0x40, RZ ;  /* 0x00000040681f7824 */ /* 0x000fe200078e00ff */
[----:B0-----:R-:W-:Y:S01]  /*28a0*/  LEA.HI R172, R172, 0x8, RZ, 0x19 ;  /* 0x00000008acac7811 */ /* 0x001fe200078fc8ff */
[-C--:B-----5:R-:W-:Y:S01]  /*28b0*/  IMAD.WIDE.U32 R100, R152, R104.reuse, R100 ;  /* 0x0000006898647225 */ /* 0x0a0fe200078e0064 */
[C---:B------:R-:W-:Y:S02]  /*28c0*/  LOP3.LUT R3, R26.reuse, R3, RZ, 0xfc, !PT ;  /* 0x000000031a037212 */ /* 0x040fe400078efcff */
[----:B------:R-:W-:Y:S01]  /*28d0*/  LOP3.LUT R26, R26, 0x1, RZ, 0xc0, !PT ;  /* 0x000000011a1a7812 */ /* 0x000fe200078ec0ff */
[----:B------:R-:W-:-:S04]  /*28e0*/  IMAD.WIDE.U32 R102, R152, R104, R102 ;  /* 0x0000006898667225 */ /* 0x000fc800078e0066 */
[----:B------:R-:W-:Y:S02]  /*28f0*/  IMAD R119, R99, 0x50, RZ ;  /* 0x0000005063777824 */ /* 0x000fe400078e02ff */
[C---:B------:R-:W-:Y:S02]  /*2900*/  IMAD.SHL.U32 R128, R98.reuse, 0x20, RZ ;  /* 0x0000002062807824 */ /* 0x040fe400078e00ff */
[----:B------:R-:W-:Y:S02]  /*2910*/  IMAD.SHL.U32 R130, R98, 0x40, RZ ;  /* 0x0000004062827824 */ /* 0x000fe400078e00ff */
[----:B------:R-:W-:Y:S02]  /*2920*/  IMAD R121, R111, 0x50, RZ ;  /* 0x000000506f797824 */ /* 0x000fe400078e02ff */
[C---:B------:R-:W-:Y:S02]  /*2930*/  IMAD.SHL.U32 R28, R110.reuse, 0x20, RZ ;  /* 0x000000206e1c7824 */ /* 0x040fe400078e00ff */
[----:B------:R-:W-:Y:S01]  /*2940*/  IMAD.SHL.U32 R27, R110, 0x40, RZ ;  /* 0x000000406e1b7824 */ /* 0x000fe200078e00ff */
[----:B----4-:R-:W-:-:S02]  /*2950*/  SHF.R.S32.HI R4, RZ, 0x1f, R0 ;  /* 0x0000001fff047819 */ /* 0x010fc40000011400 */
[----:B------:R-:W-:Y:S02]  /*2960*/  SEL R5, R0, RZ, !P0 ;  /* 0x000000ff00057207 */ /* 0x000fe40004000000 */
[----:B------:R-:W-:Y:S02]  /*2970*/  SEL R4, R4, RZ, !P0 ;  /* 0x000000ff04047207 */ /* 0x000fe40004000000 */
[----:B------:R-:W-:Y:S01]  /*2980*/  ISETP.GE.AND P0, PT, R18, R115, PT ;  /* 0x000000731200720c */ /* 0x000fe20003f06270 */
[----:B------:R-:W-:-:S04]  /*2990*/  IMAD.WIDE.U32 R94, R5, UR8, R94 ;  /* 0x00000008055e7c25 */ /* 0x000fc8000f8e005e */
[C---:B------:R-:W-:Y:S02]  /*29a0*/  IMAD R0, R4.reuse, UR8, RZ ;  /* 0x0000000804007c24 */ /* 0x040fe4000f8e02ff */
[----:B------:R-:W-:Y:S02]  /*29b0*/  IMAD R4, R4, UR4, RZ ;  /* 0x0000000404047c24 */ /* 0x000fe4000f8e02ff */
[C---:B------:R-:W-:Y:S02]  /*29c0*/  IMAD R0, R5.reuse, UR9, R0 ;  /* 0x0000000905007c24 */ /* 0x040fe4000f8e0200 */
[C---:B------:R-:W-:Y:S02]  /*29d0*/  IMAD R9, R5.reuse, UR5, R4 ;  /* 0x0000000505097c24 */ /* 0x040fe4000f8e0204 */
[----:B------:R-:W-:-:S04]  /*29e0*/  IMAD.WIDE.U32 R96, R5, UR4, R96 ;  /* 0x0000000405607c25 */ /* 0x000fc8000f8e0060 */
[----:B------:R-:W-:-:S04]  /*29f0*/  IMAD.WIDE.U32 R4, R212, R98, R18 ;  /* 0x00000062d4047225 */ /* 0x000fc800078e0012 */
[----:B------:R-:W-:Y:S01]  /*2a00*/  IMAD.IADD R92, R97, 0x1, R9 ;  /* 0x00000001615c7824 */ /* 0x000fe200078e0209 */
[----:B------:R-:W-:Y:S01]  /*2a10*/  IADD3 R93, P1, R96, R4, RZ ;  /* 0x00000004605d7210 */ /* 0x000fe20007f3e0ff */
[----:B------:R-:W-:Y:S02]  /*2a20*/  IMAD R4, R12, R110, RZ ;  /* 0x0000006e0c047224 */ /* 0x000fe400078e02ff */
[----:B------:R-:W-:Y:S01]  /*2a30*/  IMAD.WIDE.U32 R98, R98, 0x50, RZ ;  /* 0x0000005062627825 */ /* 0x000fe200078e00ff */
[----:B------:R-:W-:Y:S02]  /*2a40*/  IADD3.X R35, R92, R5, R35, P1, !PT ;  /* 0x000000055c237210 */ /* 0x000fe40000ffe423 */
[----:B------:R-:W-:Y:S01]  /*2a50*/  SEL R5, R115, RZ, P0 ;  /* 0x000000ff73057207 */ /* 0x000fe20000000000 */
[----:B------:R-:W-:Y:S01]  /*2a60*/  IMAD R7, R212, R111, R4 ;  /* 0x0000006fd4077224 */ /* 0x000fe200078e0204 */
[----:B------:R-:W-:Y:S01]  /*2a70*/  ISETP.GE.AND P1, PT, R213, R115, PT ;  /* 0x00000073d500720c */ /* 0x000fe20003f26270 */
[----:B------:R-:W-:-:S02]  /*2a80*/  IMAD.IADD R119, R99, 0x1, R119 ;  /* 0x0000000163777824 */ /* 0x000fc400078e0277 */
[----:B------:R-:W-:Y:S01]  /*2a90*/  IMAD.IADD R5, R18, 0x1, R5 ;  /* 0x0000000112057824 */ /* 0x000fe200078e0205 */
[----:B------:R-:W-:Y:S01]  /*2aa0*/  SEL R6, R115, RZ, P1 ;  /* 0x000000ff73067207 */ /* 0x000fe20000800000 */
[----:B------:R-:W-:Y:S01]  /*2ab0*/  IMAD.IADD R109, R7, 0x1, R109 ;  /* 0x00000001076d7824 */ /* 0x000fe200078e026d */
[----:B------:R-:W-:Y:S02]  /*2ac0*/  IADD3 R107, R107, R7, RZ ;  /* 0x000000076b6b7210 */ /* 0x000fe40007ffe0ff */
[----:B------:R-:W-:Y:S01]  /*2ad0*/  SHF.R.S32.HI R4, RZ, 0x1f, R5 ;  /* 0x0000001fff047819 */ /* 0x000fe20000011405 */
[----:B------:R-:W-:Y:S01]  /*2ae0*/  IMAD.IADD R11, R213, 0x1, R6 ;  /* 0x00000001d50b7824 */ /* 0x000fe200078e0206 */
[----:B------:R-:W-:Y:S01]  /*2af0*/  SHF.L.U32 R115, R115, 0x1, RZ ;  /* 0x0000000173737819 */ /* 0x000fe200000006ff */
[-C--:B------:R-:W-:Y:S01]  /*2b00*/  IMAD.WIDE.U32 R106, R152, R110.reuse, R106 ;  /* 0x0000006e986a7225 */ /* 0x080fe200078e006a */
[CC--:B------:R-:W-:Y:S02]  /*2b10*/  LEA.HI R13, R4.reuse, R5.reuse, RZ, 0x3 ;  /* 0x00000005040d7211 */ /* 0x0c0fe400078f18ff */
[----:B------:R-:W-:Y:S01]  /*2b20*/  LEA.HI R4, R4, R5, RZ, 0x6 ;  /* 0x0000000504047211 */ /* 0x000fe200078f30ff */
[----:B------:R-:W-:Y:S01]  /*2b30*/  IMAD.WIDE.U32 R108, R152, R110, R108 ;  /* 0x0000006e986c7225 */ /* 0x000fe200078e006c */
[----:B------:R-:W-:-:S02]  /*2b40*/  LOP3.LUT R5, R223, 0x38, R13, 0xf8, !PT ;  /* 0x00000038df057812 */ /* 0x000fc400078ef80d */
[----:B------:R-:W-:Y:S02]  /*2b50*/  SHF.R.S32.HI R6, RZ, 0x6, R4 ;  /* 0x00000006ff067819 */ /* 0x000fe40000011404 */
[----:B------:R-:W-:Y:S02]  /*2b60*/  SHF.R.S32.HI R4, RZ, 0x1f, R11 ;  /* 0x0000001fff047819 */ /* 0x000fe4000001140b */
[----:B------:R-:W-:Y:S01]  /*2b70*/  LOP3.LUT R7, R5, R15, RZ, 0x3c, !PT ;  /* 0x0000000f05077212 */ /* 0x000fe200078e3cff */
[----:B------:R-:W-:Y:S01]  /*2b80*/  IMAD R136, R6, 0x1400, R226 ;  /* 0x0000140006887824 */ /* 0x000fe200078e02e2 */
[----:B------:R-:W-:Y:S01]  /*2b90*/  LOP3.LUT R8, R222, 0x38, R13, 0xf8, !PT ;  /* 0x00000038de087812 */ /* 0x000fe200078ef80d */
[----:B------:R-:W-:Y:S01]  /*2ba0*/  IMAD R138, R6, 0x1400, R227 ;  /* 0x00001400068a7824 */ /* 0x000fe200078e02e3 */
[-C--:B------:R-:W-:Y:S01]  /*2bb0*/  LEA.HI R5, R4, R11.reuse, RZ, 0x6 ;  /* 0x0000000b04057211 */ /* 0x080fe200078f30ff */
[----:B------:R-:W-:Y:S01]  /*2bc0*/  IMAD.IADD R136, R136, 0x1, R7 ;  /* 0x0000000188887824 */ /* 0x000fe200078e0207 */
[----:B------:R-:W-:Y:S01]  /*2bd0*/  LEA.HI R11, R4, R11, RZ, 0x3 ;  /* 0x0000000b040b7211 */ /* 0x000fe200078f18ff */
[----:B------:R-:W-:Y:S01]  /*2be0*/  IMAD R132, R6, 0x1400, R225 ;  /* 0x0000140006847824 */ /* 0x000fe200078e02e1 */
[----:B------:R-:W-:-:S02]  /*2bf0*/  LOP3.LUT R4, R13, 0x38, RZ, 0xc0, !PT ;  /* 0x000000380d047812 */ /* 0x000fc400078ec0ff */
[----:B------:R-:W-:Y:S02]  /*2c00*/  LOP3.LUT R9, R8, R14, RZ, 0x3c, !PT ;  /* 0x0000000e08097212 */ /* 0x000fe400078e3cff */
[----:B------:R-:W-:Y:S02]  /*2c10*/  SHF.R.S32.HI R8, RZ, 0x6, R5 ;  /* 0x00000006ff087819 */ /* 0x000fe40000011405 */
[----:B------:R-:W-:Y:S01]  /*2c20*/  LOP3.LUT R5, R4, 0x1c0, R20, 0xf8, !PT ;  /* 0x000001c004057812 */ /* 0x000fe200078ef814 */
[----:B------:R-:W-:Y:S01]  /*2c30*/  IMAD.IADD R132, R132, 0x1, R9 ;  /* 0x0000000184847824 */ /* 0x000fe200078e0209 */
[----:B------:R-:W-:Y:S01]  /*2c40*/  LOP3.LUT R7, R11, 0x38, RZ, 0xc0, !PT ;  /* 0x000000380b077812 */ /* 0x000fe200078ec0ff */
[C---:B------:R-:W-:Y:S01]  /*2c50*/  IMAD R137, R8.reuse, 0x1400, R227 ;  /* 0x0000140008897824 */ /* 0x040fe200078e02e3 */
[-C--:B------:R-:W-:Y:S01]  /*2c60*/  LOP3.LUT R5, R5, R228.reuse, RZ, 0x3c, !PT ;  /* 0x000000e405057212 */ /* 0x080fe200078e3cff */
[C---:B------:R-:W-:Y:S01]  /*2c70*/  IMAD R133, R8.reuse, 0x1400, R226 ;  /* 0x0000140008857824 */ /* 0x040fe200078e02e2 */
[----:B------:R-:W-:Y:S01]  /*2c80*/  LOP3.LUT R7, R7, 0x1c0, R20, 0xf8, !PT ;  /* 0x000001c007077812 */ /* 0x000fe200078ef814 */
[----:B------:R-:W-:Y:S01]  /*2c90*/  IMAD R131, R8, 0x1400, R225 ;  /* 0x0000140008837824 */ /* 0x000fe200078e02e1 */
[----:B------:R-:W-:Y:S01]  /*2ca0*/  LOP3.LUT R9, R223, 0x38, R11, 0xf8, !PT ;  /* 0x00000038df097812 */ /* 0x000fe200078ef80b */
[----:B------:R-:W-:Y:S01]  /*2cb0*/  IMAD.IADD R138, R138, 0x1, R5 ;  /* 0x000000018a8a7824 */ /* 0x000fe200078e0205 */
[----:B------:R-:W-:Y:S01]  /*2cc0*/  LOP3.LUT R4, R7, R228, RZ, 0x3c, !PT ;  /* 0x000000e407047212 */ /* 0x000fe200078e3cff */
[----:B------:R-:W-:Y:S01]  /*2cd0*/  IMAD R7, R105, 0x50, RZ ;  /* 0x0000005069077824 */ /* 0x000fe200078e02ff */
[----:B------:R-:W-:Y:S01]  /*2ce0*/  SHF.R.S32.HI R5, RZ, 0x1f, R152 ;  /* 0x0000001fff057819 */ /* 0x000fe20000011498 */
[----:B------:R-:W-:Y:S01]  /*2cf0*/  VIADD R8, R212, 0x40 ;  /* 0x00000040d4087836 */ /* 0x000fe20000000000 */
[----:B------:R-:W-:Y:S01]  /*2d00*/  LOP3.LUT R10, R222, 0x38, R11, 0xf8, !PT ;  /* 0x00000038de0a7812 */ /* 0x000fe200078ef80b */
[----:B------:R-:W-:Y:S01]  /*2d10*/  IMAD.IADD R137, R137, 0x1, R4 ;  /* 0x0000000189897824 */ /* 0x000fe200078e0204 */
[----:B------:R-:W-:Y:S01]  /*2d20*/  LOP3.LUT R6, R9, R15, RZ, 0x3c, !PT ;  /* 0x0000000f09067212 */ /* 0x000fe200078e3cff */
[C---:B------:R-:W-:Y:S01]  /*2d30*/  IMAD R4, R5.reuse, R104, RZ ;  /* 0x0000006805047224 */ /* 0x040fe200078e02ff */
[----:B------:R-:W-:Y:S01]  /*2d40*/  LOP3.LUT R10, R10, R14, RZ, 0x3c, !PT ;  /* 0x0000000e0a0a7212 */ /* 0x000fe200078e3cff */
[----:B------:R-:W-:Y:S01]  /*2d50*/  IMAD R5, R5, R110, RZ ;  /* 0x0000006e05057224 */ /* 0x000fe200078e02ff */
[----:B------:R-:W-:Y:S01]  /*2d60*/  SHF.R.S32.HI R14, RZ, 0x3, R13 ;  /* 0x00000003ff0e7819 */ /* 0x000fe2000001140d */
[----:B------:R-:W-:Y:S01]  /*2d70*/  IMAD R21, R152, R105, R4 ;  /* 0x0000006998157224 */ /* 0x000fe200078e0204 */
[----:B------:R-:W-:Y:S01]  /*2d80*/  SHF.R.S32.HI R12, RZ, 0x3, R11 ;  /* 0x00000003ff0c7819 */ /* 0x000fe2000001140b */
[----:B------:R-:W-:Y:S01]  /*2d90*/  VIADD R9, R212, 0x20 ;  /* 0x00000020d4097836 */ /* 0x000fe20000000000 */
[----:B------:R-:W-:Y:S01]  /*2da0*/  LOP3.LUT R13, R13, 0xfffffff8, RZ, 0xc0, !PT ;  /* 0xfffffff80d0d7812 */ /* 0x000fe200078ec0ff */
[----:B------:R-:W-:Y:S01]  /*2db0*/  IMAD.WIDE.U32 R104, R104, 0x50, RZ ;  /* 0x0000005068687825 */ /* 0x000fe200078e00ff */
[----:B------:R-:W-:-:S02]  /*2dc0*/  LOP3.LUT R11, R11, 0xfffffff8, RZ, 0xc0, !PT ;  /* 0xfffffff80b0b7812 */ /* 0x000fc400078ec0ff */
[----:B------:R-:W-:Y:S01]  /*2dd0*/  IADD3 R133, R133, R6, RZ ;  /* 0x0000000685857210 */ /* 0x000fe20007ffe0ff */
[----:B------:R-:W-:Y:S01]  /*2de0*/  IMAD R5, R152, R111, R5 ;  /* 0x0000006f98057224 */ /* 0x000fe200078e0205 */
[----:B------:R-:W-:Y:S01]  /*2df0*/  SHF.R.S32.HI R141, RZ, 0x1f, R9 ;  /* 0x0000001fff8d7819 */ /* 0x000fe20000011409 */
[----:B------:R-:W-:Y:S01]  /*2e00*/  IMAD.WIDE.U32 R110, R110, 0x50, RZ ;  /* 0x000000506e6e7825 */ /* 0x000fe200078e00ff */
[----:B------:R-:W-:Y:S02]  /*2e10*/  SHF.R.S32.HI R139, RZ, 0x1f, R8 ;  /* 0x0000001fff8b7819 */ /* 0x000fe40000011408 */
[----:B------:R-:W-:Y:S01]  /*2e20*/  LOP3.LUT R9, R3, 0x4, RZ, 0xc0, !PT ;  /* 0x0000000403097812 */ /* 0x000fe200078ec0ff */
[----:B------:R-:W-:Y:S01]  /*2e30*/  IMAD.IADD R131, R131, 0x1, R10 ;  /* 0x0000000183837824 */ /* 0x000fe200078e020a */
[----:B------:R-:W-:Y:S01]  /*2e40*/  LOP3.LUT R10, R3, 0x2, RZ, 0xc0, !PT ;  /* 0x00000002030a7812 */ /* 0x000fe200078ec0ff */
[----:B------:R-:W-:Y:S01]  /*2e50*/  IMAD.IADD R120, R105, 0x1, R7 ;  /* 0x0000000169787824 */ /* 0x000fe200078e0207 */
[----:B------:R-:W-:Y:S01]  /*2e60*/  LOP3.LUT R8, R3, 0x8, RZ, 0xc0, !PT ;  /* 0x0000000803087812 */ /* 0x000fe200078ec0ff */
[----:B------:R-:W-:Y:S01]  /*2e70*/  IMAD.IADD R25, R101, 0x1, R21 ;  /* 0x0000000165197824 */ /* 0x000fe200078e0215 */
[----:B------:R-:W-:Y:S01]  /*2e80*/  IADD3 R21, R21, R103, RZ ;  /* 0x0000006715157210 */ /* 0x000fe20007ffe0ff */
[----:B------:R-:W-:Y:S01]  /*2e90*/  IMAD.IADD R20, R107, 0x1, R5 ;  /* 0x000000016b147824 */ /* 0x000fe200078e0205 */
[----:B------:R-:W-:Y:S01]  /*2ea0*/  SHF.R.S32.HI R7, RZ, 0x1f, R13 ;  /* 0x0000001fff077819 */ /* 0x000fe2000001140d */
[----:B------:R-:W-:Y:S01]  /*2eb0*/  IMAD.IADD R15, R5, 0x1, R109 ;  /* 0x00000001050f7824 */ /* 0x000fe200078e026d */
[----:B------:R-:W-:Y:S01]  /*2ec0*/  SHF.R.S32.HI R6, RZ, 0x1f, R11 ;  /* 0x0000001fff067819 */ /* 0x000fe2000001140b */
[----:B------:R-:W-:-:S02]  /*2ed0*/  IMAD.IADD R121, R111, 0x1, R121 ;  /* 0x000000016f797824 */ /* 0x000fc400078e0279 */
[----:B------:R-:W-:-:S07]  /*2ee0*/  IMAD.IADD R5, R95, 0x1, R0 ;  /* 0x000000015f057824 */ /* 0x000fce00078e0200 */
.L_x_2740:
[----:B------:R-:W2:Y:S01]  /*2ef0*/  LDL.LU R40, [R1+0x10] ;  /* 0x0000100001287983 */ /* 0x000ea20000300800 */
[----:B------:R-:W-:Y:S01]  /*2f00*/  VIADD R24, R24, 0xffffffff ;  /* 0xffffffff18187836 */ /* 0x000fe20000000000 */
[----:B------:R-:W0:Y:S01]  /*2f10*/  LDC.64 R116, c[0x0][0x2e8] ;  /* 0x0000ba00ff747b82 */ /* 0x000e220000000a00 */
[----:B------:R-:W-:Y:S05]  /*2f20*/  YIELD ;  /* 0x0000000000007946 */ /* 0x000fea0003800000 */
[----:B-1----:R-:W-:Y:S01]  /*2f30*/  SHF.R.S32.HI R37, RZ, 0x1f, R24 ;  /* 0x0000001fff257819 */ /* 0x002fe20000011418 */
[-C--:B------:R-:W-:Y:S01]  /*2f40*/  IMAD R0, R119, R24.reuse, RZ ;  /* 0x0000001877007224 */ /* 0x080fe200078e02ff */
[----:B------:R-:W1:Y:S01]  /*2f50*/  LDC R122, c[0x0][0x3f4] ;  /* 0x0000fd00ff7a7b82 */ /* 0x000e620000000800 */
[----:B------:R-:W-:Y:S01]  /*2f60*/  IMAD.WIDE.U32 R124, R98, R24, RZ ;  /* 0x00000018627c7225 */ /* 0x000fe200078e00ff */
[----:B------:R-:W-:Y:S03]  /*2f70*/  BSSY B0, `(.L_x_2633) ;  /* 0x00007c0000007945 */ /* 0x000fe60003800000 */
[----:B------:R-:W-:Y:S01]  /*2f80*/  IMAD R3, R37, R98, R0 ;  /* 0x0000006225037224 */ /* 0x000fe200078e0200 */
[----:B------:R-:W-:-:S02]  /*2f90*/  IADD3 R0, P3, P4, R93, R124, R130 ;  /* 0x0000007c5d007210 */ /* 0x000fc40007c7e082 */
[-C--:B------:R-:W-:Y:S01]  /*2fa0*/  IADD3 R38, P2, R93, R124.reuse, RZ ;  /* 0x0000007c5d267210 */ /* 0x080fe20007f5e0ff */
[----:B------:R-:W-:Y:S01]  /*2fb0*/  IMAD.IADD R88, R125, 0x1, R3 ;  /* 0x000000017d587824 */ /* 0x000fe200078e0203 */
[----:B------:R-:W-:-:S04]  /*2fc0*/  IADD3 R4, P5, P6, R93, R124, R128 ;  /* 0x0000007c5d047210 */ /* 0x000fc80007ebe080 */
[C---:B------:R-:W-:Y:S02]  /*2fd0*/  IADD3.X R3, R35.reuse, R88, R129, P3, P4 ;  /* 0x0000005823037210 */ /* 0x040fe40001fe8481 */
[----:B------:R-:W-:Y:S02]  /*2fe0*/  ISETP.GT.AND P3, PT, R24, R118, PT ;  /* 0x000000761800720c */ /* 0x000fe40003f64270 */
[----:B------:R-:W-:Y:S02]  /*2ff0*/  IADD3.X R39, R88, R35, RZ, P2, !PT ;  /* 0x0000002358277210 */ /* 0x000fe400017fe4ff */
[C---:B0-----:R-:W-:Y:S02]  /*3000*/  LEA R48, P2, R0.reuse, R116, 0x1 ;  /* 0x0000007400307211 */ /* 0x041fe400078408ff */
[----:B------:R-:W-:Y:S02]  /*3010*/  IADD3.X R36, R35, R88, R123, P5, P6 ;  /* 0x0000005823247210 */ /* 0x000fe40002fec47b */
[----:B------:R-:W-:Y:S01]  /*3020*/  LEA.HI.X R49, R0, R117, R3, 0x1, P2 ;  /* 0x0000007500317211 */ /* 0x000fe200010f0c03 */
[----:B------:R-:W-:Y:S01]  /*3030*/  IMAD R3, R17, 0x5000, R236 ;  /* 0x0000500011037824 */ /* 0x000fe200078e02ec */
[----:B-1----:R-:W-:-:S02]  /*3040*/  ISETP.GE.AND P2, PT, R122, 0x1, PT ;  /* 0x000000017a00780c */ /* 0x002fc40003f46270 */
[-C--:B------:R-:W-:Y:S02]  /*3050*/  LEA R50, P5, R4, R116.reuse, 0x1 ;  /* 0x0000007404327211 */ /* 0x080fe400078a08ff */
[----:B------:R-:W-:Y:S02]  /*3060*/  LEA R60, P6, R38, R116, 0x1 ;  /* 0x00000074263c7211 */ /* 0x000fe400078c08ff */
[-C--:B------:R-:W-:Y:S01]  /*3070*/  LEA.HI.X R51, R4, R117.reuse, R36, 0x1, P5 ;  /* 0x0000007504337211 */ /* 0x080fe200028f0c24 */
[----:B------:R-:W-:Y:S01]  /*3080*/  IMAD R4, R3, 0x2, R16 ;  /* 0x0000000203047824 */ /* 0x000fe200078e0210 */
[----:B------:R-:W-:Y:S02]  /*3090*/  LEA.HI.X R61, R38, R117, R39, 0x1, P6 ;  /* 0x00000075263d7211 */ /* 0x000fe400030f0c27 */
        /* <DEDUP_REMOVED lines=8> */
[C---:B------:R-:W-:Y:S02]  /*3120*/  IMAD R39, R37.reuse, R104, R39 ;  /* 0x0000006825277224 */ /* 0x040fe400078e0227 */
        /* <DEDUP_REMOVED lines=27> */
[----:B0-----:R-:W-:Y:S01]  /*32e0*/  IMAD.X R40, R114, 0x1, R20, P4 ;  /* 0x0000000172287824 */ /* 0x001fe200020e0614 */
        /* <DEDUP_REMOVED lines=23> */
.L_x_2637:
[----:B------:R-:W-:Y:S05]  /*3460*/  BSYNC B1 ;  /* 0x0000000000017941 */ /* 0x000fea0003800000 */
.L_x_2636:
[----:B-1---5:R-:W-:Y:S01]  /*3470*/  IMAD.MOV.U32 R36, RZ, RZ, R79 ;  /* 0x000000ffff247224 */ /* 0x022fe200078e004f */
[----:B------:R-:W-:Y:S01]  /*3480*/  MOV R37, R78 ;  /* 0x0000004e00257202 */ /* 0x000fe20000000f00 */
[----:B0-----:R-:W-:Y:S01]  /*3490*/  VIADD R40, R212, 0x20 ;  /* 0x00000020d4287836 */ /* 0x001fe20000000000 */
[----:B------:R-:W-:Y:S01]  /*34a0*/  BSSY B1, `(.L_x_2638) ;  /* 0x0000042000017945 */ /* 0x000fe20003800000 */
[----:B------:R-:W-:Y:S01]  /*34b0*/  IMAD.MOV.U32 R39, RZ, RZ, R82 ;  /* 0x000000ffff277224 */ /* 0x000fe200078e0052 */
[----:B------:R-:W-:Y:S01]  /*34c0*/  PRMT R159, R37, 0x7610, R159 ;  /* 0x00007610259f7816 */ /* 0x000fe2000000009f */
[----:B------:R-:W-:Y:S01]  /*34d0*/  IMAD.MOV.U32 R38, RZ, RZ, R83 ;  /* 0x000000ffff267224 */ /* 0x000fe200078e0053 */
[----:B------:R-:W-:Y:S01]  /*34e0*/  PRMT R158, R36, 0x7610, R158 ;  /* 0x00007610249e7816 */ /* 0x000fe2000000009e */
[----:B------:R-:W-:Y:S01]  /*34f0*/  IMAD.MOV.U32 R36, RZ, RZ, R90 ;  /* 0x000000ffff247224 */ /* 0x000fe200078e005a */
[----:B------:R-:W-:Y:S01]  /*3500*/  ISETP.GE.AND P4, PT, R40, R3, PT ;  /* 0x000000032800720c */ /* 0x000fe20003f86270 */
        /* <DEDUP_REMOVED lines=17> */
[----:B------:R-:W-:Y:S02]  /*3620*/  PRMT R161, R161, 0x5410, R39 ;  /* 0x00005410a1a17816 */ /* 0x000fe40000000027 */
[----:B------:R-:W-:Y:S02]  /*3630*/  CS2R R74, SRZ ;  /* 0x00000000004a7805 */ /* 0x000fe4000001ff00 */
[----:B------:R-:W-:Y:S02]  /*3640*/  PRMT R160, R160, 0x5410, R38 ;  /* 0x00005410a0a07816 */ /* 0x000fe40000000026 */
[----:B------:R-:W-:Y:S02]  /*3650*/  CS2R R64, SRZ ;  /* 0x0000000000407805 */ /* 0x000fe4000001ff00 */
[----:B------:R-:W-:Y:S02]  /*3660*/  PRMT R164, R36, 0x5410, R37 ;  /* 0x0000541024a47816 */ /* 0x000fe40000000025 */
[----:B------:R-:W-:-:S02]  /*3670*/  CS2R R68, SRZ ;  /* 0x0000000000447805 */ /* 0x000fc4000001ff00 */
[----:B------:R-:W-:Y:S01]  /*3680*/  CS2R R72, SRZ ;  /* 0x0000000000487805 */ /* 0x000fe2000001ff00 */
[----:B------:R-:W-:Y:S01]  /*3690*/  IMAD.MOV.U32 R40, RZ, RZ, R126 ;  /* 0x000000ffff287224 */ /* 0x000fe200078e007e */
[----:B------:R-:W-:Y:S01]  /*36a0*/  CS2R R76, SRZ ;  /* 0x00000000004c7805 */ /* 0x000fe2000001ff00 */
[----:B------:R-:W-:Y:S01]  /*36b0*/  IMAD.MOV.U32 R41, RZ, RZ, R127 ;  /* 0x000000ffff297224 */ /* 0x000fe200078e007f */
        /* <DEDUP_REMOVED lines=10> */
[----:B------:R-:W-:Y:S02]  /*3760*/  LEA R38, P2, R36, UR4, 0x1 ;  /* 0x0000000424267c11 */ /* 0x000fe4000f8408ff */
[----:B------:R-:W-:Y:S02]  /*3770*/  ISETP.GE.AND P5, PT, R22, R122, PT ;  /* 0x0000007a1600720c */ /* 0x000fe40003fa6270 */
[----:B------:R-:W-:Y:S02]  /*3780*/  LEA.HI.X R39, R36, UR5, R39, 0x1, P2 ;  /* 0x0000000524277c11 */ /* 0x000fe400090f0c27 */
[----:B------:R-:W-:-:S04]  /*3790*/  LEA R36, P2, R37, UR6, 0x1 ;  /* 0x0000000625247c11 */ /* 0x000fc8000f8408ff */
[----:B------:R-:W-:Y:S02]  /*37a0*/  LEA.HI.X R37, R37, UR7, R42, 0x1, P2 ;  /* 0x0000000725257c11 */ /* 0x000fe400090f0c2a */
[-C--:B------:R-:W-:Y:S02]  /*37b0*/  ISETP.GE.AND P2, PT, R215, R122.reuse, PT ;  /* 0x0000007ad700720c */ /* 0x080fe40003f46270 */
[----:B------:R-:W-:Y:S02]  /*37c0*/  CS2R R70, SRZ ;  /* 0x0000000000467805 */ /* 0x000fe4000001ff00 */
[----:B------:R-:W-:Y:S01]  /*37d0*/  CS2R R72, SRZ ;  /* 0x0000000000487805 */ /* 0x000fe2000001ff00 */
        /* <DEDUP_REMOVED lines=8> */
[----:B------:R-:W-:-:S02]  /*3860*/  CS2R R68, SRZ ;  /* 0x0000000000447805 */ /* 0x000fc4000001ff00 */
[----:B------:R-:W-:Y:S01]  /*3870*/  CS2R R64, SRZ ;  /* 0x0000000000407805 */ /* 0x000fe2000001ff00 */
[----:B------:R0:W5:Y:S04]  /*3880*/  @!P5 LDG.E.64 R66, desc[UR8][R38.64+0x80] ;  /* 0x000080082642d981 */ /* 0x000168000c1e1b00 */
[----:B------:R0:W5:Y:S04]  /*3890*/  @!P5 LDG.E.64 R68, desc[UR8][R36.64+0x80] ;  /* 0x000080082444d981 */ /* 0x000168000c1e1b00 */
[----:B------:R0:W5:Y:S04]  /*38a0*/  @!P2 LDG.E.64 R62, desc[UR8][R38.64+0xc0] ;  /* 0x0000c008263ea981 */ /* 0x000168000c1e1b00 */
[----:B------:R0:W5:Y:S02]  /*38b0*/  @!P2 LDG.E.64 R64, desc[UR8][R36.64+0xc0] ;  /* 0x0000c0082440a981 */ /* 0x000164000c1e1b00 */
.L_x_2639:
[----:B------:R-:W-:Y:S05]  /*38c0*/  BSYNC B1 ;  /* 0x0000000000017941 */ /* 0x000fea0003800000 */
.L_x_2638:
[----:B0----5:R-:W-:Y:S01]  /*38d0*/  IMAD.MOV.U32 R37, RZ, RZ, R62 ;  /* 0x000000ffff257224 */ /* 0x021fe200078e003e */
[----:B------:R-:W-:Y:S01]  /*38e0*/  MOV R36, R63 ;  /* 0x0000003f00247202 */ /* 0x000fe20000000f00 */
[----:B------:R-:W-:Y:S01]  /*38f0*/  VIADD R42, R212, 0x40 ;  /* 0x00000040d42a7836 */ /* 0x000fe20000000000 */
[----:B------:R-:W-:Y:S01]  /*3900*/  BSSY B1, `(.L_x_2640) ;  /* 0x0000043000017945 */ /* 0x000fe20003800000 */
        /* <DEDUP_REMOVED lines=19> */
[----:B------:R-:W-:Y:S02]  /*3a40*/  CS2R R44, SRZ ;  /* 0x00000000002c7805 */ /* 0x000fe4000001ff00 */
[----:B------:R-:W-:Y:S02]  /*3a50*/  CS2R R54, SRZ ;  /* 0x0000000000367805 */ /* 0x000fe4000001ff00 */
[----:B------:R-:W-:-:S02]  /*3a60*/  CS2R R56, SRZ ;  /* 0x0000000000387805 */ /* 0x000fc4000001ff00 */
[----:B------:R-:W-:Y:S02]  /*3a70*/  CS2R R40, SRZ ;  /* 0x0000000000287805 */ /* 0x000fe4000001ff00 */
[----:B------:R-:W-:Y:S01]  /*3a80*/  PRMT R149, R37, 0x5410, R36 ;  /* 0x0000541025957816 */ /* 0x000fe20000000024 */
[----:B------:R-:W-:Y:S01]  /*3a90*/  IMAD.MOV.U32 R37, RZ, RZ, R72 ;  /* 0x000000ffff257224 */ /* 0x000fe200078e0048 */
[----:B------:R-:W-:Y:S02]  /*3aa0*/  MOV R36, R73 ;  /* 0x0000004900247202 */ /* 0x000fe40000000f00 */
[----:B------:R-:W-:Y:S02]  /*3ab0*/  CS2R R46, SRZ ;  /* 0x00000000002e7805 */ /* 0x000fe4000001ff00 */
        /* <DEDUP_REMOVED lines=39> */
.L_x_2641:
[----:B------:R-:W-:Y:S05]  /*3d30*/  BSYNC B1 ;  /* 0x0000000000017941 */ /* 0x000fea0003800000 */
.L_x_2640:
[----:B------:R-:W2:Y:S01]  /*3d40*/  LDL R0, [R1+0x5c] ;  /* 0x00005c0001007983 */ /* 0x000ea20000100800 */
[----:B0----5:R-:W-:Y:S01]  /*3d50*/  IMAD.MOV.U32 R36, RZ, RZ, R42 ;  /* 0x000000ffff247224 */ /* 0x021fe200078e002a */
[----:B--2---:R-:W-:Y:S01]  /*3d60*/  R2UR UR4, R0 ;  /* 0x00000000000472ca */ /* 0x004fe200000e0000 */
[----:B------:R-:W-:-:S05]  /*3d70*/  IMAD.MOV.U32 R0, RZ, RZ, R43 ;  /* 0x000000ffff007224 */ /* 0x000fca00078e002b */
[----:B------:R-:W-:Y:S01]  /*3d80*/  PRMT R134, R0, 0x5410, R36 ;  /* 0x0000541000867816 */ /* 0x000fe20000000024 */
[----:B------:R-:W-:Y:S01]  /*3d90*/  IMAD.MOV.U32 R0, RZ, RZ, R45 ;  /* 0x000000ffff007224 */ /* 0x000fe200078e002d */
[----:B------:R-:W-:-:S04]  /*3da0*/  MOV R36, R44 ;  /* 0x0000002c00247202 */ /* 0x000fc80000000f00 */
[----:B------:R-:W-:Y:S01]  /*3db0*/  PRMT R140, R36, 0x5410, R0 ;  /* 0x00005410248c7816 */ /* 0x000fe20000000000 */
[----:B------:R-:W-:Y:S01]  /*3dc0*/  IMAD.MOV.U32 R36, RZ, RZ, R54 ;  /* 0x000000ffff247224 */ /* 0x000fe200078e0036 */
[----:B------:R-:W-:Y:S01]  /*3dd0*/  UISETP.NE.AND UP0, UPT, UR4, 0x3, UPT ;  /* 0x000000030400788c */ /* 0x000fe2000bf05270 */
[----:B------:R-:W-:-:S05]  /*3de0*/  IMAD.MOV.U32 R0, RZ, RZ, R55 ;  /* 0x000000ffff007224 */ /* 0x000fca00078e0037 */
[----:B------:R-:W-:Y:S01]  /*3df0*/  PRMT R147, R36, 0x5410, R0 ;  /* 0x0000541024937816 */ /* 0x000fe20000000000 */
[----:B------:R-:W-:Y:S01]  /*3e00*/  IMAD.MOV.U32 R0, RZ, RZ, R57 ;  /* 0x000000ffff007224 */ /* 0x000fe200078e0039 */
[----:B------:R-:W-:Y:S01]  /*3e10*/  PLOP3.LUT P2, PT, PT, PT, UP0, 0x80, 0x0 ;  /* 0x000000000000781c */ /* 0x000fe20003f4f008 */
[----:B------:R-:W-:-:S03]  /*3e20*/  IMAD.MOV.U32 R36, RZ, RZ, R56 ;  /* 0x000000ffff247224 */ /* 0x000fc600078e0038 */
[----:B------:R-:W-:Y:S01]  /*3e30*/  PRMT R153, R153, 0x5410, R0 ;  /* 0x0000541099997816 */ /* 0x000fe20000000000 */
[----:B------:R-:W-:Y:S01]  /*3e40*/  IMAD.MOV.U32 R0, RZ, RZ, R41 ;  /* 0x000000ffff007224 */ /* 0x000fe200078e0029 */
        /* <DEDUP_REMOVED lines=17> */
.L_x_2642:
[----:B------:R-:W-:Y:S01]  /*3f60*/  IMAD R0, R17, 0x8, R16 ;  /* 0x0000000811007824 */ /* 0x000fe200078e0210 */
[----:B------:R-:W-:Y:S01]  /*3f70*/  SHF.L.U32 R114, R219, 0x1f, RZ ;  /* 0x0000001fdb727819 */ /* 0x000fe200000006ff */
[----:B------:R-:W-:Y:S03]  /*3f80*/  BSSY B1, `(.L_x_2643) ;  /* 0x0000003000017945 */ /* 0x000fe60003800000 */
[----:B------:R-:W0:Y:S02]  /*3f90*/  SYNCS.PHASECHK.TRANS64.TRYWAIT P6, [R0+URZ+0x38890], R114 ;  /* 0x03889072000075a7 */ /* 0x000e2400080c017f */
[----:B0-----:R-:W-:Y:S05]  /*3fa0*/  @!P6 BRA `(.L_x_2644) ;  /* 0x000002f0007ce947 */ /* 0x001fea0003800000 */
.L_x_3067:
[----:B------:R-:W-:Y:S05]  /*3fb0*/  BSYNC B1 ;  /* 0x0000000000017941 */ /* 0x000fea0003800000 */
.L_x_2643:
        /* <DEDUP_REMOVED lines=30> */
[----:B------:R-:W-:Y:S01]  /*41a0*/  FMUL.FTZ R86, R86, R126 ;  /* 0x0000007e56567220 */ /* 0x000fe20000410000 */
[----:B------:R-:W-:-:S03]  /*41b0*/  HADD2.F32 R126, -RZ, R165.H1_H1 ;  /* 0x300000a5ff7e7230 */ /* 0x000fc60000004100 */
[----:B------:R-:W-:Y:S01]  /*41c0*/  FFMA.FTZ R85, R85, R124, R86 ;  /* 0x0000007c55557223 */ /* 0x000fe20000010056 */
[----:B------:R-:W-:Y:S02]  /*41d0*/  HADD2.F32 R124, -RZ, R165.H0_H0 ;  /* 0x200000a5ff7c7230 */ /* 0x000fe40000004100 */
[----:B------:R-:W-:Y:S02]  /*41e0*/  HADD2.F32 R86, -RZ, R36.H1_H1 ;  /* 0x30000024ff567230 */ /* 0x000fe40000004100 */
[----:B------:R-:W-:-:S03]  /*41f0*/  F2FP.F16.F32.PACK_AB R39, R85, R39 ;  /* 0x000000275527723e */ /* 0x000fc600000000ff */
[-C--:B------:R-:W-:Y:S01]  /*4200*/  FMUL.FTZ R36, R86, R124.reuse ;  /* 0x0000007c56247220 */ /* 0x080fe20000410000 */
[----:B------:R-:W-:-:S03]  /*4210*/  FMUL.FTZ R124, R125, R124 ;  /* 0x0000007c7d7c7220 */ /* 0x000fc60000410000 */
[-C--:B------:R-:W-:Y:S01]  /*4220*/  FFMA.FTZ R36, R125, R87.reuse, -R36 ;  /* 0x000000577d247223 */ /* 0x080fe20000010824 */
[----:B------:R-:W-:Y:S02]  /*4230*/  IMAD.MOV.U32 R125, RZ, RZ, R38 ;  /* 0x000000ffff7d7224 */ /* 0x000fe400078e0026 */
[----:B------:R-:W-:Y:S01]  /*4240*/  FFMA.FTZ R38, R86, R87, R124 ;  /* 0x0000005756267223 */ /* 0x000fe2000001007c */
[----:B------:R-:W-:Y:S02]  /*4250*/  HADD2.F32 R124, -RZ, R163.H1_H1 ;  /* 0x300000a3ff7c7230 */ /* 0x000fe40000004100 */
[--C-:B------:R-:W-:Y:S02]  /*4260*/  HADD2.F32 R87, -RZ, R125.reuse.H1_H1 ;  /* 0x3000007dff577230 */ /* 0x100fe40000004100 */
[----:B------:R-:W-:Y:S01]  /*4270*/  F2FP.F16.F32.PACK_AB R36, R38, R36 ;  /* 0x000000242624723e */ /* 0x000fe200000000ff */
[----:B------:R-:W-:Y:S02]  /*4280*/  HADD2.F32 R125, -RZ, R125.H0_H0 ;  /* 0x2000007dff7d7230 */ /* 0x000fe40000004100 */
[----:B------:R-:W-:-:S04]  /*4290*/  FMUL.FTZ R86, R87, R126 ;  /* 0x0000007e57567220 */ /* 0x000fc80000410000 */
[C---:B------:R-:W-:Y:S01]  /*42a0*/  FFMA.FTZ R86, R125.reuse, R124, -R86 ;  /* 0x0000007c7d567223 */ /* 0x040fe20000010856 */
[----:B------:R-:W-:-:S04]  /*42b0*/  FMUL.FTZ R125, R125, R126 ;  /* 0x0000007e7d7d7220 */ /* 0x000fc80000410000 */
[----:B------:R-:W-:-:S05]  /*42c0*/  FFMA.FTZ R125, R87, R124, R125 ;  /* 0x0000007c577d7223 */ /* 0x000fca000001007d */
[----:B------:R-:W-:-:S05]  /*42d0*/  F2FP.F16.F32.PACK_AB R86, R125, R86 ;  /* 0x000000567d56723e */ /* 0x000fca00000000ff */
[----:B------:R-:W-:-:S07]  /*42e0*/  IMAD.MOV.U32 R38, RZ, RZ, R86 ;  /* 0x000000ffff267224 */ /* 0x000fce00078e0056 */
.L_x_2650:
[----:B------:R-:W-:Y:S05]  /*42f0*/  BSYNC B3 ;  /* 0x0000000000037941 */ /* 0x000fea0003800000 */
.L_x_2649:
[----:B------:R-:W-:Y:S02]  /*4300*/  ULDC.64 UR4, c[0x0][0x208] ;  /* 0x0000820000047ab9 */ /* 0x000fe40000000a00 */
[----:B--2---:R1:W-:Y:S03]  /*4310*/  STG.E.128 desc[UR4][R60.64], R36 ;  /* 0x000000243c007986 */ /* 0x0043e6000c101d04 */
.L_x_2648:
[----:B------:R-:W-:Y:S05]  /*4320*/  BSYNC B2 ;  /* 0x0000000000027941 */ /* 0x000fea0003800000 */
.L_x_2647:
        /* <DEDUP_REMOVED lines=47> */
.L_x_2654:
[----:B------:R-:W-:Y:S05]  /*4620*/  BSYNC B3 ;  /* 0x0000000000037941 */ /* 0x000fea0003800000 */
.L_x_2653:
[----:B------:R-:W-:Y:S02]  /*4630*/  ULDC.64 UR4, c[0x0][0x208] ;  /* 0x0000820000047ab9 */ /* 0x000fe40000000a00 */
[----:B--2---:R2:W-:Y:S03]  /*4640*/  STG.E.128 desc[UR4][R60.64+0x80], R36 ;  /* 0x000080243c007986 */ /* 0x0045e6000c101d04 */
.L_x_2652:
[----:B------:R-:W-:Y:S05]  /*4650*/  BSYNC B2 ;  /* 0x0000000000027941 */ /* 0x000fea0003800000 */
.L_x_2651:
[----:B------:R-:W-:Y:S01]  /*4660*/  ISETP.NE.AND P3, PT, R9, RZ, PT ;  /* 0x000000ff0900720c */ /* 0x000fe20003f65270 */
[----:B------:R-:W-:-:S12]  /*4670*/  BSSY B2, `(.L_x_2655) ;  /* 0x0000034000027945 */ /* 0x000fd80003800000 */
[----:B------:R-:W-:Y:S05]  /*4680*/  @!P3 BRA `(.L_x_2656) ;  /* 0x0000000000c8b947 */ /* 0x000fea0003800000 */
[----:B-12---:R1:W2:Y:S01]  /*4690*/  LDS.128 R36, [R4+0x29400] ;  /* 0x0294000004247984 */ /* 0x0062a20000000c00 */
[----:B------:R-:W-:Y:S01]  /*46a0*/  ISETP.GE.AND P3, PT, R214, R122, PT ;  /* 0x0000007ad600720c */ /* 0x000fe20003f66270 */
[----:B------:R-:W-:-:S12]  /*46b0*/  BSSY B3, `(.L_x_2657) ;  /* 0x000002d000037945 */ /* 0x000fd80003800000 */
[----:B-1----:R-:W-:Y:S05]  /*46c0*/  @P3 BRA `(.L_x_2658) ;  /* 0x0000000000ac3947 */ /* 0x002fea0003800000 */
        /* <DEDUP_REMOVED lines=43> */
.L_x_2658:
[----:B------:R-:W-:Y:S05]  /*4980*/  BSYNC B3 ;  /* 0x0000000000037941 */ /* 0x000fea0003800000 */
.L_x_2657:
[----:B------:R-:W-:Y:S02]  /*4990*/  ULDC.64 UR4, c[0x0][0x208] ;  /* 0x0000820000047ab9 */ /* 0x000fe40000000a00 */
[----:B--2---:R3:W-:Y:S03]  /*49a0*/  STG.E.128 desc[UR4][R60.64+0x100], R36 ;  /* 0x000100243c007986 */ /* 0x0047e6000c101d04 */
.L_x_2656:
[----:B------:R-:W-:Y:S05]  /*49b0*/  BSYNC B2 ;  /* 0x0000000000027941 */ /* 0x000fea0003800000 */
.L_x_2655:
[----:B------:R-:W-:-:S13]  /*49c0*/  ISETP.NE.AND P3, PT, R8, RZ, PT ;  /* 0x000000ff0800720c */ /* 0x000fda0003f65270 */
[----:B------:R-:W-:Y:S05]  /*49d0*/  @!P3 BRA `(.L_x_2646) ;  /* 0x0000000000c8b947 */ /* 0x000fea0003800000 */
[----:B-123--:R1:W2:Y:S01]  /*49e0*/  LDS.128 R36, [R4+0x2bc00] ;  /* 0x02bc000004247984 */ /* 0x00e2a20000000c00 */
[----:B------:R-:W-:Y:S01]  /*49f0*/  ISETP.GE.AND P3, PT, R217, R122, PT ;  /* 0x0000007ad900720c */ /* 0x000fe20003f66270 */
[----:B------:R-:W-:-:S12]  /*4a00*/  BSSY B2, `(.L_x_2659) ;  /* 0x000002d000027945 */ /* 0x000fd80003800000 */
[----:B-1----:R-:W-:Y:S05]  /*4a10*/  @P3 BRA `(.L_x_2660) ;  /* 0x0000000000ac3947 */ /* 0x002fea0003800000 */
[--C-:B------:R-:W-:Y:S02]  /*4a20*/  SHF.R.U64 R82, R78, 0x10, R79.reuse ;  /* 0x000000104e527819 */ /* 0x100fe4000000124f */
[----:B------:R-:W-:Y:S01]  /*4a30*/  SHF.R.U32.HI R78, RZ, 0x10, R79 ;  /* 0x00000010ff4e7819 */ /* 0x000fe2000001164f */
[----:B--2---:R-:W-:Y:S01]  /*4a40*/  IMAD.MOV.U32 R79, RZ, RZ, R37 ;  /* 0x000000ffff4f7224 */ /* 0x004fe200078e0025 */
[--C-:B------:R-:W-:Y:S01]  /*4a50*/  SHF.R.U64 R83, R80, 0x10, R81.reuse ;  /* 0x0000001050537819 */ /* 0x100fe20000001251 */
[----:B------:R-:W-:Y:S01]  /*4a60*/  HADD2.F32 R82, -RZ, R82.H0_H0 ;  /* 0x20000052ff527230 */ /* 0x000fe20000004100 */
[----:B------:R-:W-:Y:S02]  /*4a70*/  SHF.R.U32.HI R80, RZ, 0x10, R81 ;  /* 0x00000010ff507819 */ /* 0x000fe40000011651 */
[----:B------:R-:W-:Y:S02]  /*4a80*/  HADD2.F32 R81, -RZ, R79.H1_H1 ;  /* 0x3000004fff517230 */ /* 0x000fe40000004100 */
[----:B------:R-:W-:-:S02]  /*4a90*/  HADD2.F32 R37, -RZ, R83.H0_H0 ;  /* 0x20000053ff257230 */ /* 0x000fc40000004100 */
        /* <DEDUP_REMOVED lines=35> */
.L_x_2660:
[----:B------:R-:W-:Y:S05]  /*4cd0*/  BSYNC B2 ;  /* 0x0000000000027941 */ /* 0x000fea0003800000 */
.L_x_2659:
[----:B------:R-:W-:Y:S02]  /*4ce0*/  ULDC.64 UR4, c[0x0][0x208] ;  /* 0x0000820000047ab9 */ /* 0x000fe40000000a00 */
[----:B--2---:R4:W-:Y:S03]  /*4cf0*/  STG.E.128 desc[UR4][R60.64+0x180], R36 ;  /* 0x000180243c007986 */ /* 0x0049e6000c101d04 */
.L_x_2646:
[----:B------:R-:W-:Y:S05]  /*4d00*/  BSYNC B1 ;  /* 0x0000000000017941 */ /* 0x000fea0003800000 */
.L_x_2645:
[----:B------:R-:W-:Y:S04]  /*4d10*/  BSSY B1, `(.L_x_2661) ;  /* 0x00000dc000017945 */ /* 0x000fe80003800000 */
        /* <DEDUP_REMOVED lines=52> */
.L_x_2666:
[----:B------:R-:W-:Y:S05]  /*5060*/  BSYNC B3 ;  /* 0x0000000000037941 */ /* 0x000fea0003800000 */
.L_x_2665:
[----:B------:R-:W-:Y:S02]  /*5070*/  ULDC.64 UR4, c[0x0][0x208] ;  /* 0x0000820000047ab9 */ /* 0x000fe40000000a00 */
[----:B--2---:R1:W-:Y:S03]  /*5080*/  STG.E.128 desc[UR4][R50.64], R36 ;  /* 0x0000002432007986 */ /* 0x0043e6000c101d04 */
.L_x_2664:
[----:B------:R-:W-:Y:S05]  /*5090*/  BSYNC B2 ;  /* 0x0000000000027941 */ /* 0x000fea0003800000 */
.L_x_2663:
        /* <DEDUP_REMOVED lines=23> */
[----:B------:R-:W-:-:S04]  /*5210*/  IMAD.MOV.U32 R37, RZ, RZ, R39 ;  /* 0x000000ffff257224 */ /* 0x000fc800078e0027 */
        /* <DEDUP_REMOVED lines=24> */
[----:B------:R-:W-:-:S03]  /*53a0*/  MOV R39, R61 ;  /* 0x0000003d00277202 */ /* 0x000fc60000000f00 */
[----:B------:R-:W-:-:S05]  /*53b0*/  FFMA.FTZ R38, R70, R151, R38 ;  /* 0x0000009746267223 */ /* 0x000fca0000010026 */
[----:B------:R-:W-:-:S07]  /*53c0*/  F2FP.F16.F32.PACK_AB R38, R38, R71 ;  /* 0x000000472626723e */ /* 0x000fce00000000ff */
.L_x_2670:
[----:B------:R-:W-:Y:S05]  /*53d0*/  BSYNC B3 ;  /* 0x0000000000037941 */ /* 0x000fea0003800000 */
.L_x_2669:
[----:B------:R-:W-:Y:S02]  /*53e0*/  ULDC.64 UR4, c[0x0][0x208] ;  /* 0x0000820000047ab9 */ /* 0x000fe40000000a00 */
[----:B--2---:R1:W-:Y:S03]  /*53f0*/  STG.E.128 desc[UR4][R50.64+0x80], R36 ;  /* 0x0000802432007986 */ /* 0x0043e6000c101d04 */
.L_x_2668:
[----:B------:R-:W-:Y:S05]  /*5400*/  BSYNC B2 ;  /* 0x0000000000027941 */ /* 0x000fea0003800000 */
.L_x_2667:
        /* <DEDUP_REMOVED lines=51> */
.L_x_2674:
[----:B------:R-:W-:Y:S05]  /*5740*/  BSYNC B3 ;  /* 0x0000000000037941 */ /* 0x000fea0003800000 */
.L_x_2673:
[----:B------:R-:W-:Y:S02]  /*5750*/  ULDC.64 UR4, c[0x0][0x208] ;  /* 0x0000820000047ab9 */ /* 0x000fe40000000a00 */
[----:B--2---:R1:W-:Y:S03]  /*5760*/  STG.E.128 desc[UR4][R50.64+0x100], R36 ;  /* 0x0001002432007986 */ /* 0x0043e6000c101d04 */
.L_x_2672:
[----:B------:R-:W-:Y:S05]  /*5770*/  BSYNC B2 ;  /* 0x0000000000027941 */ /* 0x000fea0003800000 */
.L_x_2671:
[----:B------:R-:W-:-:S13]  /*5780*/  ISETP.NE.AND P3, PT, R8, RZ, PT ;  /* 0x000000ff0800720c */ /* 0x000fda0003f65270 */
        /* <DEDUP_REMOVED lines=49> */
.L_x_2676:
[----:B------:R-:W-:Y:S05]  /*5aa0*/  BSYNC B2 ;  /* 0x0000000000027941 */ /* 0x000fea0003800000 */
.L_x_2675:
[----:B------:R-:W-:Y:S02]  /*5ab0*/  ULDC.64 UR4, c[0x0][0x208] ;  /* 0x0000820000047ab9 */ /* 0x000fe40000000a00 */
[----:B--2---:R1:W-:Y:S03]  /*5ac0*/  STG.E.128 desc[UR4][R50.64+0x180], R36 ;  /* 0x0001802432007986 */ /* 0x0043e6000c101d04 */
.L_x_2662:
[----:B------:R-:W-:Y:S05]  /*5ad0*/  BSYNC B1 ;  /* 0x0000000000017941 */ /* 0x000fea0003800000 */
.L_x_2661:
        /* <DEDUP_REMOVED lines=48> */
[----:B------:R-:W-:Y:S02]  /*5de0*/  IMAD.MOV.U32 R36, RZ, RZ, R39 ;  /* 0x000000ffff247224 */ /* 0x000fe400078e0027 */
[----:B------:R-:W-:Y:S02]  /*5df0*/  IMAD.MOV.U32 R39, RZ, RZ, R50 ;  /* 0x000000ffff277224 */ /* 0x000fe400078e0032 */
[----:B------:R-:W-:Y:S01]  /*5e00*/  F2FP.F16.F32.PACK_AB R157, R157, R37 ;  /* 0x000000259d9d723e */ /* 0x000fe200000000ff */
[----:B------:R-:W-:-:S03]  /*5e10*/  IMAD.MOV.U32 R37, RZ, RZ, R56 ;  /* 0x000000ffff257224 */ /* 0x000fc600078e0038 */
[----:B------:R-:W-:-:S07]  /*5e20*/  MOV R38, R157 ;  /* 0x0000009d00267202 */ /* 0x000fce0000000f00 */
.L_x_2681:
[----:B------:R-:W-:Y:S05]  /*5e30*/  BSYNC B2 ;  /* 0x0000000000027941 */ /* 0x000fea0003800000 */
.L_x_2680:
[----:B------:R-:W-:Y:S02]  /*5e40*/  ULDC.64 UR4, c[0x0][0x208] ;  /* 0x0000820000047ab9 */ /* 0x000fe40000000a00 */
[----:B--2---:R1:W-:Y:S03]  /*5e50*/  STG.E.128 desc[UR4][R48.64], R36 ;  /* 0x0000002430007986 */ /* 0x0043e6000c101d04 */
.L_x_2679:
[----:B------:R-:W-:Y:S05]  /*5e60*/  BSYNC B1 ;  /* 0x0000000000017941 */ /* 0x000fea0003800000 */
.L_x_2678:
        /* <DEDUP_REMOVED lines=9> */
[--C-:B------:R-:W-:Y:S02]  /*5f00*/  SHF.R.U64 R50, R54, 0x10, R55.reuse ;  /* 0x0000001036327819 */ /* 0x100fe40000001237 */
        /* <DEDUP_REMOVED lines=42> */
.L_x_2685:
[----:B------:R-:W-:Y:S05]  /*61b0*/  BSYNC B2 ;  /* 0x0000000000027941 */ /* 0x000fea0003800000 */
.L_x_2684:
[----:B------:R-:W-:Y:S02]  /*61c0*/  ULDC.64 UR4, c[0x0][0x208] ;  /* 0x0000820000047ab9 */ /* 0x000fe40000000a00 */
[----:B--2---:R1:W-:Y:S03]  /*61d0*/  STG.E.128 desc[UR4][R48.64+0x80], R36 ;  /* 0x0000802430007986 */ /* 0x0043e6000c101d04 */
.L_x_2683:
[----:B------:R-:W-:Y:S05]  /*61e0*/  BSYNC B1 ;  /* 0x0000000000017941 */ /* 0x000fea0003800000 */
.L_x_2682:
        /* <DEDUP_REMOVED lines=15> */
[----:B------:R-:W-:Y:S02]  /*62e0*/  HADD2.F32 R51, -RZ, R39.H1_H1 ;  /* 0x30000027ff337230 */ /* 0x000fe40000004100 */
[----:B------:R-:W-:Y:S01]  /*62f0*/  FMUL.FTZ R53, R37, R46 ;  /* 0x0000002e25357220 */ /* 0x000fe20000410000 */
[----:B------:R-:W-:-:S02]  /*6300*/  HADD2.F32 R44, -RZ, R44.H0_H0 ;  /* 0x2000002cff2c7230 */ /* 0x000fc40000004100 */
[----:B------:R-:W-:Y:S02]  /*6310*/  HADD2.F32 R52, -RZ, R45.H0_H0 ;  /* 0x2000002dff347230 */ /* 0x000fe40000004100 */
[C---:B------:R-:W-:Y:S01]  /*6320*/  FMUL.FTZ R45, R50.reuse, R46 ;  /* 0x0000002e322d7220 */ /* 0x040fe20000410000 */
[----:B------:R-:W-:Y:S02]  /*6330*/  HADD2.F32 R39, -RZ, R39.H0_H0 ;  /* 0x20000027ff277230 */ /* 0x000fe40000004100 */
[-C--:B------:R-:W-:Y:S01]  /*6340*/  FMUL.FTZ R46, R51, R47.reuse ;  /* 0x0000002f332e7220 */ /* 0x080fe20000410000 */
[-C--:B------:R-:W-:Y:S01]  /*6350*/  FFMA.FTZ R53, R50, R44.reuse, R53 ;  /* 0x0000002c32357223 */ /* 0x080fe20000010035 */
[----:B------:R-:W-:Y:S01]  /*6360*/  FFMA.FTZ R45, R37, R44, -R45 ;  /* 0x0000002c252d7223 */ /* 0x000fe2000001082d */
[----:B------:R-:W-:Y:S02]  /*6370*/  HADD2.F32 R44, -RZ, R36.H1_H1 ;  /* 0x30000024ff2c7230 */ /* 0x000fe40000004100 */
[C---:B------:R-:W-:Y:S01]  /*6380*/  FMUL.FTZ R47, R39.reuse, R47 ;  /* 0x0000002f272f7220 */ /* 0x040fe20000410000 */
[----:B------:R-:W-:Y:S01]  /*6390*/  FFMA.FTZ R46, R39, R52, -R46 ;  /* 0x00000034272e7223 */ /* 0x000fe2000001082e */
[----:B------:R-:W-:Y:S01]  /*63a0*/  HADD2.F32 R39, -RZ, R142.H0_H0 ;  /* 0x2000008eff277230 */ /* 0x000fe20000004100 */
[----:B------:R-:W-:Y:S01]  /*63b0*/  F2FP.F16.F32.PACK_AB R45, R53, R45 ;  /* 0x0000002d352d723e */ /* 0x000fe200000000ff */
[----:B------:R-:W-:-:S02]  /*63c0*/  HADD2.F32 R36, -RZ, R36.H0_H0 ;  /* 0x20000024ff247230 */ /* 0x000fc40000004100 */
[----:B------:R-:W-:Y:S01]  /*63d0*/  FFMA.FTZ R47, R51, R52, R47 ;  /* 0x00000034332f7223 */ /* 0x000fe2000001002f */
[----:B------:R-:W-:Y:S02]  /*63e0*/  HADD2.F32 R142, -RZ, R142.H1_H1 ;  /* 0x3000008eff8e7230 */ /* 0x000fe40000004100 */
[-C--:B------:R-:W-:Y:S01]  /*63f0*/  FMUL.FTZ R51, R44, R39.reuse ;  /* 0x000000272c337220 */ /* 0x080fe20000410000 */
[--C-:B------:R-:W-:Y:S02]  /*6400*/  HADD2.F32 R50, -RZ, R38.reuse.H1_H1 ;  /* 0x30000026ff327230 */ /* 0x100fe40000004100 */
[----:B------:R-:W-:Y:S01]  /*6410*/  FMUL.FTZ R52, R36, R39 ;  /* 0x0000002724347220 */ /* 0x000fe20000410000 */
[----:B------:R-:W-:Y:S01]  /*6420*/  HADD2.F32 R38, -RZ, R38.H0_H0 ;  /* 0x20000026ff267230 */ /* 0x000fe20000004100 */
[----:B------:R-:W-:Y:S01]  /*6430*/  F2FP.F16.F32.PACK_AB R46, R47, R46 ;  /* 0x0000002e2f2e723e */ /* 0x000fe200000000ff */
[--C-:B------:R-:W-:Y:S02]  /*6440*/  HADD2.F32 R37, -RZ, R140.reuse.H0_H0 ;  /* 0x2000008cff257230 */ /* 0x100fe40000004100 */
[----:B------:R-:W-:Y:S01]  /*6450*/  FMUL.FTZ R39, R50, R142 ;  /* 0x0000008e32277220 */ /* 0x000fe20000410000 */
[----:B------:R-:W-:-:S02]  /*6460*/  HADD2.F32 R140, -RZ, R140.H1_H1 ;  /* 0x3000008cff8c7230 */ /* 0x000fc40000004100 */
[----:B------:R-:W-:Y:S01]  /*6470*/  FMUL.FTZ R142, R38, R142 ;  /* 0x0000008e268e7220 */ /* 0x000fe20000410000 */
[-C--:B------:R-:W-:Y:S01]  /*6480*/  FFMA.FTZ R51, R36, R37.reuse, -R51 ;  /* 0x0000002524337223 */ /* 0x080fe20000010833 */
[----:B------:R-:W-:Y:S01]  /*6490*/  FFMA.FTZ R52, R44, R37, R52 ;  /* 0x000000252c347223 */ /* 0x000fe20000010034 */
[-C--:B------:R-:W-:Y:S01]  /*64a0*/  FFMA.FTZ R39, R38, R140.reuse, -R39 ;  /* 0x0000008c26277223 */ /* 0x080fe20000010827 */
[----:B------:R-:W-:Y:S01]  /*64b0*/  FFMA.FTZ R142, R50, R140, R142 ;  /* 0x0000008c328e7223 */ /* 0x000fe2000001008e */
[----:B------:R-:W-:Y:S02]  /*64c0*/  IMAD.MOV.U32 R37, RZ, RZ, R45 ;  /* 0x000000ffff257224 */ /* 0x000fe400078e002d */
[----:B------:R-:W-:Y:S02]  /*64d0*/  F2FP.F16.F32.PACK_AB R51, R52, R51 ;  /* 0x000000333433723e */ /* 0x000fe400000000ff */
[----:B------:R-:W-:-:S03]  /*64e0*/  F2FP.F16.F32.PACK_AB R39, R142, R39 ;  /* 0x000000278e27723e */ /* 0x000fc600000000ff */
[----:B------:R-:W-:Y:S02]  /*64f0*/  IMAD.MOV.U32 R36, RZ, RZ, R51 ;  /* 0x000000ffff247224 */ /* 0x000fe400078e0033 */
[----:B------:R-:W-:Y:S02]  /*6500*/  IMAD.MOV.U32 R38, RZ, RZ, R39 ;  /* 0x000000ffff267224 */ /* 0x000fe400078e0027 */
[----:B------:R-:W-:-:S07]  /*6510*/  IMAD.MOV.U32 R39, RZ, RZ, R46 ;  /* 0x000000ffff277224 */ /* 0x000fce00078e002e */
.L_x_2689:
[----:B------:R-:W-:Y:S05]  /*6520*/  BSYNC B2 ;  /* 0x0000000000027941 */ /* 0x000fea0003800000 */
.L_x_2688:
[----:B------:R-:W-:Y:S02]  /*6530*/  ULDC.64 UR4, c[0x0][0x208] ;  /* 0x0000820000047ab9 */ /* 0x000fe40000000a00 */
[----:B--2---:R1:W-:Y:S03]  /*6540*/  STG.E.128 desc[UR4][R48.64+0x100], R36 ;  /* 0x0001002430007986 */ /* 0x0043e6000c101d04 */
.L_x_2687:
[----:B------:R-:W-:Y:S05]  /*6550*/  BSYNC B1 ;  /* 0x0000000000017941 */ /* 0x000fea0003800000 */
.L_x_2686:
[----:B------:R-:W-:-:S13]  /*6560*/  ISETP.NE.AND P3, PT, R8, RZ, PT ;  /* 0x000000ff0800720c */ /* 0x000fda0003f65270 */
        /* <DEDUP_REMOVED lines=34> */
[----:B------:R-:W-:-:S02]  /*6790*/  HADD2.F32 R47, -RZ, R134.H0_H0 ;  /* 0x20000086ff2f7230 */ /* 0x000fc40000004100 */
[-C--:B------:R-:W-:Y:S01]  /*67a0*/  FMUL.FTZ R39, R46, R135.reuse ;  /* 0x000000872e277220 */ /* 0x080fe20000410000 */
[----:B------:R-:W-:Y:S02]  /*67b0*/  HADD2.F32 R37, -RZ, R134.H1_H1 ;  /* 0x30000086ff257230 */ /* 0x000fe40000004100 */
        /* <DEDUP_REMOVED lines=9> */
.L_x_2691:
[----:B------:R-:W-:Y:S05]  /*6850*/  BSYNC B1 ;  /* 0x0000000000017941 */ /* 0x000fea0003800000 */
.L_x_2690:
[----:B------:R-:W-:Y:S02]  /*6860*/  ULDC.64 UR4, c[0x0][0x208] ;  /* 0x0000820000047ab9 */ /* 0x000fe40000000a00 */
[----:B--2---:R1:W-:Y:S01]  /*6870*/  STG.E.128 desc[UR4][R48.64+0x180], R36 ;  /* 0x0001802430007986 */ /* 0x0043e2000c101d04 */
[----:B------:R-:W-:Y:S05]  /*6880*/  BRA `(.L_x_2677) ;  /* 0x0000004000b87947 */ /* 0x000fea0003800000 */
.L_x_2635:
[----:B------:R-:W-:Y:S01]  /*6890*/  ISETP.GE.AND P4, PT, R212, R3, PT ;  /* 0x00000003d400720c */ /* 0x000fe20003f86270 */
[----:B------:R-:W-:Y:S01]  /*68a0*/  BSSY B1, `(.L_x_2692) ;  /* 0x0000024000017945 */ /* 0x000fe20003800000 */
[----:B------:R-:W-:Y:S02]  /*68b0*/  CS2R R54, SRZ ;  /* 0x0000000000367805 */ /* 0x000fe4000001ff00 */
[----:B------:R-:W-:Y:S02]  /*68c0*/  CS2R R38, SRZ ;  /* 0x0000000000267805 */ /* 0x000fe4000001ff00 */
[----:B------:R-:W-:Y:S02]  /*68d0*/  CS2R R36, SRZ ;  /* 0x0000000000247805 */ /* 0x000fe4000001ff00 */
[----:B------:R-:W-:Y:S02]  /*68e0*/  CS2R R42, SRZ ;  /* 0x00000000002a7805 */ /* 0x000fe4000001ff00 */
[----:B0-----:R-:W-:-:S02]  /*68f0*/  CS2R R40, SRZ ;  /* 0x0000000000287805 */ /* 0x001fc4000001ff00 */
[----:B------:R-:W-:Y:S02]  /*6900*/  CS2R R46, SRZ ;  /* 0x00000000002e7805 */ /* 0x000fe4000001ff00 */
[----:B------:R-:W-:Y:S02]  /*6910*/  CS2R R44, SRZ ;  /* 0x00000000002c7805 */ /* 0x000fe4000001ff00 */
[----:B------:R-:W-:Y:S02]  /*6920*/  CS2R R50, SRZ ;  /* 0x0000000000327805 */ /* 0x000fe4000001ff00 */
[----:B------:R-:W-:Y:S01]  /*6930*/  CS2R R48, SRZ ;  /* 0x0000000000307805 */ /* 0x000fe2000001ff00 */
[----:B------:R-:W-:Y:S06]  /*6940*/  @P4 BRA `(.L_x_2693) ;  /* 0x0000000000644947 */ /* 0x000fec0003800000 */
[----:B------:R-:W-:Y:S01]  /*6950*/  IADD3 R36, P2, R102, R86, RZ ;  /* 0x0000005666247210 */ /* 0x000fe20007f5e0ff */
[----:B------:R-:W-:Y:S01]  /*6960*/  ULDC.64 UR4, c[0x0][0x3e8] ;  /* 0x0000fa0000047ab9 */ /* 0x000fe20000000a00 */
[----:B------:R-:W-:Y:S02]  /*6970*/  ISETP.GE.AND P3, PT, R18, R122, PT ;  /* 0x0000007a1200720c */ /* 0x000fe40003f66270 */
[----:B------:R-:W-:Y:S02]  /*6980*/  CS2R R42, SRZ ;  /* 0x00000000002a7805 */ /* 0x000fe4000001ff00 */
[----:B------:R-:W-:Y:S02]  /*6990*/  IADD3.X R37, R0, R21, RZ, P2, !PT ;  /* 0x0000001500257210 */ /* 0x000fe400017fe4ff */
[----:B------:R-:W-:Y:S02]  /*69a0*/  CS2R R40, SRZ ;  /* 0x0000000000287805 */ /* 0x000fe4000001ff00 */
[----:B------:R-:W-:-:S02]  /*69b0*/  LEA R44, P5, R36, UR4, 0x1 ;  /* 0x00000004242c7c11 */ /* 0x000fc4000f8a08ff */
[----:B------:R-:W-:Y:S02]  /*69c0*/  CS2R R38, SRZ ;  /* 0x0000000000267805 */ /* 0x000fe4000001ff00 */
[----:B------:R-:W-:Y:S01]  /*69d0*/  ISETP.GE.AND P2, PT, R213, R122, PT ;  /* 0x0000007ad500720c */ /* 0x000fe20003f46270 */
[----:B------:R-:W-:Y:S01]  /*69e0*/  ULDC.64 UR6, c[0x0][0x208] ;  /* 0x0000820000067ab9 */ /* 0x000fe20000000a00 */
[----:B------:R-:W-:Y:S01]  /*69f0*/  LEA.HI.X R45, R36, UR5, R37, 0x1, P5 ;  /* 0x00000005242d7c11 */ /* 0x000fe2000a8f0c25 */
[----:B------:R-:W-:Y:S01]  /*6a00*/  ULDC.64 UR4, c[0x0][0x400] ;  /* 0x0001000000047ab9 */ /* 0x000fe20000000a00 */
[----:B------:R-:W-:Y:S02]  /*6a10*/  IADD3 R46, P5, R108, R84, RZ ;  /* 0x000000546c2e7210 */ /* 0x000fe40007fbe0ff */
[----:B------:R-:W-:Y:S02]  /*6a20*/  CS2R R36, SRZ ;  /* 0x0000000000247805 */ /* 0x000fe4000001ff00 */
[----:B------:R-:W-:Y:S01]  /*6a30*/  CS2R R50, SRZ ;  /* 0x0000000000327805 */ /* 0x000fe2000001ff00 */
[----:B------:R-:W5:Y:S01]  /*6a40*/  @!P3 LDG.E.128 R40, desc[UR6][R44.64] ;  /* 0x000000062c28b981 */ /* 0x000f62000c1e1d00 */
[----:B------:R-:W-:Y:S01]  /*6a50*/  IMAD.X R47, R114, 0x1, R15, P5 ;  /* 0x00000001722f7824 */ /* 0x000fe200028e060f */
[----:B------:R-:W-:-:S02]  /*6a60*/  LEA R52, P5, R46, UR4, 0x1 ;  /* 0x000000042e347c11 */ /* 0x000fc4000f8a08ff */
[----:B------:R-:W-:Y:S01]  /*6a70*/  CS2R R48, SRZ ;  /* 0x0000000000307805 */ /* 0x000fe2000001ff00 */
[----:B------:R0:W5:Y:S01]  /*6a80*/  @!P2 LDG.E.128 R36, desc[UR6][R44.64+0x80] ;  /* 0x000080062c24a981 */ /* 0x000162000c1e1d00 */
[----:B------:R-:W-:Y:S02]  /*6a90*/  LEA.HI.X R53, R46, UR5, R47, 0x1, P5 ;  /* 0x000000052e357c11 */ /* 0x000fe4000a8f0c2f */
[----:B------:R-:W-:-:S03]  /*6aa0*/  CS2R R46, SRZ ;  /* 0x00000000002e7805 */ /* 0x000fc6000001ff00 */
[----:B------:R1:W5:Y:S01]  /*6ab0*/  @!P3 LDG.E.128 R48, desc[UR6][R52.64] ;  /* 0x000000063430b981 */ /* 0x000362000c1e1d00 */
[----:B0-----:R-:W-:-:S06]  /*6ac0*/  CS2R R44, SRZ ;  /* 0x00000000002c7805 */ /* 0x001fcc000001ff00 */
[----:B------:R1:W5:Y:S02]  /*6ad0*/  @!P2 LDG.E.128 R44, desc[UR6][R52.64+0x80] ;  /* 0x00008006342ca981 */ /* 0x000364000c1e1d00 */
.L_x_2693:
[----:B------:R-:W-:Y:S05]  /*6ae0*/  BSYNC B1 ;  /* 0x0000000000017941 */ /* 0x000fea0003800000 */
.L_x_2692:
[----:B------:R-:W2:Y:S01]  /*6af0*/  LDL.LU R60, [R1+0x10] ;  /* 0x00001000013c7983 */ /* 0x000ea20000300800 */
[----:B-1---5:R-:W-:Y:S01]  /*6b00*/  IMAD.MOV.U32 R53, RZ, RZ, R38 ;  /* 0x000000ffff357224 */ /* 0x022fe200078e0026 */
[----:B------:R-:W-:Y:S01]  /*6b10*/  BSSY B1, `(.L_x_2694) ;  /* 0x0000044000017945 */ /* 0x000fe20003800000 */
[----:B------:R-:W-:Y:S01]  /*6b20*/  VIADD R58, R212, 0x20 ;  /* 0x00000020d43a7836 */ /* 0x000fe20000000000 */
[----:B------:R-:W-:Y:S01]  /*6b30*/  CS2R R62, SRZ ;  /* 0x00000000003e7805 */ /* 0x000fe2000001ff00 */
[----:B------:R-:W-:Y:S01]  /*6b40*/  IMAD.MOV.U32 R52, RZ, RZ, R39 ;  /* 0x000000ffff347224 */ /* 0x000fe200078e0027 */
[----:B------:R-:W-:Y:S01]  /*6b50*/  PRMT R169, R53, 0x7610, R169 ;  /* 0x0000761035a97816 */ /* 0x000fe200000000a9 */
[----:B------:R-:W-:Y:S01]  /*6b60*/  IMAD.MOV.U32 R56, RZ, RZ, R37 ;  /* 0x000000ffff387224 */ /* 0x000fe200078e0025 */
[----:B------:R-:W-:Y:S01]  /*6b70*/  ISETP.GE.AND P2, PT, R58, R3, PT ;  /* 0x000000033a00720c */ /* 0x000fe20003f46270 */
        /* <DEDUP_REMOVED lines=21> */
[----:B------:R-:W-:Y:S01]  /*6cd0*/  MOV R57, R44 ;  /* 0x0000002c00397202 */ /* 0x000fe20000000f00 */
[----:B------:R-:W-:Y:S01]  /*6ce0*/  IMAD.MOV.U32 R70, RZ, RZ, R48 ;  /* 0x000000ffff467224 */ /* 0x000fe200078e0030 */
[----:B------:R-:W-:Y:S02]  /*6cf0*/  PRMT R173, R173, 0x5410, R56 ;  /* 0x00005410adad7816 */ /* 0x000fe40000000038 */
[----:B------:R-:W-:Y:S02]  /*6d00*/  CS2R R64, SRZ ;  /* 0x0000000000407805 */ /* 0x000fe4000001ff00 */
[----:B------:R-:W-:Y:S02]  /*6d10*/  PRMT R170, R170, 0x5410, R57 ;  /* 0x00005410aaaa7816 */ /* 0x000fe40000000039 */
[----:B------:R-:W-:-:S02]  /*6d20*/  CS2R R56, SRZ ;  /* 0x0000000000387805 */ /* 0x000fc4000001ff00 */
[----:B------:R-:W-:Y:S02]  /*6d30*/  PRMT R174, R174, 0x5410, R52 ;  /* 0x00005410aeae7816 */ /* 0x000fe40000000034 */
        /* <DEDUP_REMOVED lines=14> */
[----:B------:R-:W-:Y:S01]  /*6e20*/  LEA R60, P2, R52, UR4, 0x1 ;  /* 0x00000004343c7c11 */ /* 0x000fe2000f8408ff */
[----:B------:R-:W-:-:S03]  /*6e30*/  ULDC.64 UR6, c[0x0][0x208] ;  /* 0x0000820000067ab9 */ /* 0x000fc60000000a00 */
[----:B------:R-:W-:Y:S01]  /*6e40*/  LEA.HI.X R61, R52, UR5, R53, 0x1, P2 ;  /* 0x00000005343d7c11 */ /* 0x000fe200090f0c35 */
[----:B------:R-:W-:Y:S01]  /*6e50*/  ULDC.64 UR4, c[0x0][0x400] ;  /* 0x0001000000047ab9 */ /* 0x000fe20000000a00 */
[----:B------:R-:W-:-:S04]  /*6e60*/  IADD3 R52, P2, P3, R108, R84, R28 ;  /* 0x000000546c347210 */ /* 0x000fc80007b5e01c */
[----:B------:R-:W-:Y:S02]  /*6e70*/  IADD3.X R53, R15, R114, R30, P2, P3 ;  /* 0x000000720f357210 */ /* 0x000fe400017e641e */
[C---:B------:R-:W-:Y:S02]  /*6e80*/  LEA R68, P2, R52.reuse, UR4, 0x1 ;  /* 0x0000000434447c11 */ /* 0x040fe4000f8408ff */
[-C--:B------:R-:W-:Y:S02]  /*6e90*/  ISETP.GE.AND P3, PT, R213, R122.reuse, PT ;  /* 0x0000007ad500720c */ /* 0x080fe40003f66270 */
[----:B------:R-:W-:Y:S02]  /*6ea0*/  LEA.HI.X R69, R52, UR5, R53, 0x1, P2 ;  /* 0x0000000534457c11 */ /* 0x000fe400090f0c35 */
[----:B------:R-:W-:Y:S02]  /*6eb0*/  CS2R R52, SRZ ;  /* 0x0000000000347805 */ /* 0x000fe4000001ff00 */
[----:B------:R-:W-:-:S02]  /*6ec0*/  ISETP.GE.AND P2, PT, R18, R122, PT ;  /* 0x0000007a1200720c */ /* 0x000fc40003f46270 */
[----:B------:R-:W-:Y:S02]  /*6ed0*/  CS2R R66, SRZ ;  /* 0x0000000000427805 */ /* 0x000fe4000001ff00 */
[----:B------:R-:W-:Y:S02]  /*6ee0*/  CS2R R64, SRZ ;  /* 0x0000000000407805 */ /* 0x000fe4000001ff00 */
[----:B------:R-:W-:Y:S01]  /*6ef0*/  CS2R R62, SRZ ;  /* 0x00000000003e7805 */ /* 0x000fe2000001ff00 */
[----:B------:R-:W5:Y:S06]  /*6f00*/  @!P3 LDG.E.128 R52, desc[UR6][R60.64+0x80] ;  /* 0x000080063c34b981 */ /* 0x000f6c000c1e1d00 */
[----:B------:R0:W5:Y:S04]  /*6f10*/  @!P2 LDG.E.128 R56, desc[UR6][R60.64] ;  /* 0x000000063c38a981 */ /* 0x000168000c1e1d00 */
[----:B------:R1:W5:Y:S01]  /*6f20*/  @!P2 LDG.E.128 R64, desc[UR6][R68.64] ;  /* 0x000000064440a981 */ /* 0x000362000c1e1d00 */
[----:B0-----:R-:W-:-:S06]  /*6f30*/  CS2R R60, SRZ ;  /* 0x00000000003c7805 */ /* 0x001fcc000001ff00 */
[----:B------:R1:W5:Y:S02]  /*6f40*/  @!P3 LDG.E.128 R60, desc[UR6][R68.64+0x80] ;  /* 0x00008006443cb981 */ /* 0x000364000c1e1d00 */
.L_x_2695:
[----:B------:R-:W-:Y:S05]  /*6f50*/  BSYNC B1 ;  /* 0x0000000000017941 */ /* 0x000fea0003800000 */
.L_x_2694:
[----:B-1---5:R-:W-:Y:S01]  /*6f60*/  IMAD.MOV.U32 R69, RZ, RZ, R54 ;  /* 0x000000ffff457224 */ /* 0x022fe200078e0036 */
[----:B------:R-:W-:Y:S01]  /*6f70*/  PRMT R176, R176, 0x5410, R70 ;  /* 0x00005410b0b07816 */ /* 0x000fe20000000046 */
[----:B------:R-:W-:Y:S01]  /*6f80*/  IMAD.MOV.U32 R68, RZ, RZ, R55 ;  /* 0x000000ffff447224 */ /* 0x000fe200078e0037 */
[----:B------:R-:W-:Y:S01]  /*6f90*/  PRMT R155, R71, 0x7610, R155 ;  /* 0x00007610479b7816 */ /* 0x000fe2000000009b */
[----:B------:R-:W-:Y:S01]  /*6fa0*/  VIADD R72, R212, 0x40 ;  /* 0x00000040d4487836 */ /* 0x000fe20000000000 */
[----:B------:R-:W-:Y:S01]  /*6fb0*/  BSSY B1, `(.L_x_2696) ;  /* 0x0000036000017945 */ /* 0x000fe20003800000 */
[----:B------:R-:W-:Y:S01]  /*6fc0*/  IMAD.MOV.U32 R71, RZ, RZ, R52 ;  /* 0x000000ffff477224 */ /* 0x000fe200078e0034 */
[----:B------:R-:W-:Y:S01]  /*6fd0*/  PRMT R161, R69, 0x5410, R68 ;  /* 0x0000541045a17816 */ /* 0x000fe20000000044 */
[----:B------:R-:W-:Y:S01]  /*6fe0*/  IMAD.MOV.U32 R69, RZ, RZ, R58 ;  /* 0x000000ffff457224 */ /* 0x000fe200078e003a */
[----:B------:R-:W-:Y:S01]  /*6ff0*/  MOV R68, R59 ;  /* 0x0000003b00447202 */ /* 0x000fe20000000f00 */
[----:B------:R-:W-:Y:S01]  /*7000*/  IMAD.MOV.U32 R70, RZ, RZ, R53 ;  /* 0x000000ffff467224 */ /* 0x000fe200078e0035 */
[----:B------:R-:W-:-:S02]  /*7010*/  ISETP.GE.AND P3, PT, R72, R3, PT ;  /* 0x000000034800720c */ /* 0x000fc40003f66270 */
[----:B------:R-:W-:Y:S02]  /*7020*/  CS2R R74, SRZ ;  /* 0x00000000004a7805 */ /* 0x000fe4000001ff00 */
[----:B------:R-:W-:Y:S01]  /*7030*/  PRMT R165, R69, 0x5410, R68 ;  /* 0x0000541045a57816 */ /* 0x000fe20000000044 */
[----:B------:R-:W-:Y:S01]  /*7040*/  IMAD.MOV.U32 R69, RZ, RZ, R62 ;  /* 0x000000ffff457224 */ /* 0x000fe200078e003e */
[----:B------:R-:W-:Y:S01]  /*7050*/  PRMT R162, R71, 0x5410, R70 ;  /* 0x0000541047a27816 */ /* 0x000fe20000000046 */
[----:B------:R-:W-:Y:S01]  /*7060*/  IMAD.MOV.U32 R68, RZ, RZ, R63 ;  /* 0x000000ffff447224 */ /* 0x000fe200078e003f */
[----:B------:R-:W-:Y:S01]  /*7070*/  CS2R R72, SRZ ;  /* 0x0000000000487805 */ /* 0x000fe2000001ff00 */
[----:B------:R-:W-:Y:S01]  /*7080*/  IMAD.MOV.U32 R71, RZ, RZ, R56 ;  /* 0x000000ffff477224 */ /* 0x000fe200078e0038 */
[----:B------:R-:W-:Y:S01]  /*7090*/  CS2R R78, SRZ ;  /* 0x00000000004e7805 */ /* 0x000fe2000001ff00 */
[----:B------:R-:W-:Y:S01]  /*70a0*/  IMAD.MOV.U32 R70, RZ, RZ, R57 ;  /* 0x000000ffff467224 */ /* 0x000fe200078e0039 */
[----:B------:R-:W-:Y:S01]  /*70b0*/  PRMT R163, R69, 0x5410, R68 ;  /* 0x0000541045a37816 */ /* 0x000fe20000000044 */
[----:B------:R-:W-:Y:S01]  /*70c0*/  IMAD.MOV.U32 R69, RZ, RZ, R60 ;  /* 0x000000ffff457224 */ /* 0x000fe200078e003c */
[----:B------:R-:W-:-:S02]  /*70d0*/  MOV R68, R61 ;  /* 0x0000003d00447202 */ /* 0x000fc40000000f00 */
[----:B------:R-:W-:Y:S02]  /*70e0*/  CS2R R76, SRZ ;  /* 0x00000000004c7805 */ /* 0x000fe4000001ff00 */
[----:B------:R-:W-:Y:S02]  /*70f0*/  PRMT R166, R71, 0x5410, R70 ;  /* 0x0000541047a67816 */ /* 0x000fe40000000046 */
[----:B------:R-:W-:Y:S02]  /*7100*/  CS2R R70, SRZ ;  /* 0x0000000000467805 */ /* 0x000fe4000001ff00 */
[----:B------:R-:W-:Y:S01]  /*7110*/  PRMT R164, R69, 0x5410, R68 ;  /* 0x0000541045a47816 */ /* 0x000fe20000000044 */
[----:B------:R-:W-:Y:S01]  /*7120*/  IMAD.MOV.U32 R69, RZ, RZ, R66 ;  /* 0x000000ffff457224 */ /* 0x000fe200078e0042 */
[----:B------:R-:W-:Y:S01]  /*7130*/  CS2R R82, SRZ ;  /* 0x0000000000527805 */ /* 0x000fe2000001ff00 */
[----:B------:R-:W-:Y:S01]  /*7140*/  IMAD.MOV.U32 R68, RZ, RZ, R67 ;  /* 0x000000ffff447224 */ /* 0x000fe200078e0043 */
[----:B------:R-:W-:-:S04]  /*7150*/  CS2R R80, SRZ ;  /* 0x0000000000507805 */ /* 0x000fc8000001ff00 */
        /* <DEDUP_REMOVED lines=27> */
.L_x_2697:
[----:B------:R-:W-:Y:S05]  /*7310*/  BSYNC B1 ;  /* 0x0000000000017941 */ /* 0x000fea0003800000 */
.L_x_2696:
[----:B------:R-:W2:Y:S01]  /*7320*/  LDL R0, [R1+0x5c] ;  /* 0x00005c0001007983 */ /* 0x000ea20000100800 */
[----:B0----5:R-:W-:Y:S02]  /*7330*/  MOV R84, R70 ;  /* 0x0000004600547202 */ /* 0x021fe40000000f00 */
[----:B--2---:R-:W-:Y:S01]  /*7340*/  R2UR UR4, R0 ;  /* 0x00000000000472ca */ /* 0x004fe200000e0000 */
[----:B------:R-:W-:-:S05]  /*7350*/  IMAD.MOV.U32 R0, RZ, RZ, R71 ;  /* 0x000000ffff007224 */ /* 0x000fca00078e0047 */
[----:B------:R-:W-:Y:S01]  /*7360*/  PRMT R153, R0, 0x5410, R84 ;  /* 0x0000541000997816 */ /* 0x000fe20000000054 */
[----:B------:R-:W-:Y:S02]  /*7370*/  IMAD.MOV.U32 R84, RZ, RZ, R68 ;  /* 0x000000ffff547224 */ /* 0x000fe400078e0044 */
[----:B------:R-:W-:-:S04]  /*7380*/  IMAD.MOV.U32 R0, RZ, RZ, R69 ;  /* 0x000000ffff007224 */ /* 0x000fc800078e0045 */
[----:B------:R-:W-:Y:S01]  /*7390*/  UISETP.NE.AND UP0, UPT, UR4, 0x3, UPT ;  /* 0x000000030400788c */ /* 0x000fe2000bf05270 */
[----:B------:R-:W-:Y:S01]  /*73a0*/  PRMT R151, R0, 0x5410, R84 ;  /* 0x0000541000977816 */ /* 0x000fe20000000054 */
[----:B------:R-:W-:Y:S02]  /*73b0*/  IMAD.MOV.U32 R84, RZ, RZ, R74 ;  /* 0x000000ffff547224 */ /* 0x000fe400078e004a */
[----:B------:R-:W-:Y:S02]  /*73c0*/  IMAD.MOV.U32 R0, RZ, RZ, R75 ;  /* 0x000000ffff007224 */ /* 0x000fe400078e004b */
[----:B------:R-:W-:-:S03]  /*73d0*/  PLOP3.LUT P2, PT, PT, PT, UP0, 0x80, 0x0 ;  /* 0x000000000000781c */ /* 0x000fc60003f4f008 */
[----:B------:R-:W-:Y:S01]  /*73e0*/  PRMT R157, R84, 0x5410, R0 ;  /* 0x00005410549d7816 */ /* 0x000fe20000000000 */
[----:B------:R-:W-:Y:S01]  /*73f0*/  IMAD.MOV.U32 R0, RZ, RZ, R73 ;  /* 0x000000ffff007224 */ /* 0x000fe200078e0049 */
[----:B------:R-:W-:-:S04]  /*7400*/  MOV R84, R72 ;  /* 0x0000004800547202 */ /* 0x000fc80000000f00 */
[----:B------:R-:W-:Y:S01]  /*7410*/  PRMT R158, R84, 0x5410, R0 ;  /* 0x00005410549e7816 */ /* 0x000fe20000000000 */
[----:B------:R-:W-:Y:S02]  /*7420*/  IMAD.MOV.U32 R84, RZ, RZ, R78 ;  /* 0x000000ffff547224 */ /* 0x000fe400078e004e */
        /* <DEDUP_REMOVED lines=14> */
[----:B------:R-:W-:Y:S06]  /*7510*/  @!P2 BRA `(.L_x_2698) ;  /* 0x000000000004a947 */ /* 0x000fec0003800000 */
[----:B------:R-:W-:Y:S01]  /*7520*/  BPT.TRAP 0x1 ;  /* 0x000000040000795c */ /* 0x000fe20000300000 */
.L_x_2698:
[----:B------:R-:W-:Y:S01]  /*7530*/  IMAD R0, R17, 0x8, R16 ;  /* 0x0000000811007824 */ /* 0x000fe200078e0210 */
[----:B------:R-:W-:Y:S01]  /*7540*/  SHF.L.U32 R114, R219, 0x1f, RZ ;  /* 0x0000001fdb727819 */ /* 0x000fe200000006ff */
[----:B------:R-:W0:Y:S01]  /*7550*/  LDC R140, c[0x0][0x2f4] ;  /* 0x0000bd00ff8c7b82 */ /* 0x000e220000000800 */
[----:B------:R-:W-:Y:S01]  /*7560*/  BSSY B1, `(.L_x_2699) ;  /* 0x0000004000017945 */ /* 0x000fe20003800000 */
[----:B------:R-:W-:Y:S01]  /*7570*/  IMAD.MOV.U32 R125, RZ, RZ, R88 ;  /* 0x000000ffff7d7224 */ /* 0x000fe200078e0058 */
[----:B------:R-:W1:Y:S02]  /*7580*/  SYNCS.PHASECHK.TRANS64.TRYWAIT P5, [R0+URZ+0x38890], R114 ;  /* 0x03889072000075a7 */ /* 0x000e6400080a017f */
[----:B-1----:R-:W-:Y:S05]  /*7590*/  @!P5 BRA `(.L_x_2700) ;  /* 0x000002bc0014d947 */ /* 0x002fea0003800000 */
.L_x_3068:
[----:B------:R-:W-:Y:S05]  /*75a0*/  BSYNC B1 ;  /* 0x0000000000017941 */ /* 0x000fea0003800000 */
.L_x_2699:
[----:B------:R-:W2:Y:S01]  /*75b0*/  LDC.64 R126, c[0x0][0x300] ;  /* 0x0000c000ff7e7b82 */ /* 0x000ea20000000a00 */
[----:B------:R-:W-:Y:S01]  /*75c0*/  BSSY B1, `(.L_x_2701) ;  /* 0x000010a000017945 */ /* 0x000fe20003800000 */
[----:B0-----:R-:W-:-:S03]  /*75d0*/  IADD3 R142, -R115, R140, RZ ;  /* 0x0000008c738e7210 */ /* 0x001fc60007ffe1ff */
        /* <DEDUP_REMOVED lines=26> */
[----:B------:R-:W-:-:S03]  /*7780*/  IMAD R84, R17, 0x5000, R138 ;  /* 0x0000500011547824 */ /* 0x000fc600078e028a */
[----:B------:R-:W-:Y:S01]  /*7790*/  LEA R88, R88, R16, 0x1 ;  /* 0x0000001058587211 */ /* 0x000fe200078e08ff */
[----:B------:R-:W-:-:S05]  /*77a0*/  IMAD R84, R84, 0x2, R16 ;  /* 0x0000000254547824 */ /* 0x000fca00078e0210 */
[----:B------:R-:W0:Y:S04]  /*77b0*/  LDS.128 R88, [R88+0x24400] ;  /* 0x0244000058587984 */ /* 0x000e280000000c00 */
[----:B------:R-:W2:Y:S01]  /*77c0*/  LDS.128 R84, [R84+0x24400] ;  /* 0x0244000054547984 */ /* 0x000ea20000000c00 */
[----:B------:R-:W-:Y:S05]  /*77d0*/  @P4 BRA `(.L_x_2706) ;  /* 0x0000000400604947 */ /* 0x000fea0003800000 */
[----:B0-----:R-:W-:Y:S01]  /*77e0*/  IMAD.MOV.U32 R148, RZ, RZ, R89 ;  /* 0x000000ffff947224 */ /* 0x001fe200078e0059 */
[----:B------:R-:W-:Y:S01]  /*77f0*/  SHF.R.U64 R40, R40, 0x10, R41 ;  /* 0x0000001028287819 */ /* 0x000fe20000001229 */
[----:B--2---:R-:W-:Y:S01]  /*7800*/  IMAD.MOV.U32 R147, RZ, RZ, R85 ;  /* 0x000000ffff937224 */ /* 0x004fe200078e0055 */
[----:B------:R-:W-:Y:S01]  /*7810*/  SHF.R.U64 R48, R48, 0x10, R49 ;  /* 0x0000001030307819 */ /* 0x000fe20000001231 */
[----:B------:R-:W-:Y:S01]  /*7820*/  HADD2.F32 R155, -RZ, R155.H0_H0 ;  /* 0x2000009bff9b7230 */ /* 0x000fe20000004100 */
[----:B------:R-:W-:Y:S01]  /*7830*/  SHF.R.U64 R42, R42, 0x10, R43 ;  /* 0x000000102a2a7819 */ /* 0x000fe2000000122b */
[----:B------:R-:W-:Y:S02]  /*7840*/  HADD2.F32 R89, -RZ, R148.H0_H0 ;  /* 0x20000094ff597230 */ /* 0x000fe40000004100 */
[----:B------:R-:W-:Y:S02]  /*7850*/  HADD2.F32 R156, -RZ, R147.H0_H0 ;  /* 0x20000093ff9c7230 */ /* 0x000fe40000004100 */
[----:B------:R-:W-:-:S02]  /*7860*/  HADD2.F32 R154, -RZ, R154.H0_H0 ;  /* 0x2000009aff9a7230 */ /* 0x000fc40000004100 */
[CC--:B------:R-:W-:Y:S01]  /*7870*/  FMUL.FTZ R85, R89.reuse, R155.reuse ;  /* 0x0000009b59557220 */ /* 0x0c0fe20000410000 */
[----:B------:R-:W-:Y:S02]  /*7880*/  HADD2.F32 R48, -RZ, R48.H0_H0 ;  /* 0x20000030ff307230 */ /* 0x000fe40000004100 */
[C---:B------:R-:W-:Y:S01]  /*7890*/  FMUL.FTZ R155, R156.reuse, R155 ;  /* 0x0000009b9c9b7220 */ /* 0x040fe20000410000 */
[----:B------:R-:W-:Y:S02]  /*78a0*/  HADD2.F32 R42, -RZ, R42.H0_H0 ;  /* 0x2000002aff2a7230 */ /* 0x000fe40000004100 */
[-C--:B------:R-:W-:Y:S01]  /*78b0*/  FFMA.FTZ R85, R156, R154.reuse, -R85 ;  /* 0x0000009a9c557223 */ /* 0x080fe20000010855 */
[----:B------:R-:W-:Y:S01]  /*78c0*/  FFMA.FTZ R89, R89, R154, R155 ;  /* 0x0000009a59597223 */ /* 0x000fe2000001009b */
[----:B------:R-:W-:Y:S01]  /*78d0*/  SHF.R.U32.HI R155, RZ, 0x10, R49 ;  /* 0x00000010ff9b7819 */ /* 0x000fe20000011631 */
[----:B------:R-:W-:Y:S01]  /*78e0*/  HADD2.F32 R49, -RZ, R147.H1_H1 ;  /* 0x30000093ff317230 */ /* 0x000fe20000004100 */
[----:B------:R-:W-:Y:S01]  /*78f0*/  SHF.R.U32.HI R154, RZ, 0x10, R41 ;  /* 0x00000010ff9a7819 */ /* 0x000fe20000011629 */
[----:B------:R-:W-:-:S02]  /*7900*/  HADD2.F32 R41, -RZ, R148.H1_H1 ;  /* 0x30000094ff297230 */ /* 0x000fc40000004100 */
[----:B------:R-:W-:Y:S02]  /*7910*/  HADD2.F32 R155, -RZ, R155.H0_H0 ;  /* 0x2000009bff9b7230 */ /* 0x000fe40000004100 */
[----:B------:R-:W-:Y:S02]  /*7920*/  HADD2.F32 R154, -RZ, R154.H0_H0 ;  /* 0x2000009aff9a7230 */ /* 0x000fe40000004100 */
[----:B------:R-:W-:Y:S02]  /*7930*/  IMAD.MOV.U32 R148, RZ, RZ, R91 ;  /* 0x000000ffff947224 */ /* 0x000fe400078e005b */
[-C--:B------:R-:W-:Y:S01]  /*7940*/  FMUL.FTZ R147, R41, R155.reuse ;  /* 0x0000009b29937220 */ /* 0x080fe20000410000 */
[----:B------:R-:W-:-:S03]  /*7950*/  FMUL.FTZ R155, R49, R155 ;  /* 0x0000009b319b7220 */ /* 0x000fc60000410000 */
[-C--:B------:R-:W-:Y:S01]  /*7960*/  FFMA.FTZ R49, R49, R154.reuse, -R147 ;  /* 0x0000009a31317223 */ /* 0x080fe20000010893 */
[----:B------:R-:W-:Y:S02]  /*7970*/  IMAD.MOV.U32 R147, RZ, RZ, R87 ;  /* 0x000000ffff937224 */ /* 0x000fe400078e0057 */
[----:B------:R-:W-:Y:S01]  /*7980*/  FFMA.FTZ R41, R41, R154, R155 ;  /* 0x0000009a29297223 */ /* 0x000fe2000001009b */
[----:B------:R-:W-:Y:S02]  /*7990*/  HADD2.F32 R155, -RZ, R176.H0_H0 ;  /* 0x200000b0ff9b7230 */ /* 0x000fe40000004100 */
[----:B------:R-:W-:Y:S01]  /*79a0*/  HADD2.F32 R91, -RZ, R148.H0_H0 ;  /* 0x20000094ff5b7230 */ /* 0x000fe20000004100 */
[----:B------:R-:W-:Y:S01]  /*79b0*/  F2FP.F16.F32.PACK_AB R85, R49, R85 ;  /* 0x000000553155723e */ /* 0x000fe200000000ff */
[----:B------:R-:W-:Y:S01]  /*79c0*/  HADD2.F32 R156, -RZ, R147.H0_H0 ;  /* 0x20000093ff9c7230 */ /* 0x000fe20000004100 */
[----:B------:R-:W-:Y:S01]  /*79d0*/  F2FP.F16.F32.PACK_AB R89, R41, R89 ;  /* 0x000000592959723e */ /* 0x000fe200000000ff */
[----:B------:R-:W-:-:S02]  /*79e0*/  HADD2.F32 R154, -RZ, R175.H0_H0 ;  /* 0x200000afff9a7230 */ /* 0x000fc40000004100 */
[CC--:B------:R-:W-:Y:S01]  /*79f0*/  FMUL.FTZ R87, R91.reuse, R155.reuse ;  /* 0x0000009b5b577220 */ /* 0x0c0fe20000410000 */
[----:B------:R-:W-:Y:S02]  /*7a00*/  HADD2.F32 R147, -RZ, R147.H1_H1 ;  /* 0x30000093ff937230 */ /* 0x000fe40000004100 */
[C---:B------:R-:W-:Y:S01]  /*7a10*/  FMUL.FTZ R155, R156.reuse, R155 ;  /* 0x0000009b9c9b7220 */ /* 0x040fe20000410000 */
[-C--:B------:R-:W-:Y:S01]  /*7a20*/  FFMA.FTZ R87, R156, R154.reuse, -R87 ;  /* 0x0000009a9c577223 */ /* 0x080fe20000010857 */
[----:B------:R-:W-:Y:S02]  /*7a30*/  HADD2.F32 R156, -RZ, R176.H1_H1 ;  /* 0x300000b0ff9c7230 */ /* 0x000fe40000004100 */
[----:B------:R-:W-:Y:S01]  /*7a40*/  FFMA.FTZ R91, R91, R154, R155 ;  /* 0x0000009a5b5b7223 */ /* 0x000fe2000001009b */
[----:B------:R-:W-:Y:S02]  /*7a50*/  SHF.R.U32.HI R154, RZ, 0x10, R43 ;  /* 0x00000010ff9a7819 */ /* 0x000fe4000001162b */
[----:B------:R-:W-:-:S02]  /*7a60*/  SHF.R.U64 R43, R50, 0x10, R51 ;  /* 0x00000010322b7819 */ /* 0x000fc40000001233 */
[----:B------:R-:W-:Y:S01]  /*7a70*/  SHF.R.U32.HI R50, RZ, 0x10, R51 ;  /* 0x00000010ff327819 */ /* 0x000fe20000011633 */
[----:B------:R-:W-:Y:S02]  /*7a80*/  HADD2.F32 R51, -RZ, R148.H1_H1 ;  /* 0x30000094ff337230 */ /* 0x000fe40000004100 */
[----:B------:R-:W-:Y:S02]  /*7a90*/  HADD2.F32 R154, -RZ, R154.H0_H0 ;  /* 0x2000009aff9a7230 */ /* 0x000fe40000004100 */
[----:B------:R-:W-:Y:S02]  /*7aa0*/  HADD2.F32 R148, -RZ, R50.H0_H0 ;  /* 0x20000032ff947230 */ /* 0x000fe40000004100 */
[----:B------:R-:W-:-:S03]  /*7ab0*/  HADD2.F32 R43, -RZ, R43.H0_H0 ;  /* 0x2000002bff2b7230 */ /* 0x000fc60000004100 */
[----:B------:R-:W-:-:S04]  /*7ac0*/  FMUL.FTZ R50, R51, R148 ;  /* 0x0000009433327220 */ /* 0x000fc80000410000 */
[C---:B------:R-:W-:Y:S01]  /*7ad0*/  FFMA.FTZ R50, R147.reuse, R154, -R50 ;  /* 0x0000009a93327223 */ /* 0x040fe20000010832 */
        /* <DEDUP_REMOVED lines=37> */
[----:B------:R-:W-:-:S03]  /*7d30*/  F2FP.F16.F32.PACK_AB R43, R43, R156 ;  /* 0x0000009c2b2b723e */ /* 0x000fc600000000ff */
[----:B------:R-:W-:Y:S02]  /*7d40*/  IMAD.MOV.U32 R86, RZ, RZ, R155 ;  /* 0x000000ffff567224 */ /* 0x000fe400078e009b */
[----:B------:R-:W-:-:S07]  /*7d50*/  IMAD.MOV.U32 R90, RZ, RZ, R43 ;  /* 0x000000ffff5a7224 */ /* 0x000fce00078e002b */
.L_x_2706:
[----:B------:R-:W-:Y:S05]  /*7d60*/  BSYNC B3 ;  /* 0x0000000000037941 */ /* 0x000fea0003800000 */
.L_x_2705:
        /* <DEDUP_REMOVED lines=10> */
[----:B--2---:R2:W-:Y:S01]  /*7e10*/  STG.E.128 desc[UR4][R40.64], R84 ;  /* 0x0000005428007986 */ /* 0x0045e2000c101d04 */
[----:B------:R-:W-:-:S05]  /*7e20*/  @!P4 LEA.HI.X R43, R146, R117, R43, 0x1, P5 ;  /* 0x00000075922bc211 */ /* 0x000fca00028f0c2b */
[----:B0-----:R2:W-:Y:S04]  /*7e30*/  @!P4 STG.E.128 desc[UR4][R42.64], R88 ;  /* 0x000000582a00c986 */ /* 0x0015e8000c101d04 */
.L_x_2704:
[----:B------:R-:W-:Y:S05]  /*7e40*/  BSYNC B2 ;  /* 0x0000000000027941 */ /* 0x000fea0003800000 */
.L_x_2703:
[----:B------:R-:W-:-:S13]  /*7e50*/  ISETP.NE.AND P4, PT, R10, RZ, PT ;  /* 0x000000ff0a00720c */ /* 0x000fda0003f85270 */
[----:B------:R-:W-:Y:S05]  /*7e60*/  @!P4 BRA `(.L_x_2702) ;  /* 0x0000000400fcc947 */ /* 0x000fea0003800000 */
[----:B--2---:R-:W-:Y:S01]  /*7e70*/  SEL R40, R115, R142, !P1 ;  /* 0x0000008e73287207 */ /* 0x004fe20004800000 */
        /* <DEDUP_REMOVED lines=20> */
[----:B------:R-:W2:Y:S01]  /*7fc0*/  LDS.128 R40, [R40+0x24400] ;  /* 0x0244000028287984 */ /* 0x000ea20000000c00 */
[----:B------:R-:W-:Y:S05]  /*7fd0*/  @P4 BRA `(.L_x_2708) ;  /* 0x0000000400684947 */ /* 0x000fea0003800000 */
[----:B0-----:R-:W-:Y:S01]  /*7fe0*/  IMAD.MOV.U32 R86, RZ, RZ, R49 ;  /* 0x000000ffff567224 */ /* 0x001fe200078e0031 */
[----:B------:R-:W-:Y:S01]  /*7ff0*/  SHF.R.U64 R36, R36, 0x10, R37 ;  /* 0x0000001024247819 */ /* 0x000fe20000001225 */
[----:B--2---:R-:W-:Y:S01]  /*8000*/  IMAD.MOV.U32 R85, RZ, RZ, R41 ;  /* 0x000000ffff557224 */ /* 0x004fe200078e0029 */
        /* <DEDUP_REMOVED lines=87> */
.L_x_2708:
[----:B------:R-:W-:Y:S05]  /*8580*/  BSYNC B2 ;  /* 0x0000000000027941 */ /* 0x000fea0003800000 */
.L_x_2707:
        /* <DEDUP_REMOVED lines=13> */
.L_x_2702:
[----:B------:R-:W-:Y:S05]  /*8660*/  BSYNC B1 ;  /* 0x0000000000017941 */ /* 0x000fea0003800000 */
.L_x_2701:
[----:B---3--:R-:W3:Y:S01]  /*8670*/  LDL R36, [R1+0x10] ;  /* 0x0000100001247983 */ /* 0x008ee20000100800 */
[----:B------:R-:W-:Y:S01]  /*8680*/  BSSY B1, `(.L_x_2709) ;  /* 0x0000106000017945 */ /* 0x000fe20003800000 */
[----:B---3--:R-:W-:-:S13]  /*8690*/  LOP3.LUT P4, RZ, R36, 0x1, RZ, 0xc0, !PT ;  /* 0x0000000124ff7812 */ /* 0x008fda000788c0ff */
[----:B------:R-:W-:Y:S05]  /*86a0*/  @P4 BRA `(.L_x_2710) ;  /* 0x00000010000c4947 */ /* 0x000fea0003800000 */
[----:B------:R-:W-:Y:S01]  /*86b0*/  ISETP.NE.AND P4, PT, R26, RZ, PT ;  /* 0x000000ff1a00720c */ /* 0x000fe20003f85270 */
[-C--:B--2---:R-:W-:Y:S01]  /*86c0*/  IMAD R48, R141, R126.reuse, RZ ;  /* 0x0000007e8d307224 */ /* 0x084fe200078e02ff */
        /* <DEDUP_REMOVED lines=21> */
[C---:B------:R-:W-:Y:S02]  /*8820*/  IMAD R40, R17.reuse, 0x5000, R36 ;  /* 0x0000500011287824 */ /* 0x040fe400078e0224 */
        /* <DEDUP_REMOVED lines=8> */
[----:B0-----:R-:W-:Y:S02]  /*88b0*/  HADD2.F32 R47, -RZ, R41.H0_H0 ;  /* 0x20000029ff2f7230 */ /* 0x001fe40000004100 */
[----:B--2---:R-:W-:Y:S02]  /*88c0*/  HADD2.F32 R51, -RZ, R37.H0_H0 ;  /* 0x20000025ff337230 */ /* 0x004fe40000004100 */
        /* <DEDUP_REMOVED lines=84> */
.L_x_2714:
[----:B------:R-:W-:Y:S05]  /*8e10*/  BSYNC B3 ;  /* 0x0000000000037941 */ /* 0x000fea0003800000 */
.L_x_2713:
        /* <DEDUP_REMOVED lines=13> */
.L_x_2712:
[----:B------:R-:W-:Y:S05]  /*8ef0*/  BSYNC B2 ;  /* 0x0000000000027941 */ /* 0x000fea0003800000 */
.L_x_2711:
[----:B------:R-:W-:-:S13]  /*8f00*/  ISETP.NE.AND P4, PT, R10, RZ, PT ;  /* 0x000000ff0a00720c */ /* 0x000fda0003f85270 */
[----:B------:R-:W-:Y:S05]  /*8f10*/  @!P4 BRA `(.L_x_2710) ;  /* 0x0000000400f0c947 */ /* 0x000fea0003800000 */
[----:B0-----:R-:W-:Y:S01]  /*8f20*/  SEL R36, R115, R142, !P1 ;  /* 0x0000008e73247207 */ /* 0x001fe20004800000 */
        /* <DEDUP_REMOVED lines=109> */
.L_x_2716:
[----:B------:R-:W-:Y:S05]  /*9600*/  BSYNC B2 ;  /* 0x0000000000027941 */ /* 0x000fea0003800000 */
.L_x_2715:
        /* <DEDUP_REMOVED lines=13> */
.L_x_2710:
[----:B------:R-:W-:Y:S05]  /*96e0*/  BSYNC B1 ;  /* 0x0000000000017941 */ /* 0x000fea0003800000 */
.L_x_2709:
[----:B0--3--:R-:W-:Y:S02]  /*96f0*/  VIADD R37, R212, 0x40 ;  /* 0x00000040d4257836 */ /* 0x009fe40000000000 */
        /* <DEDUP_REMOVED lines=114> */
[----:B------:R-:W-:Y:S01]  /*9e20*/  F2FP.F16.F32.PACK_AB R51, R51, R159 ;  /* 0x0000009f3333723e */ /* 0x000fe200000000ff */
[----:B------:R-:W-:Y:S01]  /*9e30*/  IMAD.MOV.U32 R43, RZ, RZ, R48 ;  /* 0x000000ffff2b7224 */ /* 0x000fe200078e0030 */
[----:B------:R-:W-:-:S03]  /*9e40*/  MOV R38, R45 ;  /* 0x0000002d00267202 */ /* 0x000fc60000000f00 */
[----:B------:R-:W-:-:S07]  /*9e50*/  IMAD.MOV.U32 R42, RZ, RZ, R51 ;  /* 0x000000ffff2a7224 */ /* 0x000fce00078e0033 */
.L_x_2720:
[----:B------:R-:W-:Y:S05]  /*9e60*/  BSYNC B2 ;  /* 0x0000000000027941 */ /* 0x000fea0003800000 */
.L_x_2719:
[----:B------:R-:W-:Y:S01]  /*9e70*/  IADD3 R45, P3, P4, R96, R124, R13 ;  /* 0x0000007c602d7210 */ /* 0x000fe20007c7e00d */
[----:B------:R-:W-:-:S03]  /*9e80*/  ULDC.64 UR4, c[0x0][0x208] ;  /* 0x0000820000047ab9 */ /* 0x000fc60000000a00 */
[----:B------:R-:W-:Y:S02]  /*9e90*/  IADD3.X R48, R92, R46, R7, P3, P4 ;  /* 0x0000002e5c307210 */ /* 0x000fe40001fe8407 */
[----:B------:R-:W-:-:S04]  /*9ea0*/  LEA R44, P3, R45, R116, 0x1 ;  /* 0x000000742d2c7211 */ /* 0x000fc800078608ff */
[----:B------:R-:W-:Y:S02]  /*9eb0*/  LEA.HI.X R45, R45, R117, R48, 0x1, P3 ;  /* 0x000000752d2d7211 */ /* 0x000fe400018f0c30 */
[----:B------:R-:W-:-:S03]  /*9ec0*/  ISETP.GE.AND P3, PT, R47, R140, PT ;  /* 0x0000008c2f00720c */ /* 0x000fc60003f66270 */
[----:B--2---:R2:W-:Y:S10]  /*9ed0*/  STG.E.128 desc[UR4][R44.64], R36 ;  /* 0x000000242c007986 */ /* 0x0045f4000c101d04 */
[----:B--2---:R-:W-:-:S02]  /*9ee0*/  @!P3 SHF.R.S32.HI R37, RZ, 0x1f, R47 ;  /* 0x0000001fff25b819 */ /* 0x004fc4000001142f */
[----:B------:R-:W-:-:S04]  /*9ef0*/  @!P3 IADD3 R47, P4, P5, R96, R124, R47 ;  /* 0x0000007c602fb210 */ /* 0x000fc80007d9e02f */
[----:B------:R-:W-:Y:S02]  /*9f00*/  @!P3 IADD3.X R37, R92, R46, R37, P4, P5 ;  /* 0x0000002e5c25b210 */ /* 0x000fe400027ea425 */
[----:B------:R-:W-:-:S04]  /*9f10*/  @!P3 LEA R36, P4, R47, R116, 0x1 ;  /* 0x000000742f24b211 */ /* 0x000fc800078808ff */
[----:B------:R-:W-:-:S05]  /*9f20*/  @!P3 LEA.HI.X R37, R47, R117, R37, 0x1, P4 ;  /* 0x000000752f25b211 */ /* 0x000fca00020f0c25 */
[----:B0-----:R0:W-:Y:S04]  /*9f30*/  @!P3 STG.E.128 desc[UR4][R36.64], R40 ;  /* 0x000000282400b986 */ /* 0x0011e8000c101d04 */
.L_x_2718:
[----:B------:R-:W-:Y:S05]  /*9f40*/  BSYNC B1 ;  /* 0x0000000000017941 */ /* 0x000fea0003800000 */
.L_x_2717:
[----:B------:R-:W-:-:S13]  /*9f50*/  ISETP.NE.AND P3, PT, R10, RZ, PT ;  /* 0x000000ff0a00720c */ /* 0x000fda0003f65270 */
[----:B------:R-:W-:Y:S05]  /*9f60*/  @!P3 BRA `(.L_x_2677) ;  /* 0x0000000c0000b947 */ /* 0x000fea0003800000 */
[----:B------:R-:W-:Y:S01]  /*9f70*/  SEL R142, R115, R142, !P1 ;  /* 0x0000008e738e7207 */ /* 0x000fe20004800000 */
[----:B------:R-:W-:Y:S01]  /*9f80*/  BSSY B1, `(.L_x_2721) ;  /* 0x000006d000017945 */ /* 0x000fe20003800000 */
[----:B------:R-:W-:Y:S02]  /*9f90*/  SHF.R.U32.HI R38, RZ, 0x3, R222 ;  /* 0x00000003ff267819 */ /* 0x000fe400000116de */
[----:B0-----:R-:W-:Y:S02]  /*9fa0*/  SHF.R.S32.HI R36, RZ, 0x1f, R142 ;  /* 0x0000001fff247819 */ /* 0x001fe4000001148e */
        /* <DEDUP_REMOVED lines=10> */
[----:B------:R-:W-:Y:S02]  /*a050*/  IMAD.IADD R37, R37, 0x1, R36 ;  /* 0x0000000125257824 */ /* 0x000fe400078e0224 */
[C---:B------:R-:W-:Y:S02]  /*a060*/  IMAD R36, R17.reuse, 0x5000, R131 ;  /* 0x0000500011247824 */ /* 0x040fe400078e0283 */
[----:B------:R-:W-:-:S03]  /*a070*/  IMAD R40, R17, 0x5000, R37 ;  /* 0x0000500011287824 */ /* 0x000fc600078e0225 */
[----:B------:R-:W-:Y:S01]  /*a080*/  LEA R36, R36, R16, 0x1 ;  /* 0x0000001024247211 */ /* 0x000fe200078e08ff */
[----:B------:R-:W-:-:S05]  /*a090*/  IMAD R40, R40, 0x2, R16 ;  /* 0x0000000228287824 */ /* 0x000fca00078e0210 */
[----:B------:R-:W0:Y:S04]  /*a0a0*/  LDS.128 R36, [R36+0x24400] ;  /* 0x0244000024247984 */ /* 0x000e280000000c00 */
[----:B------:R-:W2:Y:S01]  /*a0b0*/  LDS.128 R40, [R40+0x24400] ;  /* 0x0244000028287984 */ /* 0x000ea20000000c00 */
[----:B------:R-:W-:Y:S05]  /*a0c0*/  @P3 BRA `(.L_x_2722) ;  /* 0x0000000400603947 */ /* 0x000fea0003800000 */
[----:B------:R-:W-:Y:S01]  /*a0d0*/  HADD2.F32 R49, -RZ, R149.H0_H0 ;  /* 0x20000095ff317230 */ /* 0x000fe20000004100 */
[----:B------:R-:W-:Y:S01]  /*a0e0*/  SHF.R.U64 R76, R76, 0x10, R77 ;  /* 0x000000104c4c7819 */ /* 0x000fe2000000124d */
[----:B--2---:R-:W-:Y:S01]  /*a0f0*/  HADD2.F32 R44, -RZ, R41.H0_H0 ;  /* 0x20000029ff2c7230 */ /* 0x004fe20000004100 */
[----:B------:R-:W-:Y:S01]  /*a100*/  SHF.R.U64 R68, R68, 0x10, R69 ;  /* 0x0000001044447819 */ /* 0x000fe20000001245 */
[----:B0-----:R-:W-:Y:S01]  /*a110*/  HADD2.F32 R45, -RZ, R37.H0_H0 ;  /* 0x20000025ff2d7230 */ /* 0x001fe20000004100 */
[----:B------:R-:W-:Y:S01]  /*a120*/  SHF.R.U64 R78, R78, 0x10, R79 ;  /* 0x000000104e4e7819 */ /* 0x000fe2000000124f */
[----:B------:R-:W-:Y:S02]  /*a130*/  HADD2.F32 R48, -RZ, R151.H0_H0 ;  /* 0x20000097ff307230 */ /* 0x000fe40000004100 */
[-C--:B------:R-:W-:Y:S01]  /*a140*/  FMUL.FTZ R50, R44, R49.reuse ;  /* 0x000000312c327220 */ /* 0x080fe20000410000 */
[----:B------:R-:W-:Y:S02]  /*a150*/  HADD2.F32 R149, -RZ, R149.H1_H1 ;  /* 0x30000095ff957230 */ /* 0x000fe40000004100 */
[----:B------:R-:W-:Y:S01]  /*a160*/  FMUL.FTZ R49, R45, R49 ;  /* 0x000000312d317220 */ /* 0x000fe20000410000 */
[----:B------:R-:W-:-:S02]  /*a170*/  HADD2.F32 R151, -RZ, R151.H1_H1 ;  /* 0x30000097ff977230 */ /* 0x000fc40000004100 */
        /* <DEDUP_REMOVED lines=15> */
[----:B------:R-:W-:Y:S02]  /*a270*/  HADD2.F32 R50, -RZ, R150.H0_H0 ;  /* 0x20000096ff327230 */ /* 0x000fe40000004100 */
[----:B------:R-:W-:Y:S01]  /*a280*/  FFMA.FTZ R37, R48, R37, R51 ;  /* 0x0000002530257223 */ /* 0x000fe20000010033 */
[----:B------:R-:W-:-:S02]  /*a290*/  HADD2.F32 R48, -RZ, R43.H0_H0 ;  /* 0x2000002bff307230 */ /* 0x000fc40000004100 */
[----:B------:R-:W-:Y:S01]  /*a2a0*/  HADD2.F32 R49, -RZ, R39.H0_H0 ;  /* 0x20000027ff317230 */ /* 0x000fe20000004100 */
[----:B------:R-:W-:Y:S01]  /*a2b0*/  F2FP.F16.F32.PACK_AB R41, R41, R45 ;  /* 0x0000002d2929723e */ /* 0x000fe200000000ff */
[----:B------:R-:W-:Y:S02]  /*a2c0*/  HADD2.F32 R51, -RZ, R153.H0_H0 ;  /* 0x20000099ff337230 */ /* 0x000fe40000004100 */
        /* <DEDUP_REMOVED lines=8> */
[----:B------:R-:W-:Y:S01]  /*a350*/  HADD2.F32 R150, -RZ, R150.H1_H1 ;  /* 0x30000096ff967230 */ /* 0x000fe20000004100 */
[----:B------:R-:W-:Y:S01]  /*a360*/  F2FP.F16.F32.PACK_AB R44, R37, R44 ;  /* 0x0000002c252c723e */ /* 0x000fe200000000ff */
[----:B------:R-:W-:-:S02]  /*a370*/  HADD2.F32 R49, -RZ, R49.H0_H0 ;  /* 0x20000031ff317230 */ /* 0x000fc40000004100 */
[----:B------:R-:W-:Y:S02]  /*a380*/  HADD2.F32 R48, -RZ, R48.H0_H0 ;  /* 0x20000030ff307230 */ /* 0x000fe40000004100 */
[----:B------:R-:W-:Y:S02]  /*a390*/  HADD2.F32 R153, -RZ, R153.H1_H1 ;  /* 0x30000099ff997230 */ /* 0x000fe40000004100 */
        /* <DEDUP_REMOVED lines=40> */
[----:B------:R-:W-:Y:S01]  /*a620*/  MOV R38, R43 ;  /* 0x0000002b00267202 */ /* 0x000fe20000000f00 */
[----:B------:R-:W-:Y:S02]  /*a630*/  IMAD.MOV.U32 R43, RZ, RZ, R48 ;  /* 0x000000ffff2b7224 */ /* 0x000fe400078e0030 */
[----:B------:R-:W-:-:S07]  /*a640*/  IMAD.MOV.U32 R42, RZ, RZ, R78 ;  /* 0x000000ffff2a7224 */ /* 0x000fce00078e004e */
.L_x_2722:
[----:B------:R-:W-:Y:S05]  /*a650*/  BSYNC B1 ;  /* 0x0000000000017941 */ /* 0x000fea0003800000 */
.L_x_2721:
[----:B------:R-:W-:Y:S01]  /*a660*/  IADD3 R45, P3, P4, R96, R124, R11 ;  /* 0x0000007c602d7210 */ /* 0x000fe20007c7e00b */
[----:B------:R-:W-:-:S03]  /*a670*/  ULDC.64 UR4, c[0x0][0x208] ;  /* 0x0000820000047ab9 */ /* 0x000fc60000000a00 */
[----:B------:R-:W-:Y:S02]  /*a680*/  IADD3.X R48, R92, R46, R6, P3, P4 ;  /* 0x0000002e5c307210 */ /* 0x000fe40001fe8406 */
[----:B------:R-:W-:-:S04]  /*a690*/  LEA R44, P3, R45, R116, 0x1 ;  /* 0x000000742d2c7211 */ /* 0x000fc800078608ff */
[----:B------:R-:W-:Y:S02]  /*a6a0*/  LEA.HI.X R45, R45, R117, R48, 0x1, P3 ;  /* 0x000000752d2d7211 */ /* 0x000fe400018f0c30 */
[----:B------:R-:W-:-:S03]  /*a6b0*/  ISETP.GE.AND P3, PT, R47, R140, PT ;  /* 0x0000008c2f00720c */ /* 0x000fc60003f66270 */
        /* <DEDUP_REMOVED lines=10> */
.L_x_2634:
[----:B------:R-:W2:Y:S02]  /*a760*/  LDL R36, [R1+0x5c] ;  /* 0x00005c0001247983 */ /* 0x000ea40000100800 */
[----:B--2---:R-:W-:-:S13]  /*a770*/  R2UR UR4, R36 ;  /* 0x00000000240472ca */ /* 0x004fda00000e0000 */
[----:B------:R-:W-:-:S06]  /*a780*/  UISETP.NE.AND UP0, UPT, UR4, 0x3, UPT ;  /* 0x000000030400788c */ /* 0x000fcc000bf05270 */
[----:B------:R-:W-:-:S13]  /*a790*/  PLOP3.LUT P2, PT, PT, PT, UP0, 0x80, 0x0 ;  /* 0x000000000000781c */ /* 0x000fda0003f4f008 */
[----:B------:R-:W-:Y:S05]  /*a7a0*/  @!P2 BRA `(.L_x_2723) ;  /* 0x000000000004a947 */ /* 0x000fea0003800000 */
[----:B------:R-:W-:Y:S01]  /*a7b0*/  BPT.TRAP 0x1 ;  /* 0x000000040000795c */ /* 0x000fe20000300000 */
.L_x_2723:
[----:B------:R-:W-:Y:S01]  /*a7c0*/  IMAD R0, R17, 0x8, R16 ;  /* 0x0000000811007824 */ /* 0x000fe200078e0210 */
[----:B------:R-:W-:Y:S01]  /*a7d0*/  SHF.L.U32 R114, R219, 0x1f, RZ ;  /* 0x0000001fdb727819 */ /* 0x000fe200000006ff */
[----:B------:R-:W-:Y:S01]  /*a7e0*/  IMAD R3, R24, -0x50, R2 ;  /* 0xffffffb018037824 */ /* 0x000fe200078e0202 */
[----:B------:R-:W-:Y:S02]  /*a7f0*/  BSSY B1, `(.L_x_2724) ;  /* 0x0000005000017945 */ /* 0x000fe40003800000 */
[----:B------:R-:W1:Y:S02]  /*a800*/  SYNCS.PHASECHK.TRANS64.TRYWAIT P3, [R0+URZ+0x38890], R114 ;  /* 0x03889072000075a7 */ /* 0x000e64000806017f */
[----:B------:R-:W-:-:S04]  /*a810*/  VIMNMX R3, R3, 0x50, PT ;  /* 0x0000005003037848 */ /* 0x000fc80003fe0100 */
[----:B------:R-:W-:Y:S01]  /*a820*/  ISETP.GE.AND P4, PT, R212, R3, PT ;  /* 0x00000003d400720c */ /* 0x000fe20003f86270 */
[----:B-1----:R-:W-:-:S12]  /*a830*/  @!P3 BRA `(.L_x_2725) ;  /* 0x000002880080b947 */ /* 0x002fd80003800000 */
.L_x_3069:
[----:B------:R-:W-:Y:S05]  /*a840*/  BSYNC B1 ;  /* 0x0000000000017941 */ /* 0x000fea0003800000 */
.L_x_2724:
[----:B------:R-:W-:Y:S04]  /*a850*/  BSSY B1, `(.L_x_2726) ;  /* 0x000000f000017945 */ /* 0x000fe80003800000 */
[----:B------:R-:W-:Y:S05]  /*a860*/  @P4 BRA `(.L_x_2727) ;  /* 0x0000000000344947 */ /* 0x000fea0003800000 */
[----:B------:R-:W-:Y:S01]  /*a870*/  ISETP.NE.AND P5, PT, R26, RZ, PT ;  /* 0x000000ff1a00720c */ /* 0x000fe20003fa5270 */
[----:B------:R-:W-:Y:S01]  /*a880*/  ULDC.64 UR4, c[0x0][0x208] ;  /* 0x0000820000047ab9 */ /* 0x000fe20000000a00 */
[----:B------:R-:W-:Y:S02]  /*a890*/  ISETP.NE.AND P4, PT, R10, RZ, PT ;  /* 0x000000ff0a00720c */ /* 0x000fe40003f85270 */
[----:B------:R-:W-:-:S09]  /*a8a0*/  ISETP.NE.AND P3, PT, R9, RZ, PT ;  /* 0x000000ff0900720c */ /* 0x000fd20003f65270 */
[----:B------:R-:W2:Y:S04]  /*a8b0*/  @P5 LDS.128 R36, [R4+0x24400] ;  /* 0x0244000004245984 */ /* 0x000ea80000000c00 */
[----:B0-----:R-:W0:Y:S04]  /*a8c0*/  @P3 LDS.128 R40, [R4+0x29400] ;  /* 0x0294000004283984 */ /* 0x001e280000000c00 */
[----:B--2---:R-:W-:Y:S01]  /*a8d0*/  @P5 STG.E.128 desc[UR4][R60.64], R36 ;  /* 0x000000243c005986 */ /* 0x004fe2000c101d04 */
[----:B------:R-:W-:-:S03]  /*a8e0*/  ISETP.NE.AND P5, PT, R8, RZ, PT ;  /* 0x000000ff0800720c */ /* 0x000fc60003fa5270 */
[----:B------:R-:W2:Y:S04]  /*a8f0*/  @P4 LDS.128 R36, [R4+0x26c00] ;  /* 0x026c000004244984 */ /* 0x000ea80000000c00 */
[----:B0-----:R-:W-:Y:S06]  /*a900*/  @P3 STG.E.128 desc[UR4][R60.64+0x100], R40 ;  /* 0x000100283c003986 */ /* 0x001fec000c101d04 */
[----:B------:R-:W0:Y:S04]  /*a910*/  @P5 LDS.128 R44, [R4+0x2bc00] ;  /* 0x02bc0000042c5984 */ /* 0x000e280000000c00 */
[----:B--2---:R2:W-:Y:S04]  /*a920*/  @P4 STG.E.128 desc[UR4][R60.64+0x80], R36 ;  /* 0x000080243c004986 */ /* 0x0045e8000c101d04 */
[----:B0-----:R2:W-:Y:S02]  /*a930*/  @P5 STG.E.128 desc[UR4][R60.64+0x180], R44 ;  /* 0x0001802c3c005986 */ /* 0x0015e4000c101d04 */
.L_x_2727:
[----:B------:R-:W-:Y:S05]  /*a940*/  BSYNC B1 ;  /* 0x0000000000017941 */ /* 0x000fea0003800000 */
.L_x_2726:
[----:B--2---:R-:W-:Y:S01]  /*a950*/  VIADD R36, R212, 0x20 ;  /* 0x00000020d4247836 */ /* 0x004fe20000000000 */
[----:B------:R-:W-:Y:S04]  /*a960*/  BSSY B1, `(.L_x_2728) ;  /* 0x0000010000017945 */ /* 0x000fe80003800000 */
[----:B------:R-:W-:-:S13]  /*a970*/  ISETP.GE.AND P3, PT, R36, R3, PT ;  /* 0x000000032400720c */ /* 0x000fda0003f66270 */
        /* <DEDUP_REMOVED lines=14> */
.L_x_2729:
[----:B------:R-:W-:Y:S05]  /*aa60*/  BSYNC B1 ;  /* 0x0000000000017941 */ /* 0x000fea0003800000 */
.L_x_2728:
[----:B--2---:R-:W-:-:S04]  /*aa70*/  IADD3 R36, R212, 0x40, RZ ;  /* 0x00000040d4247810 */ /* 0x004fc80007ffe0ff */
        /* <DEDUP_REMOVED lines=15> */
.L_x_2677:
[----:B------:R-:W-:Y:S05]  /*ab70*/  BSYNC B0 ;  /* 0x0000000000007941 */ /* 0x000fea0003800000 */
.L_x_2633:
[----:B01234-:R-:W0:Y:S01]  /*ab80*/  S2R R36, SR_TID.X ;  /* 0x0000000000247919 */ /* 0x01fe220000002100 */
[----:B------:R-:W-:Y:S01]  /*ab90*/  @!PT LDS RZ, [RZ] ;  /* 0x00000000fffff984 */ /* 0x000fe20000000800 */
[----:B------:R-:W-:Y:S01]  /*aba0*/  @!PT LDS RZ, [RZ] ;  /* 0x00000000fffff984 */ /* 0x000fe20000000800 */
[----:B------:R-:W-:Y:S01]  /*abb0*/  @!PT LDS RZ, [RZ] ;  /* 0x00000000fffff984 */ /* 0x000fe20000000800 */
[----:B------:R-:W-:Y:S01]  /*abc0*/  @!PT LDS RZ, [RZ] ;  /* 0x00000000fffff984 */ /* 0x000fe20000000800 */
[----:B------:R1:W-:Y:S06]  /*abd0*/  MEMBAR.ALL.CTA ;  /* 0x0000000000007992 */ /* 0x0003ec0000008000 */
[----:B-1----:R-:W1:Y:S01]  /*abe0*/  FENCE.VIEW.ASYNC.S ;  /* 0x00000000000073c6 */ /* 0x002e620000000000 */
[----:B------:R-:W-:Y:S05]  /*abf0*/  WARPSYNC.ALL ;  /* 0x0000000000007948 */ /* 0x000fea0003800000 */
[----:B------:R-:W-:Y:S01]  /*ac00*/  BSSY B0, `(.L_x_2730) ;  /* 0x0000009000007945 */ /* 0x000fe20003800000 */
[----:B0-----:R-:W-:Y:S01]  /*ac10*/  LOP3.LUT R36, R36, 0x7f, RZ, 0xc0, !PT ;  /* 0x0000007f24247812 */ /* 0x001fe200078ec0ff */
[----:B-1----:R0:W-:Y:S03]  /*ac20*/  BAR.SYNC.DEFER_BLOCKING R172, 0x80 ;  /* 0x000200ac0000751d */ /* 0x0021e60000010000 */
[----:B------:R-:W-:-:S13]  /*ac30*/  ISETP.NE.AND P3, PT, R36, RZ, PT ;  /* 0x000000ff2400720c */ /* 0x000fda0003f65270 */
[----:B------:R-:W-:-:S05]  /*ac40*/  @!P3 VIADD R36, R0, 0x388a0 ;  /* 0x000388a00024b836 */ /* 0x000fca0000000000 */
[----:B------:R-:W-:-:S04]  /*ac50*/  @!P3 PRMT R36, RZ, 0x654, R36 ;  /* 0x00000654ff24b816 */ /* 0x000fc80000000024 */
[----:B------:R0:W-:Y:S01]  /*ac60*/  @!P3 SYNCS.ARRIVE.TRANS64.RED.A1T0 RZ, [R36+URZ], RZ ;  /* 0x000000ff24ffb9a7 */ /* 0x0001e2000810043f */
[----:B------:R-:W-:Y:S05]  /*ac70*/  @!P2 BRA `(.L_x_2731) ;  /* 0x000000000004a947 */ /* 0x000fea0003800000 */
[----:B------:R-:W-:Y:S01]  /*ac80*/  BPT.TRAP 0x1 ;  /* 0x000000040000795c */ /* 0x000fe20000300000 */
.L_x_2731:
[----:B------:R-:W-:Y:S05]  /*ac90*/  BSYNC B0 ;  /* 0x0000000000007941 */ /* 0x000fea0003800000 */
.L_x_2730:
[----:B------:R-:W1:Y:S01]  /*aca0*/  SYNCS.PHASECHK.TRANS64.TRYWAIT P2, [R0+URZ+0x388b0], R114 ;  /* 0x0388b072000075a7 */ /* 0x000e62000804017f */
[----:B------:R-:W-:Y:S01]  /*acb0*/  ULDC.64 UR4, c[0x0][0x318] ;  /* 0x0000c60000047ab9 */ /* 0x000fe20000000a00 */
[----:B------:R-:W-:Y:S01]  /*acc0*/  ULDC.64 UR60, c[0x0][0x328] ;  /* 0x0000ca00003c7ab9 */ /* 0x000fe20000000a00 */
[----:B0-----:R-:W-:Y:S01]  /*acd0*/  IMAD.U32 R36, RZ, RZ, UR5 ;  /* 0x00000005ff247e24 */ /* 0x001fe2000f8e00ff */
[----:B------:R-:W-:Y:S01]  /*ace0*/  BSSY B0, `(.L_x_2732) ;  /* 0x0000007000007945 */ /* 0x000fe20003800000 */
[----:B------:R-:W-:Y:S01]  /*acf0*/  IMAD.U32 R37, RZ, RZ, UR4 ;  /* 0x00000004ff257e24 */ /* 0x000fe2000f8e00ff */
[----:B------:R-:W-:Y:S01]  /*ad00*/  ISETP.GE.AND P4, PT, R212, R3, PT ;  /* 0x00000003d400720c */ /* 0x000fe20003f86270 */
[----:B------:R-:W-:Y:S01]  /*ad10*/  IMAD.WIDE R48, R24, 0x50, R112 ;  /* 0x0000005018307825 */ /* 0x000fe200078e0270 */
[----:B------:R0:W-:Y:S04]  /*ad20*/  STL [R1+0x14], R36 ;  /* 0x0000142401007387 */ /* 0x0001e80000100800 */
[----:B------:R0:W-:Y:S02]  /*ad30*/  STL [R1+0x58], R37 ;  /* 0x0000582501007387 */ /* 0x0001e40000100800 */
[----:B01----:R-:W-:Y:S05]  /*ad40*/  @!P2 BRA `(.L_x_2733) ;  /* 0x000002840050a947 */ /* 0x003fea0003800000 */
.L_x_3070:
[----:B------:R-:W-:Y:S05]  /*ad50*/  BSYNC B0 ;  /* 0x0000000000007941 */ /* 0x000fea0003800000 */
.L_x_2732:
[----:B------:R-:W-:Y:S04]  /*ad60*/  BSSY B0, `(.L_x_2734) ;  /* 0x000001c000007945 */ /* 0x000fe80003800000 */
[----:B------:R-:W-:Y:S05]  /*ad70*/  @P4 BRA `(.L_x_2735) ;  /* 0x0000000000684947 */ /* 0x000fea0003800000 */
[----:B------:R-:W2:Y:S01]  /*ad80*/  LDL R37, [R1+0x58] ;  /* 0x0000580001257983 */ /* 0x000ea20000100800 */
[----:B------:R-:W-:-:S03]  /*ad90*/  ULDC UR6, c[0x0][0x2f4] ;  /* 0x0000bd0000067ab9 */ /* 0x000fc60000000800 */
[----:B------:R-:W3:Y:S01]  /*ada0*/  LDL R36, [R1+0x14] ;  /* 0x0000140001247983 */ /* 0x000ee20000100800 */
[----:B------:R-:W-:Y:S01]  /*adb0*/  ISETP.GE.AND P5, PT, R18, UR6, PT ;  /* 0x0000000612007c0c */ /* 0x000fe2000bfa6270 */
[----:B------:R-:W-:Y:S01]  /*adc0*/  IMAD R43, R49, UR60, RZ ;  /* 0x0000003c312b7c24 */ /* 0x000fe2000f8e02ff */
[----:B------:R-:W-:Y:S01]  /*add0*/  ISETP.GE.AND P4, PT, R213, UR6, PT ;  /* 0x00000006d5007c0c */ /* 0x000fe2000bf86270 */
[----:B------:R-:W-:Y:S02]  /*ade0*/  IMAD.MOV.U32 R40, RZ, RZ, R94 ;  /* 0x000000ffff287224 */ /* 0x000fe400078e005e */
[----:B------:R-:W-:Y:S02]  /*adf0*/  IMAD.MOV.U32 R41, RZ, RZ, R5 ;  /* 0x000000ffff297224 */ /* 0x000fe400078e0005 */
[C---:B------:R-:W-:Y:S02]  /*ae00*/  IMAD R43, R48.reuse, UR61, R43 ;  /* 0x0000003d302b7c24 */ /* 0x040fe4000f8e022b */
[----:B------:R-:W-:-:S05]  /*ae10*/  IMAD.WIDE.U32 R40, R48, UR60, R40 ;  /* 0x0000003c30287c25 */ /* 0x000fca000f8e0028 */
[----:B------:R-:W-:Y:S02]  /*ae20*/  IADD3 R41, R41, R43, RZ ;  /* 0x0000002b29297210 */ /* 0x000fe40007ffe0ff */
[----:B--2---:R-:W-:Y:S02]  /*ae30*/  R2UR UR4, R37 ;  /* 0x00000000250472ca */ /* 0x004fe400000e0000 */
[----:B---3--:R-:W-:Y:S02]  /*ae40*/  R2UR UR7, R36 ;  /* 0x00000000240772ca */ /* 0x008fe400000e0000 */
[----:B------:R-:W1:Y:S09]  /*ae50*/  @!P5 LDS.128 R36, [R4+0x400] ;  /* 0x000400000424d984 */ /* 0x000e720000000c00 */
[----:B------:R-:W-:Y:S01]  /*ae60*/  LEA R50, P2, R40, UR4, 0x1 ;  /* 0x0000000428327c11 */ /* 0x000fe2000f8408ff */
[----:B------:R-:W-:-:S03]  /*ae70*/  ULDC.64 UR4, c[0x0][0x208] ;  /* 0x0000820000047ab9 */ /* 0x000fc60000000a00 */
[----:B------:R-:W-:Y:S02]  /*ae80*/  LEA.HI.X R51, R40, UR7, R41, 0x1, P2 ;  /* 0x0000000728337c11 */ /* 0x000fe400090f0c29 */
[----:B------:R-:W-:-:S13]  /*ae90*/  ISETP.GE.AND P2, PT, R220, UR6, PT ;  /* 0x00000006dc007c0c */ /* 0x000fda000bf46270 */
[----:B------:R-:W2:Y:S04]  /*aea0*/  @!P2 LDS.128 R40, [R4+0x5400] ;  /* 0x005400000428a984 */ /* 0x000ea80000000c00 */
[----:B-1----:R-:W-:Y:S01]  /*aeb0*/  @!P5 STG.E.128 desc[UR4][R50.64], R36 ;  /* 0x000000243200d986 */ /* 0x002fe2000c101d04 */
[----:B------:R-:W-:-:S03]  /*aec0*/  ISETP.GE.AND P5, PT, R221, UR6, PT ;  /* 0x00000006dd007c0c */ /* 0x000fc6000bfa6270 */
[----:B------:R-:W1:Y:S10]  /*aed0*/  @!P4 LDS.128 R36, [R4+0x2c00] ;  /* 0x002c00000424c984 */ /* 0x000e740000000c00 */
[----:B------:R-:W3:Y:S04]  /*aee0*/  @!P5 LDS.128 R44, [R4+0x7c00] ;  /* 0x007c0000042cd984 */ /* 0x000ee80000000c00 */
[----:B--2---:R2:W-:Y:S04]  /*aef0*/  @!P2 STG.E.128 desc[UR4][R50.64+0x100], R40 ;  /* 0x000100283200a986 */ /* 0x0045e8000c101d04 */
[----:B-1----:R2:W-:Y:S04]  /*af00*/  @!P4 STG.E.128 desc[UR4][R50.64+0x80], R36 ;  /* 0x000080243200c986 */ /* 0x0025e8000c101d04 */
[----:B---3--:R2:W-:Y:S02]  /*af10*/  @!P5 STG.E.128 desc[UR4][R50.64+0x180], R44 ;  /* 0x0001802c3200d986 */ /* 0x0085e4000c101d04 */
.L_x_2735:
[----:B------:R-:W-:Y:S05]  /*af20*/  BSYNC B0 ;  /* 0x0000000000007941 */ /* 0x000fea0003800000 */
.L_x_2734:
[----:B--2---:R-:W2:Y:S04]  /*af30*/  LDL R38, [R1+0x58] ;  /* 0x0000580001267983 */ /* 0x004ea80000100800 */
[----:B------:R-:W3:Y:S01]  /*af40*/  LDL R37, [R1+0x14] ;  /* 0x0000140001257983 */ /* 0x000ee20000100800 */
[----:B------:R-:W-:Y:S01]  /*af50*/  VIADD R36, R212, 0x20 ;  /* 0x00000020d4247836 */ /* 0x000fe20000000000 */
[----:B------:R-:W-:Y:S04]  /*af60*/  BSSY B0, `(.L_x_2736) ;  /* 0x000001f000007945 */ /* 0x000fe80003800000 */
[----:B------:R-:W-:Y:S01]  /*af70*/  ISETP.GE.AND P2, PT, R36, R3, PT ;  /* 0x000000032400720c */ /* 0x000fe20003f46270 */
[----:B--2---:R-:W-:-:S02]  /*af80*/  IMAD.MOV.U32 R53, RZ, RZ, R38 ;  /* 0x000000ffff357224 */ /* 0x004fc400078e0026 */
[----:B---3--:R-:W-:-:S10]  /*af90*/  IMAD.MOV.U32 R52, RZ, RZ, R37 ;  /* 0x000000ffff347224 */ /* 0x008fd400078e0025 */
[----:B------:R-:W-:Y:S05]  /*afa0*/  @P2 BRA `(.L_x_2737) ;  /* 0x0000000000682947 */ /* 0x000fea0003800000 */
[----:B------:R-:W-:Y:S01]  /*afb0*/  ULDC UR6, c[0x0][0x2f4] ;  /* 0x0000bd0000067ab9 */ /* 0x000fe20000000800 */
[----:B------:R-:W-:Y:S02]  /*afc0*/  IADD3 R43, P4, R48, 0x20, RZ ;  /* 0x00000020302b7810 */ /* 0x000fe40007f9e0ff */
[----:B------:R-:W-:Y:S02]  /*afd0*/  ISETP.GE.AND P2, PT, R18, UR6, PT ;  /* 0x0000000612007c0c */ /* 0x000fe4000bf46270 */
[----:B------:R-:W-:Y:S01]  /*afe0*/  R2UR UR4, R53 ;  /* 0x00000000350472ca */ /* 0x000fe200000e0000 */
[----:B------:R-:W-:Y:S01]  /*aff0*/  IMAD.X R40, RZ, RZ, R49, P4 ;  /* 0x000000ffff287224 */ /* 0x000fe200020e0631 */
[----:B------:R-:W-:Y:S02]  /*b000*/  MOV R41, R5 ;  /* 0x0000000500297202 */ /* 0x000fe40000000f00 */
[----:B------:R-:W-:Y:S01]  /*b010*/  R2UR UR7, R52 ;  /* 0x00000000340772ca */ /* 0x000fe200000e0000 */
[----:B------:R-:W-:Y:S01]  /*b020*/  IMAD R42, R40, UR60, RZ ;  /* 0x0000003c282a7c24 */ /* 0x000fe2000f8e02ff */
[----:B------:R-:W-:Y:S01]  /*b030*/  ISETP.GE.AND P5, PT, R213, UR6, PT ;  /* 0x00000006d5007c0c */ /* 0x000fe2000bfa6270 */
[----:B------:R-:W-:-:S04]  /*b040*/  IMAD.MOV.U32 R40, RZ, RZ, R94 ;  /* 0x000000ffff287224 */ /* 0x000fc800078e005e */
[----:B------:R-:W1:Y:S01]  /*b050*/  @!P2 LDS.128 R36, [R4+0x1400] ;  /* 0x001400000424a984 */ /* 0x000e620000000c00 */
[----:B------:R-:W-:-:S04]  /*b060*/  IMAD.WIDE.U32 R40, R43, UR60, R40 ;  /* 0x0000003c2b287c25 */ /* 0x000fc8000f8e0028 */
[----:B------:R-:W-:Y:S01]  /*b070*/  IMAD R43, R43, UR61, R42 ;  /* 0x0000003d2b2b7c24 */ /* 0x000fe2000f8e022a */
[----:B------:R-:W-:Y:S01]  /*b080*/  LEA R50, P4, R40, UR4, 0x1 ;  /* 0x0000000428327c11 */ /* 0x000fe2000f8808ff */
[----:B------:R-:W-:Y:S02]  /*b090*/  ULDC.64 UR4, c[0x0][0x208] ;  /* 0x0000820000047ab9 */ /* 0x000fe40000000a00 */
[----:B------:R-:W-:-:S05]  /*b0a0*/  IMAD.IADD R41, R41, 0x1, R43 ;  /* 0x0000000129297824 */ /* 0x000fca00078e022b */
        /* <DEDUP_REMOVED lines=10> */
.L_x_2737:
[----:B------:R-:W-:Y:S05]  /*b150*/  BSYNC B0 ;  /* 0x0000000000007941 */ /* 0x000fea0003800000 */
.L_x_2736:
[----:B--2---:R-:W-:Y:S01]  /*b160*/  VIADD R36, R212, 0x40 ;  /* 0x00000040d4247836 */ /* 0x004fe20000000000 */
[----:B------:R-:W-:Y:S04]  /*b170*/  BSSY B0, `(.L_x_2738) ;  /* 0x000001d000007945 */ /* 0x000fe80003800000 */
[----:B------:R-:W-:-:S13]  /*b180*/  ISETP.GE.AND P2, PT, R36, R3, PT ;  /* 0x000000032400720c */ /* 0x000fda0003f46270 */
[----:B------:R-:W-:Y:S05]  /*b190*/  @P2 BRA `(.L_x_2739) ;  /* 0x0000000000682947 */ /* 0x000fea0003800000 */
[----:B------:R-:W-:Y:S01]  /*b1a0*/  ULDC UR6, c[0x0][0x2f4] ;  /* 0x0000bd0000067ab9 */ /* 0x000fe20000000800 */
[----:B------:R-:W-:Y:S01]  /*b1b0*/  IADD3 R3, P4, R48, 0x40, RZ ;  /* 0x0000004030037810 */ /* 0x000fe20007f9e0ff */
[----:B------:R-:W-:Y:S01]  /*b1c0*/  IMAD.MOV.U32 R40, RZ, RZ, R94 ;  /* 0x000000ffff287224 */ /* 0x000fe200078e005e */
[----:B------:R-:W-:Y:S01]  /*b1d0*/  ISETP.GE.AND P2, PT, R18, UR6, PT ;  /* 0x0000000612007c0c */ /* 0x000fe2000bf46270 */
[----:B------:R-:W-:Y:S01]  /*b1e0*/  IMAD.MOV.U32 R41, RZ, RZ, R5 ;  /* 0x000000ffff297224 */ /* 0x000fe200078e0005 */
[----:B------:R-:W-:Y:S01]  /*b1f0*/  R2UR UR4, R53 ;  /* 0x00000000350472ca */ /* 0x000fe200000e0000 */
[----:B------:R-:W-:Y:S01]  /*b200*/  IMAD.X R48, RZ, RZ, R49, P4 ;  /* 0x000000ffff307224 */ /* 0x000fe200020e0631 */
[----:B------:R-:W-:Y:S01]  /*b210*/  R2UR UR7, R52 ;  /* 0x00000000340772ca */ /* 0x000fe200000e0000 */
[----:B------:R-:W-:Y:S01]  /*b220*/  IMAD.WIDE.U32 R40, R3, UR60, R40 ;  /* 0x0000003c03287c25 */ /* 0x000fe2000f8e0028 */
[----:B------:R-:W-:-:S03]  /*b230*/  ISETP.GE.AND P5, PT, R213, UR6, PT ;  /* 0x00000006d5007c0c */ /* 0x000fc6000bfa6270 */
[----:B------:R-:W-:-:S04]  /*b240*/  IMAD R48, R48, UR60, RZ ;  /* 0x0000003c30307c24 */ /* 0x000fc8000f8e02ff */
[----:B------:R-:W1:Y:S01]  /*b250*/  @!P2 LDS.128 R36, [R4+0x2400] ;  /* 0x002400000424a984 */ /* 0x000e620000000c00 */
[----:B------:R-:W-:Y:S01]  /*b260*/  IMAD R3, R3, UR61, R48 ;  /* 0x0000003d03037c24 */ /* 0x000fe2000f8e0230 */
[----:B------:R-:W-:Y:S01]  /*b270*/  LEA R48, P4, R40, UR4, 0x1 ;  /* 0x0000000428307c11 */ /* 0x000fe2000f8808ff */
[----:B------:R-:W-:-:S03]  /*b280*/  ULDC.64 UR4, c[0x0][0x208] ;  /* 0x0000820000047ab9 */ /* 0x000fc60000000a00 */
[----:B------:R-:W-:-:S04]  /*b290*/  IADD3 R3, R41, R3, RZ ;  /* 0x0000000329037210 */ /* 0x000fc80007ffe0ff */
[----:B------:R-:W-:Y:S02]  /*b2a0*/  LEA.HI.X R49, R40, UR7, R3, 0x1, P4 ;  /* 0x0000000728317c11 */ /* 0x000fe4000a0f0c03 */
[----:B------:R-:W-:Y:S01]  /*b2b0*/  ISETP.GE.AND P4, PT, R220, UR6, PT ;  /* 0x00000006dc007c0c */ /* 0x000fe2000bf86270 */
[----:B------:R-:W2:Y:S04]  /*b2c0*/  @!P5 LDS.128 R40, [R4+0x4c00] ;  /* 0x004c00000428d984 */ /* 0x000ea80000000c00 */
[----:B-1----:R-:W-:Y:S01]  /*b2d0*/  @!P2 STG.E.128 desc[UR4][R48.64], R36 ;  /* 0x000000243000a986 */ /* 0x002fe2000c101d04 */
[----:B------:R-:W-:-:S07]  /*b2e0*/  ISETP.GE.AND P2, PT, R221, UR6, PT ;  /* 0x00000006dd007c0c */ /* 0x000fce000bf46270 */
[----:B------:R-:W1:Y:S04]  /*b2f0*/  @!P4 LDS.128 R36, [R4+0x7400] ;  /* 0x007400000424c984 */ /* 0x000e680000000c00 */
[----:B--2---:R-:W-:Y:S04]  /*b300*/  @!P5 STG.E.128 desc[UR4][R48.64+0x80], R40 ;  /* 0x000080283000d986 */ /* 0x004fe8000c101d04 */
[----:B------:R-:W2:Y:S04]  /*b310*/  @!P2 LDS.128 R44, [R4+0x9c00] ;  /* 0x009c0000042ca984 */ /* 0x000ea80000000c00 */
[----:B-1----:R1:W-:Y:S04]  /*b320*/  @!P4 STG.E.128 desc[UR4][R48.64+0x100], R36 ;  /* 0x000100243000c986 */ /* 0x0023e8000c101d04 */
[----:B--2---:R1:W-:Y:S02]  /*b330*/  @!P2 STG.E.128 desc[UR4][R48.64+0x180], R44 ;  /* 0x0001802c3000a986 */ /* 0x0043e4000c101d04 */
.L_x_2739:
[----:B------:R-:W-:Y:S05]  /*b340*/  BSYNC B0 ;  /* 0x0000000000007941 */ /* 0x000fea0003800000 */
.L_x_2738:
[----:B------:R-:W2:Y:S01]  /*b350*/  LDL R3, [R1+0x10] ;  /* 0x0000100001037983 */ /* 0x000ea20000100800 */
[----:B0-----:R-:W-:Y:S01]  /*b360*/  @!P3 VIADD R0, R0, 0x388c0 ;  /* 0x000388c00000b836 */ /* 0x001fe20000000000 */
[----:B------:R-:W-:Y:S01]  /*b370*/  PLOP3.LUT P2, PT, PT, PT, PT, 0x8, 0x0 ;  /* 0x000000000000781c */ /* 0x000fe20003f4e170 */
[----:B------:R-:W-:Y:S01]  /*b380*/  VIADD R17, R17, 0x1 ;  /* 0x0000000111117836 */ /* 0x000fe20000000000 */
[----:B------:R-:W-:Y:S01]  /*b390*/  @!PT LDS RZ, [RZ] ;  /* 0x00000000fffff984 */ /* 0x000fe20000000800 */
[----:B------:R-:W-:Y:S01]  /*b3a0*/  @!PT LDS RZ, [RZ] ;  /* 0x00000000fffff984 */ /* 0x000fe20000000800 */
[----:B------:R-:W-:Y:S01]  /*b3b0*/  @!PT LDS RZ, [RZ] ;  /* 0x00000000fffff984 */ /* 0x000fe20000000800 */
[----:B------:R-:W-:Y:S01]  /*b3c0*/  @!PT LDS RZ, [RZ] ;  /* 0x00000000fffff984 */ /* 0x000fe20000000800 */
[----:B------:R0:W-:Y:S06]  /*b3d0*/  MEMBAR.ALL.CTA ;  /* 0x0000000000007992 */ /* 0x0001ec0000008000 */
[----:B0-----:R-:W0:Y:S01]  /*b3e0*/  FENCE.VIEW.ASYNC.S ;  /* 0x00000000000073c6 */ /* 0x001e220000000000 */
[----:B------:R-:W-:Y:S01]  /*b3f0*/  @!P3 PRMT R0, RZ, 0x654, R0 ;  /* 0x00000654ff00b816 */ /* 0x000fe20000000000 */
[----:B0-----:R0:W-:Y:S06]  /*b400*/  BAR.SYNC.DEFER_BLOCKING R172, 0x80 ;  /* 0x000200ac0000751d */ /* 0x0011ec0000010000 */
[----:B------:R3:W-:Y:S01]  /*b410*/  @!P3 SYNCS.ARRIVE.TRANS64.RED.A1T0 RZ, [R0+URZ], RZ ;  /* 0x000000ff00ffb9a7 */ /* 0x0007e2000810043f */
[----:B------:R-:W-:-:S04]  /*b420*/  ISETP.NE.AND P3, PT, R17, 0x2, PT ;  /* 0x000000021100780c */ /* 0x000fc80003f65270 */
[----:B------:R-:W-:Y:S02]  /*b430*/  SEL R17, R17, RZ, P3 ;  /* 0x000000ff11117207 */ /* 0x000fe40001800000 */
[----:B---3--:R-:W-:-:S04]  /*b440*/  SEL R0, RZ, 0x1, P3 ;  /* 0x00000001ff007807 */ /* 0x008fc80001800000 */
[----:B------:R-:W-:Y:S02]  /*b450*/  LOP3.LUT R219, R219, R0, RZ, 0x3c, !PT ;  /* 0x00000000dbdb7212 */ /* 0x000fe400078e3cff */
[----:B--2---:R-:W-:-:S13]  /*b460*/  LOP3.LUT P4, RZ, R3, 0x2, RZ, 0xc0, !PT ;  /* 0x0000000203ff7812 */ /* 0x004fda000788c0ff */
[----:B0-----:R-:W-:Y:S05]  /*b470*/  @P4 BRA `(.L_x_2740) ;  /* 0xffffff78009c4947 */ /* 0x001fea000383ffff */
.L_x_2628:
[----:B------:R-:W0:Y:S01]  /*b480*/  LDC R0, c[0x0][0x448] ;  /* 0x00011200ff007b82 */ /* 0x000e220000000800 */
[----:B------:R-:W-:Y:S01]  /*b490*/  BSSY B0, `(.L_x_2741) ;  /* 0x0000011000007945 */ /* 0x000fe20003800000 */
[----:B0-----:R-:W-:Y:S01]  /*b4a0*/  ISETP.NE.AND P0, PT, R0, 0x1, PT ;  /* 0x000000010000780c */ /* 0x001fe20003f05270 */
[----:B------:R-:W-:-:S12]  /*b4b0*/  VIADD R0, R231, 0x7f ;  /* 0x0000007fe7007836 */ /* 0x000fd80000000000 */
[----:B------:R-:W0:Y:S08]  /*b4c0*/  @P0 LDC R3, c[0x0][0x44c] ;  /* 0x00011300ff030b82 */ /* 0x000e300000000800 */
[----:B------:R-:W2:Y:S01]  /*b4d0*/  @P0 LDC R2, c[0x0][0x450] ;  /* 0x00011400ff020b82 */ /* 0x000ea20000000800 */
[----:B0-----:R-:W-:-:S05]  /*b4e0*/  @P0 IMAD.HI.U32 R3, R0, R3, RZ ;  /* 0x0000000300030227 */ /* 0x001fca00078e00ff */
[----:B--2---:R-:W-:Y:S01]  /*b4f0*/  @P0 SHF.R.U32.HI R0, RZ, R2, R3 ;  /* 0x00000002ff000219 */ /* 0x004fe20000011603 */
[----:B------:R-:W-:-:S04]  /*b500*/  IMAD.MOV.U32 R2, RZ, RZ, RZ ;  /* 0x000000ffff027224 */ /* 0x000fc800078e00ff */
[----:B------:R-:W-:-:S04]  /*b510*/  IMAD.IADD R0, R143, 0x1, R0 ;  /* 0x000000018f007824 */ /* 0x000fc800078e0200 */
[----:B------:R-:W-:-:S05]  /*b520*/  IMAD.HI R0, R0, 0x66666667, RZ ;  /* 0x6666666700007827 */ /* 0x000fca00078e02ff */
[----:B------:R-:W-:-:S04]  /*b530*/  SHF.R.U32.HI R3, RZ, 0x1f, R0 ;  /* 0x0000001fff037819 */ /* 0x000fc80000011600 */
[----:B------:R-:W-:-:S04]  /*b540*/  LEA.HI.SX32 R3, R0, R3, 0x1b ;  /* 0x0000000300037211 */ /* 0x000fc800078fdaff */
[----:B------:R-:W-:-:S04]  /*b550*/  VIMNMX R144, R144, R3, PT ;  /* 0x0000000390907248 */ /* 0x000fc80003fe0100 */
[----:B------:R-:W-:Y:S01]  /*b560*/  ISETP.GE.AND P0, PT, R144, 0x1, PT ;  /* 0x000000019000780c */ /* 0x000fe20003f06270 */
[----:B------:R-:W-:-:S12]  /*b570*/  @P2 BRA `(.L_x_2742) ;  /* 0x0000000000082947 */ /* 0x000fd80003800000 */
[----:B------:R-:W0:Y:S02]  /*b580*/  FENCE.VIEW.ASYNC.G ;  /* 0x00000000000073c6 */ /* 0x000e240000000100 */
[----:B0-----:R-:W-:Y:S06]  /*b590*/  BAR.ARV 0xc, 0x180 ;  /* 0x0306000000007b1d */ /* 0x001fec0000002000 */
.L_x_2742:
[----:B------:R-:W-:Y:S05]  /*b5a0*/  BSYNC B0 ;  /* 0x0000000000007941 */ /* 0x000fea0003800000 */
.L_x_2741:
[----:B------:R-:W-:Y:S04]  /*b5b0*/  BSSY B0, `(.L_x_2743) ;  /* 0x0000021000007945 */ /* 0x000fe80003800000 */
        /* <DEDUP_REMOVED lines=8> */
[----:B------:R-:W-:-:S05]  /*b640*/  IABS R8, R9 ;  /* 0x0000000900087213 */ /* 0x000fca0000000000 */
[----:B------:R-:W-:Y:S02]  /*b650*/  IMAD.MOV R8, RZ, RZ, -R8 ;  /* 0x000000ffff087224 */ /* 0x000fe400078e0a08 */
[----:B0-----:R-:W0:Y:S02]  /*b660*/  MUFU.RCP R4, R4 ;  /* 0x0000000400047308 */ /* 0x001e240000001000 */
[----:B0-----:R-:W-:Y:S02]  /*b670*/  IADD3 R2, R4, 0xffffffe, RZ ;  /* 0x0ffffffe04027810 */ /* 0x001fe40007ffe0ff */
[----:B------:R-:W-:-:S04]  /*b680*/  IABS R4, R0 ;  /* 0x0000000000047213 */ /* 0x000fc80000000000 */
[----:B------:R0:W2:Y:S01]  /*b690*/  F2I.FTZ.U32.TRUNC.NTZ R3, R2 ;  /* 0x0000000200037305 */ /* 0x0000a2000021f000 */
[----:B------:R-:W-:-:S04]  /*b6a0*/  LOP3.LUT R0, R0, R9, RZ, 0x3c, !PT ;  /* 0x0000000900007212 */ /* 0x000fc800078e3cff */
[----:B------:R-:W-:Y:S01]  /*b6b0*/  ISETP.GE.AND P2, PT, R0, RZ, PT ;  /* 0x000000ff0000720c */ /* 0x000fe20003f46270 */
[----:B0-----:R-:W-:Y:S02]  /*b6c0*/  IMAD.MOV.U32 R2, RZ, RZ, RZ ;  /* 0x000000ffff027224 */ /* 0x001fe400078e00ff */
[----:B--2---:R-:W-:-:S04]  /*b6d0*/  IMAD.MOV R6, RZ, RZ, -R3 ;  /* 0x000000ffff067224 */ /* 0x004fc800078e0a03 */
[----:B------:R-:W-:-:S04]  /*b6e0*/  IMAD R7, R6, R5, RZ ;  /* 0x0000000506077224 */ /* 0x000fc800078e02ff */
[----:B------:R-:W-:-:S04]  /*b6f0*/  IMAD.HI.U32 R3, R3, R7, R2 ;  /* 0x0000000703037227 */ /* 0x000fc800078e0002 */
[----:B------:R-:W-:Y:S02]  /*b700*/  IMAD.MOV.U32 R2, RZ, RZ, R8 ;  /* 0x000000ffff027224 */ /* 0x000fe400078e0008 */
[----:B------:R-:W-:-:S04]  /*b710*/  IMAD.HI.U32 R3, R3, R4, RZ ;  /* 0x0000000403037227 */ /* 0x000fc800078e00ff */
[----:B------:R-:W-:-:S05]  /*b720*/  IMAD R2, R3, R2, R4 ;  /* 0x0000000203027224 */ /* 0x000fca00078e0204 */
[----:B------:R-:W-:-:S13]  /*b730*/  ISETP.GT.U32.AND P1, PT, R5, R2, PT ;  /* 0x000000020500720c */ /* 0x000fda0003f24070 */
[----:B------:R-:W-:Y:S01]  /*b740*/  @!P1 IMAD.IADD R2, R2, 0x1, -R5 ;  /* 0x0000000102029824 */ /* 0x000fe200078e0a05 */
[----:B------:R-:W-:Y:S02]  /*b750*/  @!P1 IADD3 R3, R3, 0x1, RZ ;  /* 0x0000000103039810 */ /* 0x000fe40007ffe0ff */
[----:B------:R-:W-:Y:S02]  /*b760*/  ISETP.NE.AND P1, PT, R9, RZ, PT ;  /* 0x000000ff0900720c */ /* 0x000fe40003f25270 */
[----:B------:R-:W-:-:S13]  /*b770*/  ISETP.GE.U32.AND P0, PT, R2, R5, PT ;  /* 0x000000050200720c */ /* 0x000fda0003f06070 */
[----:B------:R-:W-:-:S04]  /*b780*/  @P0 VIADD R3, R3, 0x1 ;  /* 0x0000000103030836 */ /* 0x000fc80000000000 */
[----:B------:R-:W-:-:S04]  /*b790*/  IMAD.MOV.U32 R2, RZ, RZ, R3 ;  /* 0x000000ffff027224 */ /* 0x000fc800078e0003 */
[----:B------:R-:W-:Y:S01]  /*b7a0*/  @!P2 IMAD.MOV R2, RZ, RZ, -R2 ;  /* 0x000000ffff02a224 */ /* 0x000fe200078e0a02 */
[----:B------:R-:W-:-:S07]  /*b7b0*/  @!P1 LOP3.LUT R2, RZ, R9, RZ, 0x33, !PT ;  /* 0x00000009ff029212 */ /* 0x000fce00078e33ff */
.L_x_2744:
[----:B------:R-:W-:Y:S05]  /*b7c0*/  BSYNC B0 ;  /* 0x0000000000007941 */ /* 0x000fea0003800000 */
.L_x_2743:
[----:B------:R-:W2:Y:S01]  /*b7d0*/  LDL R0, [R1+0x88] ;  /* 0x0000880001007983 */ /* 0x000ea20000100800 */
[----:B------:R-:W-:Y:S01]  /*b7e0*/  PLOP3.LUT P0, PT, PT, PT, PT, 0x80, 0x0 ;  /* 0x000000000000781c */ /* 0x000fe20003f0f070 */
[----:B------:R-:W-:Y:S01]  /*b7f0*/  IMAD.MOV.U32 R153, RZ, RZ, RZ ;  /* 0x000000ffff997224 */ /* 0x000fe200078e00ff */
[----:B------:R-:W-:Y:S01]  /*b800*/  CS2R R150, SRZ ;  /* 0x0000000000967805 */ /* 0x000fe2000001ff00 */
[----:B------:R-:W-:Y:S01]  /*b810*/  IMAD.MOV.U32 R154, RZ, RZ, RZ ;  /* 0x000000ffff9a7224 */ /* 0x000fe200078e00ff */
        /* <DEDUP_REMOVED lines=49> */
[----:B-1----:R-:W-:Y:S02]  /*bb30*/  CS2R R48, SRZ ;  /* 0x0000000000307805 */ /* 0x002fe4000001ff00 */
        /* <DEDUP_REMOVED lines=12> */
[----:B--2---:R-:W-:-:S05]  /*bc00*/  IMAD R229, R0, R2, RZ ;  /* 0x0000000200e57224 */ /* 0x004fca00078e02ff */
[----:B------:R-:W-:Y:S02]  /*bc10*/  VIADDMNMX R2, R229, R2, R144, PT ;  /* 0x00000002e5027246 */ /* 0x000fe40003800190 */
[----:B------:R-:W-:Y:S02]  /*bc20*/  CS2R R144, SRZ ;  /* 0x0000000000907805 */ /* 0x000fe4000001ff00 */
[----:B------:R-:W-:-:S13]  /*bc30*/  ISETP.GT.AND P1, PT, R2, R229, PT ;  /* 0x000000e50200720c */ /* 0x000fda0003f24270 */
[----:B------:R-:W-:Y:S05]  /*bc40*/  @!P1 BRA `(.L_x_2745) ;  /* 0x0000018c00c49947 */ /* 0x000fea0003800000 */
[----:B------:R-:W2:Y:S02]  /*bc50*/  LDL R0, [R1+0x90] ;  /* 0x0000900001007983 */ /* 0x000ea40000100800 */
[----:B--2---:R-:W-:Y:S02]  /*bc60*/  R2UR UR4, R0 ;  /* 0x00000000000472ca */ /* 0x004fe400000e0000 */
[----:B------:R-:W0:Y:S11]  /*bc70*/  S2R R0, SR_TID.X ;  /* 0x0000000000007919 */ /* 0x000e360000002100 */
[----:B------:R-:W-:-:S06]  /*bc80*/  ULOP3.LUT UP0, URZ, UR4, 0x9f, URZ, 0xc0, !UPT ;  /* 0x0000009f043f7892 */ /* 0x000fcc000f80c03f */
[----:B------:R-:W-:Y:S02]  /*bc90*/  PLOP3.LUT P0, PT, PT, PT, UP0, 0x80, 0x0 ;  /* 0x000000000000781c */ /* 0x000fe40003f0f008 */
[----:B0-----:R-:W-:-:S04]  /*bca0*/  IADD3 R0, R0, -0x80, RZ ;  /* 0xffffff8000007810 */ /* 0x001fc80007ffe0ff */
        /* <DEDUP_REMOVED lines=27> */
.L_x_2746:
        /* <DEDUP_REMOVED lines=13> */
.L_x_2750:
[----:B-1----:R1:W2:Y:S02]  /*bf30*/  SYNCS.PHASECHK.TRANS64.TRYWAIT P0, [R16+URZ+0x38800], R3 ;  /* 0x03880003100075a7 */ /* 0x0022a4000800017f */
[----:B--2---:R-:W-:Y:S05]  /*bf40*/  @!P0 NANOSLEEP.SYNCS 0x989680 ;  /* 0x009896800000895d */ /* 0x004fea0003900000 */
[----:B------:R-:W2:Y:S02]  /*bf50*/  @!P0 SYNCS.PHASECHK.TRANS64 P0, [R16+URZ+0x38800], R3 ;  /* 0x03880003100085a7 */ /* 0x000ea4000800007f */
[----:B--2---:R-:W-:Y:S05]  /*bf60*/  @!P0 BRA `(.L_x_2750) ;  /* 0xfffffffc00f08947 */ /* 0x004fea000383ffff */
.L_x_2749:
[----:B------:R-:W-:Y:S05]  /*bf70*/  BSYNC B0 ;  /* 0x0000000000007941 */ /* 0x000fea0003800000 */
.L_x_2748:
[----:B------:R-:W-:Y:S05]  /*bf80*/  BRA `(.L_x_2751) ;  /* 0x0000009400807947 */ /* 0x000fea0003800000 */
.L_x_2747:
[----:B------:R-:W2:Y:S01]  /*bf90*/  LDL R0, [R1+0x90] ;  /* 0x0000900001007983 */ /* 0x000ea20000100800 */
[----:B------:R-:W-:Y:S01]  /*bfa0*/  ULDC.64 UR6, c[0x0][0x408] ;  /* 0x0001020000067ab9 */ /* 0x000fe20000000a00 */
[----:B--2---:R-:W-:Y:S02]  /*bfb0*/  R2UR UR4, R0 ;  /* 0x00000000000472ca */ /* 0x004fe400000e0000 */
[----:B-----5:R-:W-:-:S05]  /*bfc0*/  SHF.R.S32.HI R0, RZ, 0x1f, R152 ;  /* 0x0000001fff007819 */ /* 0x020fca0000011498 */
[----:B------:R-:W-:-:S04]  /*bfd0*/  IMAD R5, R0, UR6, RZ ;  /* 0x0000000600057c24 */ /* 0x000fc8000f8e02ff */
[----:B------:R-:W-:Y:S02]  /*bfe0*/  IMAD R5, R152, UR7, R5 ;  /* 0x0000000798057c24 */ /* 0x000fe4000f8e0205 */
[----:B------:R-:W-:-:S03]  /*bff0*/  ULOP3.LUT UP0, URZ, UR4, 0x3ff, URZ, 0xc0, !UPT ;  /* 0x000003ff043f7892 */ /* 0x000fc6000f80c03f */
[----:B------:R-:W-:Y:S02]  /*c000*/  ULDC.64 UR4, c[0x0][0x3f8] ;  /* 0x0000fe0000047ab9 */ /* 0x000fe40000000a00 */
[----:B------:R-:W-:Y:S01]  /*c010*/  IMAD R3, R0, UR4, RZ ;  /* 0x0000000400037c24 */ /* 0x000fe2000f8e02ff */
[----:B------:R-:W-:Y:S01]  /*c020*/  PLOP3.LUT P0, PT, PT, PT, UP0, 0x80, 0x0 ;  /* 0x000000000000781c */ /* 0x000fe20003f0f008 */
[----:B------:R-:W-:-:S04]  /*c030*/  IMAD.WIDE.U32 R24, R152, UR4, RZ ;  /* 0x0000000498187c25 */ /* 0x000fc8000f8e00ff */
[C---:B------:R-:W-:Y:S02]  /*c040*/  IMAD R3, R152.reuse, UR5, R3 ;  /* 0x0000000598037c24 */ /* 0x040fe4000f8e0203 */
[----:B------:R-:W-:-:S03]  /*c050*/  IMAD.WIDE.U32 R152, R152, UR6, RZ ;  /* 0x0000000698987c25 */ /* 0x000fc6000f8e00ff */
[----:B------:R-:W-:Y:S01]  /*c060*/  IADD3 R73, R3, R25, RZ ;  /* 0x0000001903497210 */ /* 0x000fe20007ffe0ff */
[----:B------:R-:W-:Y:S02]  /*c070*/  IMAD.IADD R27, R5, 0x1, R153 ;  /* 0x00000001051b7824 */ /* 0x000fe400078e0299 */
        /* <DEDUP_REMOVED lines=16> */
[----:B0-----:R-:W-:Y:S05]  /*c180*/  CALL.ABS.NOINC R14 ;  /* 0x000000000e007343 */ /* 0x001fea0003c00000 */
.L_x_2752:
[----:B------:R-:W2:Y:S01]  /*c190*/  LDL R20, [R1+0x60] ;  /* 0x0000600001147983 */ /* 0x000ea20000100800 */
[----:B------:R-:W-:Y:S01]  /*c1a0*/  ULDC.U8 UR4, c[0x0][0x410] ;  /* 0x0001040000047ab9 */ /* 0x000fe20000000000 */
[----:B------:R-:W-:Y:S01]  /*c1b0*/  IMAD.IADD R0, R212, 0x1, R231 ;  /* 0x00000001d4007824 */ /* 0x000fe200078e02e7 */
[----:B------:R-:W-:Y:S01]  /*c1c0*/  ISETP.NE.AND P0, PT, RZ, UR4, PT ;  /* 0x00000004ff007c0c */ /* 0x000fe2000bf05270 */
[----:B------:R-:W-:Y:S03]  /*c1d0*/  BSSY B0, `(.L_x_2753) ;  /* 0x0000933000007945 */ /* 0x000fe60003800000 */
[----:B--2---:R-:W-:-:S09]  /*c1e0*/  LEA R3, R20, R0, 0x5 ;  /* 0x0000000014037211 */ /* 0x004fd200078e28ff */
[----:B------:R-:W-:Y:S05]  /*c1f0*/  @!P0 BRA `(.L_x_2754) ;  /* 0x00000048002c8947 */ /* 0x000fea0003800000 */
        /* <DEDUP_REMOVED lines=16> */
[----:B------:R-:W-:-:S04]  /*c300*/  IMAD.WIDE.U32 R4, R3, UR4, R4 ;  /* 0x0000000403047c25 */ /* 0x000fc8000f8e0004 */
[C---:B------:R-:W-:Y:S01]  /*c310*/  IMAD R9, R3.reuse, UR5, R10 ;  /* 0x0000000503097c24 */ /* 0x040fe2000f8e020a */
[----:B------:R-:W-:Y:S01]  /*c320*/  ULDC.64 UR4, c[0x0][0x3e8] ;  /* 0x0000fa0000047ab9 */ /* 0x000fe20000000a00 */
[----:B------:R-:W-:Y:S01]  /*c330*/  IMAD R33, R3, UR7, R8 ;  /* 0x0000000703217c24 */ /* 0x000fe2000f8e0208 */
[----:B------:R-:W-:Y:S01]  /*c340*/  ULDC.64 UR6, c[0x0][0x400] ;  /* 0x0001000000067ab9 */ /* 0x000fe20000000a00 */
[----:B------:R-:W-:Y:S01]  /*c350*/  IMAD.IADD R3, R5, 0x1, R9 ;  /* 0x0000000105037824 */ /* 0x000fe200078e0209 */
[----:B------:R-:W-:Y:S01]  /*c360*/  LEA R30, P0, R4, UR4, 0x1 ;  /* 0x00000004041e7c11 */ /* 0x000fe2000f8008ff */
[----:B------:R-:W-:Y:S01]  /*c370*/  UMOV UR4, 0xffffffff ;  /* 0xffffffff00047882 */ /* 0x000fe20000000000 */
[----:B------:R-:W-:Y:S02]  /*c380*/  LEA R31, P1, R6, UR6, 0x1 ;  /* 0x00000006061f7c11 */ /* 0x000fe4000f8208ff */
[----:B------:R-:W-:Y:S02]  /*c390*/  IADD3 R33, R7, R33, RZ ;  /* 0x0000002107217210 */ /* 0x000fe40007ffe0ff */
[----:B------:R-:W-:-:S02]  /*c3a0*/  LEA.HI.X R32, R4, UR5, R3, 0x1, P0 ;  /* 0x0000000504207c11 */ /* 0x000fc400080f0c03 */
[----:B------:R-:W-:Y:S01]  /*c3b0*/  LEA.HI.X R33, R6, UR7, R33, 0x1, P1 ;  /* 0x0000000706217c11 */ /* 0x000fe200088f0c21 */
[----:B------:R-:W-:Y:S06]  /*c3c0*/  BRA.DIV UR4, `(.L_x_2755) ;  /* 0x0000026e04c47947 */ /* 0x000fec000b800000 */
[----:B------:R0:W1:Y:S04]  /*c3d0*/  SHFL.IDX PT, R7, R32, RZ, 0x181f ;  /* 0x00181fff20077589 */ /* 0x00006800000e0000 */
[----:B------:R0:W2:Y:S04]  /*c3e0*/  SHFL.IDX PT, R6, R30, RZ, 0x181f ;  /* 0x00181fff1e067589 */ /* 0x0000a800000e0000 */
[----:B------:R0:W3:Y:S04]  /*c3f0*/  SHFL.IDX PT, R9, R33, RZ, 0x181f ;  /* 0x00181fff21097589 */ /* 0x0000e800000e0000 */
[----:B------:R0:W4:Y:S02]  /*c400*/  SHFL.IDX PT, R8, R31, RZ, 0x181f ;  /* 0x00181fff1f087589 */ /* 0x00012400000e0000 */
.L_x_3076:
        /* <DEDUP_REMOVED lines=23> */
[C---:B------:R-:W-:Y:S01]  /*c580*/  @!P3 IMAD.SHL.U32 R21, R22.reuse, 0x2, RZ ;  /* 0x000000021615b824 */ /* 0x040fe200078e00ff */
[----:B------:R-:W-:-:S03]  /*c590*/  @!P3 SHF.L.U64.HI R4, R22, 0x1, R23 ;  /* 0x000000011604b819 */ /* 0x000fc60000010217 */
[----:B------:R-:W-:Y:S01]  /*c5a0*/  @!P2 IMAD.SHL.U32 R13, R215, 0x2, RZ ;  /* 0x00000002d70da824 */ /* 0x000fe200078e00ff */
[-C--:B--2---:R-:W-:Y:S02]  /*c5b0*/  @!P3 IADD3 R24, P5, R6, R21.reuse, RZ ;  /* 0x000000150618b210 */ /* 0x084fe40007fbe0ff */
[----:B----4-:R-:W-:Y:S02]  /*c5c0*/  @!P3 IADD3 R20, P4, R8, R21, RZ ;  /* 0x000000150814b210 */ /* 0x010fe40007f9e0ff */
[-C--:B------:R-:W-:Y:S01]  /*c5d0*/  @!P2 IADD3 R14, P6, R6, R13.reuse, RZ ;  /* 0x0000000d060ea210 */ /* 0x080fe20007fde0ff */
[----:B-1----:R-:W-:Y:S01]  /*c5e0*/  @!P3 IMAD.X R25, R7, 0x1, R4, P5 ;  /* 0x000000010719b824 */ /* 0x002fe200028e0604 */
[----:B------:R-:W-:Y:S02]  /*c5f0*/  @!P2 IADD3 R12, P5, R8, R13, RZ ;  /* 0x0000000d080ca210 */ /* 0x000fe40007fbe0ff */
[----:B---3--:R-:W-:Y:S02]  /*c600*/  @!P3 IADD3.X R21, R9, R4, RZ, P4, !PT ;  /* 0x000000040915b210 */ /* 0x008fe400027fe4ff */
[----:B------:R-:W-:-:S02]  /*c610*/  CS2R R70, SRZ ;  /* 0x0000000000467805 */ /* 0x000fc4000001ff00 */
[----:B------:R-:W-:Y:S02]  /*c620*/  CS2R R72, SRZ ;  /* 0x0000000000487805 */ /* 0x000fe4000001ff00 */
[----:B------:R-:W-:Y:S02]  /*c630*/  CS2R R66, SRZ ;  /* 0x0000000000427805 */ /* 0x000fe4000001ff00 */
[----:B------:R-:W-:Y:S02]  /*c640*/  CS2R R68, SRZ ;  /* 0x0000000000447805 */ /* 0x000fe4000001ff00 */
[----:B------:R-:W-:Y:S02]  /*c650*/  CS2R R62, SRZ ;  /* 0x00000000003e7805 */ /* 0x000fe4000001ff00 */
[----:B------:R-:W-:Y:S01]  /*c660*/  CS2R R64, SRZ ;  /* 0x0000000000407805 */ /* 0x000fe2000001ff00 */
[----:B------:R1:W5:Y:S04]  /*c670*/  @!P3 LD.E.64 R74, desc[UR6][R24.64] ;  /* 0x00000006184ab980 */ /* 0x000368000c101b00 */
[----:B------:R1:W5:Y:S01]  /*c680*/  @!P3 LD.E.64 R76, desc[UR6][R20.64] ;  /* 0x00000006144cb980 */ /* 0x000362000c101b00 */
[----:B------:R-:W-:Y:S01]  /*c690*/  @!P2 SHF.L.U64.HI R34, R215, 0x1, R11 ;  /* 0x00000001d722a819 */ /* 0x000fe2000001020b */
[C---:B------:R-:W-:Y:S01]  /*c6a0*/  @!P1 IMAD.SHL.U32 R11, R214.reuse, 0x2, RZ ;  /* 0x00000002d60b9824 */ /* 0x040fe200078e00ff */
[----:B------:R-:W-:-:S03]  /*c6b0*/  @!P1 SHF.L.U64.HI R28, R214, 0x1, R10 ;  /* 0x00000001d61c9819 */ /* 0x000fc6000001020a */
[--C-:B------:R-:W-:Y:S01]  /*c6c0*/  @!P2 IMAD.X R15, R7, 0x1, R34.reuse, P6 ;  /* 0x00000001070fa824 */ /* 0x100fe200030e0622 */
[-C--:B------:R-:W-:Y:S01]  /*c6d0*/  @!P1 IADD3 R10, P4, R6, R11.reuse, RZ ;  /* 0x0000000b060a9210 */ /* 0x080fe20007f9e0ff */
[----:B------:R-:W-:Y:S01]  /*c6e0*/  @!P2 IMAD.X R13, R9, 0x1, R34, P5 ;  /* 0x00000001090da824 */ /* 0x000fe200028e0622 */
[C---:B------:R-:W-:Y:S01]  /*c6f0*/  @!P0 SHF.L.U64.HI R26, R217.reuse, 0x1, R5 ;  /* 0x00000001d91a8819 */ /* 0x040fe20000010205 */
[----:B------:R-:W-:Y:S01]  /*c700*/  @!P0 IMAD.SHL.U32 R5, R217, 0x2, RZ ;  /* 0x00000002d9058824 */ /* 0x000fe200078e00ff */
[----:B------:R-:W-:Y:S01]  /*c710*/  @!P1 IADD3 R4, P6, R8, R11, RZ ;  /* 0x0000000b08049210 */ /* 0x000fe20007fde0ff */
[--C-:B------:R-:W-:Y:S01]  /*c720*/  @!P1 IMAD.X R11, R7, 0x1, R28.reuse, P4 ;  /* 0x00000001070b9824 */ /* 0x100fe200020e061c */
[----:B------:R1:W5:Y:S02]  /*c730*/  @!P2 LD.E.64 R70, desc[UR6][R14.64] ;  /* 0x000000060e46a980 */ /* 0x000364000c101b00 */
[-C--:B------:R-:W-:Y:S02]  /*c740*/  @!P0 IADD3 R6, P5, R6, R5.reuse, RZ ;  /* 0x0000000506068210 */ /* 0x080fe40007fbe0ff */
[----:B------:R-:W-:Y:S01]  /*c750*/  @!P0 IADD3 R8, P4, R8, R5, RZ ;  /* 0x0000000508088210 */ /* 0x000fe20007f9e0ff */
[----:B------:R-:W-:Y:S01]  /*c760*/  @!P1 IMAD.X R5, R9, 0x1, R28, P6 ;  /* 0x0000000109059824 */ /* 0x000fe200030e061c */
[----:B------:R1:W5:Y:S01]  /*c770*/  @!P2 LD.E.64 R72, desc[UR6][R12.64] ;  /* 0x000000060c48a980 */ /* 0x000362000c101b00 */
[----:B------:R-:W-:Y:S01]  /*c780*/  @!P0 IMAD.X R7, R7, 0x1, R26, P5 ;  /* 0x0000000107078824 */ /* 0x000fe200028e061a */
[----:B------:R-:W-:-:S02]  /*c790*/  @!P0 IADD3.X R9, R9, R26, RZ, P4, !PT ;  /* 0x0000001a09098210 */ /* 0x000fc400027fe4ff */
[----:B------:R1:W5:Y:S04]  /*c7a0*/  @!P1 LD.E.64 R66, desc[UR6][R10.64] ;  /* 0x000000060a429980 */ /* 0x000368000c101b00 */
[----:B------:R1:W5:Y:S04]  /*c7b0*/  @!P1 LD.E.64 R68, desc[UR6][R4.64] ;  /* 0x0000000604449980 */ /* 0x000368000c101b00 */
[----:B------:R1:W5:Y:S04]  /*c7c0*/  @!P0 LD.E.64 R62, desc[UR6][R6.64] ;  /* 0x00000006063e8980 */ /* 0x000368000c101b00 */
[----:B------:R1:W5:Y:S02]  /*c7d0*/  @!P0 LD.E.64 R64, desc[UR6][R8.64] ;  /* 0x0000000608408980 */ /* 0x000364000c101b00 */
.L_x_2757:
[----:B------:R-:W-:Y:S05]  /*c7e0*/  BSYNC B1 ;  /* 0x0000000000017941 */ /* 0x000fea0003800000 */
.L_x_2756:
[----:B-1---5:R-:W-:Y:S01]  /*c7f0*/  IMAD.MOV.U32 R4, RZ, RZ, R62 ;  /* 0x000000ffff047224 */ /* 0x022fe200078e003e */
[----:B------:R-:W-:Y:S01]  /*c800*/  UMOV UR4, 0xffffffff ;  /* 0xffffffff00047882 */ /* 0x000fe20000000000 */
[----:B--2---:R-:W-:Y:S01]  /*c810*/  IMAD.MOV.U32 R6, RZ, RZ, R66 ;  /* 0x000000ffff067224 */ /* 0x004fe200078e0042 */
[----:B------:R-:W-:Y:S01]  /*c820*/  CS2R R58, SRZ ;  /* 0x00000000003a7805 */ /* 0x000fe2000001ff00 */
        /* <DEDUP_REMOVED lines=10> */
[----:B------:R-:W-:Y:S01]  /*c8d0*/  PRMT R112, R4, 0x7610, R112 ;  /* 0x0000761004707816 */ /* 0x000fe20000000070 */
[----:B------:R-:W-:Y:S01]  /*c8e0*/  IMAD.MOV.U32 R4, RZ, RZ, R64 ;  /* 0x000000ffff047224 */ /* 0x000fe200078e0040 */
[----:B------:R-:W-:Y:S01]  /*c8f0*/  PRMT R111, R111, 0x5410, R5 ;  /* 0x000054106f6f7816 */ /* 0x000fe20000000005 */
[----:B------:R-:W-:Y:S01]  /*c900*/  IMAD.MOV.U32 R5, RZ, RZ, R65 ;  /* 0x000000ffff057224 */ /* 0x000fe200078e0041 */
[----:B------:R-:W-:Y:S01]  /*c910*/  PRMT R96, R6, 0x7610, R96 ;  /* 0x0000761006607816 */ /* 0x000fe20000000060 */
[----:B------:R-:W-:Y:S01]  /*c920*/  IMAD.MOV.U32 R6, RZ, RZ, R68 ;  /* 0x000000ffff067224 */ /* 0x000fe200078e0044 */
[----:B------:R-:W-:Y:S02]  /*c930*/  PRMT R113, R7, 0x7610, R113 ;  /* 0x0000761007717816 */ /* 0x000fe40000000071 */
        /* <DEDUP_REMOVED lines=14> */
[----:B------:R1:W2:Y:S04]  /*ca20*/  SHFL.IDX PT, R7, R32, 0x1, 0x181f ;  /* 0x00381f0020077f89 */ /* 0x0002a800000e0000 */
[----:B------:R1:W0:Y:S04]  /*ca30*/  SHFL.IDX PT, R6, R30, 0x1, 0x181f ;  /* 0x00381f001e067f89 */ /* 0x00022800000e0000 */
[----:B---3--:R1:W3:Y:S04]  /*ca40*/  SHFL.IDX PT, R9, R33, 0x1, 0x181f ;  /* 0x00381f0021097f89 */ /* 0x0082e800000e0000 */
[----:B----4-:R1:W4:Y:S02]  /*ca50*/  SHFL.IDX PT, R8, R31, 0x1, 0x181f ;  /* 0x00381f001f087f89 */ /* 0x01032400000e0000 */
.L_x_3082:
        /* <DEDUP_REMOVED lines=19> */
[C---:B------:R-:W-:Y:S02]  /*cb90*/  @!P3 SHF.L.U32 R21, R22.reuse, 0x1, RZ ;  /* 0x000000011615b819 */ /* 0x040fe400000006ff */
[----:B------:R-:W-:Y:S02]  /*cba0*/  @!P3 SHF.L.U64.HI R4, R22, 0x1, R23 ;  /* 0x000000011604b819 */ /* 0x000fe40000010217 */
[-C--:B0-----:R-:W-:Y:S01]  /*cbb0*/  @!P3 IADD3 R24, P5, R6, R21.reuse, RZ ;  /* 0x000000150618b210 */ /* 0x081fe20007fbe0ff */
[----:B------:R-:W-:Y:S01]  /*cbc0*/  @!P2 IMAD.SHL.U32 R13, R215, 0x2, RZ ;  /* 0x00000002d70da824 */ /* 0x000fe200078e00ff */
[----:B----4-:R-:W-:Y:S01]  /*cbd0*/  @!P3 IADD3 R20, P4, R8, R21, RZ ;  /* 0x000000150814b210 */ /* 0x010fe20007f9e0ff */
[----:B------:R-:W-:Y:S02]  /*cbe0*/  @!P0 IMAD.SHL.U32 R27, R217, 0x2, RZ ;  /* 0x00000002d91b8824 */ /* 0x000fe400078e00ff */
[--C-:B--2---:R-:W-:Y:S01]  /*cbf0*/  @!P3 IMAD.X R25, R7, 0x1, R4.reuse, P5 ;  /* 0x000000010719b824 */ /* 0x104fe200028e0604 */
[-C--:B------:R-:W-:Y:S01]  /*cc00*/  @!P2 IADD3 R14, P6, R6, R13.reuse, RZ ;  /* 0x0000000d060ea210 */ /* 0x080fe20007fde0ff */
[----:B---3--:R-:W-:Y:S01]  /*cc10*/  @!P3 IMAD.X R21, R9, 0x1, R4, P4 ;  /* 0x000000010915b824 */ /* 0x008fe200020e0604 */
[----:B------:R-:W-:-:S02]  /*cc20*/  @!P2 IADD3 R12, P5, R8, R13, RZ ;  /* 0x0000000d080ca210 */ /* 0x000fc40007fbe0ff */
        /* <DEDUP_REMOVED lines=8> */
[----:B------:R-:W-:Y:S02]  /*ccb0*/  ULDC.64 UR6, c[0x0][0x208] ;  /* 0x0000820000067ab9 */ /* 0x000fe40000000a00 */
[----:B------:R0:W5:Y:S04]  /*ccc0*/  @!P3 LD.E.64 R58, desc[UR6][R24.64] ;  /* 0x00000006183ab980 */ /* 0x000168000c101b00 */
[----:B------:R0:W5:Y:S01]  /*ccd0*/  @!P3 LD.E.64 R60, desc[UR6][R20.64] ;  /* 0x00000006143cb980 */ /* 0x000162000c101b00 */
[C---:B------:R-:W-:Y:S01]  /*cce0*/  @!P1 SHF.L.U64.HI R28, R214.reuse, 0x1, R5 ;  /* 0x00000001d61c9819 */ /* 0x040fe20000010205 */
[----:B------:R-:W-:Y:S01]  /*ccf0*/  @!P1 IMAD.SHL.U32 R5, R214, 0x2, RZ ;  /* 0x00000002d6059824 */ /* 0x000fe200078e00ff */
[----:B------:R-:W-:-:S04]  /*cd00*/  @!P0 SHF.L.U64.HI R34, R217, 0x1, R10 ;  /* 0x00000001d9228819 */ /* 0x000fc8000001020a */
[----:B------:R-:W-:Y:S02]  /*cd10*/  @!P1 IADD3 R10, P4, R6, R5, RZ ;  /* 0x00000005060a9210 */ /* 0x000fe40007f9e0ff */
[----:B------:R-:W-:-:S03]  /*cd20*/  @!P2 SHF.L.U64.HI R26, R215, 0x1, R11 ;  /* 0x00000001d71aa819 */ /* 0x000fc6000001020b */
[C---:B------:R-:W-:Y:S01]  /*cd30*/  @!P1 IMAD.X R11, R7.reuse, 0x1, R28, P4 ;  /* 0x00000001070b9824 */ /* 0x040fe200020e061c */
[----:B------:R-:W-:Y:S01]  /*cd40*/  @!P2 IADD3.X R15, R7, R26, RZ, P6, !PT ;  /* 0x0000001a070fa210 */ /* 0x000fe200037fe4ff */
[C---:B------:R-:W-:Y:S01]  /*cd50*/  @!P2 IMAD.X R13, R9.reuse, 0x1, R26, P5 ;  /* 0x00000001090da824 */ /* 0x040fe200028e061a */
[----:B------:R-:W-:Y:S02]  /*cd60*/  @!P1 IADD3 R4, P6, R8, R5, RZ ;  /* 0x0000000508049210 */ /* 0x000fe40007fde0ff */
[-C--:B------:R-:W-:Y:S01]  /*cd70*/  @!P0 IADD3 R6, P5, R6, R27.reuse, RZ ;  /* 0x0000001b06068210 */ /* 0x080fe20007fbe0ff */
[----:B------:R0:W5:Y:S01]  /*cd80*/  @!P2 LD.E.64 R56, desc[UR6][R14.64] ;  /* 0x000000060e38a980 */ /* 0x000162000c101b00 */
[----:B------:R-:W-:Y:S01]  /*cd90*/  @!P0 IADD3 R8, P4, R8, R27, RZ ;  /* 0x0000001b08088210 */ /* 0x000fe20007f9e0ff */
[----:B------:R-:W-:Y:S02]  /*cda0*/  @!P1 IMAD.X R5, R9, 0x1, R28, P6 ;  /* 0x0000000109059824 */ /* 0x000fe400030e061c */
[--C-:B------:R-:W-:Y:S01]  /*cdb0*/  @!P0 IMAD.X R7, R7, 0x1, R34.reuse, P5 ;  /* 0x0000000107078824 */ /* 0x100fe200028e0622 */
[----:B------:R0:W5:Y:S01]  /*cdc0*/  @!P2 LD.E.64 R54, desc[UR6][R12.64] ;  /* 0x000000060c36a980 */ /* 0x000162000c101b00 */
[----:B------:R-:W-:-:S03]  /*cdd0*/  @!P0 IMAD.X R9, R9, 0x1, R34, P4 ;  /* 0x0000000109098824 */ /* 0x000fc600020e0622 */
[----:B------:R0:W5:Y:S04]  /*cde0*/  @!P1 LD.E.64 R52, desc[UR6][R10.64] ;  /* 0x000000060a349980 */ /* 0x000168000c101b00 */
[----:B------:R0:W5:Y:S04]  /*cdf0*/  @!P1 LD.E.64 R50, desc[UR6][R4.64] ;  /* 0x0000000604329980 */ /* 0x000168000c101b00 */
[----:B------:R0:W5:Y:S04]  /*ce00*/  @!P0 LD.E.64 R48, desc[UR6][R6.64] ;  /* 0x0000000606308980 */ /* 0x000168000c101b00 */
[----:B------:R0:W5:Y:S02]  /*ce10*/  @!P0 LD.E.64 R46, desc[UR6][R8.64] ;  /* 0x00000006082e8980 */ /* 0x000164000c101b00 */
.L_x_2760:
[----:B------:R-:W-:Y:S05]  /*ce20*/  BSYNC B1 ;  /* 0x0000000000017941 */ /* 0x000fea0003800000 */
.L_x_2759:
[----:B0----5:R-:W-:Y:S01]  /*ce30*/  IMAD.MOV.U32 R5, RZ, RZ, R59 ;  /* 0x000000ffff057224 */ /* 0x021fe200078e003b */
[----:B------:R-:W-:Y:S01]  /*ce40*/  MOV R4, R58 ;  /* 0x0000003a00047202 */ /* 0x000fe20000000f00 */
[----:B------:R-:W-:Y:S01]  /*ce50*/  IMAD.MOV.U32 R6, RZ, RZ, R46 ;  /* 0x000000ffff067224 */ /* 0x000fe200078e002e */
[----:B------:R-:W-:Y:S01]  /*ce60*/  UMOV UR4, 0xffffffff ;  /* 0xffffffff00047882 */ /* 0x000fe20000000000 */
[----:B--2---:R-:W-:Y:S01]  /*ce70*/  IMAD.MOV.U32 R7, RZ, RZ, R47 ;  /* 0x000000ffff077224 */ /* 0x004fe200078e002f */
        /* <DEDUP_REMOVED lines=18> */
[----:B------:R-:W-:-:S05]  /*cfa0*/  IMAD.MOV.U32 R7, RZ, RZ, R49 ;  /* 0x000000ffff077224 */ /* 0x000fca00078e0031 */
[----:B------:R-:W-:Y:S01]  /*cfb0*/  PRMT R91, R7, 0x5410, R6 ;  /* 0x00005410075b7816 */ /* 0x000fe20000000006 */
[----:B------:R-:W-:Y:S06]  /*cfc0*/  BRA.DIV UR4, `(.L_x_2761) ;  /* 0x0000026604ac7947 */ /* 0x000fec000b800000 */
[----:B------:R0:W2:Y:S04]  /*cfd0*/  SHFL.IDX PT, R7, R32, 0x2, 0x181f ;  /* 0x00581f0020077f89 */ /* 0x0000a800000e0000 */
[----:B------:R0:W0:Y:S04]  /*cfe0*/  SHFL.IDX PT, R6, R30, 0x2, 0x181f ;  /* 0x00581f001e067f89 */ /* 0x00002800000e0000 */
[----:B---3--:R3:W0:Y:S04]  /*cff0*/  SHFL.IDX PT, R9, R33, 0x2, 0x181f ;  /* 0x00581f0021097f89 */ /* 0x00862800000e0000 */
[----:B----4-:R3:W4:Y:S02]  /*d000*/  SHFL.IDX PT, R8, R31, 0x2, 0x181f ;  /* 0x00581f001f087f89 */ /* 0x01072400000e0000 */
.L_x_3088:
        /* <DEDUP_REMOVED lines=25> */
[----:B------:R-:W-:Y:S02]  /*d1a0*/  @!P2 SHF.L.U32 R13, R215, 0x1, RZ ;  /* 0x00000001d70da819 */ /* 0x000fe400000006ff */
[-C--:B----4-:R-:W-:Y:S02]  /*d1b0*/  @!P3 IADD3 R20, P4, R8, R21.reuse, RZ ;  /* 0x000000150814b210 */ /* 0x090fe40007f9e0ff */
[C---:B0-----:R-:W-:Y:S02]  /*d1c0*/  @!P3 IADD3 R24, P5, R6.reuse, R21, RZ ;  /* 0x000000150618b210 */ /* 0x041fe40007fbe0ff */
[-C--:B------:R-:W-:Y:S01]  /*d1d0*/  @!P2 IADD3 R14, P6, R6, R13.reuse, RZ ;  /* 0x0000000d060ea210 */ /* 0x080fe20007fde0ff */
[--C-:B------:R-:W-:Y:S02]  /*d1e0*/  @!P3 IMAD.X R21, R9, 0x1, R4.reuse, P4 ;  /* 0x000000010915b824 */ /* 0x100fe400020e0604 */
[----:B--2---:R-:W-:Y:S01]  /*d1f0*/  @!P3 IMAD.X R25, R7, 0x1, R4, P5 ;  /* 0x000000010719b824 */ /* 0x004fe200028e0604 */
[----:B------:R-:W-:-:S02]  /*d200*/  @!P2 IADD3 R12, P5, R8, R13, RZ ;  /* 0x0000000d080ca210 */ /* 0x000fc40007fbe0ff */
[----:B------:R-:W-:Y:S02]  /*d210*/  CS2R R40, SRZ ;  /* 0x0000000000287805 */ /* 0x000fe4000001ff00 */
[----:B------:R-:W-:Y:S02]  /*d220*/  CS2R R38, SRZ ;  /* 0x0000000000267805 */ /* 0x000fe4000001ff00 */
[----:B------:R-:W-:Y:S01]  /*d230*/  CS2R R36, SRZ ;  /* 0x0000000000247805 */ /* 0x000fe2000001ff00 */
[----:B------:R0:W5:Y:S04]  /*d240*/  @!P3 LD.E.64 R44, desc[UR6][R24.64] ;  /* 0x00000006182cb980 */ /* 0x000168000c101b00 */
[----:B------:R0:W5:Y:S01]  /*d250*/  @!P3 LD.E.64 R42, desc[UR6][R20.64] ;  /* 0x00000006142ab980 */ /* 0x000162000c101b00 */
[----:B---3--:R-:W-:Y:S01]  /*d260*/  @!P2 SHF.L.U64.HI R34, R215, 0x1, R11 ;  /* 0x00000001d722a819 */ /* 0x008fe2000001020b */
[C---:B------:R-:W-:Y:S01]  /*d270*/  @!P1 IMAD.SHL.U32 R11, R214.reuse, 0x2, RZ ;  /* 0x00000002d60b9824 */ /* 0x040fe200078e00ff */
[----:B------:R-:W-:-:S03]  /*d280*/  @!P1 SHF.L.U64.HI R26, R214, 0x1, R10 ;  /* 0x00000001d61a9819 */ /* 0x000fc6000001020a */
[----:B------:R-:W-:Y:S01]  /*d290*/  @!P2 IMAD.X R15, R7, 0x1, R34, P6 ;  /* 0x00000001070fa824 */ /* 0x000fe200030e0622 */
[-C--:B------:R-:W-:Y:S02]  /*d2a0*/  @!P1 IADD3 R10, P4, R6, R11.reuse, RZ ;  /* 0x0000000b060a9210 */ /* 0x080fe40007f9e0ff */
[C---:B------:R-:W-:Y:S01]  /*d2b0*/  @!P0 SHF.L.U64.HI R28, R217.reuse, 0x1, R5 ;  /* 0x00000001d91c8819 */ /* 0x040fe20000010205 */
[----:B------:R-:W-:Y:S01]  /*d2c0*/  @!P0 IMAD.SHL.U32 R5, R217, 0x2, RZ ;  /* 0x00000002d9058824 */ /* 0x000fe200078e00ff */
[----:B------:R-:W-:Y:S01]  /*d2d0*/  @!P1 IADD3 R4, P6, R8, R11, RZ ;  /* 0x0000000b08049210 */ /* 0x000fe20007fde0ff */
[--C-:B------:R-:W-:Y:S01]  /*d2e0*/  @!P1 IMAD.X R11, R7, 0x1, R26.reuse, P4 ;  /* 0x00000001070b9824 */ /* 0x100fe200020e061a */
[C---:B------:R-:W-:Y:S01]  /*d2f0*/  @!P2 IADD3.X R13, R9.reuse, R34, RZ, P5, !PT ;  /* 0x00000022090da210 */ /* 0x040fe20002ffe4ff */
[----:B------:R0:W5:Y:S01]  /*d300*/  @!P2 LD.E.64 R40, desc[UR6][R14.64] ;  /* 0x000000060e28a980 */ /* 0x000162000c101b00 */
[-C--:B------:R-:W-:Y:S02]  /*d310*/  @!P0 IADD3 R6, P5, R6, R5.reuse, RZ ;  /* 0x0000000506068210 */ /* 0x080fe40007fbe0ff */
[----:B------:R-:W-:Y:S01]  /*d320*/  @!P0 IADD3 R8, P4, R8, R5, RZ ;  /* 0x0000000508088210 */ /* 0x000fe20007f9e0ff */
[----:B------:R-:W-:Y:S01]  /*d330*/  @!P1 IMAD.X R5, R9, 0x1, R26, P6 ;  /* 0x0000000109059824 */ /* 0x000fe200030e061a */
[----:B------:R-:W-:Y:S01]  /*d340*/  CS2R R34, SRZ ;  /* 0x0000000000227805 */ /* 0x000fe2000001ff00 */
[--C-:B------:R-:W-:Y:S01]  /*d350*/  @!P0 IMAD.X R7, R7, 0x1, R28.reuse, P5 ;  /* 0x0000000107078824 */ /* 0x100fe200028e061c */
[----:B------:R-:W-:Y:S01]  /*d360*/  CS2R R26, SRZ ;  /* 0x00000000001a7805 */ /* 0x000fe2000001ff00 */
[----:B------:R-:W-:Y:S01]  /*d370*/  @!P0 IMAD.X R9, R9, 0x1, R28, P4 ;  /* 0x0000000109098824 */ /* 0x000fe200020e061c */
[----:B------:R-:W-:Y:S01]  /*d380*/  CS2R R28, SRZ ;  /* 0x00000000001c7805 */ /* 0x000fe2000001ff00 */
[----:B------:R0:W5:Y:S04]  /*d390*/  @!P2 LD.E.64 R38, desc[UR6][R12.64] ;  /* 0x000000060c26a980 */ /* 0x000168000c101b00 */
[----:B------:R0:W5:Y:S04]  /*d3a0*/  @!P1 LD.E.64 R36, desc[UR6][R10.64] ;  /* 0x000000060a249980 */ /* 0x000168000c101b00 */
[----:B------:R0:W5:Y:S04]  /*d3b0*/  @!P1 LD.E.64 R34, desc[UR6][R4.64] ;  /* 0x0000000604229980 */ /* 0x000168000c101b00 */
[----:B------:R0:W5:Y:S04]  /*d3c0*/  @!P0 LD.E.64 R26, desc[UR6][R6.64] ;  /* 0x00000006061a8980 */ /* 0x000168000c101b00 */
[----:B------:R0:W5:Y:S02]  /*d3d0*/  @!P0 LD.E.64 R28, desc[UR6][R8.64] ;  /* 0x00000006081c8980 */ /* 0x000164000c101b00 */
.L_x_2763:
[----:B------:R-:W-:Y:S05]  /*d3e0*/  BSYNC B1 ;  /* 0x0000000000017941 */ /* 0x000fea0003800000 */
.L_x_2762:
[----:B0----5:R-:W-:Y:S01]  /*d3f0*/  IMAD.MOV.U32 R5, RZ, RZ, R34 ;  /* 0x000000ffff057224 */ /* 0x021fe200078e0022 */
[----:B------:R-:W-:Y:S01]  /*d400*/  MOV R6, R29 ;  /* 0x0000001d00067202 */ /* 0x000fe20000000f00 */
[----:B------:R-:W-:Y:S01]  /*d410*/  IMAD.MOV.U32 R4, RZ, RZ, R35 ;  /* 0x000000ffff047224 */ /* 0x000fe200078e0023 */
[----:B------:R-:W-:Y:S01]  /*d420*/  UMOV UR4, 0xffffffff ;  /* 0xffffffff00047882 */ /* 0x000fe20000000000 */
[----:B--2---:R-:W-:-:S03]  /*d430*/  IMAD.MOV.U32 R7, RZ, RZ, R28 ;  /* 0x000000ffff077224 */ /* 0x004fc600078e001c */
[----:B------:R-:W-:Y:S01]  /*d440*/  PRMT R82, R5, 0x5410, R4 ;  /* 0x0000541005527816 */ /* 0x000fe20000000004 */
[----:B------:R-:W-:Y:S01]  /*d450*/  IMAD.MOV.U32 R5, RZ, RZ, R42 ;  /* 0x000000ffff057224 */ /* 0x000fe200078e002a */
[----:B------:R-:W-:Y:S01]  /*d460*/  PRMT R79, R7, 0x5410, R6 ;  /* 0x00005410074f7816 */ /* 0x000fe20000000006 */
[----:B------:R-:W-:Y:S01]  /*d470*/  IMAD.MOV.U32 R7, RZ, RZ, R38 ;  /* 0x000000ffff077224 */ /* 0x000fe200078e0026 */
[----:B------:R-:W-:Y:S01]  /*d480*/  MOV R4, R43 ;  /* 0x0000002b00047202 */ /* 0x000fe20000000f00 */
[----:B------:R-:W-:-:S03]  /*d490*/  IMAD.MOV.U32 R6, RZ, RZ, R39 ;  /* 0x000000ffff067224 */ /* 0x000fc600078e0027 */
        /* <DEDUP_REMOVED lines=10> */
[----:B------:R-:W-:Y:S01]  /*d540*/  IMAD.MOV.U32 R7, RZ, RZ, R36 ;  /* 0x000000ffff077224 */ /* 0x000fe200078e0024 */
[----:B------:R-:W-:-:S02]  /*d550*/  MOV R6, R37 ;  /* 0x0000002500067202 */ /* 0x000fc40000000f00 */
[----:B------:R-:W-:Y:S02]  /*d560*/  PRMT R80, R5, 0x5410, R4 ;  /* 0x0000541005507816 */ /* 0x000fe40000000004 */
[----:B------:R-:W-:Y:S02]  /*d570*/  CS2R R4, SRZ ;  /* 0x0000000000047805 */ /* 0x000fe4000001ff00 */
[----:B------:R-:W-:Y:S01]  /*d580*/  PRMT R83, R7, 0x5410, R6 ;  /* 0x0000541007537816 */ /* 0x000fe20000000006 */
[----:B------:R-:W-:Y:S06]  /*d590*/  BRA.DIV UR4, `(.L_x_2764) ;  /* 0x0000026204ac7947 */ /* 0x000fec000b800000 */
[----:B------:R0:W2:Y:S04]  /*d5a0*/  SHFL.IDX PT, R9, R32, 0x3, 0x181f ;  /* 0x00781f0020097f89 */ /* 0x0000a800000e0000 */
[----:B----4-:R0:W4:Y:S04]  /*d5b0*/  SHFL.IDX PT, R8, R30, 0x3, 0x181f ;  /* 0x00781f001e087f89 */ /* 0x01012800000e0000 */
[----:B------:R0:W0:Y:S04]  /*d5c0*/  SHFL.IDX PT, R78, R33, 0x3, 0x181f ;  /* 0x00781f00214e7f89 */ /* 0x00002800000e0000 */
[----:B------:R0:W0:Y:S02]  /*d5d0*/  SHFL.IDX PT, R10, R31, 0x3, 0x181f ;  /* 0x00781f001f0a7f89 */ /* 0x00002400000e0000 */
.L_x_3094:
[----:B------:R-:W5:Y:S01]  /*d5e0*/  LDL R11, [R1+0x78] ;  /* 0x00007800010b7983 */ /* 0x000f620000100800 */
[----:B------:R-:W-:Y:S01]  /*d5f0*/  VIADD R7, R0, 0x60 ;  /* 0x0000006000077836 */ /* 0x000fe20000000000 */
[----:B------:R-:W-:Y:S01]  /*d600*/  BSSY B1, `(.L_x_2765) ;  /* 0x000003f000017945 */ /* 0x000fe20003800000 */
[----:B------:R-:W-:Y:S02]  /*d610*/  CS2R R12, SRZ ;  /* 0x00000000000c7805 */ /* 0x000fe4000001ff00 */
[----:B------:R-:W-:Y:S02]  /*d620*/  CS2R R20, SRZ ;  /* 0x0000000000147805 */ /* 0x000fe4000001ff00 */
[----:B01-3--:R-:W-:Y:S02]  /*d630*/  CS2R R30, SRZ ;  /* 0x00000000001e7805 */ /* 0x00bfe4000001ff00 */
[----:B------:R-:W-:Y:S02]  /*d640*/  ISETP.GE.AND P0, PT, R7, R3, PT ;  /* 0x000000030700720c */ /* 0x000fe40003f06270 */
[----:B------:R-:W-:-:S02]  /*d650*/  CS2R R32, SRZ ;  /* 0x0000000000207805 */ /* 0x000fc4000001ff00 */
[----:B------:R-:W-:Y:S02]  /*d660*/  CS2R R24, SRZ ;  /* 0x0000000000187805 */ /* 0x000fe4000001ff00 */
[----:B------:R-:W-:Y:S02]  /*d670*/  CS2R R14, SRZ ;  /* 0x00000000000e7805 */ /* 0x000fe4000001ff00 */
[----:B-----5:R-:W-:-:S04]  /*d680*/  LEA.HI R6, R11, R11, RZ, 0x1 ;  /* 0x0000000b0b067211 */ /* 0x020fc800078f08ff */
[----:B------:R-:W-:Y:S02]  /*d690*/  LOP3.LUT R0, R6, 0xfffffffe, RZ, 0xc0, !PT ;  /* 0xfffffffe06007812 */ /* 0x000fe400078ec0ff */
[----:B------:R-:W-:-:S03]  /*d6a0*/  CS2R R6, SRZ ;  /* 0x0000000000067805 */ /* 0x000fc6000001ff00 */
[----:B------:R-:W-:-:S05]  /*d6b0*/  IMAD.IADD R0, R11, 0x1, -R0 ;  /* 0x000000010b007824 */ /* 0x000fca00078e0a00 */
[----:B------:R-:W-:Y:S01]  /*d6c0*/  SHF.L.U32 R0, R0, 0x1f, RZ ;  /* 0x0000001f00007819 */ /* 0x000fe200000006ff */
[----:B------:R-:W-:Y:S06]  /*d6d0*/  @P0 BRA `(.L_x_2766) ;  /* 0x0000000000c40947 */ /* 0x000fec0003800000 */
[----:B------:R-:W3:Y:S01]  /*d6e0*/  LDL R85, [R1+0x9c] ;  /* 0x00009c0001557983 */ /* 0x000ee20000100800 */
[----:B------:R-:W-:-:S03]  /*d6f0*/  ULDC UR4, c[0x0][0x3f4] ;  /* 0x0000fd0000047ab9 */ /* 0x000fc60000000800 */
[----:B------:R-:W3:Y:S04]  /*d700*/  LDL R81, [R1+0x98] ;  /* 0x0000980001517983 */ /* 0x000ee80000100800 */
[----:B------:R-:W3:Y:S01]  /*d710*/  LDL R11, [R1+0x94] ;  /* 0x00009400010b7983 */ /* 0x000ee20000100800 */
[----:B------:R-:W-:Y:S02]  /*d720*/  ISETP.GE.AND P3, PT, R22, UR4, PT ;  /* 0x0000000416007c0c */ /* 0x000fe4000bf66270 */
[----:B------:R-:W-:Y:S02]  /*d730*/  CS2R R32, SRZ ;  /* 0x0000000000207805 */ /* 0x000fe4000001ff00 */
[----:B------:R-:W-:Y:S01]  /*d740*/  ISETP.GE.AND P2, PT, R215, UR4, PT ;  /* 0x00000004d7007c0c */ /* 0x000fe2000bf46270 */
[----:B------:R-:W-:Y:S01]  /*d750*/  ULDC.64 UR6, c[0x0][0x208] ;  /* 0x0000820000067ab9 */ /* 0x000fe20000000a00 */
[----:B------:R-:W-:-:S02]  /*d760*/  ISETP.GE.AND P1, PT, R214, UR4, PT ;  /* 0x00000004d6007c0c */ /* 0x000fc4000bf26270 */
[----:B------:R-:W-:-:S05]  /*d770*/  ISETP.GE.AND P0, PT, R217, UR4, PT ;  /* 0x00000004d9007c0c */ /* 0x000fca000bf06270 */
[C---:B------:R-:W-:Y:S01]  /*d780*/  @!P3 IMAD.SHL.U32 R20, R22.reuse, 0x2, RZ ;  /* 0x000000021614b824 */ /* 0x040fe200078e00ff */
[----:B------:R-:W-:-:S03]  /*d790*/  @!P3 SHF.L.U64.HI R6, R22, 0x1, R23 ;  /* 0x000000011606b819 */ /* 0x000fc60000010217 */
[----:B------:R-:W-:Y:S02]  /*d7a0*/  @!P2 SHF.L.U32 R12, R215, 0x1, RZ ;  /* 0x00000001d70ca819 */ /* 0x000fe400000006ff */
[----:B------:R-:W-:Y:S01]  /*d7b0*/  @!P1 IMAD.SHL.U32 R4, R214, 0x2, RZ ;  /* 0x00000002d6049824 */ /* 0x000fe200078e00ff */
[-C--:B----4-:R-:W-:Y:S01]  /*d7c0*/  @!P3 IADD3 R24, P5, R8, R20.reuse, RZ ;  /* 0x000000140818b210 */ /* 0x090fe20007fbe0ff */
[----:B------:R-:W-:Y:S01]  /*d7d0*/  @!P0 IMAD.SHL.U32 R30, R217, 0x2, RZ ;  /* 0x00000002d91e8824 */ /* 0x000fe200078e00ff */
[----:B------:R-:W-:Y:S02]  /*d7e0*/  @!P3 IADD3 R20, P4, R10, R20, RZ ;  /* 0x000000140a14b210 */ /* 0x000fe40007f9e0ff */
[-C--:B------:R-:W-:Y:S01]  /*d7f0*/  @!P2 IADD3 R14, P6, R8, R12.reuse, RZ ;  /* 0x0000000c080ea210 */ /* 0x080fe20007fde0ff */
[--C-:B--2---:R-:W-:Y:S01]  /*d800*/  @!P3 IMAD.X R25, R9, 0x1, R6.reuse, P5 ;  /* 0x000000010919b824 */ /* 0x104fe200028e0606 */
[----:B------:R-:W-:Y:S01]  /*d810*/  @!P2 IADD3 R12, P5, R10, R12, RZ ;  /* 0x0000000c0a0ca210 */ /* 0x000fe20007fbe0ff */
[----:B------:R-:W-:Y:S01]  /*d820*/  @!P3 IMAD.X R21, R78, 0x1, R6, P4 ;  /* 0x000000014e15b824 */ /* 0x000fe200020e0606 */
[----:B------:R-:W-:-:S02]  /*d830*/  @!P1 IADD3 R6, P4, R8, R4, RZ ;  /* 0x0000000408069210 */ /* 0x000fc40007f9e0ff */
[----:B------:R0:W5:Y:S02]  /*d840*/  @!P3 LD.E.64 R32, desc[UR6][R24.64] ;  /* 0x000000061820b980 */ /* 0x000164000c101b00 */
[----:B0-----:R-:W-:Y:S02]  /*d850*/  CS2R R24, SRZ ;  /* 0x0000000000187805 */ /* 0x001fe4000001ff00 */
[----:B---3--:R-:W-:Y:S02]  /*d860*/  @!P2 SHF.L.U64.HI R7, R215, 0x1, R85 ;  /* 0x00000001d707a819 */ /* 0x008fe40000010255 */
[----:B------:R-:W-:-:S03]  /*d870*/  @!P1 SHF.L.U64.HI R5, R214, 0x1, R81 ;  /* 0x00000001d6059819 */ /* 0x000fc60000010251 */
[C---:B------:R-:W-:Y:S01]  /*d880*/  @!P2 IMAD.X R15, R9.reuse, 0x1, R7, P6 ;  /* 0x00000001090fa824 */ /* 0x040fe200030e0607 */
[----:B------:R-:W-:Y:S02]  /*d890*/  @!P2 IADD3.X R13, R78, R7, RZ, P5, !PT ;  /* 0x000000074e0da210 */ /* 0x000fe40002ffe4ff */
[----:B------:R-:W-:Y:S01]  /*d8a0*/  @!P1 IADD3 R4, P6, R10, R4, RZ ;  /* 0x000000040a049210 */ /* 0x000fe20007fde0ff */
[--C-:B------:R-:W-:Y:S01]  /*d8b0*/  @!P1 IMAD.X R7, R9, 0x1, R5.reuse, P4 ;  /* 0x0000000109079824 */ /* 0x100fe200020e0605 */
[-C--:B------:R-:W-:Y:S01]  /*d8c0*/  @!P0 IADD3 R8, P5, R8, R30.reuse, RZ ;  /* 0x0000001e08088210 */ /* 0x080fe20007fbe0ff */
[----:B------:R0:W5:Y:S01]  /*d8d0*/  @!P2 LD.E.64 R24, desc[UR6][R14.64] ;  /* 0x000000060e18a980 */ /* 0x000162000c101b00 */
[----:B------:R-:W-:Y:S02]  /*d8e0*/  @!P0 IADD3 R10, P4, R10, R30, RZ ;  /* 0x0000001e0a0a8210 */ /* 0x000fe40007f9e0ff */
[----:B------:R-:W-:Y:S01]  /*d8f0*/  CS2R R30, SRZ ;  /* 0x00000000001e7805 */ /* 0x000fe2000001ff00 */
[----:B------:R-:W-:Y:S01]  /*d900*/  @!P1 IMAD.X R5, R78, 0x1, R5, P6 ;  /* 0x000000014e059824 */ /* 0x000fe200030e0605 */
[----:B------:R-:W-:-:S04]  /*d910*/  @!P0 SHF.L.U64.HI R11, R217, 0x1, R11 ;  /* 0x00000001d90b8819 */ /* 0x000fc8000001020b */
[----:B------:R1:W5:Y:S01]  /*d920*/  @!P3 LD.E.64 R30, desc[UR6][R20.64] ;  /* 0x00000006141eb980 */ /* 0x000362000c101b00 */
[--C-:B------:R-:W-:Y:S01]  /*d930*/  @!P0 IMAD.X R9, R9, 0x1, R11.reuse, P5 ;  /* 0x0000000109098824 */ /* 0x100fe200028e060b */
[----:B0-----:R-:W-:Y:S01]  /*d940*/  CS2R R14, SRZ ;  /* 0x00000000000e7805 */ /* 0x001fe2000001ff00 */
[----:B------:R-:W-:-:S05]  /*d950*/  @!P0 IMAD.X R11, R78, 0x1, R11, P4 ;  /* 0x000000014e0b8824 */ /* 0x000fca00020e060b */
[----:B------:R0:W5:Y:S01]  /*d960*/  @!P1 LD.E.64 R14, desc[UR6][R6.64] ;  /* 0x00000006060e9980 */ /* 0x000162000c101b00 */
[----:B-1----:R-:W-:-:S06]  /*d970*/  CS2R R20, SRZ ;  /* 0x0000000000147805 */ /* 0x002fcc000001ff00 */
[----:B------:R1:W5:Y:S01]  /*d980*/  @!P2 LD.E.64 R20, desc[UR6][R12.64] ;  /* 0x000000060c14a980 */ /* 0x000362000c101b00 */
[----:B0-----:R-:W-:-:S06]  /*d990*/  CS2R R6, SRZ ;  /* 0x0000000000067805 */ /* 0x001fcc000001ff00 */
[----:B------:R-:W5:Y:S01]  /*d9a0*/  @!P0 LD.E.64 R6, desc[UR6][R8.64] ;  /* 0x0000000608068980 */ /* 0x000f62000c101b00 */
[----:B-1----:R-:W-:-:S06]  /*d9b0*/  CS2R R12, SRZ ;  /* 0x00000000000c7805 */ /* 0x002fcc000001ff00 */
[----:B------:R0:W5:Y:S02]  /*d9c0*/  @!P1 LD.E.64 R12, desc[UR6][R4.64] ;  /* 0x00000006040c9980 */ /* 0x000164000c101b00 */
[----:B0-----:R-:W-:-:S06]  /*d9d0*/  CS2R R4, SRZ ;  /* 0x0000000000047805 */ /* 0x001fcc000001ff00 */
[----:B------:R0:W5:Y:S02]  /*d9e0*/  @!P0 LD.E.64 R4, desc[UR6][R10.64] ;  /* 0x000000060a048980 */ /* 0x000164000c101b00 */
.L_x_2766:
[----:B------:R-:W-:Y:S05]  /*d9f0*/  BSYNC B1 ;  /* 0x0000000000017941 */ /* 0x000fea0003800000 */
.L_x_2765:
[----:B------:R-:W1:Y:S01]  /*da00*/  SYNCS.PHASECHK.TRANS64.TRYWAIT P0, [R16+URZ+0x38800], R0 ;  /* 0x03880000100075a7 */ /* 0x000e62000800017f */
[----:B--2--5:R-:W-:Y:S01]  /*da10*/  IMAD.MOV.U32 R9, RZ, RZ, R4 ;  /* 0x000000ffff097224 */ /* 0x024fe200078e0004 */
[----:B----4-:R-:W-:Y:S01]  /*da20*/  MOV R8, R5 ;  /* 0x0000000500087202 */ /* 0x010fe20000000f00 */
[----:B0-----:R-:W-:Y:S01]  /*da30*/  IMAD.MOV.U32 R11, RZ, RZ, R12 ;  /* 0x000000ffff0b7224 */ /* 0x001fe200078e000c */
[----:B------:R-:W-:Y:S01]  /*da40*/  BSSY B1, `(.L_x_2767) ;  /* 0x000000b000017945 */ /* 0x000fe20003800000 */
[----:B------:R-:W-:Y:S01]  /*da50*/  IMAD.MOV.U32 R10, RZ, RZ, R13 ;  /* 0x000000ffff0a7224 */ /* 0x000fe200078e000d */
[----:B------:R-:W-:Y:S01]  /*da60*/  PRMT R78, R9, 0x5410, R8 ;  /* 0x00005410094e7816 */ /* 0x000fe20000000008 */
[----:B------:R-:W-:Y:S02]  /*da70*/  IMAD.MOV.U32 R9, RZ, RZ, R20 ;  /* 0x000000ffff097224 */ /* 0x000fe400078e0014 */
[----:B------:R-:W-:Y:S01]  /*da80*/  IMAD.MOV.U32 R8, RZ, RZ, R21 ;  /* 0x000000ffff087224 */ /* 0x000fe200078e0015 */
[----:B------:R-:W-:-:S04]  /*da90*/  PRMT R81, R10, 0x5410, R11 ;  /* 0x000054100a517816 */ /* 0x000fc8000000000b */
[----:B------:R-:W-:Y:S01]  /*daa0*/  PRMT R87, R9, 0x5410, R8 ;  /* 0x0000541009577816 */ /* 0x000fe20000000008 */
[----:B------:R-:W-:Y:S01]  /*dab0*/  IMAD.MOV.U32 R9, RZ, RZ, R30 ;  /* 0x000000ffff097224 */ /* 0x000fe200078e001e */
[----:B------:R-:W-:-:S04]  /*dac0*/  MOV R8, R31 ;  /* 0x0000001f00087202 */ /* 0x000fc80000000f00 */
[----:B------:R-:W-:Y:S01]  /*dad0*/  PRMT R97, R9, 0x5410, R8 ;  /* 0x0000541009617816 */ /* 0x000fe20000000008 */
[----:B-1----:R-:W-:Y:S06]  /*dae0*/  @!P0 BRA `(.L_x_2768) ;  /* 0x0000025c00cc8947 */ /* 0x002fec0003800000 */
.L_x_3095:
[----:B------:R-:W-:Y:S05]  /*daf0*/  BSYNC B1 ;  /* 0x0000000000017941 */ /* 0x000fea0003800000 */
.L_x_2767:
[----:B------:R-:W-:Y:S01]  /*db00*/  IMAD.MOV.U32 R8, RZ, RZ, R32 ;  /* 0x000000ffff087224 */ /* 0x000fe200078e0020 */
[----:B------:R-:W-:Y:S01]  /*db10*/  BSSY B1, `(.L_x_2769) ;  /* 0x00000c6000017945 */ /* 0x000fe20003800000 */
[----:B0-----:R-:W-:-:S05]  /*db20*/  IMAD.MOV.U32 R0, RZ, RZ, R33 ;  /* 0x000000ffff007224 */ /* 0x001fca00078e0021 */
[----:B------:R-:W-:Y:S01]  /*db30*/  PRMT R98, R8, 0x5410, R0 ;  /* 0x0000541008627816 */ /* 0x000fe20000000000 */
[----:B------:R-:W-:Y:S02]  /*db40*/  IMAD.MOV.U32 R8, RZ, RZ, R24 ;  /* 0x000000ffff087224 */ /* 0x000fe400078e0018 */
[----:B------:R-:W-:-:S05]  /*db50*/  IMAD.MOV.U32 R0, RZ, RZ, R25 ;  /* 0x000000ffff007224 */ /* 0x000fca00078e0019 */
[----:B------:R-:W-:Y:S01]  /*db60*/  PRMT R88, R8, 0x5410, R0 ;  /* 0x0000541008587816 */ /* 0x000fe20000000000 */
[----:B------:R-:W-:Y:S01]  /*db70*/  IMAD.MOV.U32 R8, RZ, RZ, R14 ;  /* 0x000000ffff087224 */ /* 0x000fe200078e000e */
[----:B------:R-:W-:Y:S02]  /*db80*/  VIADDMNMX R0, R3, -R231, 0x80, PT ;  /* 0x0000008003007446 */ /* 0x000fe400038009e7 */
[----:B------:R-:W-:Y:S02]  /*db90*/  MOV R3, R15 ;  /* 0x0000000f00037202 */ /* 0x000fe40000000f00 */
[----:B------:R-:W-:Y:S02]  /*dba0*/  ISETP.GE.AND P0, PT, R212, R0, PT ;  /* 0x00000000d400720c */ /* 0x000fe40003f06270 */
[----:B------:R-:W-:Y:S01]  /*dbb0*/  PRMT R85, R8, 0x5410, R3 ;  /* 0x0000541008557816 */ /* 0x000fe20000000003 */
[----:B------:R-:W-:Y:S02]  /*dbc0*/  IMAD.MOV.U32 R3, RZ, RZ, R6 ;  /* 0x000000ffff037224 */ /* 0x000fe400078e0006 */
[----:B------:R-:W-:-:S05]  /*dbd0*/  IMAD.MOV.U32 R8, RZ, RZ, R7 ;  /* 0x000000ffff087224 */ /* 0x000fca00078e0007 */
[----:B------:R-:W-:-:S03]  /*dbe0*/  PRMT R3, R3, 0x5410, R8 ;  /* 0x0000541003037816 */ /* 0x000fc60000000008 */
        /* <DEDUP_REMOVED lines=8> */
[----:B------:R-:W0:Y:S01]  /*dc70*/  LDS.128 R8, [R230] ;  /* 0x00000000e6087984 */ /* 0x000e220000000c00 */
[----:B------:R-:W-:Y:S02]  /*dc80*/  SHF.R.U32.HI R86, RZ, 0x10, R77 ;  /* 0x00000010ff567819 */ /* 0x000fe4000001164d */
[----:B------:R-:W-:Y:S02]  /*dc90*/  SHF.R.U32.HI R93, RZ, 0x10, R75 ;  /* 0x00000010ff5d7819 */ /* 0x000fe4000001164b */
        /* <DEDUP_REMOVED lines=8> */
[--C-:B0-----:R-:W-:Y:S02]  /*dd20*/  HADD2.F32 R95, -RZ, R11.reuse.H1_H1 ;  /* 0x3000000bff5f7230 */ /* 0x101fe40000004100 */
[----:B------:R-:W-:-:S03]  /*dd30*/  HADD2.F32 R94, -RZ, R11.H0_H0 ;  /* 0x2000000bff5e7230 */ /* 0x000fc60000004100 */
[C---:B------:R-:W-:Y:S01]  /*dd40*/  FMUL.FTZ R11, R95.reuse, R86 ;  /* 0x000000565f0b7220 */ /* 0x040fe20000410000 */
[----:B------:R-:W-:-:S03]  /*dd50*/  FMUL.FTZ R95, R95, R93 ;  /* 0x0000005d5f5f7220 */ /* 0x000fc60000410000 */
[C---:B------:R-:W-:Y:S01]  /*dd60*/  FFMA.FTZ R11, R94.reuse, R93, -R11 ;  /* 0x0000005d5e0b7223 */ /* 0x040fe2000001080b */
[----:B------:R-:W-:Y:S01]  /*dd70*/  FFMA.FTZ R86, R94, R86, R95 ;  /* 0x000000565e567223 */ /* 0x000fe2000001005f */
[--C-:B------:R-:W-:Y:S02]  /*dd80*/  HADD2.F32 R94, -RZ, R96.reuse.H0_H0 ;  /* 0x20000060ff5e7230 */ /* 0x100fe40000004100 */
[----:B------:R-:W-:Y:S02]  /*dd90*/  HADD2.F32 R93, -RZ, R96.H1_H1 ;  /* 0x30000060ff5d7230 */ /* 0x000fe40000004100 */
[--C-:B------:R-:W-:Y:S01]  /*dda0*/  HADD2.F32 R96, -RZ, R8.reuse.H1_H1 ;  /* 0x30000008ff607230 */ /* 0x100fe20000004100 */
[----:B------:R-:W-:Y:S01]  /*ddb0*/  F2FP.F16.F32.PACK_AB R11, R86, R11 ;  /* 0x0000000b560b723e */ /* 0x000fe200000000ff */
[----:B------:R-:W-:-:S03]  /*ddc0*/  HADD2.F32 R95, -RZ, R8.H0_H0 ;  /* 0x20000008ff5f7230 */ /* 0x000fc60000004100 */
[C---:B------:R-:W-:Y:S01]  /*ddd0*/  FMUL.FTZ R8, R96.reuse, R93 ;  /* 0x0000005d60087220 */ /* 0x040fe20000410000 */
[----:B------:R-:W-:-:S03]  /*dde0*/  FMUL.FTZ R96, R96, R94 ;  /* 0x0000005e60607220 */ /* 0x000fc60000410000 */
[C---:B------:R-:W-:Y:S01]  /*ddf0*/  FFMA.FTZ R8, R95.reuse, R94, -R8 ;  /* 0x0000005e5f087223 */ /* 0x040fe20000010808 */
[--C-:B------:R-:W-:Y:S02]  /*de00*/  HADD2.F32 R94, -RZ, R10.reuse.H1_H1 ;  /* 0x3000000aff5e7230 */ /* 0x100fe40000004100 */
[----:B------:R-:W-:Y:S01]  /*de10*/  FFMA.FTZ R93, R95, R93, R96 ;  /* 0x0000005d5f5d7223 */ /* 0x000fe20000010060 */
[----:B------:R-:W-:Y:S02]  /*de20*/  HADD2.F32 R10, -RZ, R10.H0_H0 ;  /* 0x2000000aff0a7230 */ /* 0x000fe40000004100 */
[C---:B------:R-:W-:Y:S01]  /*de30*/  FMUL.FTZ R95, R94.reuse, R77 ;  /* 0x0000004d5e5f7220 */ /* 0x040fe20000410000 */
[-C--:B------:R-:W-:Y:S01]  /*de40*/  FMUL.FTZ R94, R94, R75.reuse ;  /* 0x0000004b5e5e7220 */ /* 0x080fe20000410000 */
[----:B------:R-:W-:Y:S02]  /*de50*/  F2FP.F16.F32.PACK_AB R8, R93, R8 ;  /* 0x000000085d08723e */ /* 0x000fe400000000ff */
[----:B------:R-:W-:Y:S01]  /*de60*/  FFMA.FTZ R95, R10, R75, -R95 ;  /* 0x0000004b0a5f7223 */ /* 0x000fe2000001085f */
[----:B------:R-:W-:-:S02]  /*de70*/  HADD2.F32 R75, -RZ, R9.H1_H1 ;  /* 0x30000009ff4b7230 */ /* 0x000fc40000004100 */
[----:B------:R-:W-:Y:S01]  /*de80*/  FFMA.FTZ R10, R10, R77, R94 ;  /* 0x0000004d0a0a7223 */ /* 0x000fe2000001005e */
[----:B------:R-:W-:Y:S02]  /*de90*/  HADD2.F32 R9, -RZ, R9.H0_H0 ;  /* 0x20000009ff097230 */ /* 0x000fe40000004100 */
[C---:B------:R-:W-:Y:S01]  /*dea0*/  FMUL.FTZ R77, R75.reuse, R76 ;  /* 0x0000004c4b4d7220 */ /* 0x040fe20000410000 */
[-C--:B------:R-:W-:Y:S01]  /*deb0*/  FMUL.FTZ R75, R75, R74.reuse ;  /* 0x0000004a4b4b7220 */ /* 0x080fe20000410000 */
[----:B------:R-:W-:Y:S02]  /*dec0*/  F2FP.F16.F32.PACK_AB R10, R10, R95 ;  /* 0x0000005f0a0a723e */ /* 0x000fe400000000ff */
[C---:B------:R-:W-:Y:S01]  /*ded0*/  FFMA.FTZ R74, R9.reuse, R74, -R77 ;  /* 0x0000004a094a7223 */ /* 0x040fe2000001084d */
[----:B------:R-:W-:-:S05]  /*dee0*/  FFMA.FTZ R9, R9, R76, R75 ;  /* 0x0000004c09097223 */ /* 0x000fca000001004b */
[----:B------:R-:W-:-:S05]  /*def0*/  F2FP.F16.F32.PACK_AB R9, R9, R74 ;  /* 0x0000004a0909723e */ /* 0x000fca00000000ff */
[----:B------:R0:W-:Y:S02]  /*df00*/  STS.128 [R230], R8 ;  /* 0x00000008e6007388 */ /* 0x0001e40000000c00 */
.L_x_2772:
[----:B------:R-:W-:Y:S05]  /*df10*/  BSYNC B2 ;  /* 0x0000000000027941 */ /* 0x000fea0003800000 */
.L_x_2771:
[----:B------:R-:W-:Y:S04]  /*df20*/  BSSY B2, `(.L_x_2773) ;  /* 0x000002c000027945 */ /* 0x000fe80003800000 */
[----:B------:R-:W-:Y:S05]  /*df30*/  @P1 BRA `(.L_x_2774) ;  /* 0x0000000000a81947 */ /* 0x000fea0003800000 */
[----:B0-----:R-:W0:Y:S01]  /*df40*/  LDS.128 R8, [R230+0x4000] ;  /* 0x00400000e6087984 */ /* 0x001e220000000c00 */
        /* <DEDUP_REMOVED lines=16> */
[----:B------:R-:W-:Y:S02]  /*e050*/  HADD2.F32 R75, -RZ, R112.H1_H1 ;  /* 0x30000070ff4b7230 */ /* 0x000fe40000004100 */
[----:B------:R-:W-:Y:S02]  /*e060*/  HADD2.F32 R77, -RZ, R8.H1_H1 ;  /* 0x30000008ff4d7230 */ /* 0x000fe40000004100 */
        /* <DEDUP_REMOVED lines=22> */
[----:B------:R1:W-:Y:S02]  /*e1d0*/  STS.128 [R230+0x4000], R8 ;  /* 0x00400008e6007388 */ /* 0x0003e40000000c00 */
.L_x_2774:
[----:B------:R-:W-:Y:S05]  /*e1e0*/  BSYNC B2 ;  /* 0x0000000000027941 */ /* 0x000fea0003800000 */
.L_x_2773:
[----:B------:R-:W-:Y:S04]  /*e1f0*/  BSSY B2, `(.L_x_2775) ;  /* 0x000002c000027945 */ /* 0x000fe80003800000 */
[----:B------:R-:W-:Y:S05]  /*e200*/  @P2 BRA `(.L_x_2776) ;  /* 0x0000000000a82947 */ /* 0x000fea0003800000 */
[----:B01----:R-:W0:Y:S01]  /*e210*/  LDS.128 R8, [R230+0x8000] ;  /* 0x00800000e6087984 */ /* 0x003e220000000c00 */
[----:B------:R-:W-:Y:S01]  /*e220*/  SHF.R.U32.HI R70, RZ, 0x10, R69 ;  /* 0x00000010ff467819 */ /* 0x000fe20000011645 */
[----:B------:R-:W-:Y:S01]  /*e230*/  HADD2.F32 R75, -RZ, R109.H0_H0 ;  /* 0x2000006dff4b7230 */ /* 0x000fe20000004100 */
        /* <DEDUP_REMOVED lines=8> */
[--C-:B0-----:R-:W-:Y:S02]  /*e2c0*/  HADD2.F32 R72, -RZ, R11.reuse.H1_H1 ;  /* 0x3000000bff487230 */ /* 0x101fe40000004100 */
[----:B------:R-:W-:-:S03]  /*e2d0*/  HADD2.F32 R11, -RZ, R11.H0_H0 ;  /* 0x2000000bff0b7230 */ /* 0x000fc60000004100 */
[C---:B------:R-:W-:Y:S01]  /*e2e0*/  FMUL.FTZ R73, R72.reuse, R70 ;  /* 0x0000004648497220 */ /* 0x040fe20000410000 */
[----:B------:R-:W-:-:S03]  /*e2f0*/  FMUL.FTZ R72, R72, R71 ;  /* 0x0000004748487220 */ /* 0x000fc60000410000 */
[C---:B------:R-:W-:Y:S01]  /*e300*/  FFMA.FTZ R67, R11.reuse, R71, -R73 ;  /* 0x000000470b437223 */ /* 0x040fe20000010849 */
[----:B------:R-:W-:Y:S02]  /*e310*/  HADD2.F32 R71, -RZ, R8.H1_H1 ;  /* 0x30000008ff477230 */ /* 0x000fe40000004100 */
[----:B------:R-:W-:Y:S01]  /*e320*/  FFMA.FTZ R11, R11, R70, R72 ;  /* 0x000000460b0b7223 */ /* 0x000fe20000010048 */
[----:B------:R-:W-:Y:S02]  /*e330*/  HADD2.F32 R70, -RZ, R110.H0_H0 ;  /* 0x2000006eff467230 */ /* 0x000fe40000004100 */
[----:B------:R-:W-:Y:S02]  /*e340*/  HADD2.F32 R72, -RZ, R8.H0_H0 ;  /* 0x20000008ff487230 */ /* 0x000fe40000004100 */
[C---:B------:R-:W-:Y:S01]  /*e350*/  FMUL.FTZ R74, R71.reuse, R69 ;  /* 0x00000045474a7220 */ /* 0x040fe20000410000 */
[--C-:B------:R-:W-:Y:S02]  /*e360*/  HADD2.F32 R8, -RZ, R10.reuse.H0_H0 ;  /* 0x2000000aff087230 */ /* 0x100fe40000004100 */
[----:B------:R-:W-:Y:S01]  /*e370*/  FMUL.FTZ R71, R71, R70 ;  /* 0x0000004647477220 */ /* 0x000fe20000410000 */
[----:B------:R-:W-:-:S02]  /*e380*/  HADD2.F32 R10, -RZ, R10.H1_H1 ;  /* 0x3000000aff0a7230 */ /* 0x000fc40000004100 */
[C---:B------:R-:W-:Y:S01]  /*e390*/  FFMA.FTZ R74, R72.reuse, R70, -R74 ;  /* 0x00000046484a7223 */ /* 0x040fe2000001084a */
[----:B------:R-:W-:Y:S02]  /*e3a0*/  HADD2.F32 R73, -RZ, R9.H0_H0 ;  /* 0x20000009ff497230 */ /* 0x000fe40000004100 */
[----:B------:R-:W-:Y:S01]  /*e3b0*/  FFMA.FTZ R71, R72, R69, R71 ;  /* 0x0000004548477223 */ /* 0x000fe20000010047 */
[----:B------:R-:W-:Y:S02]  /*e3c0*/  HADD2.F32 R70, -RZ, R109.H1_H1 ;  /* 0x3000006dff467230 */ /* 0x000fe40000004100 */
[C---:B------:R-:W-:Y:S01]  /*e3d0*/  FMUL.FTZ R72, R10.reuse, R75 ;  /* 0x0000004b0a487220 */ /* 0x040fe20000410000 */
[----:B------:R-:W-:Y:S01]  /*e3e0*/  HADD2.F32 R9, -RZ, R9.H1_H1 ;  /* 0x30000009ff097230 */ /* 0x000fe20000004100 */
[----:B------:R-:W-:Y:S01]  /*e3f0*/  F2FP.F16.F32.PACK_AB R11, R11, R67 ;  /* 0x000000430b0b723e */ /* 0x000fe200000000ff */
[-C--:B------:R-:W-:Y:S01]  /*e400*/  FMUL.FTZ R69, R10, R70.reuse ;  /* 0x000000460a457220 */ /* 0x080fe20000410000 */
[----:B------:R-:W-:-:S02]  /*e410*/  FFMA.FTZ R72, R8, R70, R72 ;  /* 0x0000004608487223 */ /* 0x000fc40000010048 */
[C---:B------:R-:W-:Y:S01]  /*e420*/  FMUL.FTZ R10, R9.reuse, R68 ;  /* 0x00000044090a7220 */ /* 0x040fe20000410000 */
[----:B------:R-:W-:Y:S01]  /*e430*/  FMUL.FTZ R9, R9, R66 ;  /* 0x0000004209097220 */ /* 0x000fe20000410000 */
[----:B------:R-:W-:Y:S01]  /*e440*/  FFMA.FTZ R69, R8, R75, -R69 ;  /* 0x0000004b08457223 */ /* 0x000fe20000010845 */
[----:B------:R-:W-:Y:S01]  /*e450*/  F2FP.F16.F32.PACK_AB R8, R71, R74 ;  /* 0x0000004a4708723e */ /* 0x000fe200000000ff */
[C---:B------:R-:W-:Y:S01]  /*e460*/  FFMA.FTZ R66, R73.reuse, R66, -R10 ;  /* 0x0000004249427223 */ /* 0x040fe2000001080a */
[----:B------:R-:W-:Y:S02]  /*e470*/  FFMA.FTZ R9, R73, R68, R9 ;  /* 0x0000004449097223 */ /* 0x000fe40000010009 */
[----:B------:R-:W-:-:S03]  /*e480*/  F2FP.F16.F32.PACK_AB R10, R72, R69 ;  /* 0x00000045480a723e */ /* 0x000fc600000000ff */
[----:B------:R-:W-:-:S05]  /*e490*/  F2FP.F16.F32.PACK_AB R9, R9, R66 ;  /* 0x000000420909723e */ /* 0x000fca00000000ff */
[----:B------:R2:W-:Y:S02]  /*e4a0*/  STS.128 [R230+0x8000], R8 ;  /* 0x00800008e6007388 */ /* 0x0005e40000000c00 */
.L_x_2776:
[----:B------:R-:W-:Y:S05]  /*e4b0*/  BSYNC B2 ;  /* 0x0000000000027941 */ /* 0x000fea0003800000 */
.L_x_2775:
[----:B------:R-:W-:Y:S05]  /*e4c0*/  @P3 BRA `(.L_x_2770) ;  /* 0x0000000000a83947 */ /* 0x000fea0003800000 */
[----:B012---:R-:W0:Y:S01]  /*e4d0*/  LDS.128 R8, [R230+0xc000] ;  /* 0x00c00000e6087984 */ /* 0x007e220000000c00 */
        /* <DEDUP_REMOVED lines=41> */
.L_x_2770:
[----:B------:R-:W-:Y:S05]  /*e770*/  BSYNC B1 ;  /* 0x0000000000017941 */ /* 0x000fea0003800000 */
.L_x_2769:
        /* <DEDUP_REMOVED lines=12> */
[--C-:B------:R-:W-:Y:S01]  /*e840*/  SHF.R.U64 R58, R58, 0x10, R59.reuse ;  /* 0x000000103a3a7819 */ /* 0x100fe2000000123b */
[--C-:B------:R-:W-:Y:S01]  /*e850*/  HADD2.F32 R64, -RZ, R106.reuse.H0_H0 ;  /* 0x2000006aff407230 */ /* 0x100fe20000004100 */
        /* <DEDUP_REMOVED lines=8> */
[----:B------:R-:W-:Y:S02]  /*e8e0*/  HADD2.F32 R105, -RZ, R105.H1_H1 ;  /* 0x30000069ff697230 */ /* 0x000fe40000004100 */
[----:B------:R-:W-:Y:S02]  /*e8f0*/  HADD2.F32 R59, -RZ, R59.H0_H0 ;  /* 0x2000003bff3b7230 */ /* 0x000fe40000004100 */
[--C-:B0-----:R-:W-:Y:S02]  /*e900*/  HADD2.F32 R63, -RZ, R11.reuse.H0_H0 ;  /* 0x2000000bff3f7230 */ /* 0x101fe40000004100 */
[----:B------:R-:W-:Y:S02]  /*e910*/  HADD2.F32 R11, -RZ, R11.H1_H1 ;  /* 0x3000000bff0b7230 */ /* 0x000fe40000004100 */
[----:B------:R-:W-:-:S02]  /*e920*/  HADD2.F32 R65, -RZ, R8.H0_H0 ;  /* 0x20000008ff417230 */ /* 0x000fc40000004100 */
[----:B------:R-:W-:Y:S02]  /*e930*/  HADD2.F32 R8, -RZ, R8.H1_H1 ;  /* 0x30000008ff087230 */ /* 0x000fe40000004100 */
[C---:B------:R-:W-:Y:S01]  /*e940*/  FMUL.FTZ R68, R11.reuse, R60 ;  /* 0x0000003c0b447220 */ /* 0x040fe20000410000 */
[--C-:B------:R-:W-:Y:S02]  /*e950*/  HADD2.F32 R66, -RZ, R10.reuse.H0_H0 ;  /* 0x2000000aff427230 */ /* 0x100fe40000004100 */
[----:B------:R-:W-:Y:S01]  /*e960*/  FMUL.FTZ R11, R11, R62 ;  /* 0x0000003e0b0b7220 */ /* 0x000fe20000410000 */
[----:B------:R-:W-:Y:S02]  /*e970*/  HADD2.F32 R10, -RZ, R10.H1_H1 ;  /* 0x3000000aff0a7230 */ /* 0x000fe40000004100 */
[----:B------:R-:W-:Y:S01]  /*e980*/  FMUL.FTZ R69, R8, R64 ;  /* 0x0000004008457220 */ /* 0x000fe20000410000 */
[--C-:B------:R-:W-:Y:S02]  /*e990*/  HADD2.F32 R67, -RZ, R9.reuse.H0_H0 ;  /* 0x20000009ff437230 */ /* 0x100fe40000004100 */
[----:B------:R-:W-:Y:S01]  /*e9a0*/  FFMA.FTZ R11, R63, R60, R11 ;  /* 0x0000003c3f0b7223 */ /* 0x000fe2000001000b */
[----:B------:R-:W-:-:S02]  /*e9b0*/  HADD2.F32 R9, -RZ, R9.H1_H1 ;  /* 0x30000009ff097230 */ /* 0x000fc40000004100 */
[-C--:B------:R-:W-:Y:S01]  /*e9c0*/  FMUL.FTZ R8, R8, R61.reuse ;  /* 0x0000003d08087220 */ /* 0x080fe20000410000 */
[----:B------:R-:W-:Y:S01]  /*e9d0*/  FFMA.FTZ R69, R65, R61, -R69 ;  /* 0x0000003d41457223 */ /* 0x000fe20000010845 */
[C---:B------:R-:W-:Y:S01]  /*e9e0*/  FMUL.FTZ R60, R10.reuse, R106 ;  /* 0x0000006a0a3c7220 */ /* 0x040fe20000410000 */
[----:B------:R-:W-:Y:S01]  /*e9f0*/  FMUL.FTZ R61, R10, R105 ;  /* 0x000000690a3d7220 */ /* 0x000fe20000410000 */
[C---:B------:R-:W-:Y:S01]  /*ea00*/  FMUL.FTZ R10, R9.reuse, R59 ;  /* 0x0000003b090a7220 */ /* 0x040fe20000410000 */
[----:B------:R-:W-:Y:S01]  /*ea10*/  FMUL.FTZ R9, R9, R58 ;  /* 0x0000003a09097220 */ /* 0x000fe20000410000 */
[----:B------:R-:W-:Y:S01]  /*ea20*/  FFMA.FTZ R68, R63, R62, -R68 ;  /* 0x0000003e3f447223 */ /* 0x000fe20000010844 */
[----:B------:R-:W-:Y:S01]  /*ea30*/  FFMA.FTZ R8, R65, R64, R8 ;  /* 0x0000004041087223 */ /* 0x000fe20000010008 */
        /* <DEDUP_REMOVED lines=9> */
.L_x_2780:
[----:B------:R-:W-:Y:S05]  /*ead0*/  BSYNC B2 ;  /* 0x0000000000027941 */ /* 0x000fea0003800000 */
.L_x_2779:
[----:B------:R-:W-:Y:S04]  /*eae0*/  BSSY B2, `(.L_x_2781) ;  /* 0x000002c000027945 */ /* 0x000fe80003800000 */
[----:B------:R-:W-:Y:S05]  /*eaf0*/  @P1 BRA `(.L_x_2782) ;  /* 0x0000000000a81947 */ /* 0x000fea0003800000 */
[----:B0-----:R-:W0:Y:S01]  /*eb00*/  LDS.128 R8, [R230+0x5000] ;  /* 0x00500000e6087984 */ /* 0x001e220000000c00 */
[----:B------:R-:W-:Y:S01]  /*eb10*/  SHF.R.U64 R54, R54, 0x10, R55 ;  /* 0x0000001036367819 */ /* 0x000fe20000001237 */
[--C-:B------:R-:W-:Y:S01]  /*eb20*/  HADD2.F32 R58, -RZ, R104.reuse.H0_H0 ;  /* 0x20000068ff3a7230 */ /* 0x100fe20000004100 */
[----:B------:R-:W-:Y:S01]  /*eb30*/  SHF.R.U64 R56, R56, 0x10, R57 ;  /* 0x0000001038387819 */ /* 0x000fe20000001239 */
[--C-:B------:R-:W-:Y:S01]  /*eb40*/  HADD2.F32 R60, -RZ, R103.reuse.H0_H0 ;  /* 0x20000067ff3c7230 */ /* 0x100fe20000004100 */
[----:B------:R-:W-:Y:S01]  /*eb50*/  SHF.R.U32.HI R55, RZ, 0x10, R55 ;  /* 0x00000010ff377819 */ /* 0x000fe20000011637 */
[----:B------:R-:W-:Y:S01]  /*eb60*/  HADD2.F32 R103, -RZ, R103.H1_H1 ;  /* 0x30000067ff677230 */ /* 0x000fe20000004100 */
[----:B------:R-:W-:Y:S01]  /*eb70*/  SHF.R.U32.HI R57, RZ, 0x10, R57 ;  /* 0x00000010ff397819 */ /* 0x000fe20000011639 */
[----:B------:R-:W-:Y:S02]  /*eb80*/  HADD2.F32 R104, -RZ, R104.H1_H1 ;  /* 0x30000068ff687230 */ /* 0x000fe40000004100 */
[----:B------:R-:W-:-:S02]  /*eb90*/  HADD2.F32 R55, -RZ, R55.H0_H0 ;  /* 0x20000037ff377230 */ /* 0x000fc40000004100 */
[----:B------:R-:W-:Y:S02]  /*eba0*/  HADD2.F32 R57, -RZ, R57.H0_H0 ;  /* 0x20000039ff397230 */ /* 0x000fe40000004100 */
[----:B------:R-:W-:Y:S02]  /*ebb0*/  HADD2.F32 R54, -RZ, R54.H0_H0 ;  /* 0x20000036ff367230 */ /* 0x000fe40000004100 */
[----:B------:R-:W-:Y:S02]  /*ebc0*/  HADD2.F32 R56, -RZ, R56.H0_H0 ;  /* 0x20000038ff387230 */ /* 0x000fe40000004100 */
[--C-:B0-----:R-:W-:Y:S02]  /*ebd0*/  HADD2.F32 R59, -RZ, R11.reuse.H0_H0 ;  /* 0x2000000bff3b7230 */ /* 0x101fe40000004100 */
[----:B------:R-:W-:Y:S02]  /*ebe0*/  HADD2.F32 R11, -RZ, R11.H1_H1 ;  /* 0x3000000bff0b7230 */ /* 0x000fe40000004100 */
[----:B------:R-:W-:-:S02]  /*ebf0*/  HADD2.F32 R62, -RZ, R10.H0_H0 ;  /* 0x2000000aff3e7230 */ /* 0x000fc40000004100 */
[----:B------:R-:W-:Y:S02]  /*ec00*/  HADD2.F32 R61, -RZ, R8.H0_H0 ;  /* 0x20000008ff3d7230 */ /* 0x000fe40000004100 */
[C---:B------:R-:W-:Y:S01]  /*ec10*/  FMUL.FTZ R64, R11.reuse, R55 ;  /* 0x000000370b407220 */ /* 0x040fe20000410000 */
[----:B------:R-:W-:Y:S02]  /*ec20*/  HADD2.F32 R10, -RZ, R10.H1_H1 ;  /* 0x3000000aff0a7230 */ /* 0x000fe40000004100 */
[-C--:B------:R-:W-:Y:S01]  /*ec30*/  FMUL.FTZ R11, R11, R57.reuse ;  /* 0x000000390b0b7220 */ /* 0x080fe20000410000 */
[--C-:B------:R-:W-:Y:S02]  /*ec40*/  HADD2.F32 R63, -RZ, R9.reuse.H0_H0 ;  /* 0x20000009ff3f7230 */ /* 0x100fe40000004100 */
[C---:B------:R-:W-:Y:S01]  /*ec50*/  FFMA.FTZ R64, R59.reuse, R57, -R64 ;  /* 0x000000393b407223 */ /* 0x040fe20000010840 */
[----:B------:R-:W-:Y:S02]  /*ec60*/  HADD2.F32 R8, -RZ, R8.H1_H1 ;  /* 0x30000008ff087230 */ /* 0x000fe40000004100 */
[----:B------:R-:W-:Y:S01]  /*ec70*/  FFMA.FTZ R11, R59, R55, R11 ;  /* 0x000000373b0b7223 */ /* 0x000fe2000001000b */
[----:B------:R-:W-:-:S02]  /*ec80*/  HADD2.F32 R9, -RZ, R9.H1_H1 ;  /* 0x30000009ff097230 */ /* 0x000fc40000004100 */
[CC--:B------:R-:W-:Y:S01]  /*ec90*/  FMUL.FTZ R55, R10.reuse, R103.reuse ;  /* 0x000000670a377220 */ /* 0x0c0fe20000410000 */
[----:B------:R-:W-:Y:S01]  /*eca0*/  FMUL.FTZ R57, R10, R104 ;  /* 0x000000680a397220 */ /* 0x000fe20000410000 */
[C---:B------:R-:W-:Y:S01]  /*ecb0*/  FMUL.FTZ R65, R8.reuse, R60 ;  /* 0x0000003c08417220 */ /* 0x040fe20000410000 */
[----:B------:R-:W-:Y:S01]  /*ecc0*/  FMUL.FTZ R8, R8, R58 ;  /* 0x0000003a08087220 */ /* 0x000fe20000410000 */
[C---:B------:R-:W-:Y:S01]  /*ecd0*/  FMUL.FTZ R10, R9.reuse, R54 ;  /* 0x00000036090a7220 */ /* 0x040fe20000410000 */
[----:B------:R-:W-:Y:S01]  /*ece0*/  FMUL.FTZ R9, R9, R56 ;  /* 0x0000003809097220 */ /* 0x000fe20000410000 */
[C---:B------:R-:W-:Y:S01]  /*ecf0*/  FFMA.FTZ R65, R61.reuse, R58, -R65 ;  /* 0x0000003a3d417223 */ /* 0x040fe20000010841 */
        /* <DEDUP_REMOVED lines=10> */
.L_x_2782:
[----:B------:R-:W-:Y:S05]  /*eda0*/  BSYNC B2 ;  /* 0x0000000000027941 */ /* 0x000fea0003800000 */
.L_x_2781:
[----:B------:R-:W-:Y:S04]  /*edb0*/  BSSY B2, `(.L_x_2783) ;  /* 0x000002c000027945 */ /* 0x000fe80003800000 */
[----:B------:R-:W-:Y:S05]  /*edc0*/  @P2 BRA `(.L_x_2784) ;  /* 0x0000000000a82947 */ /* 0x000fea0003800000 */
[----:B01----:R-:W0:Y:S01]  /*edd0*/  LDS.128 R8, [R230+0x9000] ;  /* 0x00900000e6087984 */ /* 0x003e220000000c00 */
        /* <DEDUP_REMOVED lines=31> */
[C---:B------:R-:W-:Y:S01]  /*efd0*/  FFMA.FTZ R61, R57.reuse, R54, -R61 ;  /* 0x00000036393d7223 */ /* 0x040fe2000001083d */
[----:B------:R-:W-:Y:S01]  /*efe0*/  FFMA.FTZ R8, R57, R56, R8 ;  /* 0x0000003839087223 */ /* 0x000fe20000010008 */
        /* <DEDUP_REMOVED lines=8> */
.L_x_2784:
[----:B------:R-:W-:Y:S05]  /*f070*/  BSYNC B2 ;  /* 0x0000000000027941 */ /* 0x000fea0003800000 */
.L_x_2783:
[----:B------:R-:W-:Y:S05]  /*f080*/  @P3 BRA `(.L_x_2778) ;  /* 0x0000000000a83947 */ /* 0x000fea0003800000 */
[----:B012---:R-:W0:Y:S01]  /*f090*/  LDS.128 R8, [R230+0xd000] ;  /* 0x00d00000e6087984 */ /* 0x007e220000000c00 */
[----:B------:R-:W-:Y:S02]  /*f0a0*/  SHF.R.U32.HI R53, RZ, 0x10, R47 ;  /* 0x00000010ff357819 */ /* 0x000fe4000001162f */
[----:B------:R-:W-:Y:S02]  /*f0b0*/  SHF.R.U32.HI R51, RZ, 0x10, R49 ;  /* 0x00000010ff337819 */ /* 0x000fe40000011631 */
[----:B------:R-:W-:Y:S01]  /*f0c0*/  SHF.R.U64 R46, R46, 0x10, R47 ;  /* 0x000000102e2e7819 */ /* 0x000fe2000000122f */
[----:B------:R-:W-:Y:S01]  /*f0d0*/  HADD2.F32 R53, -RZ, R53.H0_H0 ;  /* 0x20000035ff357230 */ /* 0x000fe20000004100 */
[----:B------:R-:W-:Y:S01]  /*f0e0*/  SHF.R.U64 R48, R48, 0x10, R49 ;  /* 0x0000001030307819 */ /* 0x000fe20000001231 */
[----:B------:R-:W-:Y:S02]  /*f0f0*/  HADD2.F32 R51, -RZ, R51.H0_H0 ;  /* 0x20000033ff337230 */ /* 0x000fe40000004100 */
[----:B------:R-:W-:-:S02]  /*f100*/  HADD2.F32 R47, -RZ, R92.H1_H1 ;  /* 0x3000005cff2f7230 */ /* 0x000fc40000004100 */
[--C-:B------:R-:W-:Y:S02]  /*f110*/  HADD2.F32 R49, -RZ, R91.reuse.H1_H1 ;  /* 0x3000005bff317230 */ /* 0x100fe40000004100 */
[----:B------:R-:W-:Y:S02]  /*f120*/  HADD2.F32 R91, -RZ, R91.H0_H0 ;  /* 0x2000005bff5b7230 */ /* 0x000fe40000004100 */
[----:B------:R-:W-:Y:S02]  /*f130*/  HADD2.F32 R46, -RZ, R46.H0_H0 ;  /* 0x2000002eff2e7230 */ /* 0x000fe40000004100 */
[----:B------:R-:W-:Y:S02]  /*f140*/  HADD2.F32 R48, -RZ, R48.H0_H0 ;  /* 0x20000030ff307230 */ /* 0x000fe40000004100 */
[--C-:B0-----:R-:W-:Y:S02]  /*f150*/  HADD2.F32 R56, -RZ, R11.reuse.H1_H1 ;  /* 0x3000000bff387230 */ /* 0x101fe40000004100 */
[----:B------:R-:W-:-:S02]  /*f160*/  HADD2.F32 R52, -RZ, R11.H0_H0 ;  /* 0x2000000bff347230 */ /* 0x000fc40000004100 */
[--C-:B------:R-:W-:Y:S02]  /*f170*/  HADD2.F32 R54, -RZ, R8.reuse.H1_H1 ;  /* 0x30000008ff367230 */ /* 0x100fe40000004100 */
[C---:B------:R-:W-:Y:S01]  /*f180*/  FMUL.FTZ R57, R56.reuse, R53 ;  /* 0x0000003538397220 */ /* 0x040fe20000410000 */
[-C--:B------:R-:W-:Y:S01]  /*f190*/  FMUL.FTZ R56, R56, R51.reuse ;  /* 0x0000003338387220 */ /* 0x080fe20000410000 */
[----:B------:R-:W-:Y:S02]  /*f1a0*/  HADD2.F32 R50, -RZ, R8.H0_H0 ;  /* 0x20000008ff327230 */ /* 0x000fe40000004100 */
[C---:B------:R-:W-:Y:S01]  /*f1b0*/  FFMA.FTZ R51, R52.reuse, R51, -R57 ;  /* 0x0000003334337223 */ /* 0x040fe20000010839 */
[--C-:B------:R-:W-:Y:S02]  /*f1c0*/  HADD2.F32 R8, -RZ, R10.reuse.H0_H0 ;  /* 0x2000000aff087230 */ /* 0x100fe40000004100 */
[----:B------:R-:W-:Y:S01]  /*f1d0*/  FFMA.FTZ R52, R52, R53, R56 ;  /* 0x0000003534347223 */ /* 0x000fe20000010038 */
[----:B------:R-:W-:-:S02]  /*f1e0*/  HADD2.F32 R10, -RZ, R10.H1_H1 ;  /* 0x3000000aff0a7230 */ /* 0x000fc40000004100 */
[C---:B------:R-:W-:Y:S01]  /*f1f0*/  FMUL.FTZ R55, R54.reuse, R47 ;  /* 0x0000002f36377220 */ /* 0x040fe20000410000 */
[--C-:B------:R-:W-:Y:S02]  /*f200*/  HADD2.F32 R11, -RZ, R9.reuse.H0_H0 ;  /* 0x20000009ff0b7230 */ /* 0x100fe40000004100 */
[-C--:B------:R-:W-:Y:S01]  /*f210*/  FMUL.FTZ R57, R54, R49.reuse ;  /* 0x0000003136397220 */ /* 0x080fe20000410000 */
[----:B------:R-:W-:Y:S02]  /*f220*/  HADD2.F32 R53, -RZ, R92.H0_H0 ;  /* 0x2000005cff357230 */ /* 0x000fe40000004100 */
[C---:B------:R-:W-:Y:S01]  /*f230*/  FFMA.FTZ R49, R50.reuse, R49, -R55 ;  /* 0x0000003132317223 */ /* 0x040fe20000010837 */
[----:B------:R-:W-:Y:S02]  /*f240*/  HADD2.F32 R9, -RZ, R9.H1_H1 ;  /* 0x30000009ff097230 */ /* 0x000fe40000004100 */
[----:B------:R-:W-:Y:S01]  /*f250*/  FFMA.FTZ R50, R50, R47, R57 ;  /* 0x0000002f32327223 */ /* 0x000fe20000010039 */
[C---:B------:R-:W-:Y:S01]  /*f260*/  FMUL.FTZ R54, R10.reuse, R91 ;  /* 0x0000005b0a367220 */ /* 0x040fe20000410000 */
[----:B------:R-:W-:Y:S01]  /*f270*/  FMUL.FTZ R55, R10, R53 ;  /* 0x000000350a377220 */ /* 0x000fe20000410000 */
[C---:B------:R-:W-:Y:S01]  /*f280*/  FMUL.FTZ R10, R9.reuse, R46 ;  /* 0x0000002e090a7220 */ /* 0x040fe20000410000 */
[----:B------:R-:W-:-:S02]  /*f290*/  FMUL.FTZ R47, R9, R48 ;  /* 0x00000030092f7220 */ /* 0x000fc40000410000 */
[C---:B------:R-:W-:Y:S01]  /*f2a0*/  FFMA.FTZ R55, R8.reuse, R91, -R55 ;  /* 0x0000005b08377223 */ /* 0x040fe20000010837 */
[----:B------:R-:W-:Y:S01]  /*f2b0*/  FFMA.FTZ R54, R8, R53, R54 ;  /* 0x0000003508367223 */ /* 0x000fe20000010036 */
[C---:B------:R-:W-:Y:S01]  /*f2c0*/  FFMA.FTZ R9, R11.reuse, R48, -R10 ;  /* 0x000000300b097223 */ /* 0x040fe2000001080a */
[----:B------:R-:W-:Y:S01]  /*f2d0*/  FFMA.FTZ R46, R11, R46, R47 ;  /* 0x0000002e0b2e7223 */ /* 0x000fe2000001002f */
[----:B------:R-:W-:Y:S02]  /*f2e0*/  F2FP.F16.F32.PACK_AB R11, R52, R51 ;  /* 0x00000033340b723e */ /* 0x000fe400000000ff */
[----:B------:R-:W-:Y:S02]  /*f2f0*/  F2FP.F16.F32.PACK_AB R10, R54, R55 ;  /* 0x00000037360a723e */ /* 0x000fe400000000ff */
[----:B------:R-:W-:Y:S02]  /*f300*/  F2FP.F16.F32.PACK_AB R8, R50, R49 ;  /* 0x000000313208723e */ /* 0x000fe400000000ff */
[----:B------:R-:W-:-:S05]  /*f310*/  F2FP.F16.F32.PACK_AB R9, R46, R9 ;  /* 0x000000092e09723e */ /* 0x000fca00000000ff */
[----:B------:R3:W-:Y:S02]  /*f320*/  STS.128 [R230+0xd000], R8 ;  /* 0x00d00008e6007388 */ /* 0x0007e40000000c00 */
.L_x_2778:
[----:B------:R-:W-:Y:S05]  /*f330*/  BSYNC B1 ;  /* 0x0000000000017941 */ /* 0x000fea0003800000 */
.L_x_2777:
        /* <DEDUP_REMOVED lines=23> */
[--C-:B0-----:R-:W-:Y:S02]  /*f4b0*/  HADD2.F32 R47, -RZ, R11.reuse.H1_H1 ;  /* 0x3000000bff2f7230 */ /* 0x101fe40000004100 */
        /* <DEDUP_REMOVED lines=29> */
.L_x_2788:
[----:B------:R-:W-:Y:S05]  /*f690*/  BSYNC B2 ;  /* 0x0000000000027941 */ /* 0x000fea0003800000 */
.L_x_2787:
[----:B------:R-:W-:Y:S04]  /*f6a0*/  BSSY B2, `(.L_x_2789) ;  /* 0x000002c000027945 */ /* 0x000fe80003800000 */
[----:B------:R-:W-:Y:S05]  /*f6b0*/  @P1 BRA `(.L_x_2790) ;  /* 0x0000000000a81947 */ /* 0x000fea0003800000 */
[----:B0-----:R-:W0:Y:S01]  /*f6c0*/  LDS.128 R8, [R230+0x6000] ;  /* 0x00600000e6087984 */ /* 0x001e220000000c00 */
[----:B------:R-:W-:Y:S01]  /*f6d0*/  SHF.R.U32.HI R46, RZ, 0x10, R39 ;  /* 0x00000010ff2e7819 */ /* 0x000fe20000011627 */
[----:B------:R-:W-:Y:S01]  /*f6e0*/  HADD2.F32 R43, -RZ, R89.H1_H1 ;  /* 0x30000059ff2b7230 */ /* 0x000fe20000004100 */
        /* <DEDUP_REMOVED lines=39> */
.L_x_2790:
[----:B------:R-:W-:Y:S05]  /*f960*/  BSYNC B2 ;  /* 0x0000000000027941 */ /* 0x000fea0003800000 */
.L_x_2789:
[----:B------:R-:W-:Y:S04]  /*f970*/  BSSY B2, `(.L_x_2791) ;  /* 0x000002c000027945 */ /* 0x000fe80003800000 */
[----:B------:R-:W-:Y:S05]  /*f980*/  @P2 BRA `(.L_x_2792) ;  /* 0x0000000000a82947 */ /* 0x000fea0003800000 */
[----:B01----:R-:W0:Y:S01]  /*f990*/  LDS.128 R8, [R230+0xa000] ;  /* 0x00a00000e6087984 */ /* 0x003e220000000c00 */
        /* <DEDUP_REMOVED lines=10> */
[--C-:B0-----:R-:W-:Y:S02]  /*fa40*/  HADD2.F32 R37, -RZ, R11.reuse.H1_H1 ;  /* 0x3000000bff257230 */ /* 0x101fe40000004100 */
        /* <DEDUP_REMOVED lines=30> */
.L_x_2792:
[----:B------:R-:W-:Y:S05]  /*fc30*/  BSYNC B2 ;  /* 0x0000000000027941 */ /* 0x000fea0003800000 */
.L_x_2791:
[----:B------:R-:W-:Y:S05]  /*fc40*/  @P3 BRA `(.L_x_2786) ;  /* 0x0000000000a83947 */ /* 0x000fea0003800000 */
[----:B012---:R-:W0:Y:S01]  /*fc50*/  LDS.128 R8, [R230+0xe000] ;  /* 0x00e00000e6087984 */ /* 0x007e220000000c00 */
        /* <DEDUP_REMOVED lines=41> */
.L_x_2786:
[----:B------:R-:W-:Y:S05]  /*fef0*/  BSYNC B1 ;  /* 0x0000000000017941 */ /* 0x000fea0003800000 */
.L_x_2785:
        /* <DEDUP_REMOVED lines=21> */
[--C-:B0-----:R-:W-:Y:S02]  /*10050*/  HADD2.F32 R28, -RZ, R11.reuse.H1_H1 ;  /* 0x3000000bff1c7230 */ /* 0x101fe40000004100 */
        /* <DEDUP_REMOVED lines=30> */
.L_x_2795:
[----:B------:R-:W-:Y:S05]  /*10240*/  BSYNC B1 ;  /* 0x0000000000017941 */ /* 0x000fea0003800000 */
.L_x_2794:
[----:B------:R-:W-:Y:S04]  /*10250*/  BSSY B1, `(.L_x_2796) ;  /* 0x000002c000017945 */ /* 0x000fe80003800000 */
[----:B------:R-:W-:Y:S05]  /*10260*/  @P1 BRA `(.L_x_2797) ;  /* 0x0000000000a81947 */ /* 0x000fea0003800000 */
[----:B0-----:R-:W0:Y:S01]  /*10270*/  LDS.128 R8, [R230+0x7000] ;  /* 0x00700000e6087984 */ /* 0x001e220000000c00 */
        /* <DEDUP_REMOVED lines=41> */
.L_x_2797:
[----:B------:R-:W-:Y:S05]  /*10510*/  BSYNC B1 ;  /* 0x0000000000017941 */ /* 0x000fea0003800000 */
.L_x_2796:
[----:B------:R-:W-:Y:S04]  /*10520*/  BSSY B1, `(.L_x_2798) ;  /* 0x000002c000017945 */ /* 0x000fe80003800000 */
[----:B------:R-:W-:Y:S05]  /*10530*/  @P2 BRA `(.L_x_2799) ;  /* 0x0000000000a82947 */ /* 0x000fea0003800000 */
[----:B01----:R-:W0:Y:S01]  /*10540*/  LDS.128 R8, [R230+0xb000] ;  /* 0x00b00000e6087984 */ /* 0x003e220000000c00 */
        /* <DEDUP_REMOVED lines=28> */
[----:B------:R-:W-:Y:S01]  /*10710*/  FMUL.FTZ R20, R12, R85 ;  /* 0x000000550c147220 */ /* 0x000fe20000410000 */
        /* <DEDUP_REMOVED lines=12> */
.L_x_2799:
[----:B------:R-:W-:Y:S05]  /*107e0*/  BSYNC B1 ;  /* 0x0000000000017941 */ /* 0x000fea0003800000 */
.L_x_2798:
[----:B------:R-:W-:Y:S05]  /*107f0*/  @P3 BRA `(.L_x_2793) ;  /* 0x0000004c00403947 */ /* 0x000fea0003800000 */
[----:B012---:R-:W0:Y:S01]  /*10800*/  LDS.128 R8, [R230+0xf000] ;  /* 0x00f00000e6087984 */ /* 0x007e220000000c00 */
        /* <DEDUP_REMOVED lines=9> */
[--C-:B0-----:R-:W-:Y:S02]  /*108a0*/  HADD2.F32 R6, -RZ, R11.reuse.H0_H0 ;  /* 0x2000000bff067230 */ /* 0x101fe40000004100 */
        /* <DEDUP_REMOVED lines=32> */
.L_x_2754:
[----:B------:R-:W0:Y:S01]  /*10ab0*/  LDC R9, c[0x0][0x448] ;  /* 0x00011200ff097b82 */ /* 0x000e220000000800 */
[----:B------:R-:W-:Y:S01]  /*10ac0*/  ULDC.64 UR4, c[0x0][0x3f8] ;  /* 0x0000fe0000047ab9 */ /* 0x000fe20000000a00 */
[----:B------:R-:W-:Y:S01]  /*10ad0*/  ULDC.64 UR6, c[0x0][0x408] ;  /* 0x0001020000067ab9 */ /* 0x000fe20000000a00 */
[----:B------:R-:W-:Y:S02]  /*10ae0*/  MOV R72, R24 ;  /* 0x0000001800487202 */ /* 0x000fe40000000f00 */
        /* <DEDUP_REMOVED lines=28> */
.L_x_3101:
        /* <DEDUP_REMOVED lines=18> */
[----:B------:R-:W-:Y:S02]  /*10dd0*/  CS2R R58, SRZ ;  /* 0x00000000003a7805 */ /* 0x000fe4000001ff00 */
[----:B------:R-:W-:Y:S01]  /*10de0*/  CS2R R64, SRZ ;  /* 0x0000000000407805 */ /* 0x000fe2000001ff00 */
[----:B------:R-:W-:-:S04]  /*10df0*/  ULDC.64 UR6, c[0x0][0x208] ;  /* 0x0000820000067ab9 */ /* 0x000fc80000000a00 */
[C---:B------:R-:W-:Y:S02]  /*10e00*/  @!P2 SHF.L.U32 R11, R18.reuse, 0x1, RZ ;  /* 0x00000001120ba819 */ /* 0x040fe400000006ff */
[----:B------:R-:W-:Y:S02]  /*10e10*/  @!P2 SHF.L.U64.HI R12, R18, 0x1, R19 ;  /* 0x00000001120ca819 */ /* 0x000fe40000010213 */
[----:B----4-:R-:W-:Y:S02]  /*10e20*/  @!P2 IADD3 R6, P1, R14, R11, RZ ;  /* 0x0000000b0e06a210 */ /* 0x010fe40007f3e0ff */
[----:B------:R-:W-:Y:S02]  /*10e30*/  CS2R R66, SRZ ;  /* 0x0000000000427805 */ /* 0x000fe4000001ff00 */
[----:B------:R-:W-:Y:S02]  /*10e40*/  CS2R R60, SRZ ;  /* 0x00000000003c7805 */ /* 0x000fe4000001ff00 */
[----:B------:R-:W-:-:S02]  /*10e50*/  CS2R R62, SRZ ;  /* 0x00000000003e7805 */ /* 0x000fc4000001ff00 */
[----:B------:R-:W-:Y:S02]  /*10e60*/  CS2R R68, SRZ ;  /* 0x0000000000447805 */ /* 0x000fe4000001ff00 */
        /* <DEDUP_REMOVED lines=13> */
.L_x_2802:
[----:B------:R-:W-:Y:S05]  /*10f40*/  BSYNC B1 ;  /* 0x0000000000017941 */ /* 0x000fea0003800000 */
.L_x_2801:
[----:B-1---5:R-:W-:Y:S01]  /*10f50*/  IMAD.MOV.U32 R5, RZ, RZ, R69 ;  /* 0x000000ffff057224 */ /* 0x022fe200078e0045 */
[----:B------:R-:W-:Y:S01]  /*10f60*/  MOV R4, R68 ;  /* 0x0000004400047202 */ /* 0x000fe20000000f00 */
[----:B------:R-:W-:Y:S01]  /*10f70*/  IMAD.MOV.U32 R6, RZ, RZ, R70 ;  /* 0x000000ffff067224 */ /* 0x000fe200078e0046 */
[----:B------:R-:W-:Y:S01]  /*10f80*/  UMOV UR4, 0xffffffff ;  /* 0xffffffff00047882 */ /* 0x000fe20000000000 */
[----:B---3--:R-:W-:Y:S01]  /*10f90*/  IMAD.MOV.U32 R7, RZ, RZ, R71 ;  /* 0x000000ffff077224 */ /* 0x008fe200078e0047 */
        /* <DEDUP_REMOVED lines=23> */
[----:B------:R-:W-:Y:S02]  /*11110*/  PRMT R120, R120, 0x5410, R5 ;  /* 0x0000541078787816 */ /* 0x000fe40000000005 */
        /* <DEDUP_REMOVED lines=8> */
.L_x_3107:
        /* <DEDUP_REMOVED lines=11> */
[----:B------:R-:W2:Y:S01]  /*11250*/  LDL R4, [R1+0x64] ;  /* 0x0000640001047983 */ /* 0x000ea20000100800 */
[----:B------:R-:W-:Y:S01]  /*11260*/  ULDC UR4, c[0x0][0x3f4] ;  /* 0x0000fd0000047ab9 */ /* 0x000fe20000000800 */
[----:B---3--:R-:W-:Y:S01]  /*11270*/  IMAD.MOV.U32 R9, RZ, RZ, R5 ;  /* 0x000000ffff097224 */ /* 0x008fe200078e0005 */
        /* <DEDUP_REMOVED lines=19> */
[----:B0-----:R-:W-:Y:S02]  /*113b0*/  IMAD.MOV.U32 R9, RZ, RZ, R7 ;  /* 0x000000ffff097224 */ /* 0x001fe400078e0007 */
[----:B------:R-:W-:Y:S02]  /*113c0*/  @!P2 IMAD.X R5, R5, 0x1, R12, P0 ;  /* 0x000000010505a824 */ /* 0x000fe400000e060c */
[----:B------:R-:W-:-:S03]  /*113d0*/  @!P3 IMAD.WIDE R8, R13, 0x2, R8 ;  /* 0x000000020d08b825 */ /* 0x000fc600078e0208 */
[----:B------:R2:W5:Y:S01]  /*113e0*/  @!P2 LD.E.128 R44, desc[UR6][R4.64] ;  /* 0x00000006042ca980 */ /* 0x000562000c101d00 */
[----:B------:R-:W-:-:S03]  /*113f0*/  @!P2 IMAD.X R7, R7, 0x1, R12, P1 ;  /* 0x000000010707a824 */ /* 0x000fc600008e060c */
[----:B------:R2:W5:Y:S04]  /*11400*/  @!P3 LD.E.128 R48, desc[UR6][R8.64] ;  /* 0x000000060830b980 */ /* 0x000568000c101d00 */
[----:B------:R2:W5:Y:S02]  /*11410*/  @!P2 LD.E.128 R52, desc[UR6][R6.64] ;  /* 0x000000060634a980 */ /* 0x000564000c101d00 */
.L_x_2805:
[----:B------:R-:W-:Y:S05]  /*11420*/  BSYNC B1 ;  /* 0x0000000000017941 */ /* 0x000fea0003800000 */
.L_x_2804:
[----:B--23-5:R-:W-:Y:S01]  /*11430*/  IMAD.MOV.U32 R5, RZ, RZ, R53 ;  /* 0x000000ffff057224 */ /* 0x02cfe200078e0035 */
[----:B------:R-:W-:Y:S01]  /*11440*/  MOV R4, R52 ;  /* 0x0000003400047202 */ /* 0x000fe20000000f00 */
[----:B------:R-:W-:Y:S01]  /*11450*/  IMAD.MOV.U32 R6, RZ, RZ, R54 ;  /* 0x000000ffff067224 */ /* 0x000fe200078e0036 */
[----:B------:R-:W-:Y:S01]  /*11460*/  UMOV UR4, 0xffffffff ;  /* 0xffffffff00047882 */ /* 0x000fe20000000000 */
[----:B0-----:R-:W-:Y:S01]  /*11470*/  IMAD.MOV.U32 R7, RZ, RZ, R55 ;  /* 0x000000ffff077224 */ /* 0x001fe200078e0037 */
        /* <DEDUP_REMOVED lines=26> */
[----:B------:R0:W0:Y:S02]  /*11620*/  SHFL.IDX PT, R12, R3, 0x2, 0x181f ;  /* 0x00581f00030c7f89 */ /* 0x00002400000e0000 */
.L_x_3113:
        /* <DEDUP_REMOVED lines=14> */
[----:B--2---:R-:W-:Y:S01]  /*11710*/  MOV R9, R5 ;  /* 0x0000000500097202 */ /* 0x004fe20000000f00 */
[----:B---3--:R-:W-:Y:S01]  /*11720*/  IMAD.MOV.U32 R8, RZ, RZ, R4 ;  /* 0x000000ffff087224 */ /* 0x008fe200078e0004 */
[----:B------:R-:W-:Y:S02]  /*11730*/  ISETP.GE.AND P2, PT, R18, UR4, PT ;  /* 0x0000000412007c0c */ /* 0x000fe4000bf46270 */
[----:B------:R-:W-:Y:S02]  /*11740*/  CS2R R24, SRZ ;  /* 0x0000000000187805 */ /* 0x000fe4000001ff00 */
[----:B------:R-:W-:Y:S02]  /*11750*/  ISETP.GE.AND P3, PT, R213, UR4, PT ;  /* 0x00000004d5007c0c */ /* 0x000fe4000bf66270 */
[----:B------:R-:W-:Y:S01]  /*11760*/  CS2R R26, SRZ ;  /* 0x00000000001a7805 */ /* 0x000fe2000001ff00 */
[----:B------:R-:W-:-:S06]  /*11770*/  ULDC.64 UR6, c[0x0][0x208] ;  /* 0x0000820000067ab9 */ /* 0x000fcc0000000a00 */
[C---:B------:R-:W-:Y:S01]  /*11780*/  @!P2 IMAD.SHL.U32 R11, R18.reuse, 0x2, RZ ;  /* 0x00000002120ba824 */ /* 0x040fe200078e00ff */
[----:B----4-:R-:W-:-:S04]  /*11790*/  @!P2 SHF.L.U64.HI R14, R18, 0x1, R19 ;  /* 0x00000001120ea819 */ /* 0x010fc80000010213 */
[----:B------:R-:W-:Y:S02]  /*117a0*/  @!P2 IADD3 R4, P0, R4, R11, RZ ;  /* 0x0000000b0404a210 */ /* 0x000fe40007f1e0ff */
        /* <DEDUP_REMOVED lines=8> */
[----:B------:R-:W-:Y:S01]  /*11830*/  @!P3 IMAD.SHL.U32 R13, R6, 0x8, RZ ;  /* 0x00000008060db824 */ /* 0x000fe200078e00ff */
[----:B0-----:R-:W-:-:S03]  /*11840*/  @!P2 IADD3 R6, P1, R12, R11, RZ ;  /* 0x0000000b0c06a210 */ /* 0x001fc60007f3e0ff */
[----:B------:R-:W-:-:S04]  /*11850*/  @!P3 IMAD.WIDE R10, R13, 0x2, R8 ;  /* 0x000000020d0ab825 */ /* 0x000fc800078e0208 */
[----:B------:R-:W-:Y:S01]  /*11860*/  IMAD.MOV.U32 R8, RZ, RZ, R12 ;  /* 0x000000ffff087224 */ /* 0x000fe200078e000c */
[----:B------:R2:W5:Y:S01]  /*11870*/  @!P3 LD.E.128 R24, desc[UR6][R10.64] ;  /* 0x000000060a18b980 */ /* 0x000562000c101d00 */
[----:B------:R-:W-:Y:S01]  /*11880*/  IMAD.MOV.U32 R9, RZ, RZ, R7 ;  /* 0x000000ffff097224 */ /* 0x000fe200078e0007 */
[----:B------:R-:W-:Y:S01]  /*11890*/  @!P2 IADD3.X R7, R7, R14, RZ, P1, !PT ;  /* 0x0000000e0707a210 */ /* 0x000fe20000ffe4ff */
[----:B------:R-:W-:-:S04]  /*118a0*/  @!P3 IMAD.WIDE R8, R13, 0x2, R8 ;  /* 0x000000020d08b825 */ /* 0x000fc800078e0208 */
[----:B------:R2:W5:Y:S04]  /*118b0*/  @!P2 LD.E.128 R36, desc[UR6][R6.64] ;  /* 0x000000060624a980 */ /* 0x000568000c101d00 */
[----:B------:R2:W5:Y:S02]  /*118c0*/  @!P3 LD.E.128 R32, desc[UR6][R8.64] ;  /* 0x000000060820b980 */ /* 0x000564000c101d00 */
.L_x_2808:
[----:B------:R-:W-:Y:S05]  /*118d0*/  BSYNC B1 ;  /* 0x0000000000017941 */ /* 0x000fea0003800000 */
.L_x_2807:
[----:B--2--5:R-:W-:Y:S01]  /*118e0*/  IMAD.MOV.U32 R5, RZ, RZ, R38 ;  /* 0x000000ffff057224 */ /* 0x024fe200078e0026 */
[----:B------:R-:W-:Y:S01]  /*118f0*/  UMOV UR4, 0xffffffff ;  /* 0xffffffff00047882 */ /* 0x000fe20000000000 */
[----:B---3--:R-:W-:Y:S02]  /*11900*/  IMAD.MOV.U32 R4, RZ, RZ, R39 ;  /* 0x000000ffff047224 */ /* 0x008fe400078e0027 */
[----:B0-----:R-:W-:Y:S02]  /*11910*/  IMAD.MOV.U32 R7, RZ, RZ, R36 ;  /* 0x000000ffff077224 */ /* 0x001fe400078e0024 */
[----:B------:R-:W-:Y:S01]  /*11920*/  IMAD.MOV.U32 R6, RZ, RZ, R37 ;  /* 0x000000ffff067224 */ /* 0x000fe200078e0025 */
        /* <DEDUP_REMOVED lines=22> */
[----:B------:R0:W2:Y:S04]  /*11a90*/  SHFL.IDX PT, R77, R72, 0x3, 0x181f ;  /* 0x00781f00484d7f89 */ /* 0x0000a800000e0000 */
[----:B-1----:R-:W1:Y:S04]  /*11aa0*/  SHFL.IDX PT, R21, R21, 0x3, 0x181f ;  /* 0x00781f0015157f89 */ /* 0x002e6800000e0000 */
[----:B------:R0:W3:Y:S04]  /*11ab0*/  SHFL.IDX PT, R79, R20, 0x3, 0x181f ;  /* 0x00781f00144f7f89 */ /* 0x0000e800000e0000 */
[----:B------:R-:W0:Y:S02]  /*11ac0*/  SHFL.IDX PT, R3, R3, 0x3, 0x181f ;  /* 0x00781f0003037f89 */ /* 0x000e2400000e0000 */
.L_x_3119:
[----:B------:R-:W5:Y:S01]  /*11ad0*/  LDL R12, [R1+0x78] ;  /* 0x00007800010c7983 */ /* 0x000f620000100800 */
[----:B------:R-:W-:Y:S01]  /*11ae0*/  VIADD R9, R0, 0x60 ;  /* 0x0000006000097836 */ /* 0x000fe20000000000 */
[----:B------:R-:W-:Y:S01]  /*11af0*/  BSSY B1, `(.L_x_2810) ;  /* 0x000002c000017945 */ /* 0x000fe20003800000 */
[----:B------:R-:W-:Y:S02]  /*11b00*/  CS2R R6, SRZ ;  /* 0x0000000000067805 */ /* 0x000fe4000001ff00 */
[----:B------:R-:W-:Y:S02]  /*11b10*/  CS2R R10, SRZ ;  /* 0x00000000000a7805 */ /* 0x000fe4000001ff00 */
[----:B----4-:R-:W-:Y:S02]  /*11b20*/  CS2R R14, SRZ ;  /* 0x00000000000e7805 */ /* 0x010fe4000001ff00 */
[----:B------:R-:W-:Y:S02]  /*11b30*/  ISETP.GE.AND P0, PT, R9, R78, PT ;  /* 0x0000004e0900720c */ /* 0x000fe40003f06270 */
[----:B0-----:R-:W-:-:S02]  /*11b40*/  CS2R R72, SRZ ;  /* 0x0000000000487805 */ /* 0x001fc4000001ff00 */
[----:B------:R-:W-:Y:S02]  /*11b50*/  CS2R R74, SRZ ;  /* 0x00000000004a7805 */ /* 0x000fe4000001ff00 */
[----:B-----5:R-:W-:-:S04]  /*11b60*/  LEA.HI R8, R12, R12, RZ, 0x1 ;  /* 0x0000000c0c087211 */ /* 0x020fc800078f08ff */
[----:B------:R-:W-:Y:S02]  /*11b70*/  LOP3.LUT R0, R8, 0xfffffffe, RZ, 0xc0, !PT ;  /* 0xfffffffe08007812 */ /* 0x000fe400078ec0ff */
[----:B------:R-:W-:Y:S02]  /*11b80*/  CS2R R8, SRZ ;  /* 0x0000000000087805 */ /* 0x000fe4000001ff00 */
[----:B------:R-:W-:Y:S02]  /*11b90*/  IADD3 R0, R12, -R0, RZ ;  /* 0x800000000c007210 */ /* 0x000fe40007ffe0ff */
[----:B------:R-:W-:Y:S02]  /*11ba0*/  CS2R R12, SRZ ;  /* 0x00000000000c7805 */ /* 0x000fe4000001ff00 */
[----:B------:R-:W-:Y:S01]  /*11bb0*/  SHF.L.U32 R0, R0, 0x1f, RZ ;  /* 0x0000001f00007819 */ /* 0x000fe200000006ff */
[----:B------:R-:W-:Y:S06]  /*11bc0*/  @P0 BRA `(.L_x_2811) ;  /* 0x0000000000780947 */ /* 0x000fec0003800000 */
[----:B------:R-:W4:Y:S01]  /*11bd0*/  LDL R20, [R1+0x64] ;  /* 0x0000640001147983 */ /* 0x000f220000100800 */
[----:B------:R-:W-:Y:S01]  /*11be0*/  ULDC UR4, c[0x0][0x3f4] ;  /* 0x0000fd0000047ab9 */ /* 0x000fe20000000800 */
[----:B---3--:R-:W-:Y:S01]  /*11bf0*/  MOV R7, R79 ;  /* 0x0000004f00077202 */ /* 0x008fe20000000f00 */
[----:B-1----:R-:W-:Y:S01]  /*11c00*/  IMAD.MOV.U32 R4, RZ, RZ, R21 ;  /* 0x000000ffff047224 */ /* 0x002fe200078e0015 */
[----:B------:R-:W-:Y:S01]  /*11c10*/  ISETP.GE.AND P2, PT, R18, UR4, PT ;  /* 0x0000000412007c0c */ /* 0x000fe2000bf46270 */
[----:B--2---:R-:W-:Y:S01]  /*11c20*/  IMAD.MOV.U32 R5, RZ, RZ, R77 ;  /* 0x000000ffff057224 */ /* 0x004fe200078e004d */
[----:B------:R-:W-:Y:S01]  /*11c30*/  ISETP.GE.AND P3, PT, R213, UR4, PT ;  /* 0x00000004d5007c0c */ /* 0x000fe2000bf66270 */
[----:B------:R-:W-:Y:S01]  /*11c40*/  IMAD.MOV.U32 R6, RZ, RZ, R3 ;  /* 0x000000ffff067224 */ /* 0x000fe200078e0003 */
[----:B------:R-:W-:Y:S02]  /*11c50*/  CS2R R72, SRZ ;  /* 0x0000000000487805 */ /* 0x000fe4000001ff00 */
[----:B------:R-:W-:-:S02]  /*11c60*/  CS2R R74, SRZ ;  /* 0x00000000004a7805 */ /* 0x000fc4000001ff00 */
[----:B------:R-:W-:Y:S01]  /*11c70*/  CS2R R10, SRZ ;  /* 0x00000000000a7805 */ /* 0x000fe2000001ff00 */
[----:B------:R-:W-:-:S04]  /*11c80*/  ULDC.64 UR6, c[0x0][0x208] ;  /* 0x0000820000067ab9 */ /* 0x000fc80000000a00 */
[----:B------:R-:W-:Y:S01]  /*11c90*/  @!P2 IMAD.SHL.U32 R76, R18, 0x2, RZ ;  /* 0x00000002124ca824 */ /* 0x000fe200078e00ff */
[----:B------:R-:W-:Y:S02]  /*11ca0*/  CS2R R12, SRZ ;  /* 0x00000000000c7805 */ /* 0x000fe4000001ff00 */
[----:B------:R-:W-:Y:S01]  /*11cb0*/  CS2R R14, SRZ ;  /* 0x00000000000e7805 */ /* 0x000fe2000001ff00 */
[----:B----4-:R-:W-:Y:S01]  /*11cc0*/  @!P3 IMAD.SHL.U32 R8, R20, 0x8, RZ ;  /* 0x000000081408b824 */ /* 0x010fe200078e00ff */
[-C--:B------:R-:W-:Y:S02]  /*11cd0*/  @!P2 IADD3 R20, P0, R21, R76.reuse, RZ ;  /* 0x0000004c1514a210 */ /* 0x080fe40007f1e0ff */
[----:B------:R-:W-:Y:S01]  /*11ce0*/  @!P2 IADD3 R76, P1, R3, R76, RZ ;  /* 0x0000004c034ca210 */ /* 0x000fe20007f3e0ff */
[----:B------:R-:W-:Y:S01]  /*11cf0*/  @!P3 IMAD.WIDE R4, R8, 0x2, R4 ;  /* 0x000000020804b825 */ /* 0x000fe200078e0204 */
[----:B------:R-:W-:-:S03]  /*11d00*/  @!P2 SHF.L.U64.HI R3, R18, 0x1, R19 ;  /* 0x000000011203a819 */ /* 0x000fc60000010213 */
[----:B------:R-:W-:Y:S01]  /*11d10*/  @!P3 IMAD.WIDE R6, R8, 0x2, R6 ;  /* 0x000000020806b825 */ /* 0x000fe200078e0206 */
[----:B------:R-:W-:Y:S01]  /*11d20*/  CS2R R8, SRZ ;  /* 0x0000000000087805 */ /* 0x000fe2000001ff00 */
[----:B------:R0:W5:Y:S02]  /*11d30*/  @!P3 LD.E.128 R72, desc[UR6][R4.64] ;  /* 0x000000060448b980 */ /* 0x000164000c101d00 */
[--C-:B------:R-:W-:Y:S02]  /*11d40*/  @!P2 IMAD.X R21, R77, 0x1, R3.reuse, P0 ;  /* 0x000000014d15a824 */ /* 0x100fe400000e0603 */
[----:B------:R-:W-:Y:S01]  /*11d50*/  @!P2 IMAD.X R77, R79, 0x1, R3, P1 ;  /* 0x000000014f4da824 */ /* 0x000fe200008e0603 */
[----:B------:R1:W5:Y:S04]  /*11d60*/  @!P3 LD.E.128 R8, desc[UR6][R6.64] ;  /* 0x000000060608b980 */ /* 0x000368000c101d00 */
[----:B------:R4:W5:Y:S01]  /*11d70*/  @!P2 LD.E.128 R12, desc[UR6][R20.64] ;  /* 0x00000006140ca980 */ /* 0x000962000c101d00 */
[----:B0-----:R-:W-:-:S02]  /*11d80*/  CS2R R4, SRZ ;  /* 0x0000000000047805 */ /* 0x001fc4000001ff00 */
[----:B-1----:R-:W-:-:S06]  /*11d90*/  CS2R R6, SRZ ;  /* 0x0000000000067805 */ /* 0x002fcc000001ff00 */
[----:B------:R4:W5:Y:S02]  /*11da0*/  @!P2 LD.E.128 R4, desc[UR6][R76.64] ;  /* 0x000000064c04a980 */ /* 0x000964000c101d00 */
.L_x_2811:
[----:B------:R-:W-:Y:S05]  /*11db0*/  BSYNC B1 ;  /* 0x0000000000017941 */ /* 0x000fea0003800000 */
.L_x_2810:
[----:B------:R-:W0:Y:S01]  /*11dc0*/  SYNCS.PHASECHK.TRANS64.TRYWAIT P0, [R16+URZ+0x38800], R0 ;  /* 0x03880000100075a7 */ /* 0x000e22000800017f */
[----:B----45:R-:W-:Y:S01]  /*11dd0*/  IMAD.MOV.U32 R20, RZ, RZ, R4 ;  /* 0x000000ffff147224 */ /* 0x030fe200078e0004 */
[----:B-1----:R-:W-:Y:S01]  /*11de0*/  MOV R21, R7 ;  /* 0x0000000700157202 */ /* 0x002fe20000000f00 */
[----:B------:R-:W-:Y:S01]  /*11df0*/  IMAD.MOV.U32 R3, RZ, RZ, R5 ;  /* 0x000000ffff037224 */ /* 0x000fe200078e0005 */
[----:B------:R-:W-:Y:S01]  /*11e00*/  BSSY B1, `(.L_x_2812) ;  /* 0x000000b000017945 */ /* 0x000fe20003800000 */
        /* <DEDUP_REMOVED lines=9> */
[----:B0-----:R-:W-:Y:S06]  /*11ea0*/  @!P0 BRA `(.L_x_2813) ;  /* 0x0000022000b88947 */ /* 0x001fec0003800000 */
.L_x_3120:
[----:B------:R-:W-:Y:S05]  /*11eb0*/  BSYNC B1 ;  /* 0x0000000000017941 */ /* 0x000fea0003800000 */
.L_x_2812:
[----:B------:R-:W-:Y:S01]  /*11ec0*/  IMAD.MOV.U32 R3, RZ, RZ, R12 ;  /* 0x000000ffff037224 */ /* 0x000fe200078e000c */
[----:B0-----:R-:W-:Y:S01]  /*11ed0*/  MOV R0, R13 ;  /* 0x0000000d00007202 */ /* 0x001fe20000000f00 */
[----:B------:R-:W-:Y:S01]  /*11ee0*/  IMAD.MOV.U32 R20, RZ, RZ, R72 ;  /* 0x000000ffff147224 */ /* 0x000fe200078e0048 */
[----:B------:R-:W-:Y:S02]  /*11ef0*/  BSSY B1, `(.L_x_2814) ;  /* 0x00000d6000017945 */ /* 0x000fe40003800000 */
[----:B------:R-:W-:Y:S01]  /*11f00*/  PRMT R101, R3, 0x5410, R0 ;  /* 0x0000541003657816 */ /* 0x000fe20000000000 */
[----:B------:R-:W-:Y:S02]  /*11f10*/  IMAD.MOV.U32 R3, RZ, RZ, R14 ;  /* 0x000000ffff037224 */ /* 0x000fe400078e000e */
[----:B------:R-:W-:-:S05]  /*11f20*/  IMAD.MOV.U32 R0, RZ, RZ, R15 ;  /* 0x000000ffff007224 */ /* 0x000fca00078e000f */
[----:B------:R-:W-:Y:S01]  /*11f30*/  PRMT R102, R3, 0x5410, R0 ;  /* 0x0000541003667816 */ /* 0x000fe20000000000 */
[----:B------:R-:W-:Y:S01]  /*11f40*/  IMAD.MOV.U32 R3, RZ, RZ, R73 ;  /* 0x000000ffff037224 */ /* 0x000fe200078e0049 */
[----:B------:R-:W-:-:S04]  /*11f50*/  VIADDMNMX R0, R78, -R231, 0x80, PT ;  /* 0x000000804e007446 */ /* 0x000fc800038009e7 */
[----:B------:R-:W-:Y:S02]  /*11f60*/  ISETP.GE.AND P0, PT, R212, R0, PT ;  /* 0x00000000d400720c */ /* 0x000fe40003f06270 */
[----:B------:R-:W-:Y:S01]  /*11f70*/  PRMT R89, R20, 0x5410, R3 ;  /* 0x0000541014597816 */ /* 0x000fe20000000003 */
[----:B------:R-:W-:Y:S01]  /*11f80*/  IMAD.MOV.U32 R20, RZ, RZ, R74 ;  /* 0x000000ffff147224 */ /* 0x000fe200078e004a */
[----:B------:R-:W-:-:S04]  /*11f90*/  MOV R3, R75 ;  /* 0x0000004b00037202 */ /* 0x000fc80000000f00 */
[----:B------:R-:W-:-:S05]  /*11fa0*/  PRMT R90, R20, 0x5410, R3 ;  /* 0x00005410145a7816 */ /* 0x000fca0000000003 */
[----:B------:R-:W-:Y:S05]  /*11fb0*/  @P0 BRA `(.L_x_2815) ;  /* 0x0000000c00240947 */ /* 0x000fea0003800000 */
[----:B------:R-:W0:Y:S01]  /*11fc0*/  LDC R3, c[0x0][0x3f4] ;  /* 0x0000fd00ff037b82 */ /* 0x000e220000000800 */
[----:B------:R-:W-:Y:S01]  /*11fd0*/  BSSY B2, `(.L_x_2816) ;  /* 0x0000064000027945 */ /* 0x000fe20003800000 */
[----:B------:R-:W-:Y:S01]  /*11fe0*/  IMAD.SHL.U32 R121, R212, 0x40, RZ ;  /* 0x00000040d4797824 */ /* 0x000fe200078e00ff */
[----:B0-----:R-:W-:-:S13]  /*11ff0*/  ISETP.GE.AND P0, PT, R18, R3, PT ;  /* 0x000000031200720c */ /* 0x001fda0003f06270 */
[----:B------:R-:W-:Y:S05]  /*12000*/  @P0 BRA `(.L_x_2817) ;  /* 0x0000000400800947 */ /* 0x000fea0003800000 */
[----:B------:R-:W4:Y:S01]  /*12010*/  LDL R21, [R1+0x60] ;  /* 0x0000600001157983 */ /* 0x000f220000100800 */
[----:B------:R-:W-:Y:S01]  /*12020*/  HADD2.F32 R91, -RZ, R91.H0_H0 ;  /* 0x2000005bff5b7230 */ /* 0x000fe20000004100 */
[----:B------:R-:W-:Y:S01]  /*12030*/  SHF.R.U64 R60, R60, 0x10, R61 ;  /* 0x000000103c3c7819 */ /* 0x000fe2000000123d */
[----:B------:R-:W-:Y:S01]  /*12040*/  HADD2.F32 R104, -RZ, R104.H0_H0 ;  /* 0x20000068ff687230 */ /* 0x000fe20000004100 */
[----:B------:R-:W0:Y:S01]  /*12050*/  LDS.128 R80, [R230] ;  /* 0x00000000e6507984 */ /* 0x000e220000000c00 */
[----:B------:R-:W-:Y:S02]  /*12060*/  SHF.R.U64 R62, R62, 0x10, R63 ;  /* 0x000000103e3e7819 */ /* 0x000fe4000000123f */
[----:B------:R-:W-:-:S03]  /*12070*/  HADD2.F32 R60, -RZ, R60.H0_H0 ;  /* 0x2000003cff3c7230 */ /* 0x000fc60000004100 */
[----:B------:R-:W-:Y:S02]  /*12080*/  HADD2.F32 R62, -RZ, R62.H0_H0 ;  /* 0x2000003eff3e7230 */ /* 0x000fe40000004100 */
[--C-:B0-----:R-:W-:Y:S02]  /*12090*/  HADD2.F32 R86, -RZ, R81.reuse.H0_H0 ;  /* 0x20000051ff567230 */ /* 0x101fe40000004100 */
[----:B------:R-:W-:Y:S01]  /*120a0*/  HADD2.F32 R81, -RZ, R81.H1_H1 ;  /* 0x30000051ff517230 */ /* 0x000fe20000004100 */
[----:B----4-:R-:W-:-:S04]  /*120b0*/  LEA.HI R20, R3, R21, RZ, 0x1d ;  /* 0x0000001503147211 */ /* 0x010fc800078fe8ff */
[----:B------:R-:W-:Y:S01]  /*120c0*/  SHF.R.S32.HI R21, RZ, 0x1f, R20 ;  /* 0x0000001fff157819 */ /* 0x000fe20000011414 */
[----:B------:R-:W-:-:S03]  /*120d0*/  IMAD.SHL.U32 R76, R20, 0x8, RZ ;  /* 0x00000008144c7824 */ /* 0x000fc600078e00ff */
[----:B------:R-:W-:Y:S02]  /*120e0*/  LEA.HI R21, R21, R20, RZ, 0x3 ;  /* 0x0000001415157211 */ /* 0x000fe400078f18ff */
[----:B------:R-:W-:-:S03]  /*120f0*/  LOP3.LUT R20, R76, 0x38, RZ, 0xc0, !PT ;  /* 0x000000384c147812 */ /* 0x000fc600078ec0ff */
[----:B------:R-:W-:Y:S01]  /*12100*/  IMAD.SHL.U32 R21, R21, 0x400, RZ ;  /* 0x0000040015157824 */ /* 0x000fe200078e00ff */
[----:B------:R-:W-:-:S04]  /*12110*/  LOP3.LUT R20, R20, 0x1c0, R121, 0xf8, !PT ;  /* 0x000001c014147812 */ /* 0x000fc800078ef879 */
[----:B------:R-:W-:Y:S02]  /*12120*/  LOP3.LUT R20, R20, R228, RZ, 0x3c, !PT ;  /* 0x000000e414147212 */ /* 0x000fe400078e3cff */
[----:B------:R-:W-:-:S04]  /*12130*/  LOP3.LUT R21, R21, 0x7fffe000, RZ, 0xc0, !PT ;  /* 0x7fffe00015157812 */ /* 0x000fc800078ec0ff */
[----:B------:R-:W-:Y:S01]  /*12140*/  IADD3 R20, R20, R21, R227 ;  /* 0x0000001514147210 */ /* 0x000fe20007ffe0e3 */
[----:B------:R-:W-:-:S04]  /*12150*/  HADD2.F32 R21, -RZ, R85.H0_H0 ;  /* 0x20000055ff157230 */ /* 0x000fc80000004100 */
[----:B------:R-:W-:-:S05]  /*12160*/  IMAD R20, R20, 0x2, R16 ;  /* 0x0000000214147824 */ /* 0x000fca00078e0210 */
[----:B--23--:R-:W0:Y:S02]  /*12170*/  LDS.128 R76, [R20+0x14400] ;  /* 0x01440000144c7984 */ /* 0x00ce240000000c00 */
[--C-:B0-----:R-:W-:Y:S02]  /*12180*/  HADD2.F32 R92, -RZ, R77.reuse.H0_H0 ;  /* 0x2000004dff5c7230 */ /* 0x101fe40000004100 */
[----:B------:R-:W-:-:S03]  /*12190*/  HADD2.F32 R77, -RZ, R77.H1_H1 ;  /* 0x3000004dff4d7230 */ /* 0x000fc60000004100 */
[----:B------:R-:W-:-:S04]  /*121a0*/  FMUL.FTZ R85, R92, R91 ;  /* 0x0000005b5c557220 */ /* 0x000fc80000410000 */
[-C--:B------:R-:W-:Y:S01]  /*121b0*/  FFMA.FTZ R85, R86, R21.reuse, -R85 ;  /* 0x0000001556557223 */ /* 0x080fe20000010855 */
[----:B------:R-:W-:Y:S01]  /*121c0*/  FMUL.FTZ R21, R92, R21 ;  /* 0x000000155c157220 */ /* 0x000fe20000410000 */
[--C-:B------:R-:W-:Y:S02]  /*121d0*/  HADD2.F32 R92, -RZ, R76.reuse.H0_H0 ;  /* 0x2000004cff5c7230 */ /* 0x100fe40000004100 */
[----:B------:R-:W-:Y:S02]  /*121e0*/  HADD2.F32 R76, -RZ, R76.H1_H1 ;  /* 0x3000004cff4c7230 */ /* 0x000fe40000004100 */
[----:B------:R-:W-:Y:S01]  /*121f0*/  FFMA.FTZ R21, R86, R91, R21 ;  /* 0x0000005b56157223 */ /* 0x000fe20000010015 */
[----:B------:R-:W-:Y:S02]  /*12200*/  SHF.R.U32.HI R91, RZ, 0x10, R69 ;  /* 0x00000010ff5b7819 */ /* 0x000fe40000011645 */
[----:B------:R-:W-:Y:S02]  /*12210*/  SHF.R.U32.HI R86, RZ, 0x10, R61 ;  /* 0x00000010ff567819 */ /* 0x000fe4000001163d */
[----:B------:R-:W-:Y:S01]  /*12220*/  SHF.R.U64 R61, R68, 0x10, R69 ;  /* 0x00000010443d7819 */ /* 0x000fe20000001245 */
[----:B------:R-:W-:-:S02]  /*12230*/  HADD2.F32 R69, -RZ, R91.H0_H0 ;  /* 0x2000005bff457230 */ /* 0x000fc40000004100 */
[----:B------:R-:W-:Y:S02]  /*12240*/  HADD2.F32 R86, -RZ, R86.H0_H0 ;  /* 0x20000056ff567230 */ /* 0x000fe40000004100 */
[----:B------:R-:W-:Y:S02]  /*12250*/  HADD2.F32 R68, -RZ, R98.H0_H0 ;  /* 0x20000062ff447230 */ /* 0x000fe40000004100 */
[C---:B------:R-:W-:Y:S01]  /*12260*/  FMUL.FTZ R91, R77.reuse, R69 ;  /* 0x000000454d5b7220 */ /* 0x040fe20000410000 */
[----:B------:R-:W-:Y:S02]  /*12270*/  HADD2.F32 R61, -RZ, R61.H0_H0 ;  /* 0x2000003dff3d7230 */ /* 0x000fe40000004100 */
[-C--:B------:R-:W-:Y:S01]  /*12280*/  FMUL.FTZ R77, R77, R86.reuse ;  /* 0x000000564d4d7220 */ /* 0x080fe20000410000 */
[----:B------:R-:W-:-:S03]  /*12290*/  FFMA.FTZ R91, R81, R86, -R91 ;  /* 0x00000056515b7223 */ /* 0x000fc6000001085b */
[----:B------:R-:W-:Y:S01]  /*122a0*/  FFMA.FTZ R69, R81, R69, R77 ;  /* 0x0000004551457223 */ /* 0x000fe2000001004d */
[----:B------:R-:W-:Y:S02]  /*122b0*/  HADD2.F32 R81, -RZ, R93.H0_H0 ;  /* 0x2000005dff517230 */ /* 0x000fe40000004100 */
[--C-:B------:R-:W-:Y:S02]  /*122c0*/  HADD2.F32 R77, -RZ, R80.reuse.H0_H0 ;  /* 0x20000050ff4d7230 */ /* 0x100fe40000004100 */
[----:B------:R-:W-:Y:S02]  /*122d0*/  HADD2.F32 R80, -RZ, R80.H1_H1 ;  /* 0x30000050ff507230 */ /* 0x000fe40000004100 */
[----:B------:R-:W-:Y:S01]  /*122e0*/  FMUL.FTZ R86, R92, R81 ;  /* 0x000000515c567220 */ /* 0x000fe20000410000 */
[----:B------:R-:W-:-:S03]  /*122f0*/  F2FP.F16.F32.PACK_AB R69, R69, R21 ;  /* 0x000000154545723e */ /* 0x000fc600000000ff */
[CC--:B------:R-:W-:Y:S01]  /*12300*/  FFMA.FTZ R86, R77.reuse, R68.reuse, -R86 ;  /* 0x000000444d567223 */ /* 0x0c0fe20000010856 */
[----:B------:R-:W-:Y:S01]  /*12310*/  FMUL.FTZ R68, R92, R68 ;  /* 0x000000445c447220 */ /* 0x000fe20000410000 */
[--C-:B------:R-:W-:Y:S02]  /*12320*/  HADD2.F32 R92, -RZ, R78.reuse.H0_H0 ;  /* 0x2000004eff5c7230 */ /* 0x100fe40000004100 */
[----:B------:R-:W-:Y:S02]  /*12330*/  HADD2.F32 R78, -RZ, R78.H1_H1 ;  /* 0x3000004eff4e7230 */ /* 0x000fe40000004100 */
[----:B------:R-:W-:Y:S01]  /*12340*/  FFMA.FTZ R68, R77, R81, R68 ;  /* 0x000000514d447223 */ /* 0x000fe20000010044 */
[----:B------:R-:W-:Y:S02]  /*12350*/  HADD2.F32 R77, -RZ, R93.H1_H1 ;  /* 0x3000005dff4d7230 */ /* 0x000fe40000004100 */
[----:B------:R-:W-:Y:S02]  /*12360*/  HADD2.F32 R93, -RZ, R98.H1_H1 ;  /* 0x30000062ff5d7230 */ /* 0x000fe40000004100 */
[----:B------:R-:W-:-:S02]  /*12370*/  HADD2.F32 R98, -RZ, R82.H0_H0 ;  /* 0x20000052ff627230 */ /* 0x000fc40000004100 */
[C---:B------:R-:W-:Y:S01]  /*12380*/  FMUL.FTZ R81, R92.reuse, R77 ;  /* 0x0000004d5c517220 */ /* 0x040fe20000410000 */
[----:B------:R-:W-:Y:S02]  /*12390*/  HADD2.F32 R82, -RZ, R82.H1_H1 ;  /* 0x30000052ff527230 */ /* 0x000fe40000004100 */
[-C--:B------:R-:W-:Y:S01]  /*123a0*/  FMUL.FTZ R92, R92, R93.reuse ;  /* 0x0000005d5c5c7220 */ /* 0x080fe20000410000 */
[C---:B------:R-:W-:Y:S01]  /*123b0*/  FFMA.FTZ R81, R98.reuse, R93, -R81 ;  /* 0x0000005d62517223 */ /* 0x040fe20000010851 */
[----:B------:R-:W-:Y:S02]  /*123c0*/  HADD2.F32 R93, -RZ, R83.H0_H0 ;  /* 0x20000053ff5d7230 */ /* 0x000fe40000004100 */
[----:B------:R-:W-:Y:S01]  /*123d0*/  FFMA.FTZ R77, R98, R77, R92 ;  /* 0x0000004d624d7223 */ /* 0x000fe2000001005c */
[----:B------:R-:W-:Y:S02]  /*123e0*/  HADD2.F32 R98, -RZ, R103.H0_H0 ;  /* 0x20000067ff627230 */ /* 0x000fe40000004100 */
[----:B------:R-:W-:-:S02]  /*123f0*/  HADD2.F32 R103, -RZ, R79.H0_H0 ;  /* 0x2000004fff677230 */ /* 0x000fc40000004100 */
[----:B------:R-:W-:Y:S02]  /*12400*/  HADD2.F32 R79, -RZ, R79.H1_H1 ;  /* 0x3000004fff4f7230 */ /* 0x000fe40000004100 */
[----:B------:R-:W-:Y:S02]  /*12410*/  HADD2.F32 R83, -RZ, R83.H1_H1 ;  /* 0x30000053ff537230 */ /* 0x000fe40000004100 */
[C---:B------:R-:W-:Y:S01]  /*12420*/  FMUL.FTZ R92, R103.reuse, R98 ;  /* 0x00000062675c7220 */ /* 0x040fe20000410000 */
[----:B------:R-:W-:-:S03]  /*12430*/  FMUL.FTZ R103, R103, R104 ;  /* 0x0000006867677220 */ /* 0x000fc60000410000 */
[C---:B------:R-:W-:Y:S01]  /*12440*/  FFMA.FTZ R92, R93.reuse, R104, -R92 ;  /* 0x000000685d5c7223 */ /* 0x040fe2000001085c */
[----:B------:R-:W-:Y:S01]  /*12450*/  FFMA.FTZ R93, R93, R98, R103 ;  /* 0x000000625d5d7223 */ /* 0x000fe20000010067 */
[----:B------:R-:W-:Y:S02]  /*12460*/  SHF.R.U32.HI R98, RZ, 0x10, R63 ;  /* 0x00000010ff627819 */ /* 0x000fe4000001163f */
[--C-:B------:R-:W-:Y:S02]  /*12470*/  SHF.R.U64 R63, R70, 0x10, R71.reuse ;  /* 0x00000010463f7819 */ /* 0x100fe40000001247 */
[----:B------:R-:W-:Y:S01]  /*12480*/  SHF.R.U32.HI R70, RZ, 0x10, R71 ;  /* 0x00000010ff467819 */ /* 0x000fe20000011647 */
[----:B------:R-:W-:Y:S02]  /*12490*/  HADD2.F32 R98, -RZ, R98.H0_H0 ;  /* 0x20000062ff627230 */ /* 0x000fe40000004100 */
[----:B------:R-:W-:Y:S02]  /*124a0*/  HADD2.F32 R63, -RZ, R63.H0_H0 ;  /* 0x2000003fff3f7230 */ /* 0x000fe40000004100 */
[----:B------:R-:W-:-:S05]  /*124b0*/  HADD2.F32 R70, -RZ, R70.H0_H0 ;  /* 0x20000046ff467230 */ /* 0x000fca0000004100 */
[C---:B------:R-:W-:Y:S01]  /*124c0*/  FMUL.FTZ R71, R79.reuse, R70 ;  /* 0x000000464f477220 */ /* 0x040fe20000410000 */
[----:B------:R-:W-:-:S03]  /*124d0*/  FMUL.FTZ R79, R79, R98 ;  /* 0x000000624f4f7220 */ /* 0x000fc60000410000 */
[C---:B------:R-:W-:Y:S01]  /*124e0*/  FFMA.FTZ R71, R83.reuse, R98, -R71 ;  /* 0x0000006253477223 */ /* 0x040fe20000010847 */
[----:B------:R-:W-:Y:S01]  /*124f0*/  FFMA.FTZ R70, R83, R70, R79 ;  /* 0x0000004653467223 */ /* 0x000fe2000001004f */
[C---:B------:R-:W-:Y:S01]  /*12500*/  FMUL.FTZ R79, R76.reuse, R61 ;  /* 0x0000003d4c4f7220 */ /* 0x040fe20000410000 */
[----:B------:R-:W-:-:S03]  /*12510*/  FMUL.FTZ R76, R76, R60 ;  /* 0x0000003c4c4c7220 */ /* 0x000fc60000410000 */
[C---:B------:R-:W-:Y:S01]  /*12520*/  FFMA.FTZ R60, R80.reuse, R60, -R79 ;  /* 0x0000003c503c7223 */ /* 0x040fe2000001084f */
[----:B------:R-:W-:Y:S01]  /*12530*/  FFMA.FTZ R76, R80, R61, R76 ;  /* 0x0000003d504c7223 */ /* 0x000fe2000001004c */
[CC--:B------:R-:W-:Y:S01]  /*12540*/  FMUL.FTZ R61, R78.reuse, R63.reuse ;  /* 0x0000003f4e3d7220 */ /* 0x0c0fe20000410000 */
[----:B------:R-:W-:Y:S02]  /*12550*/  FMUL.FTZ R78, R78, R62 ;  /* 0x0000003e4e4e7220 */ /* 0x000fe40000410000 */
[----:B------:R-:W-:Y:S01]  /*12560*/  F2FP.F16.F32.PACK_AB R60, R60, R86 ;  /* 0x000000563c3c723e */ /* 0x000fe200000000ff */
        /* <DEDUP_REMOVED lines=8> */
[----:B------:R0:W-:Y:S04]  /*125f0*/  STS.128 [R230], R60 ;  /* 0x0000003ce6007388 */ /* 0x0001e80000000c00 */
[----:B------:R0:W-:Y:S02]  /*12600*/  STS.128 [R20+0x14400], R68 ;  /* 0x0144004414007388 */ /* 0x0001e40000000c00 */
.L_x_2817:
[----:B------:R-:W-:Y:S05]  /*12610*/  BSYNC B2 ;  /* 0x0000000000027941 */ /* 0x000fea0003800000 */
.L_x_2816:
[----:B------:R-:W-:-:S13]  /*12620*/  ISETP.GE.AND P0, PT, R213, R3, PT ;  /* 0x00000003d500720c */ /* 0x000fda0003f06270 */
[----:B------:R-:W-:Y:S05]  /*12630*/  @P0 BRA `(.L_x_2815) ;  /* 0x0000000400840947 */ /* 0x000fea0003800000 */
[----:B0-----:R-:W4:Y:S04]  /*12640*/  LDL R20, [R1+0x64] ;  /* 0x0000640001147983 */ /* 0x001f280000100800 */
[----:B------:R-:W5:Y:S01]  /*12650*/  LDL R86, [R1+0xb4] ;  /* 0x0000b40001567983 */ /* 0x000f620000100800 */
[----:B------:R-:W-:Y:S01]  /*12660*/  HADD2.F32 R78, -RZ, R120.H1_H1 ;  /* 0x30000078ff4e7230 */ /* 0x000fe20000004100 */
[----:B---3--:R-:W-:Y:S02]  /*12670*/  SHF.R.U32.HI R79, RZ, 0x10, R57 ;  /* 0x00000010ff4f7819 */ /* 0x008fe40000011639 */
[----:B------:R-:W-:Y:S02]  /*12680*/  SHF.R.U64 R64, R64, 0x10, R65 ;  /* 0x0000001040407819 */ /* 0x000fe40000001241 */
        /* <DEDUP_REMOVED lines=8> */
[----:B----4-:R-:W-:-:S04]  /*12710*/  LEA.HI R20, R3, R20, RZ, 0x1d ;  /* 0x0000001403147211 */ /* 0x010fc800078fe8ff */
[----:B------:R-:W-:Y:S01]  /*12720*/  SHF.R.S32.HI R3, RZ, 0x1f, R20 ;  /* 0x0000001fff037819 */ /* 0x000fe20000011414 */
[----:B------:R-:W-:Y:S01]  /*12730*/  IMAD.SHL.U32 R21, R20, 0x8, RZ ;  /* 0x0000000814157824 */ /* 0x000fe200078e00ff */
[----:B-----5:R-:W0:Y:S02]  /*12740*/  LDS.128 R68, [R86] ;  /* 0x0000000056447984 */ /* 0x020e240000000c00 */
[----:B------:R-:W-:Y:S01]  /*12750*/  LEA.HI R3, R3, R20, RZ, 0x3 ;  /* 0x0000001403037211 */ /* 0x000fe200078f18ff */
[----:B------:R-:W-:Y:S01]  /*12760*/  HADD2.F32 R20, -RZ, R120.H0_H0 ;  /* 0x20000078ff147230 */ /* 0x000fe20000004100 */
[----:B------:R-:W-:Y:S02]  /*12770*/  LOP3.LUT R21, R21, 0x38, RZ, 0xc0, !PT ;  /* 0x0000003815157812 */ /* 0x000fe400078ec0ff */
[----:B------:R-:W-:Y:S02]  /*12780*/  SHF.L.U32 R3, R3, 0xa, RZ ;  /* 0x0000000a03037819 */ /* 0x000fe400000006ff */
[----:B------:R-:W-:-:S02]  /*12790*/  LOP3.LUT R21, R21, 0x1c0, R121, 0xf8, !PT ;  /* 0x000001c015157812 */ /* 0x000fc400078ef879 */
[----:B------:R-:W-:Y:S02]  /*127a0*/  LOP3.LUT R3, R3, 0x7fffe000, RZ, 0xc0, !PT ;  /* 0x7fffe00003037812 */ /* 0x000fe400078ec0ff */
[----:B------:R-:W-:-:S04]  /*127b0*/  LOP3.LUT R21, R21, R228, RZ, 0x3c, !PT ;  /* 0x000000e415157212 */ /* 0x000fc800078e3cff */
[----:B------:R-:W-:-:S05]  /*127c0*/  IADD3 R3, R21, R3, R227 ;  /* 0x0000000315037210 */ /* 0x000fca0007ffe0e3 */
[----:B------:R-:W-:-:S05]  /*127d0*/  IMAD R3, R3, 0x2, R16 ;  /* 0x0000000203037824 */ /* 0x000fca00078e0210 */
[----:B------:R-:W1:Y:S01]  /*127e0*/  LDS.128 R60, [R3+0x14400] ;  /* 0x01440000033c7984 */ /* 0x000e620000000c00 */
[----:B0-----:R-:W-:Y:S02]  /*127f0*/  HADD2.F32 R76, -RZ, R69.H0_H0 ;  /* 0x20000045ff4c7230 */ /* 0x001fe40000004100 */
[----:B-1----:R-:W-:Y:S02]  /*12800*/  HADD2.F32 R21, -RZ, R61.H0_H0 ;  /* 0x2000003dff157230 */ /* 0x002fe40000004100 */
[--C-:B------:R-:W-:Y:S02]  /*12810*/  HADD2.F32 R81, -RZ, R62.reuse.H0_H0 ;  /* 0x2000003eff517230 */ /* 0x100fe40000004100 */
[----:B------:R-:W-:Y:S02]  /*12820*/  HADD2.F32 R83, -RZ, R63.H0_H0 ;  /* 0x2000003fff537230 */ /* 0x000fe40000004100 */
[C---:B--2---:R-:W-:Y:S01]  /*12830*/  FMUL.FTZ R77, R21.reuse, R20 ;  /* 0x00000014154d7220 */ /* 0x044fe20000410000 */
[----:B------:R-:W-:Y:S01]  /*12840*/  FMUL.FTZ R21, R21, R78 ;  /* 0x0000004e15157220 */ /* 0x000fe20000410000 */
[----:B------:R-:W-:-:S02]  /*12850*/  HADD2.F32 R62, -RZ, R62.H1_H1 ;  /* 0x3000003eff3e7230 */ /* 0x000fc40000004100 */
[C---:B------:R-:W-:Y:S01]  /*12860*/  FFMA.FTZ R78, R76.reuse, R78, -R77 ;  /* 0x0000004e4c4e7223 */ /* 0x040fe2000001084d */
[----:B------:R-:W-:Y:S01]  /*12870*/  FFMA.FTZ R76, R76, R20, R21 ;  /* 0x000000144c4c7223 */ /* 0x000fe20000010015 */
[----:B------:R-:W-:Y:S01]  /*12880*/  SHF.R.U32.HI R20, RZ, 0x10, R65 ;  /* 0x00000010ff147819 */ /* 0x000fe20000011641 */
[----:B------:R-:W-:Y:S02]  /*12890*/  HADD2.F32 R21, -RZ, R61.H1_H1 ;  /* 0x3000003dff157230 */ /* 0x000fe40000004100 */
[----:B------:R-:W-:Y:S02]  /*128a0*/  HADD2.F32 R61, -RZ, R69.H1_H1 ;  /* 0x30000045ff3d7230 */ /* 0x000fe40000004100 */
[----:B------:R-:W-:Y:S02]  /*128b0*/  HADD2.F32 R20, -RZ, R20.H0_H0 ;  /* 0x20000014ff147230 */ /* 0x000fe40000004100 */
[----:B------:R-:W-:-:S03]  /*128c0*/  HADD2.F32 R77, -RZ, R119.H1_H1 ;  /* 0x30000077ff4d7230 */ /* 0x000fc60000004100 */
[C---:B------:R-:W-:Y:S01]  /*128d0*/  FMUL.FTZ R69, R21.reuse, R20 ;  /* 0x0000001415457220 */ /* 0x040fe20000410000 */
[----:B------:R-:W-:-:S03]  /*128e0*/  FMUL.FTZ R21, R21, R79 ;  /* 0x0000004f15157220 */ /* 0x000fc60000410000 */
[C---:B------:R-:W-:Y:S01]  /*128f0*/  FFMA.FTZ R79, R61.reuse, R79, -R69 ;  /* 0x0000004f3d4f7223 */ /* 0x040fe20000010845 */
[----:B------:R-:W-:Y:S01]  /*12900*/  FFMA.FTZ R61, R61, R20, R21 ;  /* 0x000000143d3d7223 */ /* 0x000fe20000010015 */
[----:B------:R-:W-:Y:S02]  /*12910*/  HADD2.F32 R20, -RZ, R119.H0_H0 ;  /* 0x20000077ff147230 */ /* 0x000fe40000004100 */
[----:B------:R-:W-:Y:S02]  /*12920*/  HADD2.F32 R21, -RZ, R60.H0_H0 ;  /* 0x2000003cff157230 */ /* 0x000fe40000004100 */
[----:B------:R-:W-:Y:S01]  /*12930*/  HADD2.F32 R69, -RZ, R68.H0_H0 ;  /* 0x20000044ff457230 */ /* 0x000fe20000004100 */
[----:B------:R-:W-:Y:S01]  /*12940*/  F2FP.F16.F32.PACK_AB R61, R61, R76 ;  /* 0x0000004c3d3d723e */ /* 0x000fe200000000ff */
[----:B------:R-:W-:Y:S02]  /*12950*/  HADD2.F32 R60, -RZ, R60.H1_H1 ;  /* 0x3000003cff3c7230 */ /* 0x000fe40000004100 */
[C---:B------:R-:W-:Y:S01]  /*12960*/  FMUL.FTZ R80, R21.reuse, R20 ;  /* 0x0000001415507220 */ /* 0x040fe20000410000 */
[----:B------:R-:W-:Y:S01]  /*12970*/  FMUL.FTZ R21, R21, R77 ;  /* 0x0000004d15157220 */ /* 0x000fe20000410000 */
[----:B------:R-:W-:-:S02]  /*12980*/  HADD2.F32 R68, -RZ, R68.H1_H1 ;  /* 0x30000044ff447230 */ /* 0x000fc40000004100 */
[C---:B------:R-:W-:Y:S01]  /*12990*/  FFMA.FTZ R77, R69.reuse, R77, -R80 ;  /* 0x0000004d454d7223 */ /* 0x040fe20000010850 */
[----:B------:R-:W-:Y:S01]  /*129a0*/  FFMA.FTZ R69, R69, R20, R21 ;  /* 0x0000001445457223 */ /* 0x000fe20000010015 */
[--C-:B------:R-:W-:Y:S02]  /*129b0*/  HADD2.F32 R80, -RZ, R118.reuse.H0_H0 ;  /* 0x20000076ff507230 */ /* 0x100fe40000004100 */
[C---:B------:R-:W-:Y:S01]  /*129c0*/  FMUL.FTZ R57, R60.reuse, R64 ;  /* 0x000000403c397220 */ /* 0x040fe20000410000 */
[----:B------:R-:W-:Y:S02]  /*129d0*/  HADD2.F32 R21, -RZ, R118.H1_H1 ;  /* 0x30000076ff157230 */ /* 0x000fe40000004100 */
[----:B------:R-:W-:Y:S01]  /*129e0*/  FMUL.FTZ R60, R60, R56 ;  /* 0x000000383c3c7220 */ /* 0x000fe20000410000 */
[--C-:B------:R-:W-:Y:S02]  /*129f0*/  HADD2.F32 R20, -RZ, R70.reuse.H0_H0 ;  /* 0x20000046ff147230 */ /* 0x100fe40000004100 */
[C---:B------:R-:W-:Y:S01]  /*12a00*/  FMUL.FTZ R82, R81.reuse, R80 ;  /* 0x0000005051527220 */ /* 0x040fe20000410000 */
[----:B------:R-:W-:Y:S01]  /*12a10*/  FFMA.FTZ R56, R68, R56, -R57 ;  /* 0x0000003844387223 */ /* 0x000fe20000010839 */
[----:B------:R-:W-:Y:S01]  /*12a20*/  FMUL.FTZ R81, R81, R21 ;  /* 0x0000001551517220 */ /* 0x000fe20000410000 */
[----:B------:R-:W-:-:S02]  /*12a30*/  HADD2.F32 R70, -RZ, R70.H1_H1 ;  /* 0x30000046ff467230 */ /* 0x000fc40000004100 */
[C---:B------:R-:W-:Y:S01]  /*12a40*/  FFMA.FTZ R21, R20.reuse, R21, -R82 ;  /* 0x0000001514157223 */ /* 0x040fe20000010852 */
[--C-:B------:R-:W-:Y:S02]  /*12a50*/  HADD2.F32 R82, -RZ, R117.reuse.H0_H0 ;  /* 0x20000075ff527230 */ /* 0x100fe40000004100 */
[----:B------:R-:W-:Y:S01]  /*12a60*/  FFMA.FTZ R20, R20, R80, R81 ;  /* 0x0000005014147223 */ /* 0x000fe20000010051 */
[----:B------:R-:W-:Y:S02]  /*12a70*/  HADD2.F32 R80, -RZ, R117.H1_H1 ;  /* 0x30000075ff507230 */ /* 0x000fe40000004100 */
[----:B------:R-:W-:Y:S01]  /*12a80*/  FMUL.FTZ R57, R62, R66 ;  /* 0x000000423e397220 */ /* 0x000fe20000410000 */
[--C-:B------:R-:W-:Y:S02]  /*12a90*/  HADD2.F32 R81, -RZ, R71.reuse.H0_H0 ;  /* 0x20000047ff517230 */ /* 0x100fe40000004100 */
[----:B------:R-:W-:Y:S01]  /*12aa0*/  FMUL.FTZ R85, R83, R82 ;  /* 0x0000005253557220 */ /* 0x000fe20000410000 */
[----:B------:R-:W-:-:S02]  /*12ab0*/  HADD2.F32 R71, -RZ, R71.H1_H1 ;  /* 0x30000047ff477230 */ /* 0x000fc40000004100 */
[----:B------:R-:W-:Y:S01]  /*12ac0*/  FMUL.FTZ R83, R83, R80 ;  /* 0x0000005053537220 */ /* 0x000fe20000410000 */
[----:B------:R-:W-:Y:S01]  /*12ad0*/  FMUL.FTZ R62, R62, R58 ;  /* 0x0000003a3e3e7220 */ /* 0x000fe20000410000 */
[C---:B------:R-:W-:Y:S01]  /*12ae0*/  FFMA.FTZ R80, R81.reuse, R80, -R85 ;  /* 0x0000005051507223 */ /* 0x040fe20000010855 */
[----:B------:R-:W-:Y:S01]  /*12af0*/  SHF.R.U32.HI R85, RZ, 0x10, R59 ;  /* 0x00000010ff557819 */ /* 0x000fe2000001163b */
[----:B------:R-:W-:Y:S01]  /*12b00*/  FFMA.FTZ R81, R81, R82, R83 ;  /* 0x0000005251517223 */ /* 0x000fe20000010053 */
[----:B------:R-:W-:Y:S01]  /*12b10*/  SHF.R.U32.HI R82, RZ, 0x10, R67 ;  /* 0x00000010ff527819 */ /* 0x000fe20000011643 */
[----:B------:R-:W-:Y:S02]  /*12b20*/  HADD2.F32 R83, -RZ, R63.H1_H1 ;  /* 0x3000003fff537230 */ /* 0x000fe40000004100 */
[----:B------:R-:W-:Y:S01]  /*12b30*/  FFMA.FTZ R58, R70, R58, -R57 ;  /* 0x0000003a463a7223 */ /* 0x000fe20000010839 */
[----:B------:R-:W-:Y:S02]  /*12b40*/  HADD2.F32 R63, -RZ, R85.H0_H0 ;  /* 0x20000055ff3f7230 */ /* 0x000fe40000004100 */
[----:B------:R-:W-:Y:S01]  /*12b50*/  FFMA.FTZ R60, R68, R64, R60 ;  /* 0x00000040443c7223 */ /* 0x000fe2000001003c */
[----:B------:R-:W-:-:S02]  /*12b60*/  HADD2.F32 R82, -RZ, R82.H0_H0 ;  /* 0x20000052ff527230 */ /* 0x000fc40000004100 */
[----:B------:R-:W-:Y:S01]  /*12b70*/  FFMA.FTZ R62, R70, R66, R62 ;  /* 0x00000042463e7223 */ /* 0x000fe2000001003e */
[----:B------:R-:W-:Y:S02]  /*12b80*/  F2FP.F16.F32.PACK_AB R57, R79, R78 ;  /* 0x0000004e4f39723e */ /* 0x000fe400000000ff */
[----:B------:R-:W-:Y:S01]  /*12b90*/  F2FP.F16.F32.PACK_AB R56, R56, R77 ;  /* 0x0000004d3838723e */ /* 0x000fe200000000ff */
[CC--:B------:R-:W-:Y:S01]  /*12ba0*/  FMUL.FTZ R85, R83.reuse, R82.reuse ;  /* 0x0000005253557220 */ /* 0x0c0fe20000410000 */
[----:B------:R-:W-:Y:S01]  /*12bb0*/  FMUL.FTZ R83, R83, R63 ;  /* 0x0000003f53537220 */ /* 0x000fe20000410000 */
[----:B------:R-:W-:Y:S02]  /*12bc0*/  F2FP.F16.F32.PACK_AB R58, R58, R21 ;  /* 0x000000153a3a723e */ /* 0x000fe400000000ff */
[C---:B------:R-:W-:Y:S01]  /*12bd0*/  FFMA.FTZ R85, R71.reuse, R63, -R85 ;  /* 0x0000003f47557223 */ /* 0x040fe20000010855 */
[----:B------:R-:W-:Y:S01]  /*12be0*/  FFMA.FTZ R63, R71, R82, R83 ;  /* 0x00000052473f7223 */ /* 0x000fe20000010053 */
[----:B------:R-:W-:-:S02]  /*12bf0*/  F2FP.F16.F32.PACK_AB R60, R60, R69 ;  /* 0x000000453c3c723e */ /* 0x000fc400000000ff */
[----:B------:R-:W-:Y:S02]  /*12c00*/  F2FP.F16.F32.PACK_AB R62, R62, R20 ;  /* 0x000000143e3e723e */ /* 0x000fe400000000ff */
[----:B------:R-:W-:Y:S02]  /*12c10*/  F2FP.F16.F32.PACK_AB R59, R85, R80 ;  /* 0x00000050553b723e */ /* 0x000fe400000000ff */
[----:B------:R-:W-:-:S03]  /*12c20*/  F2FP.F16.F32.PACK_AB R63, R63, R81 ;  /* 0x000000513f3f723e */ /* 0x000fc600000000ff */
[----:B------:R1:W-:Y:S04]  /*12c30*/  STS.128 [R86], R56 ;  /* 0x0000003856007388 */ /* 0x0003e80000000c00 */
[----:B------:R1:W-:Y:S02]  /*12c40*/  STS.128 [R3+0x14400], R60 ;  /* 0x0144003c03007388 */ /* 0x0003e40000000c00 */
.L_x_2815:
[----:B------:R-:W-:Y:S05]  /*12c50*/  BSYNC B1 ;  /* 0x0000000000017941 */ /* 0x000fea0003800000 */
.L_x_2814:
[----:B-1----:R-:W-:Y:S01]  /*12c60*/  VIADD R3, R212, 0x20 ;  /* 0x00000020d4037836 */ /* 0x002fe20000000000 */
        /* <DEDUP_REMOVED lines=9> */
[----:B0-----:R-:W4:Y:S04]  /*12d00*/  LDL R20, [R1+0x60] ;  /* 0x0000600001147983 */ /* 0x001f280000100800 */
[----:B---3--:R-:W3:Y:S01]  /*12d10*/  LDL R79, [R1+0xb0] ;  /* 0x0000b000014f7983 */ /* 0x008ee20000100800 */
[--C-:B------:R-:W-:Y:S01]  /*12d20*/  HADD2.F32 R67, -RZ, R116.reuse.H1_H1 ;  /* 0x30000074ff437230 */ /* 0x100fe20000004100 */
[----:B------:R-:W-:Y:S01]  /*12d30*/  SHF.R.U64 R46, R46, 0x10, R47 ;  /* 0x000000102e2e7819 */ /* 0x000fe2000000122f */
[----:B------:R-:W-:-:S04]  /*12d40*/  HADD2.F32 R116, -RZ, R116.H0_H0 ;  /* 0x20000074ff747230 */ /* 0x000fc80000004100 */
[----:B------:R-:W-:Y:S01]  /*12d50*/  HADD2.F32 R46, -RZ, R46.H0_H0 ;  /* 0x2000002eff2e7230 */ /* 0x000fe20000004100 */
[----:B----4-:R-:W-:-:S04]  /*12d60*/  LEA.HI R21, R3, R20, RZ, 0x1d ;  /* 0x0000001403157211 */ /* 0x010fc800078fe8ff */
[----:B------:R-:W-:Y:S01]  /*12d70*/  SHF.R.S32.HI R56, RZ, 0x1f, R21 ;  /* 0x0000001fff387819 */ /* 0x000fe20000011415 */
[----:B------:R-:W-:-:S03]  /*12d80*/  IMAD.SHL.U32 R20, R21, 0x8, RZ ;  /* 0x0000000815147824 */ /* 0x000fc600078e00ff */
[----:B------:R-:W-:Y:S02]  /*12d90*/  LEA.HI R56, R56, R21, RZ, 0x3 ;  /* 0x0000001538387211 */ /* 0x000fe400078f18ff */
[----:B------:R-:W-:-:S03]  /*12da0*/  LOP3.LUT R20, R223, 0x38, R20, 0xf8, !PT ;  /* 0x00000038df147812 */ /* 0x000fc600078ef814 */
[----:B------:R-:W-:Y:S01]  /*12db0*/  IMAD.SHL.U32 R21, R56, 0x400, RZ ;  /* 0x0000040038157824 */ /* 0x000fe200078e00ff */
[----:B------:R-:W-:Y:S01]  /*12dc0*/  LOP3.LUT R20, R20, R78, RZ, 0x3c, !PT ;  /* 0x0000004e14147212 */ /* 0x000fe200078e3cff */
[----:B---3--:R-:W0:Y:S03]  /*12dd0*/  LDS.128 R56, [R79] ;  /* 0x000000004f387984 */ /* 0x008e260000000c00 */
[----:B------:R-:W-:-:S04]  /*12de0*/  LOP3.LUT R21, R21, 0x7fffe000, RZ, 0xc0, !PT ;  /* 0x7fffe00015157812 */ /* 0x000fc800078ec0ff */
[----:B------:R-:W-:Y:S02]  /*12df0*/  IADD3 R20, R20, R21, R226 ;  /* 0x0000001514147210 */ /* 0x000fe40007ffe0e2 */
[----:B------:R-:W-:Y:S02]  /*12e00*/  SHF.R.U64 R21, R44, 0x10, R45 ;  /* 0x000000102c157819 */ /* 0x000fe4000000122d */
[--C-:B------:R-:W-:Y:S01]  /*12e10*/  SHF.R.U64 R44, R52, 0x10, R53.reuse ;  /* 0x00000010342c7819 */ /* 0x100fe20000001235 */
[----:B------:R-:W-:Y:S01]  /*12e20*/  IMAD R20, R20, 0x2, R16 ;  /* 0x0000000214147824 */ /* 0x000fe200078e0210 */
[----:B------:R-:W-:Y:S01]  /*12e30*/  SHF.R.U32.HI R52, RZ, 0x10, R53 ;  /* 0x00000010ff347819 */ /* 0x000fe20000011635 */
[----:B------:R-:W-:Y:S01]  /*12e40*/  HADD2.F32 R21, -RZ, R21.H0_H0 ;  /* 0x20000015ff157230 */ /* 0x000fe20000004100 */
[----:B------:R-:W-:Y:S01]  /*12e50*/  SHF.R.U32.HI R53, RZ, 0x10, R47 ;  /* 0x00000010ff357819 */ /* 0x000fe2000001162f */
[----:B------:R-:W-:Y:S01]  /*12e60*/  HADD2.F32 R44, -RZ, R44.H0_H0 ;  /* 0x2000002cff2c7230 */ /* 0x000fe20000004100 */
[----:B------:R-:W1:Y:S01]  /*12e70*/  LDS.128 R60, [R20+0x14400] ;  /* 0x01440000143c7984 */ /* 0x000e620000000c00 */
[----:B------:R-:W-:Y:S01]  /*12e80*/  SHF.R.U32.HI R45, RZ, 0x10, R45 ;  /* 0x00000010ff2d7819 */ /* 0x000fe2000001162d */
[----:B------:R-:W-:Y:S01]  /*12e90*/  HADD2.F32 R52, -RZ, R52.H0_H0 ;  /* 0x20000034ff347230 */ /* 0x000fe20000004100 */
[----:B------:R-:W-:-:S02]  /*12ea0*/  SHF.R.U64 R47, R54, 0x10, R55 ;  /* 0x00000010362f7819 */ /* 0x000fc40000001237 */
[----:B------:R-:W-:Y:S01]  /*12eb0*/  SHF.R.U32.HI R55, RZ, 0x10, R55 ;  /* 0x00000010ff377819 */ /* 0x000fe20000011637 */
[----:B------:R-:W-:Y:S02]  /*12ec0*/  HADD2.F32 R45, -RZ, R45.H0_H0 ;  /* 0x2000002dff2d7230 */ /* 0x000fe40000004100 */
[----:B------:R-:W-:Y:S02]  /*12ed0*/  HADD2.F32 R47, -RZ, R47.H0_H0 ;  /* 0x2000002fff2f7230 */ /* 0x000fe40000004100 */
[----:B------:R-:W-:Y:S02]  /*12ee0*/  HADD2.F32 R55, -RZ, R55.H0_H0 ;  /* 0x20000037ff377230 */ /* 0x000fe40000004100 */
[--C-:B0-----:R-:W-:Y:S02]  /*12ef0*/  HADD2.F32 R54, -RZ, R57.reuse.H0_H0 ;  /* 0x20000039ff367230 */ /* 0x101fe40000004100 */
[----:B------:R-:W-:Y:S02]  /*12f00*/  HADD2.F32 R64, -RZ, R57.H1_H1 ;  /* 0x30000039ff407230 */ /* 0x000fe40000004100 */
[----:B------:R-:W-:-:S02]  /*12f10*/  HADD2.F32 R57, -RZ, R56.H0_H0 ;  /* 0x20000038ff397230 */ /* 0x000fc40000004100 */
[----:B------:R-:W-:Y:S02]  /*12f20*/  HADD2.F32 R65, -RZ, R58.H0_H0 ;  /* 0x2000003aff417230 */ /* 0x000fe40000004100 */
[--C-:B------:R-:W-:Y:S02]  /*12f30*/  HADD2.F32 R66, -RZ, R59.reuse.H0_H0 ;  /* 0x2000003bff427230 */ /* 0x100fe40000004100 */
[----:B------:R-:W-:Y:S02]  /*12f40*/  HADD2.F32 R59, -RZ, R59.H1_H1 ;  /* 0x3000003bff3b7230 */ /* 0x000fe40000004100 */
[----:B------:R-:W-:Y:S02]  /*12f50*/  HADD2.F32 R56, -RZ, R56.H1_H1 ;  /* 0x30000038ff387230 */ /* 0x000fe40000004100 */
[----:B------:R-:W-:Y:S02]  /*12f60*/  HADD2.F32 R58, -RZ, R58.H1_H1 ;  /* 0x3000003aff3a7230 */ /* 0x000fe40000004100 */
[----:B-1----:R-:W-:-:S02]  /*12f70*/  HADD2.F32 R68, -RZ, R61.H0_H0 ;  /* 0x2000003dff447230 */ /* 0x002fc40000004100 */
[----:B------:R-:W-:Y:S02]  /*12f80*/  HADD2.F32 R69, -RZ, R61.H1_H1 ;  /* 0x3000003dff457230 */ /* 0x000fe40000004100 */
[----:B------:R-:W-:Y:S02]  /*12f90*/  HADD2.F32 R61, -RZ, R60.H0_H0 ;  /* 0x2000003cff3d7230 */ /* 0x000fe40000004100 */
[C---:B------:R-:W-:Y:S01]  /*12fa0*/  FMUL.FTZ R71, R68.reuse, R116 ;  /* 0x0000007444477220 */ /* 0x040fe20000410000 */
[----:B------:R-:W-:Y:S01]  /*12fb0*/  FMUL.FTZ R68, R68, R67 ;  /* 0x0000004344447220 */ /* 0x000fe20000410000 */
[C---:B--2---:R-:W-:Y:S01]  /*12fc0*/  FMUL.FTZ R77, R69.reuse, R52 ;  /* 0x00000034454d7220 */ /* 0x044fe20000410000 */
[----:B------:R-:W-:Y:S01]  /*12fd0*/  FMUL.FTZ R69, R69, R45 ;  /* 0x0000002d45457220 */ /* 0x000fe20000410000 */
[C---:B------:R-:W-:Y:S01]  /*12fe0*/  FFMA.FTZ R71, R54.reuse, R67, -R71 ;  /* 0x0000004336477223 */ /* 0x040fe20000010847 */
[----:B------:R-:W-:Y:S02]  /*12ff0*/  HADD2.F32 R67, -RZ, R113.H0_H0 ;  /* 0x20000071ff437230 */ /* 0x000fe40000004100 */
[----:B------:R-:W-:Y:S01]  /*13000*/  FFMA.FTZ R68, R54, R116, R68 ;  /* 0x0000007436447223 */ /* 0x000fe20000010044 */
[----:B------:R-:W-:-:S02]  /*13010*/  HADD2.F32 R54, -RZ, R115.H0_H0 ;  /* 0x20000073ff367230 */ /* 0x000fc40000004100 */
[C---:B------:R-:W-:Y:S01]  /*13020*/  FFMA.FTZ R45, R64.reuse, R45, -R77 ;  /* 0x0000002d402d7223 */ /* 0x040fe2000001084d */
[----:B------:R-:W-:Y:S02]  /*13030*/  HADD2.F32 R70, -RZ, R62.H0_H0 ;  /* 0x2000003eff467230 */ /* 0x000fe40000004100 */
[CC--:B------:R-:W-:Y:S01]  /*13040*/  FMUL.FTZ R77, R61.reuse, R67.reuse ;  /* 0x000000433d4d7220 */ /* 0x0c0fe20000410000 */
[----:B------:R-:W-:Y:S02]  /*13050*/  HADD2.F32 R113, -RZ, R113.H1_H1 ;  /* 0x30000071ff717230 */ /* 0x000fe40000004100 */
[----:B------:R-:W-:Y:S01]  /*13060*/  FMUL.FTZ R61, R61, R54 ;  /* 0x000000363d3d7220 */ /* 0x000fe20000410000 */
[----:B------:R-:W-:Y:S01]  /*13070*/  FFMA.FTZ R69, R64, R52, R69 ;  /* 0x0000003440457223 */ /* 0x000fe20000010045 */
[C---:B------:R-:W-:Y:S01]  /*13080*/  FFMA.FTZ R77, R57.reuse, R54, -R77 ;  /* 0x00000036394d7223 */ /* 0x040fe2000001084d */
[----:B------:R-:W-:Y:S02]  /*13090*/  HADD2.F32 R54, -RZ, R114.H1_H1 ;  /* 0x30000072ff367230 */ /* 0x000fe40000004100 */
[----:B------:R-:W-:Y:S01]  /*130a0*/  FFMA.FTZ R52, R57, R67, R61 ;  /* 0x0000004339347223 */ /* 0x000fe2000001003d */
[C---:B------:R-:W-:Y:S01]  /*130b0*/  FMUL.FTZ R57, R70.reuse, R113 ;  /* 0x0000007146397220 */ /* 0x040fe20000410000 */
[--C-:B------:R-:W-:Y:S01]  /*130c0*/  HADD2.F32 R76, -RZ, R63.reuse.H0_H0 ;  /* 0x2000003fff4c7230 */ /* 0x100fe20000004100 */
[----:B------:R-:W-:Y:S01]  /*130d0*/  F2FP.F16.F32.PACK_AB R45, R45, R71 ;  /* 0x000000472d2d723e */ /* 0x000fe200000000ff */
[----:B------:R-:W-:Y:S01]  /*130e0*/  FMUL.FTZ R70, R70, R54 ;  /* 0x0000003646467220 */ /* 0x000fe20000410000 */
[----:B------:R-:W-:-:S02]  /*130f0*/  HADD2.F32 R63, -RZ, R63.H1_H1 ;  /* 0x3000003fff3f7230 */ /* 0x000fc40000004100 */
[C---:B------:R-:W-:Y:S01]  /*13100*/  FFMA.FTZ R54, R65.reuse, R54, -R57 ;  /* 0x0000003641367223 */ /* 0x040fe20000010839 */
[----:B------:R-:W-:Y:S02]  /*13110*/  HADD2.F32 R57, -RZ, R53.H0_H0 ;  /* 0x20000035ff397230 */ /* 0x000fe40000004100 */
[----:B------:R-:W-:Y:S01]  /*13120*/  FFMA.FTZ R70, R65, R113, R70 ;  /* 0x0000007141467223 */ /* 0x000fe20000010046 */
[----:B------:R-:W-:Y:S02]  /*13130*/  HADD2.F32 R60, -RZ, R60.H1_H1 ;  /* 0x3000003cff3c7230 */ /* 0x000fe40000004100 */
[C---:B------:R-:W-:Y:S01]  /*13140*/  FMUL.FTZ R61, R63.reuse, R55 ;  /* 0x000000373f3d7220 */ /* 0x040fe20000410000 */
[----:B------:R-:W-:Y:S02]  /*13150*/  HADD2.F32 R62, -RZ, R62.H1_H1 ;  /* 0x3000003eff3e7230 */ /* 0x000fe40000004100 */
[----:B------:R-:W-:Y:S01]  /*13160*/  FMUL.FTZ R63, R63, R57 ;  /* 0x000000393f3f7220 */ /* 0x000fe20000410000 */
[----:B------:R-:W-:-:S02]  /*13170*/  HADD2.F32 R114, -RZ, R114.H0_H0 ;  /* 0x20000072ff727230 */ /* 0x000fc40000004100 */
[C---:B------:R-:W-:Y:S01]  /*13180*/  FFMA.FTZ R61, R59.reuse, R57, -R61 ;  /* 0x000000393b3d7223 */ /* 0x040fe2000001083d */
[----:B------:R-:W-:Y:S02]  /*13190*/  HADD2.F32 R115, -RZ, R115.H1_H1 ;  /* 0x30000073ff737230 */ /* 0x000fe40000004100 */
[----:B------:R-:W-:Y:S01]  /*131a0*/  FFMA.FTZ R55, R59, R55, R63 ;  /* 0x000000373b377223 */ /* 0x000fe2000001003f */
[----:B------:R-:W-:Y:S01]  /*131b0*/  FMUL.FTZ R59, R60, R44 ;  /* 0x0000002c3c3b7220 */ /* 0x000fe20000410000 */
[----:B------:R-:W-:Y:S01]  /*131c0*/  FMUL.FTZ R53, R76, R114 ;  /* 0x000000724c357220 */ /* 0x000fe20000410000 */
[----:B------:R-:W-:Y:S01]  /*131d0*/  FMUL.FTZ R57, R62, R47 ;  /* 0x0000002f3e397220 */ /* 0x000fe20000410000 */
[----:B------:R-:W-:Y:S01]  /*131e0*/  FMUL.FTZ R76, R76, R115 ;  /* 0x000000734c4c7220 */ /* 0x000fe20000410000 */
[----:B------:R-:W-:Y:S01]  /*131f0*/  FMUL.FTZ R60, R60, R21 ;  /* 0x000000153c3c7220 */ /* 0x000fe20000410000 */
[-C--:B------:R-:W-:Y:S01]  /*13200*/  FMUL.FTZ R62, R62, R46.reuse ;  /* 0x0000002e3e3e7220 */ /* 0x080fe20000410000 */
[----:B------:R-:W-:Y:S01]  /*13210*/  FFMA.FTZ R53, R66, R115, -R53 ;  /* 0x0000007342357223 */ /* 0x000fe20000010835 */
        /* <DEDUP_REMOVED lines=14> */
.L_x_2821:
[----:B------:R-:W-:Y:S05]  /*13300*/  BSYNC B2 ;  /* 0x0000000000027941 */ /* 0x000fea0003800000 */
.L_x_2820:
[----:B------:R-:W-:Y:S05]  /*13310*/  @P1 BRA `(.L_x_2819) ;  /* 0x0000000400801947 */ /* 0x000fea0003800000 */
[----:B01----:R-:W4:Y:S04]  /*13320*/  LDL R20, [R1+0x64] ;  /* 0x0000640001147983 */ /* 0x003f280000100800 */
[----:B------:R-:W5:Y:S01]  /*13330*/  LDL R65, [R1+0xac] ;  /* 0x0000ac0001417983 */ /* 0x000f620000100800 */
[--C-:B------:R-:W-:Y:S01]  /*13340*/  SHF.R.U64 R21, R48, 0x10, R49.reuse ;  /* 0x0000001030157819 */ /* 0x100fe20000001231 */
[----:B------:R-:W-:Y:S01]  /*13350*/  HADD2.F32 R60, -RZ, R109.H1_H1 ;  /* 0x3000006dff3c7230 */ /* 0x000fe20000004100 */
[----:B------:R-:W-:Y:S01]  /*13360*/  SHF.R.U32.HI R48, RZ, 0x10, R49 ;  /* 0x00000010ff307819 */ /* 0x000fe20000011631 */
[----:B------:R-:W-:Y:S02]  /*13370*/  HADD2.F32 R58, -RZ, R111.H1_H1 ;  /* 0x3000006fff3a7230 */ /* 0x000fe40000004100 */
[----:B------:R-:W-:-:S02]  /*13380*/  HADD2.F32 R109, -RZ, R109.H0_H0 ;  /* 0x2000006dff6d7230 */ /* 0x000fc40000004100 */
[----:B------:R-:W-:Y:S02]  /*13390*/  HADD2.F32 R48, -RZ, R48.H0_H0 ;  /* 0x20000030ff307230 */ /* 0x000fe40000004100 */
[----:B------:R-:W-:Y:S02]  /*133a0*/  HADD2.F32 R111, -RZ, R111.H0_H0 ;  /* 0x2000006fff6f7230 */ /* 0x000fe40000004100 */
[----:B------:R-:W-:Y:S01]  /*133b0*/  HADD2.F32 R21, -RZ, R21.H0_H0 ;  /* 0x20000015ff157230 */ /* 0x000fe20000004100 */
[----:B----4-:R-:W-:-:S04]  /*133c0*/  LEA.HI R3, R3, R20, RZ, 0x1d ;  /* 0x0000001403037211 */ /* 0x010fc800078fe8ff */
[----:B------:R-:W-:Y:S02]  /*133d0*/  SHF.R.S32.HI R44, RZ, 0x1f, R3 ;  /* 0x0000001fff2c7819 */ /* 0x000fe40000011403 */
[----:B------:R-:W-:Y:S02]  /*133e0*/  SHF.L.U32 R20, R3, 0x3, RZ ;  /* 0x0000000303147819 */ /* 0x000fe400000006ff */
[----:B------:R-:W-:Y:S02]  /*133f0*/  LEA.HI R44, R44, R3, RZ, 0x3 ;  /* 0x000000032c2c7211 */ /* 0x000fe400078f18ff */
[----:B------:R-:W-:-:S03]  /*13400*/  LOP3.LUT R3, R223, 0x38, R20, 0xf8, !PT ;  /* 0x00000038df037812 */ /* 0x000fc600078ef814 */
[----:B------:R-:W-:Y:S01]  /*13410*/  IMAD.SHL.U32 R20, R44, 0x400, RZ ;  /* 0x000004002c147824 */ /* 0x000fe200078e00ff */
[----:B------:R-:W-:Y:S01]  /*13420*/  LOP3.LUT R3, R3, R78, RZ, 0x3c, !PT ;  /* 0x0000004e03037212 */ /* 0x000fe200078e3cff */
[----:B-----5:R-:W0:Y:S03]  /*13430*/  LDS.128 R44, [R65] ;  /* 0x00000000412c7984 */ /* 0x020e260000000c00 */
[----:B------:R-:W-:-:S04]  /*13440*/  LOP3.LUT R20, R20, 0x7fffe000, RZ, 0xc0, !PT ;  /* 0x7fffe00014147812 */ /* 0x000fc800078ec0ff */
[----:B------:R-:W-:Y:S02]  /*13450*/  IADD3 R3, R3, R20, R226 ;  /* 0x0000001403037210 */ /* 0x000fe40007ffe0e2 */
[--C-:B------:R-:W-:Y:S02]  /*13460*/  SHF.R.U64 R20, R40, 0x10, R41.reuse ;  /* 0x0000001028147819 */ /* 0x100fe40000001229 */
[----:B------:R-:W-:Y:S01]  /*13470*/  SHF.R.U32.HI R40, RZ, 0x10, R41 ;  /* 0x00000010ff287819 */ /* 0x000fe20000011629 */
[----:B------:R-:W-:Y:S01]  /*13480*/  IMAD R3, R3, 0x2, R16 ;  /* 0x0000000203037824 */ /* 0x000fe200078e0210 */
[----:B------:R-:W-:Y:S01]  /*13490*/  SHF.R.U64 R41, R42, 0x10, R43 ;  /* 0x000000102a297819 */ /* 0x000fe2000000122b */
[----:B------:R-:W-:Y:S01]  /*134a0*/  HADD2.F32 R20, -RZ, R20.H0_H0 ;  /* 0x20000014ff147230 */ /* 0x000fe20000004100 */
[--C-:B------:R-:W-:Y:S01]  /*134b0*/  SHF.R.U64 R42, R50, 0x10, R51.reuse ;  /* 0x00000010322a7819 */ /* 0x100fe20000001233 */
[----:B------:R-:W-:Y:S01]  /*134c0*/  HADD2.F32 R40, -RZ, R40.H0_H0 ;  /* 0x20000028ff287230 */ /* 0x000fe20000004100 */
[----:B------:R-:W1:Y:S01]  /*134d0*/  LDS.128 R52, [R3+0x14400] ;  /* 0x0144000003347984 */ /* 0x000e620000000c00 */
[----:B------:R-:W-:Y:S01]  /*134e0*/  SHF.R.U32.HI R50, RZ, 0x10, R51 ;  /* 0x00000010ff327819 */ /* 0x000fe20000011633 */
[----:B------:R-:W-:Y:S01]  /*134f0*/  HADD2.F32 R41, -RZ, R41.H0_H0 ;  /* 0x20000029ff297230 */ /* 0x000fe20000004100 */
[----:B------:R-:W-:Y:S01]  /*13500*/  SHF.R.U32.HI R43, RZ, 0x10, R43 ;  /* 0x00000010ff2b7819 */ /* 0x000fe2000001162b */
[----:B------:R-:W-:-:S02]  /*13510*/  HADD2.F32 R42, -RZ, R42.H0_H0 ;  /* 0x2000002aff2a7230 */ /* 0x000fc40000004100 */
[----:B------:R-:W-:Y:S02]  /*13520*/  HADD2.F32 R50, -RZ, R50.H0_H0 ;  /* 0x20000032ff327230 */ /* 0x000fe40000004100 */
[--C-:B0-----:R-:W-:Y:S02]  /*13530*/  HADD2.F32 R49, -RZ, R45.reuse.H0_H0 ;  /* 0x2000002dff317230 */ /* 0x101fe40000004100 */
[----:B------:R-:W-:Y:S02]  /*13540*/  HADD2.F32 R51, -RZ, R45.H1_H1 ;  /* 0x3000002dff337230 */ /* 0x000fe40000004100 */
[----:B------:R-:W-:Y:S02]  /*13550*/  HADD2.F32 R45, -RZ, R44.H0_H0 ;  /* 0x2000002cff2d7230 */ /* 0x000fe40000004100 */
[----:B------:R-:W-:Y:S02]  /*13560*/  HADD2.F32 R56, -RZ, R46.H0_H0 ;  /* 0x2000002eff387230 */ /* 0x000fe40000004100 */
[----:B------:R-:W-:-:S02]  /*13570*/  HADD2.F32 R57, -RZ, R47.H0_H0 ;  /* 0x2000002fff397230 */ /* 0x000fc40000004100 */
[----:B------:R-:W-:Y:S02]  /*13580*/  HADD2.F32 R47, -RZ, R47.H1_H1 ;  /* 0x3000002fff2f7230 */ /* 0x000fe40000004100 */
[----:B------:R-:W-:Y:S02]  /*13590*/  HADD2.F32 R44, -RZ, R44.H1_H1 ;  /* 0x3000002cff2c7230 */ /* 0x000fe40000004100 */
[----:B------:R-:W-:Y:S02]  /*135a0*/  HADD2.F32 R46, -RZ, R46.H1_H1 ;  /* 0x3000002eff2e7230 */ /* 0x000fe40000004100 */
[--C-:B-1----:R-:W-:Y:S02]  /*135b0*/  HADD2.F32 R59, -RZ, R53.reuse.H0_H0 ;  /* 0x20000035ff3b7230 */ /* 0x102fe40000004100 */
[----:B------:R-:W-:Y:S02]  /*135c0*/  HADD2.F32 R61, -RZ, R53.H1_H1 ;  /* 0x30000035ff3d7230 */ /* 0x000fe40000004100 */
[----:B------:R-:W-:-:S02]  /*135d0*/  HADD2.F32 R53, -RZ, R52.H0_H0 ;  /* 0x20000034ff357230 */ /* 0x000fc40000004100 */
[C---:B------:R-:W-:Y:S01]  /*135e0*/  FMUL.FTZ R63, R59.reuse, R60 ;  /* 0x0000003c3b3f7220 */ /* 0x040fe20000410000 */
[-C--:B------:R-:W-:Y:S01]  /*135f0*/  FMUL.FTZ R59, R59, R58.reuse ;  /* 0x0000003a3b3b7220 */ /* 0x080fe20000410000 */
[----:B------:R-:W-:Y:S02]  /*13600*/  HADD2.F32 R62, -RZ, R54.H0_H0 ;  /* 0x20000036ff3e7230 */ /* 0x000fe40000004100 */
[----:B------:R-:W-:Y:S01]  /*13610*/  FFMA.FTZ R63, R49, R58, -R63 ;  /* 0x0000003a313f7223 */ /* 0x000fe2000001083f */
[C---:B------:R-:W-:Y:S01]  /*13620*/  FMUL.FTZ R58, R61.reuse, R48 ;  /* 0x000000303d3a7220 */ /* 0x040fe20000410000 */
[----:B------:R-:W-:Y:S01]  /*13630*/  FMUL.FTZ R61, R61, R40 ;  /* 0x000000283d3d7220 */ /* 0x000fe20000410000 */
[----:B------:R-:W-:Y:S01]  /*13640*/  FFMA.FTZ R59, R49, R60, R59 ;  /* 0x0000003c313b7223 */ /* 0x000fe2000001003b */
[----:B------:R-:W-:Y:S02]  /*13650*/  HADD2.F32 R49, -RZ, R110.H0_H0 ;  /* 0x2000006eff317230 */ /* 0x000fe40000004100 */
[----:B------:R-:W-:Y:S01]  /*13660*/  FFMA.FTZ R58, R51, R40, -R58 ;  /* 0x00000028333a7223 */ /* 0x000fe2000001083a */
[C---:B------:R-:W-:Y:S01]  /*13670*/  FMUL.FTZ R40, R53.reuse, R109 ;  /* 0x0000006d35287220 */ /* 0x040fe20000410000 */
[----:B------:R-:W-:Y:S01]  /*13680*/  FMUL.FTZ R53, R53, R111 ;  /* 0x0000006f35357220 */ /* 0x000fe20000410000 */
[----:B------:R-:W-:Y:S01]  /*13690*/  FFMA.FTZ R61, R51, R48, R61 ;  /* 0x00000030333d7223 */ /* 0x000fe2000001003d */
[----:B------:R-:W-:-:S02]  /*136a0*/  HADD2.F32 R48, -RZ, R112.H0_H0 ;  /* 0x20000070ff307230 */ /* 0x000fc40000004100 */
[C---:B------:R-:W-:Y:S01]  /*136b0*/  FFMA.FTZ R40, R45.reuse, R111, -R40 ;  /* 0x0000006f2d287223 */ /* 0x040fe20000010828 */
[----:B------:R-:W-:Y:S01]  /*136c0*/  FFMA.FTZ R53, R45, R109, R53 ;  /* 0x0000006d2d357223 */ /* 0x000fe20000010035 */
[CC--:B------:R-:W-:Y:S01]  /*136d0*/  FMUL.FTZ R45, R62.reuse, R49.reuse ;  /* 0x000000313e2d7220 */ /* 0x0c0fe20000410000 */
[--C-:B------:R-:W-:Y:S02]  /*136e0*/  HADD2.F32 R64, -RZ, R55.reuse.H0_H0 ;  /* 0x20000037ff407230 */ /* 0x100fe40000004100 */
[-C--:B------:R-:W-:Y:S01]  /*136f0*/  FMUL.FTZ R62, R62, R48.reuse ;  /* 0x000000303e3e7220 */ /* 0x080fe20000410000 */
[----:B------:R-:W-:Y:S02]  /*13700*/  HADD2.F32 R55, -RZ, R55.H1_H1 ;  /* 0x30000037ff377230 */ /* 0x000fe40000004100 */
[C---:B------:R-:W-:Y:S01]  /*13710*/  FFMA.FTZ R48, R56.reuse, R48, -R45 ;  /* 0x0000003038307223 */ /* 0x040fe2000001082d */
[----:B------:R-:W-:Y:S02]  /*13720*/  HADD2.F32 R45, -RZ, R43.H0_H0 ;  /* 0x2000002bff2d7230 */ /* 0x000fe40000004100 */
[----:B------:R-:W-:Y:S01]  /*13730*/  FFMA.FTZ R62, R56, R49, R62 ;  /* 0x00000031383e7223 */ /* 0x000fe2000001003e */
[----:B------:R-:W-:-:S02]  /*13740*/  HADD2.F32 R52, -RZ, R52.H1_H1 ;  /* 0x30000034ff347230 */ /* 0x000fc40000004100 */
[CC--:B------:R-:W-:Y:S01]  /*13750*/  FMUL.FTZ R49, R55.reuse, R50.reuse ;  /* 0x0000003237317220 */ /* 0x0c0fe20000410000 */
[----:B------:R-:W-:Y:S02]  /*13760*/  HADD2.F32 R54, -RZ, R54.H1_H1 ;  /* 0x30000036ff367230 */ /* 0x000fe40000004100 */
[-C--:B------:R-:W-:Y:S01]  /*13770*/  FMUL.FTZ R55, R55, R45.reuse ;  /* 0x0000002d37377220 */ /* 0x080fe20000410000 */
[----:B------:R-:W-:Y:S02]  /*13780*/  HADD2.F32 R110, -RZ, R110.H1_H1 ;  /* 0x3000006eff6e7230 */ /* 0x000fe40000004100 */
[C---:B------:R-:W-:Y:S01]  /*13790*/  FFMA.FTZ R49, R47.reuse, R45, -R49 ;  /* 0x0000002d2f317223 */ /* 0x040fe20000010831 */
[----:B------:R-:W-:Y:S02]  /*137a0*/  HADD2.F32 R112, -RZ, R112.H1_H1 ;  /* 0x30000070ff707230 */ /* 0x000fe40000004100 */
[----:B------:R-:W-:Y:S01]  /*137b0*/  FFMA.FTZ R47, R47, R50, R55 ;  /* 0x000000322f2f7223 */ /* 0x000fe20000010037 */
[C---:B------:R-:W-:Y:S01]  /*137c0*/  FMUL.FTZ R50, R52.reuse, R21 ;  /* 0x0000001534327220 */ /* 0x040fe20000410000 */
[----:B------:R-:W-:Y:S01]  /*137d0*/  FMUL.FTZ R52, R52, R20 ;  /* 0x0000001434347220 */ /* 0x000fe20000410000 */
[----:B------:R-:W-:Y:S01]  /*137e0*/  FMUL.FTZ R43, R64, R110 ;  /* 0x0000006e402b7220 */ /* 0x000fe20000410000 */
[----:B------:R-:W-:Y:S01]  /*137f0*/  FMUL.FTZ R45, R54, R42 ;  /* 0x0000002a362d7220 */ /* 0x000fe20000410000 */
[----:B------:R-:W-:Y:S01]  /*13800*/  FMUL.FTZ R64, R64, R112 ;  /* 0x0000007040407220 */ /* 0x000fe20000410000 */
[----:B------:R-:W-:Y:S01]  /*13810*/  FMUL.FTZ R54, R54, R41 ;  /* 0x0000002936367220 */ /* 0x000fe20000410000 */
[C---:B------:R-:W-:Y:S01]  /*13820*/  FFMA.FTZ R20, R44.reuse, R20, -R50 ;  /* 0x000000142c147223 */ /* 0x040fe20000010832 */
[----:B------:R-:W-:Y:S01]  /*13830*/  FFMA.FTZ R44, R44, R21, R52 ;  /* 0x000000152c2c7223 */ /* 0x000fe20000010034 */
[C---:B------:R-:W-:Y:S01]  /*13840*/  FFMA.FTZ R43, R57.reuse, R112, -R43 ;  /* 0x00000070392b7223 */ /* 0x040fe2000001082b */
[C---:B------:R-:W-:Y:S01]  /*13850*/  FFMA.FTZ R21, R46.reuse, R41, -R45 ;  /* 0x000000292e157223 */ /* 0x040fe2000001082d */
        /* <DEDUP_REMOVED lines=12> */
.L_x_2819:
[----:B------:R-:W-:Y:S05]  /*13920*/  BSYNC B1 ;  /* 0x0000000000017941 */ /* 0x000fea0003800000 */
.L_x_2818:
[----:B----4-:R-:W-:Y:S01]  /*13930*/  VIADD R3, R212, 0x40 ;  /* 0x00000040d4037836 */ /* 0x010fe20000000000 */
[----:B------:R-:W-:Y:S04]  /*13940*/  BSSY B1, `(.L_x_2822) ;  /* 0x00000d6000017945 */ /* 0x000fe80003800000 */
[----:B------:R-:W-:-:S13]  /*13950*/  ISETP.GE.AND P0, PT, R3, R0, PT ;  /* 0x000000000300720c */ /* 0x000fda0003f06270 */
[----:B------:R-:W-:Y:S05]  /*13960*/  @P0 BRA `(.L_x_2823) ;  /* 0x0000000c004c0947 */ /* 0x000fea0003800000 */
[----:B------:R-:W4:Y:S01]  /*13970*/  LDC R3, c[0x0][0x3f4] ;  /* 0x0000fd00ff037b82 */ /* 0x000f220000000800 */
[----:B------:R-:W-:Y:S01]  /*13980*/  BSSY B2, `(.L_x_2824) ;  /* 0x0000065000027945 */ /* 0x000fe20003800000 */
[----:B0-----:R-:W-:Y:S02]  /*13990*/  SHF.R.U32.HI R62, RZ, 0x3, R222 ;  /* 0x00000003ff3e7819 */ /* 0x001fe400000116de */
[-C--:B----4-:R-:W-:Y:S02]  /*139a0*/  ISETP.GE.AND P0, PT, R18, R3.reuse, PT ;  /* 0x000000031200720c */ /* 0x090fe40003f06270 */
[----:B------:R-:W-:-:S11]  /*139b0*/  ISETP.GE.AND P1, PT, R213, R3, PT ;  /* 0x00000003d500720c */ /* 0x000fd60003f26270 */
[----:B------:R-:W-:Y:S05]  /*139c0*/  @P0 BRA `(.L_x_2825) ;  /* 0x0000000400800947 */ /* 0x000fea0003800000 */
[----:B-1----:R-:W4:Y:S04]  /*139d0*/  LDL R20, [R1+0x60] ;  /* 0x0000600001147983 */ /* 0x002f280000100800 */
[----:B------:R-:W5:Y:S01]  /*139e0*/  LDL R63, [R1+0xa8] ;  /* 0x0000a800013f7983 */ /* 0x000f620000100800 */
[----:B------:R-:W-:Y:S01]  /*139f0*/  HADD2.F32 R53, -RZ, R105.H1_H1 ;  /* 0x30000069ff357230 */ /* 0x000fe20000004100 */
[----:B------:R-:W-:Y:S01]  /*13a00*/  SHF.R.U64 R30, R30, 0x10, R31 ;  /* 0x000000101e1e7819 */ /* 0x000fe2000000121f */
[--C-:B------:R-:W-:Y:S02]  /*13a10*/  HADD2.F32 R51, -RZ, R107.reuse.H1_H1 ;  /* 0x3000006bff337230 */ /* 0x100fe40000004100 */
[----:B------:R-:W-:Y:S01]  /*13a20*/  HADD2.F32 R58, -RZ, R107.H0_H0 ;  /* 0x2000006bff3a7230 */ /* 0x000fe20000004100 */
[----:B----4-:R-:W-:-:S04]  /*13a30*/  LEA.HI R20, R3, R20, RZ, 0x1d ;  /* 0x0000001403147211 */ /* 0x010fc800078fe8ff */
[----:B------:R-:W-:Y:S01]  /*13a40*/  SHF.R.S32.HI R41, RZ, 0x1f, R20 ;  /* 0x0000001fff297819 */ /* 0x000fe20000011414 */
[----:B------:R-:W-:-:S03]  /*13a50*/  IMAD.SHL.U32 R21, R20, 0x8, RZ ;  /* 0x0000000814157824 */ /* 0x000fc600078e00ff */
[----:B------:R-:W-:Y:S02]  /*13a60*/  LEA.HI R41, R41, R20, RZ, 0x3 ;  /* 0x0000001429297211 */ /* 0x000fe400078f18ff */
[----:B------:R-:W-:-:S03]  /*13a70*/  LOP3.LUT R20, R222, 0x38, R21, 0xf8, !PT ;  /* 0x00000038de147812 */ /* 0x000fc600078ef815 */
[----:B------:R-:W-:Y:S01]  /*13a80*/  IMAD.SHL.U32 R41, R41, 0x400, RZ ;  /* 0x0000040029297824 */ /* 0x000fe200078e00ff */
[----:B------:R-:W-:-:S04]  /*13a90*/  LOP3.LUT R20, R20, R62, RZ, 0x3c, !PT ;  /* 0x0000003e14147212 */ /* 0x000fc800078e3cff */
[----:B------:R-:W-:Y:S02]  /*13aa0*/  LOP3.LUT R21, R41, 0x7fffe000, RZ, 0xc0, !PT ;  /* 0x7fffe00029157812 */ /* 0x000fe400078ec0ff */
[----:B-----5:R-:W0:Y:S02]  /*13ab0*/  LDS.128 R40, [R63] ;  /* 0x000000003f287984 */ /* 0x020e240000000c00 */
[----:B------:R-:W-:-:S04]  /*13ac0*/  IADD3 R21, R20, R21, R225 ;  /* 0x0000001514157210 */ /* 0x000fc80007ffe0e1 */
[----:B------:R-:W-:Y:S02]  /*13ad0*/  LEA R20, R21, R16, 0x1 ;  /* 0x0000001015147211 */ /* 0x000fe400078e08ff */
[----:B------:R-:W-:Y:S02]  /*13ae0*/  SHF.R.U64 R21, R28, 0x10, R29 ;  /* 0x000000101c157819 */ /* 0x000fe4000000121d */
[--C-:B------:R-:W-:Y:S01]  /*13af0*/  SHF.R.U64 R28, R36, 0x10, R37.reuse ;  /* 0x00000010241c7819 */ /* 0x100fe20000001225 */
[----:B------:R-:W1:Y:S01]  /*13b00*/  LDS.128 R44, [R20+0x14400] ;  /* 0x01440000142c7984 */ /* 0x000e620000000c00 */
[----:B------:R-:W-:Y:S01]  /*13b10*/  SHF.R.U32.HI R36, RZ, 0x10, R37 ;  /* 0x00000010ff247819 */ /* 0x000fe20000011625 */
[----:B------:R-:W-:Y:S01]  /*13b20*/  HADD2.F32 R21, -RZ, R21.H0_H0 ;  /* 0x20000015ff157230 */ /* 0x000fe20000004100 */
[----:B------:R-:W-:Y:S02]  /*13b30*/  SHF.R.U32.HI R29, RZ, 0x10, R29 ;  /* 0x00000010ff1d7819 */ /* 0x000fe4000001161d */
[----:B------:R-:W-:Y:S01]  /*13b40*/  SHF.R.U32.HI R37, RZ, 0x10, R31 ;  /* 0x00000010ff257819 */ /* 0x000fe2000001161f */
[----:B------:R-:W-:Y:S01]  /*13b50*/  HADD2.F32 R59, -RZ, R36.H0_H0 ;  /* 0x20000024ff3b7230 */ /* 0x000fe20000004100 */
[--C-:B------:R-:W-:Y:S01]  /*13b60*/  SHF.R.U64 R31, R38, 0x10, R39.reuse ;  /* 0x00000010261f7819 */ /* 0x100fe20000001227 */
[----:B------:R-:W-:Y:S01]  /*13b70*/  HADD2.F32 R29, -RZ, R29.H0_H0 ;  /* 0x2000001dff1d7230 */ /* 0x000fe20000004100 */
[----:B------:R-:W-:Y:S01]  /*13b80*/  SHF.R.U32.HI R39, RZ, 0x10, R39 ;  /* 0x00000010ff277819 */ /* 0x000fe20000011627 */
[----:B------:R-:W-:-:S02]  /*13b90*/  HADD2.F32 R36, -RZ, R105.H0_H0 ;  /* 0x20000069ff247230 */ /* 0x000fc40000004100 */
        /* <DEDUP_REMOVED lines=12> */
[----:B------:R-:W-:Y:S01]  /*13c60*/  FFMA.FTZ R57, R38, R51, -R57 ;  /* 0x0000003326397223 */ /* 0x000fe20000010839 */
[----:B------:R-:W-:Y:S01]  /*13c70*/  FMUL.FTZ R51, R54, R59 ;  /* 0x0000003b36337220 */ /* 0x000fe20000410000 */
[----:B------:R-:W-:Y:S01]  /*13c80*/  FFMA.FTZ R61, R38, R53, R61 ;  /* 0x00000035263d7223 */ /* 0x000fe2000001003d */
[----:B------:R-:W-:Y:S01]  /*13c90*/  FMUL.FTZ R53, R54, R29 ;  /* 0x0000001d36357220 */ /* 0x000fe20000410000 */
[----:B------:R-:W-:Y:S01]  /*13ca0*/  FMUL.FTZ R54, R45, R36 ;  /* 0x000000242d367220 */ /* 0x000fe20000410000 */
[----:B------:R-:W-:-:S02]  /*13cb0*/  HADD2.F32 R52, -RZ, R106.H0_H0 ;  /* 0x2000006aff347230 */ /* 0x000fc40000004100 */
[----:B------:R-:W-:Y:S01]  /*13cc0*/  FFMA.FTZ R38, R48, R29, -R51 ;  /* 0x0000001d30267223 */ /* 0x000fe20000010833 */
[-C--:B------:R-:W-:Y:S01]  /*13cd0*/  FMUL.FTZ R29, R45, R58.reuse ;  /* 0x0000003a2d1d7220 */ /* 0x080fe20000410000 */
[----:B------:R-:W-:Y:S01]  /*13ce0*/  FFMA.FTZ R45, R41, R58, -R54 ;  /* 0x0000003a292d7223 */ /* 0x000fe20000010836 */
[----:B------:R-:W-:Y:S02]  /*13cf0*/  HADD2.F32 R54, -RZ, R108.H0_H0 ;  /* 0x2000006cff367230 */ /* 0x000fe40000004100 */
[----:B------:R-:W-:Y:S01]  /*13d00*/  FMUL.FTZ R58, R55, R52 ;  /* 0x00000034373a7220 */ /* 0x000fe20000410000 */
[----:B------:R-:W-:Y:S02]  /*13d10*/  HADD2.F32 R56, -RZ, R47.H0_H0 ;  /* 0x2000002fff387230 */ /* 0x000fe40000004100 */
[----:B------:R-:W-:Y:S01]  /*13d20*/  FFMA.FTZ R36, R41, R36, R29 ;  /* 0x0000002429247223 */ /* 0x000fe2000001001d */
[----:B------:R-:W-:Y:S02]  /*13d30*/  HADD2.F32 R51, -RZ, R106.H1_H1 ;  /* 0x3000006aff337230 */ /* 0x000fe40000004100 */
[----:B------:R-:W-:Y:S01]  /*13d40*/  FFMA.FTZ R41, R49, R54, -R58 ;  /* 0x0000003631297223 */ /* 0x000fe2000001083a */
[----:B------:R-:W-:-:S02]  /*13d50*/  HADD2.F32 R29, -RZ, R108.H1_H1 ;  /* 0x3000006cff1d7230 */ /* 0x000fc40000004100 */
[----:B------:R-:W-:Y:S01]  /*13d60*/  FMUL.FTZ R60, R55, R54 ;  /* 0x00000036373c7220 */ /* 0x000fe20000410000 */
[----:B------:R-:W-:Y:S02]  /*13d70*/  HADD2.F32 R58, -RZ, R37.H0_H0 ;  /* 0x20000025ff3a7230 */ /* 0x000fe40000004100 */
[C---:B------:R-:W-:Y:S01]  /*13d80*/  FMUL.FTZ R37, R56.reuse, R51 ;  /* 0x0000003338257220 */ /* 0x040fe20000410000 */
[----:B------:R-:W-:Y:S02]  /*13d90*/  HADD2.F32 R47, -RZ, R47.H1_H1 ;  /* 0x3000002fff2f7230 */ /* 0x000fe40000004100 */
[-C--:B------:R-:W-:Y:S01]  /*13da0*/  FMUL.FTZ R56, R56, R29.reuse ;  /* 0x0000001d38387220 */ /* 0x080fe20000410000 */
[----:B------:R-:W-:Y:S02]  /*13db0*/  HADD2.F32 R54, -RZ, R39.H0_H0 ;  /* 0x20000027ff367230 */ /* 0x000fe40000004100 */
[----:B------:R-:W-:Y:S01]  /*13dc0*/  FFMA.FTZ R49, R49, R52, R60 ;  /* 0x0000003431317223 */ /* 0x000fe2000001003c */
[C---:B------:R-:W-:Y:S01]  /*13dd0*/  FFMA.FTZ R29, R50.reuse, R29, -R37 ;  /* 0x0000001d321d7223 */ /* 0x040fe20000010825 */
[----:B------:R-:W-:Y:S01]  /*13de0*/  FFMA.FTZ R39, R50, R51, R56 ;  /* 0x0000003332277223 */ /* 0x000fe20000010038 */
[C---:B------:R-:W-:Y:S01]  /*13df0*/  FMUL.FTZ R50, R47.reuse, R58 ;  /* 0x0000003a2f327220 */ /* 0x040fe20000410000 */
[----:B------:R-:W-:Y:S01]  /*13e00*/  FMUL.FTZ R52, R47, R54 ;  /* 0x000000362f347220 */ /* 0x000fe20000410000 */
[----:B------:R-:W-:-:S02]  /*13e10*/  HADD2.F32 R44, -RZ, R44.H1_H1 ;  /* 0x3000002cff2c7230 */ /* 0x000fc40000004100 */
[----:B------:R-:W-:Y:S01]  /*13e20*/  FFMA.FTZ R48, R48, R59, R53 ;  /* 0x0000003b30307223 */ /* 0x000fe20000010035 */
[----:B------:R-:W-:Y:S02]  /*13e30*/  HADD2.F32 R46, -RZ, R46.H1_H1 ;  /* 0x3000002eff2e7230 */ /* 0x000fe40000004100 */
[C---:B------:R-:W-:Y:S01]  /*13e40*/  FFMA.FTZ R52, R43.reuse, R58, -R52 ;  /* 0x0000003a2b347223 */ /* 0x040fe20000010834 */
[----:B------:R-:W-:Y:S02]  /*13e50*/  HADD2.F32 R37, -RZ, R28.H0_H0 ;  /* 0x2000001cff257230 */ /* 0x000fe40000004100 */
[----:B------:R-:W-:Y:S01]  /*13e60*/  FFMA.FTZ R50, R43, R54, R50 ;  /* 0x000000362b327223 */ /* 0x000fe20000010032 */
[----:B------:R-:W-:Y:S02]  /*13e70*/  HADD2.F32 R47, -RZ, R31.H0_H0 ;  /* 0x2000001fff2f7230 */ /* 0x000fe40000004100 */
[----:B------:R-:W-:Y:S02]  /*13e80*/  HADD2.F32 R31, -RZ, R30.H0_H0 ;  /* 0x2000001eff1f7230 */ /* 0x000fe40000004100 */
[----:B------:R-:W-:Y:S01]  /*13e90*/  FMUL.FTZ R43, R44, R37 ;  /* 0x000000252c2b7220 */ /* 0x000fe20000410000 */
[----:B------:R-:W-:-:S02]  /*13ea0*/  HADD2.F32 R40, -RZ, R40.H1_H1 ;  /* 0x30000028ff287230 */ /* 0x000fc40000004100 */
        /* <DEDUP_REMOVED lines=18> */
.L_x_2825:
[----:B------:R-:W-:Y:S05]  /*13fd0*/  BSYNC B2 ;  /* 0x0000000000027941 */ /* 0x000fea0003800000 */
.L_x_2824:
[----:B------:R-:W-:Y:S05]  /*13fe0*/  @P1 BRA `(.L_x_2823) ;  /* 0x0000000400ac1947 */ /* 0x000fea0003800000 */
[----:B01----:R-:W4:Y:S04]  /*13ff0*/  LDL R20, [R1+0x90] ;  /* 0x0000900001147983 */ /* 0x003f280000100800 */
[----:B------:R-:W5:Y:S01]  /*14000*/  LDL R21, [R1+0x64] ;  /* 0x0000640001157983 */ /* 0x000f620000100800 */
[----:B------:R-:W-:Y:S01]  /*14010*/  SHF.R.U32.HI R50, RZ, 0x10, R33 ;  /* 0x00000010ff327819 */ /* 0x000fe20000011621 */
[----:B------:R-:W-:Y:S01]  /*14020*/  HADD2.F32 R49, -RZ, R95.H0_H0 ;  /* 0x2000005fff317230 */ /* 0x000fe20000004100 */
[----:B------:R-:W-:Y:S01]  /*14030*/  SHF.R.U32.HI R43, RZ, 0x10, R25 ;  /* 0x00000010ff2b7819 */ /* 0x000fe20000011619 */
[----:B------:R-:W-:Y:S02]  /*14040*/  HADD2.F32 R47, -RZ, R96.H1_H1 ;  /* 0x30000060ff2f7230 */ /* 0x000fe40000004100 */
[----:B------:R-:W-:-:S02]  /*14050*/  HADD2.F32 R50, -RZ, R50.H0_H0 ;  /* 0x20000032ff327230 */ /* 0x000fc40000004100 */
[----:B------:R-:W-:Y:S02]  /*14060*/  HADD2.F32 R43, -RZ, R43.H0_H0 ;  /* 0x2000002bff2b7230 */ /* 0x000fe40000004100 */
[----:B------:R-:W-:Y:S02]  /*14070*/  HADD2.F32 R48, -RZ, R95.H1_H1 ;  /* 0x3000005fff307230 */ /* 0x000fe40000004100 */
[----:B------:R-:W-:Y:S01]  /*14080*/  HADD2.F32 R96, -RZ, R96.H0_H0 ;  /* 0x20000060ff607230 */ /* 0x000fe20000004100 */
[----:B----4-:R-:W-:Y:S02]  /*14090*/  R2UR UR4, R20 ;  /* 0x00000000140472ca */ /* 0x010fe400000e0000 */
[----:B------:R-:W-:Y:S01]  /*140a0*/  SHF.R.S32.HI R20, RZ, 0x1f, R213 ;  /* 0x0000001fff147819 */ /* 0x000fe200000114d5 */
[----:B-----5:R-:W-:-:S03]  /*140b0*/  IMAD.MOV.U32 R29, RZ, RZ, R21 ;  /* 0x000000ffff1d7224 */ /* 0x020fc600078e0015 */
[----:B------:R-:W-:Y:S02]  /*140c0*/  LEA.HI R21, R20, R213, RZ, 0x3 ;  /* 0x000000d514157211 */ /* 0x000fe400078f18ff */
[----:B------:R-:W-:Y:S02]  /*140d0*/  LEA.HI R3, R3, R29, RZ, 0x1d ;  /* 0x0000001d03037211 */ /* 0x000fe400078fe8ff */
[----:B------:R-:W-:Y:S02]  /*140e0*/  LOP3.LUT R21, R222, 0x38, R21, 0xf8, !PT ;  /* 0x00000038de157812 */ /* 0x000fe400078ef815 */
[----:B------:R-:W-:Y:S02]  /*140f0*/  LEA.HI R28, R20, R213, RZ, 0x6 ;  /* 0x000000d5141c7211 */ /* 0x000fe400078f30ff */
[----:B------:R-:W-:Y:S02]  /*14100*/  SHF.R.S32.HI R20, RZ, 0x1f, R3 ;  /* 0x0000001fff147819 */ /* 0x000fe40000011403 */
[----:B------:R-:W-:Y:S01]  /*14110*/  LOP3.LUT R29, R21, R62, RZ, 0x3c, !PT ;  /* 0x0000003e151d7212 */ /* 0x000fe200078e3cff */
[----:B------:R-:W-:Y:S01]  /*14120*/  IMAD.SHL.U32 R21, R3, 0x8, RZ ;  /* 0x0000000803157824 */ /* 0x000fe200078e00ff */
[----:B------:R-:W-:-:S04]  /*14130*/  LEA.HI R3, R20, R3, RZ, 0x3 ;  /* 0x0000000314037211 */ /* 0x000fc800078f18ff */
[----:B------:R-:W-:Y:S01]  /*14140*/  LOP3.LUT R20, R222, 0x38, R21, 0xf8, !PT ;  /* 0x00000038de147812 */ /* 0x000fe200078ef815 */
[----:B------:R-:W-:Y:S02]  /*14150*/  IMAD.SHL.U32 R21, R3, 0x400, RZ ;  /* 0x0000040003157824 */ /* 0x000fe400078e00ff */
[----:B------:R-:W-:Y:S01]  /*14160*/  IMAD.SHL.U32 R28, R28, 0x80, RZ ;  /* 0x000000801c1c7824 */ /* 0x000fe200078e00ff */
[----:B------:R-:W-:Y:S02]  /*14170*/  LOP3.LUT R20, R20, R62, RZ, 0x3c, !PT ;  /* 0x0000003e14147212 */ /* 0x000fe400078e3cff */
[----:B------:R-:W-:Y:S02]  /*14180*/  LOP3.LUT R21, R21, 0x7fffe000, RZ, 0xc0, !PT ;  /* 0x7fffe00015157812 */ /* 0x000fe400078ec0ff */
[----:B------:R-:W-:Y:S02]  /*14190*/  LOP3.LUT R28, R28, 0xffffe000, RZ, 0xc0, !PT ;  /* 0xffffe0001c1c7812 */ /* 0x000fe400078ec0ff */
[----:B------:R-:W-:-:S02]  /*141a0*/  IADD3 R21, R20, R21, R225 ;  /* 0x0000001514157210 */ /* 0x000fc40007ffe0e1 */
[----:B------:R-:W-:-:S03]  /*141b0*/  IADD3 R28, R29, R28, R225 ;  /* 0x0000001c1d1c7210 */ /* 0x000fc60007ffe0e1 */
[----:B------:R-:W-:Y:S01]  /*141c0*/  IMAD R20, R21, 0x2, R16 ;  /* 0x0000000215147824 */ /* 0x000fe200078e0210 */
[----:B------:R-:W-:-:S04]  /*141d0*/  LEA R3, R28, UR4, 0x1 ;  /* 0x000000041c037c11 */ /* 0x000fc8000f8e08ff */
[----:B------:R-:W0:Y:S04]  /*141e0*/  LDS.128 R36, [R20+0x14400] ;  /* 0x0144000014247984 */ /* 0x000e280000000c00 */
[----:B------:R-:W1:Y:S01]  /*141f0*/  LDS.128 R28, [R3] ;  /* 0x00000000031c7984 */ /* 0x000e620000000c00 */
[----:B------:R-:W-:Y:S02]  /*14200*/  SHF.R.U64 R21, R24, 0x10, R25 ;  /* 0x0000001018157819 */ /* 0x000fe40000001219 */
[----:B------:R-:W-:Y:S02]  /*14210*/  SHF.R.U64 R24, R32, 0x10, R33 ;  /* 0x0000001020187819 */ /* 0x000fe40000001221 */
[----:B------:R-:W-:Y:S02]  /*14220*/  SHF.R.U64 R25, R26, 0x10, R27 ;  /* 0x000000101a197819 */ /* 0x000fe4000000121b */
[----:B------:R-:W-:-:S02]  /*14230*/  SHF.R.U64 R26, R34, 0x10, R35 ;  /* 0x00000010221a7819 */ /* 0x000fc40000001223 */
[----:B------:R-:W-:Y:S02]  /*14240*/  SHF.R.U32.HI R34, RZ, 0x10, R35 ;  /* 0x00000010ff227819 */ /* 0x000fe40000011623 */
[----:B------:R-:W-:Y:S01]  /*14250*/  SHF.R.U32.HI R27, RZ, 0x10, R27 ;  /* 0x00000010ff1b7819 */ /* 0x000fe2000001161b */
[--C-:B0-----:R-:W-:Y:S02]  /*14260*/  HADD2.F32 R33, -RZ, R37.reuse.H0_H0 ;  /* 0x20000025ff217230 */ /* 0x101fe40000004100 */
[----:B------:R-:W-:Y:S02]  /*14270*/  HADD2.F32 R46, -RZ, R37.H1_H1 ;  /* 0x30000025ff2e7230 */ /* 0x000fe40000004100 */
[--C-:B-1----:R-:W-:Y:S02]  /*14280*/  HADD2.F32 R44, -RZ, R29.reuse.H0_H0 ;  /* 0x2000001dff2c7230 */ /* 0x102fe40000004100 */
[----:B------:R-:W-:Y:S01]  /*14290*/  FMUL.FTZ R37, R33, R49 ;  /* 0x0000003121257220 */ /* 0x000fe20000410000 */
[----:B------:R-:W-:-:S02]  /*142a0*/  HADD2.F32 R41, -RZ, R29.H1_H1 ;  /* 0x3000001dff297230 */ /* 0x000fc40000004100 */
[-C--:B------:R-:W-:Y:S01]  /*142b0*/  FMUL.FTZ R51, R33, R47.reuse ;  /* 0x0000002f21337220 */ /* 0x080fe20000410000 */
[----:B------:R-:W-:Y:S02]  /*142c0*/  HADD2.F32 R45, -RZ, R36.H0_H0 ;  /* 0x20000024ff2d7230 */ /* 0x000fe40000004100 */
[----:B------:R-:W-:Y:S01]  /*142d0*/  FMUL.FTZ R52, R46, R50 ;  /* 0x000000322e347220 */ /* 0x000fe20000410000 */
[C---:B------:R-:W-:Y:S01]  /*142e0*/  FFMA.FTZ R33, R44.reuse, R47, -R37 ;  /* 0x0000002f2c217223 */ /* 0x040fe20000010825 */
[----:B------:R-:W-:Y:S01]  /*142f0*/  FFMA.FTZ R37, R44, R49, R51 ;  /* 0x000000312c257223 */ /* 0x000fe20000010033 */
[----:B------:R-:W-:Y:S02]  /*14300*/  HADD2.F32 R35, -RZ, R28.H0_H0 ;  /* 0x2000001cff237230 */ /* 0x000fe40000004100 */
[-C--:B------:R-:W-:Y:S01]  /*14310*/  FMUL.FTZ R46, R46, R43.reuse ;  /* 0x0000002b2e2e7220 */ /* 0x080fe20000410000 */
[----:B------:R-:W-:Y:S01]  /*14320*/  FFMA.FTZ R44, R41, R43, -R52 ;  /* 0x0000002b292c7223 */ /* 0x000fe20000010834 */
[----:B------:R-:W-:Y:S01]  /*14330*/  FMUL.FTZ R52, R45, R48 ;  /* 0x000000302d347220 */ /* 0x000fe20000410000 */
[----:B------:R-:W-:-:S02]  /*14340*/  HADD2.F32 R42, -RZ, R38.H0_H0 ;  /* 0x20000026ff2a7230 */ /* 0x000fc40000004100 */
[----:B------:R-:W-:Y:S01]  /*14350*/  FMUL.FTZ R45, R45, R96 ;  /* 0x000000602d2d7220 */ /* 0x000fe20000410000 */
[----:B------:R-:W-:Y:S02]  /*14360*/  HADD2.F32 R47, -RZ, R94.H1_H1 ;  /* 0x3000005eff2f7230 */ /* 0x000fe40000004100 */
[----:B------:R-:W-:Y:S01]  /*14370*/  FFMA.FTZ R46, R41, R50, R46 ;  /* 0x00000032292e7223 */ /* 0x000fe2000001002e */
[C---:B------:R-:W-:Y:S01]  /*14380*/  FFMA.FTZ R41, R35.reuse, R96, -R52 ;  /* 0x0000006023297223 */ /* 0x040fe20000010834 */
[----:B------:R-:W-:Y:S02]  /*14390*/  HADD2.F32 R43, -RZ, R97.H0_H0 ;  /* 0x20000061ff2b7230 */ /* 0x000fe40000004100 */
[----:B------:R-:W-:Y:S01]  /*143a0*/  FFMA.FTZ R35, R35, R48, R45 ;  /* 0x0000003023237223 */ /* 0x000fe2000001002d */
[----:B------:R-:W-:Y:S02]  /*143b0*/  HADD2.F32 R29, -RZ, R30.H0_H0 ;  /* 0x2000001eff1d7230 */ /* 0x000fe40000004100 */
[----:B------:R-:W-:Y:S01]  /*143c0*/  FMUL.FTZ R48, R42, R47 ;  /* 0x0000002f2a307220 */ /* 0x000fe20000410000 */
[----:B------:R-:W-:-:S02]  /*143d0*/  HADD2.F32 R40, -RZ, R39.H0_H0 ;  /* 0x20000027ff287230 */ /* 0x000fc40000004100 */
[-C--:B------:R-:W-:Y:S01]  /*143e0*/  FMUL.FTZ R50, R42, R43.reuse ;  /* 0x0000002b2a327220 */ /* 0x080fe20000410000 */
[----:B------:R-:W-:Y:S02]  /*143f0*/  HADD2.F32 R45, -RZ, R94.H0_H0 ;  /* 0x2000005eff2d7230 */ /* 0x000fe40000004100 */
[----:B------:R-:W-:Y:S01]  /*14400*/  FFMA.FTZ R42, R29, R43, -R48 ;  /* 0x0000002b1d2a7223 */ /* 0x000fe20000010830 */
[----:B------:R-:W-:Y:S02]  /*14410*/  HADD2.F32 R97, -RZ, R97.H1_H1 ;  /* 0x30000061ff617230 */ /* 0x000fe40000004100 */
[----:B------:R-:W-:Y:S02]  /*14420*/  HADD2.F32 R48, -RZ, R34.H0_H0 ;  /* 0x20000022ff307230 */ /* 0x000fe40000004100 */
[----:B------:R-:W-:Y:S02]  /*14430*/  HADD2.F32 R34, -RZ, R27.H0_H0 ;  /* 0x2000001bff227230 */ /* 0x000fe40000004100 */
[----:B------:R-:W-:Y:S01]  /*14440*/  FMUL.FTZ R27, R40, R45 ;  /* 0x0000002d281b7220 */ /* 0x000fe20000410000 */
[----:B------:R-:W-:-:S02]  /*14450*/  HADD2.F32 R32, -RZ, R31.H0_H0 ;  /* 0x2000001fff207230 */ /* 0x000fc40000004100 */
[----:B------:R-:W-:Y:S01]  /*14460*/  FMUL.FTZ R40, R40, R97 ;  /* 0x0000006128287220 */ /* 0x000fe20000410000 */
[----:B------:R-:W-:Y:S02]  /*14470*/  HADD2.F32 R39, -RZ, R39.H1_H1 ;  /* 0x30000027ff277230 */ /* 0x000fe40000004100 */
[----:B------:R-:W-:Y:S01]  /*14480*/  FFMA.FTZ R50, R29, R47, R50 ;  /* 0x0000002f1d327223 */ /* 0x000fe20000010032 */
[----:B------:R-:W-:Y:S02]  /*14490*/  HADD2.F32 R31, -RZ, R31.H1_H1 ;  /* 0x3000001fff1f7230 */ /* 0x000fe40000004100 */
[C---:B------:R-:W-:Y:S01]  /*144a0*/  FFMA.FTZ R97, R32.reuse, R97, -R27 ;  /* 0x0000006120617223 */ /* 0x040fe2000001081b */
[----:B------:R-:W-:Y:S01]  /*144b0*/  FFMA.FTZ R40, R32, R45, R40 ;  /* 0x0000002d20287223 */ /* 0x000fe20000010028 */
[----:B------:R-:W-:Y:S02]  /*144c0*/  HADD2.F32 R36, -RZ, R36.H1_H1 ;  /* 0x30000024ff247230 */ /* 0x000fe40000004100 */
[----:B------:R-:W-:Y:S01]  /*144d0*/  FMUL.FTZ R52, R39, R48 ;  /* 0x0000003027347220 */ /* 0x000fe20000410000 */
[----:B------:R-:W-:-:S02]  /*144e0*/  HADD2.F32 R38, -RZ, R38.H1_H1 ;  /* 0x30000026ff267230 */ /* 0x000fc40000004100 */
[-C--:B------:R-:W-:Y:S01]  /*144f0*/  FMUL.FTZ R32, R39, R34.reuse ;  /* 0x0000002227207220 */ /* 0x080fe20000410000 */
[----:B------:R-:W-:Y:S02]  /*14500*/  HADD2.F32 R27, -RZ, R24.H0_H0 ;  /* 0x20000018ff1b7230 */ /* 0x000fe40000004100 */
[----:B------:R-:W-:Y:S02]  /*14510*/  HADD2.F32 R29, -RZ, R26.H0_H0 ;  /* 0x2000001aff1d7230 */ /* 0x000fe40000004100 */
[----:B------:R-:W-:Y:S02]  /*14520*/  HADD2.F32 R21, -RZ, R21.H0_H0 ;  /* 0x20000015ff157230 */ /* 0x000fe40000004100 */
[----:B------:R-:W-:Y:S02]  /*14530*/  HADD2.F32 R25, -RZ, R25.H0_H0 ;  /* 0x20000019ff197230 */ /* 0x000fe40000004100 */
[----:B------:R-:W-:Y:S01]  /*14540*/  FFMA.FTZ R52, R31, R34, -R52 ;  /* 0x000000221f347223 */ /* 0x000fe20000010834 */
[----:B------:R-:W-:-:S02]  /*14550*/  HADD2.F32 R28, -RZ, R28.H1_H1 ;  /* 0x3000001cff1c7230 */ /* 0x000fc40000004100 */
[----:B------:R-:W-:Y:S01]  /*14560*/  FFMA.FTZ R43, R31, R48, R32 ;  /* 0x000000301f2b7223 */ /* 0x000fe20000010020 */
[----:B------:R-:W-:Y:S02]  /*14570*/  HADD2.F32 R30, -RZ, R30.H1_H1 ;  /* 0x3000001eff1e7230 */ /* 0x000fe40000004100 */
[----:B------:R-:W-:Y:S01]  /*14580*/  FMUL.FTZ R31, R36, R27 ;  /* 0x0000001b241f7220 */ /* 0x000fe20000410000 */
[----:B------:R-:W-:Y:S01]  /*14590*/  FMUL.FTZ R39, R38, R29 ;  /* 0x0000001d26277220 */ /* 0x000fe20000410000 */
[----:B------:R-:W-:Y:S01]  /*145a0*/  FMUL.FTZ R36, R36, R21 ;  /* 0x0000001524247220 */ /* 0x000fe20000410000 */
[----:B------:R-:W-:Y:S01]  /*145b0*/  FMUL.FTZ R38, R38, R25 ;  /* 0x0000001926267220 */ /* 0x000fe20000410000 */
[----:B------:R-:W-:Y:S01]  /*145c0*/  FFMA.FTZ R24, R28, R21, -R31 ;  /* 0x000000151c187223 */ /* 0x000fe2000001081f */
        /* <DEDUP_REMOVED lines=13> */
.L_x_2823:
[----:B------:R-:W-:Y:S05]  /*146a0*/  BSYNC B1 ;  /* 0x0000000000017941 */ /* 0x000fea0003800000 */
.L_x_2822:
[----:B----4-:R-:W-:-:S04]  /*146b0*/  IADD3 R3, R212, 0x60, RZ ;  /* 0x00000060d4037810 */ /* 0x010fc80007ffe0ff */
[----:B------:R-:W-:-:S13]  /*146c0*/  ISETP.GE.AND P0, PT, R3, R0, PT ;  /* 0x000000000300720c */ /* 0x000fda0003f06270 */
[----:B------:R-:W-:Y:S05]  /*146d0*/  @P0 BRA `(.L_x_2793) ;  /* 0x0000000c00880947 */ /* 0x000fea0003800000 */
[----:B-1----:R1:W5:Y:S01]  /*146e0*/  LDL R47, [R1+0x90] ;  /* 0x00009000012f7983 */ /* 0x0023620000100800 */
[----:B------:R-:W4:Y:S01]  /*146f0*/  LDC R0, c[0x0][0x3f4] ;  /* 0x0000fd00ff007b82 */ /* 0x000f220000000800 */
[----:B------:R-:W-:Y:S01]  /*14700*/  BSSY B1, `(.L_x_2826) ;  /* 0x000006e000017945 */ /* 0x000fe20003800000 */
[-C--:B----4-:R-:W-:Y:S02]  /*14710*/  ISETP.GE.AND P0, PT, R18, R0.reuse, PT ;  /* 0x000000001200720c */ /* 0x090fe40003f06270 */
[----:B------:R-:W-:-:S11]  /*14720*/  ISETP.GE.AND P1, PT, R213, R0, PT ;  /* 0x00000000d500720c */ /* 0x000fd60003f26270 */
[----:B-1----:R-:W-:Y:S05]  /*14730*/  @P0 BRA `(.L_x_2827) ;  /* 0x0000000400a80947 */ /* 0x002fea0003800000 */
[----:B------:R-:W4:Y:S01]  /*14740*/  LDL R24, [R1+0x60] ;  /* 0x0000600001187983 */ /* 0x000f220000100800 */
[----:B0-----:R-:W-:Y:S01]  /*14750*/  SHF.R.S32.HI R20, RZ, 0x1f, R3 ;  /* 0x0000001fff147819 */ /* 0x001fe20000011403 */
[----:B------:R-:W-:Y:S01]  /*14760*/  IMAD.SHL.U32 R21, R3, 0x40, RZ ;  /* 0x0000004003157824 */ /* 0x000fe200078e00ff */
[----:B-----5:R-:W-:Y:S01]  /*14770*/  R2UR UR4, R47 ;  /* 0x000000002f0472ca */ /* 0x020fe200000e0000 */
[----:B------:R-:W-:Y:S01]  /*14780*/  HADD2.F32 R39, -RZ, R100.H1_H1 ;  /* 0x30000064ff277230 */ /* 0x000fe20000004100 */
[----:B------:R-:W-:Y:S01]  /*14790*/  LEA.HI R25, R20, R3, RZ, 0x3 ;  /* 0x0000000314197211 */ /* 0x000fe200078f18ff */
[----:B------:R-:W-:Y:S01]  /*147a0*/  HADD2.F32 R36, -RZ, R102.H1_H1 ;  /* 0x30000066ff247230 */ /* 0x000fe20000004100 */
[--C-:B------:R-:W-:Y:S01]  /*147b0*/  SHF.R.U64 R6, R6, 0x10, R7.reuse ;  /* 0x0000001006067819 */ /* 0x100fe20000001207 */
[----:B------:R-:W-:Y:S01]  /*147c0*/  HADD2.F32 R100, -RZ, R100.H0_H0 ;  /* 0x20000064ff647230 */ /* 0x000fe20000004100 */
[----:B------:R-:W-:Y:S01]  /*147d0*/  SHF.R.U32.HI R41, RZ, 0x10, R7 ;  /* 0x00000010ff297819 */ /* 0x000fe20000011607 */
[----:B------:R-:W-:Y:S01]  /*147e0*/  HADD2.F32 R102, -RZ, R102.H0_H0 ;  /* 0x20000066ff667230 */ /* 0x000fe20000004100 */
[----:B------:R-:W-:-:S02]  /*147f0*/  SHF.R.U64 R7, R12, 0x10, R13 ;  /* 0x000000100c077819 */ /* 0x000fc4000000120d */
[--C-:B------:R-:W-:Y:S01]  /*14800*/  SHF.R.U64 R14, R14, 0x10, R15.reuse ;  /* 0x000000100e0e7819 */ /* 0x100fe2000000120f */
[----:B------:R-:W-:Y:S01]  /*14810*/  HADD2.F32 R41, -RZ, R41.H0_H0 ;  /* 0x20000029ff297230 */ /* 0x000fe20000004100 */
[----:B------:R-:W-:Y:S01]  /*14820*/  SHF.R.U32.HI R37, RZ, 0x10, R15 ;  /* 0x00000010ff257819 */ /* 0x000fe2000001160f */
[----:B------:R-:W-:Y:S01]  /*14830*/  HADD2.F32 R7, -RZ, R7.H0_H0 ;  /* 0x20000007ff077230 */ /* 0x000fe20000004100 */
[----:B------:R-:W-:Y:S02]  /*14840*/  SHF.R.U32.HI R44, RZ, 0x10, R5 ;  /* 0x00000010ff2c7819 */ /* 0x000fe40000011605 */
[----:B------:R-:W-:Y:S01]  /*14850*/  SHF.R.U32.HI R45, RZ, 0x10, R13 ;  /* 0x00000010ff2d7819 */ /* 0x000fe2000001160d */
[----:B------:R-:W-:Y:S01]  /*14860*/  HADD2.F32 R37, -RZ, R37.H0_H0 ;  /* 0x20000025ff257230 */ /* 0x000fe20000004100 */
[----:B------:R-:W-:Y:S02]  /*14870*/  SHF.R.U64 R4, R4, 0x10, R5 ;  /* 0x0000001004047819 */ /* 0x000fe40000001205 */
[----:B----4-:R-:W-:-:S02]  /*14880*/  LEA.HI R20, R0, R24, RZ, 0x1d ;  /* 0x0000001800147211 */ /* 0x010fc400078fe8ff */
[----:B------:R-:W-:Y:S01]  /*14890*/  LOP3.LUT R24, R21, 0x1c0, RZ, 0xc0, !PT ;  /* 0x000001c015187812 */ /* 0x000fe200078ec0ff */
[----:B------:R-:W-:Y:S01]  /*148a0*/  IMAD.SHL.U32 R21, R25, 0x40, RZ ;  /* 0x0000004019157824 */ /* 0x000fe200078e00ff */
[----:B------:R-:W-:Y:S02]  /*148b0*/  SHF.R.S32.HI R25, RZ, 0x1f, R20 ;  /* 0x0000001fff197819 */ /* 0x000fe40000011414 */
[----:B------:R-:W-:Y:S02]  /*148c0*/  SHF.R.U32.HI R26, RZ, 0x3, R24 ;  /* 0x00000003ff1a7819 */ /* 0x000fe40000011618 */
[----:B------:R-:W-:Y:S01]  /*148d0*/  LOP3.LUT R29, R21, 0xfffffe00, RZ, 0xc0, !PT ;  /* 0xfffffe00151d7812 */ /* 0x000fe200078ec0ff */
[----:B------:R-:W-:Y:S01]  /*148e0*/  IMAD.SHL.U32 R21, R20, 0x8, RZ ;  /* 0x0000000814157824 */ /* 0x000fe200078e00ff */
[----:B------:R-:W-:Y:S02]  /*148f0*/  LEA.HI R25, R25, R20, RZ, 0x3 ;  /* 0x0000001419197211 */ /* 0x000fe400078f18ff */
[----:B------:R-:W-:-:S02]  /*14900*/  LOP3.LUT R27, R24, 0x38, R18, 0xf8, !PT ;  /* 0x00000038181b7812 */ /* 0x000fc400078ef812 */
[----:B------:R-:W-:Y:S01]  /*14910*/  LOP3.LUT R21, R24, 0x38, R21, 0xf8, !PT ;  /* 0x0000003818157812 */ /* 0x000fe200078ef815 */
[----:B------:R-:W-:Y:S01]  /*14920*/  IMAD.SHL.U32 R25, R25, 0x400, RZ ;  /* 0x0000040019197824 */ /* 0x000fe200078e00ff */
[----:B------:R-:W-:Y:S02]  /*14930*/  LOP3.LUT R20, R29, R27, R26, 0xf6, !PT ;  /* 0x0000001b1d147212 */ /* 0x000fe400078ef61a */
[----:B------:R-:W-:Y:S02]  /*14940*/  LOP3.LUT R21, R21, R26, RZ, 0x3c, !PT ;  /* 0x0000001a15157212 */ /* 0x000fe400078e3cff */
[----:B------:R-:W-:Y:S02]  /*14950*/  LOP3.LUT R28, R25, 0x7fffe000, RZ, 0xc0, !PT ;  /* 0x7fffe000191c7812 */ /* 0x000fe400078ec0ff */
[----:B------:R-:W-:Y:S02]  /*14960*/  LEA R20, R20, UR4, 0x1 ;  /* 0x0000000414147c11 */ /* 0x000fe4000f8e08ff */
[----:B------:R-:W-:-:S03]  /*14970*/  IADD3 R21, R21, R28, R29 ;  /* 0x0000001c15157210 */ /* 0x000fc60007ffe01d */
[----:B------:R-:W0:Y:S02]  /*14980*/  LDS.128 R24, [R20] ;  /* 0x0000000014187984 */ /* 0x000e240000000c00 */
[----:B------:R-:W-:-:S05]  /*14990*/  IMAD R21, R21, 0x2, R16 ;  /* 0x0000000215157824 */ /* 0x000fca00078e0210 */
[----:B------:R-:W1:Y:S01]  /*149a0*/  LDS.128 R28, [R21+0x14400] ;  /* 0x01440000151c7984 */ /* 0x000e620000000c00 */
[--C-:B0-----:R-:W-:Y:S02]  /*149b0*/  HADD2.F32 R15, -RZ, R27.reuse.H0_H0 ;  /* 0x2000001bff0f7230 */ /* 0x101fe40000004100 */
[----:B------:R-:W-:Y:S02]  /*149c0*/  HADD2.F32 R32, -RZ, R27.H1_H1 ;  /* 0x3000001bff207230 */ /* 0x000fe40000004100 */
[--C-:B------:R-:W-:Y:S02]  /*149d0*/  HADD2.F32 R27, -RZ, R25.reuse.H0_H0 ;  /* 0x20000019ff1b7230 */ /* 0x100fe40000004100 */
[----:B------:R-:W-:Y:S02]  /*149e0*/  HADD2.F32 R25, -RZ, R25.H1_H1 ;  /* 0x30000019ff197230 */ /* 0x000fe40000004100 */
[--C-:B-1----:R-:W-:Y:S02]  /*149f0*/  HADD2.F32 R12, -RZ, R31.reuse.H0_H0 ;  /* 0x2000001fff0c7230 */ /* 0x102fe40000004100 */
[----:B------:R-:W-:-:S02]  /*14a00*/  HADD2.F32 R35, -RZ, R31.H1_H1 ;  /* 0x3000001fff237230 */ /* 0x000fc40000004100 */
[----:B------:R-:W-:Y:S02]  /*14a10*/  HADD2.F32 R31, -RZ, R29.H0_H0 ;  /* 0x2000001dff1f7230 */ /* 0x000fe40000004100 */
[C---:B------:R-:W-:Y:S01]  /*14a20*/  FMUL.FTZ R38, R12.reuse, R39 ;  /* 0x000000270c267220 */ /* 0x040fe20000410000 */
[-C--:B------:R-:W-:Y:S01]  /*14a30*/  FMUL.FTZ R40, R12, R36.reuse ;  /* 0x000000240c287220 */ /* 0x080fe20000410000 */
[C---:B------:R-:W-:Y:S01]  /*14a40*/  FMUL.FTZ R43, R35.reuse, R41 ;  /* 0x00000029232b7220 */ /* 0x040fe20000410000 */
[----:B------:R-:W-:Y:S01]  /*14a50*/  FMUL.FTZ R35, R35, R37 ;  /* 0x0000002523237220 */ /* 0x000fe20000410000 */
[C---:B------:R-:W-:Y:S01]  /*14a60*/  FFMA.FTZ R12, R15.reuse, R36, -R38 ;  /* 0x000000240f0c7223 */ /* 0x040fe20000010826 */
[----:B------:R-:W-:Y:S02]  /*14a70*/  HADD2.F32 R38, -RZ, R99.H1_H1 ;  /* 0x30000063ff267230 */ /* 0x000fe40000004100 */
[----:B------:R-:W-:Y:S01]  /*14a80*/  FFMA.FTZ R15, R15, R39, R40 ;  /* 0x000000270f0f7223 */ /* 0x000fe20000010028 */
[----:B------:R-:W-:-:S02]  /*14a90*/  HADD2.F32 R36, -RZ, R101.H1_H1 ;  /* 0x30000065ff247230 */ /* 0x000fc40000004100 */
[----:B------:R-:W-:Y:S01]  /*14aa0*/  FFMA.FTZ R48, R32, R41, R35 ;  /* 0x0000002920307223 */ /* 0x000fe20000010023 */
[----:B------:R-:W-:Y:S02]  /*14ab0*/  HADD2.F32 R33, -RZ, R29.H1_H1 ;  /* 0x3000001dff217230 */ /* 0x000fe40000004100 */
[C---:B------:R-:W-:Y:S01]  /*14ac0*/  FMUL.FTZ R42, R31.reuse, R38 ;  /* 0x000000261f2a7220 */ /* 0x040fe20000410000 */
[----:B------:R-:W-:Y:S02]  /*14ad0*/  HADD2.F32 R40, -RZ, R44.H0_H0 ;  /* 0x2000002cff287230 */ /* 0x000fe40000004100 */
[-C--:B------:R-:W-:Y:S01]  /*14ae0*/  FMUL.FTZ R31, R31, R36.reuse ;  /* 0x000000241f1f7220 */ /* 0x080fe20000410000 */
[----:B------:R-:W-:Y:S02]  /*14af0*/  HADD2.F32 R29, -RZ, R28.H0_H0 ;  /* 0x2000001cff1d7230 */ /* 0x000fe40000004100 */
[----:B------:R-:W-:Y:S01]  /*14b00*/  FFMA.FTZ R42, R27, R36, -R42 ;  /* 0x000000241b2a7223 */ /* 0x000fe2000001082a */
[----:B------:R-:W-:-:S02]  /*14b10*/  HADD2.F32 R36, -RZ, R45.H0_H0 ;  /* 0x2000002dff247230 */ /* 0x000fc40000004100 */
[----:B------:R-:W-:Y:S01]  /*14b20*/  FFMA.FTZ R35, R27, R38, R31 ;  /* 0x000000261b237223 */ /* 0x000fe2000001001f */
[----:B------:R-:W-:Y:S01]  /*14b30*/  FFMA.FTZ R43, R32, R37, -R43 ;  /* 0x00000025202b7223 */ /* 0x000fe2000001082b */
[C---:B------:R-:W-:Y:S01]  /*14b40*/  FMUL.FTZ R44, R33.reuse, R40 ;  /* 0x00000028212c7220 */ /* 0x040fe20000410000 */
[----:B------:R-:W-:Y:S02]  /*14b50*/  HADD2.F32 R38, -RZ, R99.H0_H0 ;  /* 0x20000063ff267230 */ /* 0x000fe40000004100 */
[-C--:B------:R-:W-:Y:S01]  /*14b60*/  FMUL.FTZ R46, R33, R36.reuse ;  /* 0x00000024212e7220 */ /* 0x080fe20000410000 */
[----:B------:R-:W-:Y:S02]  /*14b70*/  HADD2.F32 R32, -RZ, R101.H0_H0 ;  /* 0x20000065ff207230 */ /* 0x000fe40000004100 */
[----:B------:R-:W-:Y:S01]  /*14b80*/  FFMA.FTZ R33, R25, R36, -R44 ;  /* 0x0000002419217223 */ /* 0x000fe2000001082c */
[----:B------:R-:W-:Y:S02]  /*14b90*/  HADD2.F32 R34, -RZ, R30.H0_H0 ;  /* 0x2000001eff227230 */ /* 0x000fe40000004100 */
[----:B------:R-:W-:Y:S01]  /*14ba0*/  FMUL.FTZ R36, R29, R38 ;  /* 0x000000261d247220 */ /* 0x000fe20000410000 */
[----:B------:R-:W-:-:S02]  /*14bb0*/  HADD2.F32 R13, -RZ, R24.H0_H0 ;  /* 0x20000018ff0d7230 */ /* 0x000fc40000004100 */
[----:B------:R-:W-:Y:S01]  /*14bc0*/  FMUL.FTZ R29, R29, R32 ;  /* 0x000000201d1d7220 */ /* 0x000fe20000410000 */
[----:B------:R-:W-:Y:S01]  /*14bd0*/  FFMA.FTZ R46, R25, R40, R46 ;  /* 0x00000028192e7223 */ /* 0x000fe2000001002e */
[----:B------:R-:W-:Y:S02]  /*14be0*/  HADD2.F32 R5, -RZ, R26.H0_H0 ;  /* 0x2000001aff057230 */ /* 0x000fe40000004100 */
[C---:B------:R-:W-:Y:S01]  /*14bf0*/  FMUL.FTZ R40, R34.reuse, R100 ;  /* 0x0000006422287220 */ /* 0x040fe20000410000 */
[----:B------:R-:W-:Y:S02]  /*14c00*/  HADD2.F32 R28, -RZ, R28.H1_H1 ;  /* 0x3000001cff1c7230 */ /* 0x000fe40000004100 */
[C---:B------:R-:W-:Y:S01]  /*14c10*/  FFMA.FTZ R36, R13.reuse, R32, -R36 ;  /* 0x000000200d247223 */ /* 0x040fe20000010824 */
[----:B------:R-:W-:Y:S02]  /*14c20*/  HADD2.F32 R30, -RZ, R30.H1_H1 ;  /* 0x3000001eff1e7230 */ /* 0x000fe40000004100 */
[----:B------:R-:W-:Y:S01]  /*14c30*/  FFMA.FTZ R29, R13, R38, R29 ;  /* 0x000000260d1d7223 */ /* 0x000fe2000001001d */
[----:B------:R-:W-:Y:S01]  /*14c40*/  FMUL.FTZ R34, R34, R102 ;  /* 0x0000006622227220 */ /* 0x000fe20000410000 */
[----:B------:R-:W-:-:S02]  /*14c50*/  HADD2.F32 R25, -RZ, R4.H0_H0 ;  /* 0x20000004ff197230 */ /* 0x000fc40000004100 */
[C---:B------:R-:W-:Y:S01]  /*14c60*/  FFMA.FTZ R40, R5.reuse, R102, -R40 ;  /* 0x0000006605287223 */ /* 0x040fe20000010828 */
[----:B------:R-:W-:Y:S01]  /*14c70*/  HADD2.F32 R27, -RZ, R6.H0_H0 ;  /* 0x20000006ff1b7230 */ /* 0x000fe20000004100 */
[----:B------:R-:W-:Y:S01]  /*14c80*/  F2FP.F16.F32.PACK_AB R15, R48, R15 ;  /* 0x0000000f300f723e */ /* 0x000fe200000000ff */
[----:B------:R-:W-:Y:S02]  /*14c90*/  HADD2.F32 R13, -RZ, R14.H0_H0 ;  /* 0x2000000eff0d7230 */ /* 0x000fe40000004100 */
        /* <DEDUP_REMOVED lines=20> */
.L_x_2827:
[----:B------:R-:W-:Y:S05]  /*14de0*/  BSYNC B1 ;  /* 0x0000000000017941 */ /* 0x000fea0003800000 */
.L_x_2826:
[----:B------:R-:W-:Y:S05]  /*14df0*/  @P1 BRA `(.L_x_2793) ;  /* 0x0000000400c01947 */ /* 0x000fea0003800000 */
[----:B-1----:R-:W4:Y:S01]  /*14e00*/  LDL R13, [R1+0x64] ;  /* 0x00006400010d7983 */ /* 0x002f220000100800 */
[----:B------:R-:W-:Y:S01]  /*14e10*/  SHF.R.S32.HI R6, RZ, 0x1f, R3 ;  /* 0x0000001fff067819 */ /* 0x000fe20000011403 */
[----:B------:R-:W-:Y:S01]  /*14e20*/  HADD2.F32 R27, -RZ, R90.H1_H1 ;  /* 0x3000005aff1b7230 */ /* 0x000fe20000004100 */
[----:B------:R-:W-:Y:S01]  /*14e30*/  SHF.L.U32 R4, R3, 0x6, RZ ;  /* 0x0000000603047819 */ /* 0x000fe200000006ff */
[--C-:B0-----:R-:W-:Y:S01]  /*14e40*/  HADD2.F32 R29, -RZ, R88.reuse.H1_H1 ;  /* 0x30000058ff1d7230 */ /* 0x101fe20000004100 */
[----:B------:R-:W-:Y:S01]  /*14e50*/  SHF.R.S32.HI R12, RZ, 0x1f, R213 ;  /* 0x0000001fff0c7819 */ /* 0x000fe200000114d5 */
[----:B------:R-:W-:Y:S01]  /*14e60*/  HADD2.F32 R28, -RZ, R87.H1_H1 ;  /* 0x30000057ff1c7230 */ /* 0x000fe20000004100 */
[----:B------:R-:W-:Y:S01]  /*14e70*/  LEA.HI R6, R6, R3, RZ, 0x3 ;  /* 0x0000000306067211 */ /* 0x000fe200078f18ff */
[----:B------:R-:W-:Y:S01]  /*14e80*/  HADD2.F32 R88, -RZ, R88.H0_H0 ;  /* 0x20000058ff587230 */ /* 0x000fe20000004100 */
[----:B------:R-:W-:Y:S01]  /*14e90*/  LOP3.LUT R4, R4, 0x1c0, RZ, 0xc0, !PT ;  /* 0x000001c004047812 */ /* 0x000fe200078ec0ff */
[----:B------:R-:W-:Y:S01]  /*14ea0*/  HADD2.F32 R90, -RZ, R90.H0_H0 ;  /* 0x2000005aff5a7230 */ /* 0x000fe20000004100 */
[-C--:B------:R-:W-:Y:S01]  /*14eb0*/  LEA.HI R5, R12, R213.reuse, RZ, 0x3 ;  /* 0x000000d50c057211 */ /* 0x080fe200078f18ff */
[----:B------:R-:W-:Y:S01]  /*14ec0*/  IMAD.SHL.U32 R3, R6, 0x40, RZ ;  /* 0x0000004006037824 */ /* 0x000fe200078e00ff */
[----:B------:R-:W-:-:S02]  /*14ed0*/  LEA.HI R7, R12, R213, RZ, 0x6 ;  /* 0x000000d50c077211 */ /* 0x000fc400078f30ff */
[----:B------:R-:W-:Y:S02]  /*14ee0*/  LOP3.LUT R15, R4, 0x38, R5, 0xf8, !PT ;  /* 0x00000038040f7812 */ /* 0x000fe400078ef805 */
[----:B------:R-:W-:Y:S01]  /*14ef0*/  SHF.R.U32.HI R6, RZ, 0x3, R4 ;  /* 0x00000003ff067819 */ /* 0x000fe20000011604 */
[----:B------:R-:W-:Y:S01]  /*14f00*/  IMAD.SHL.U32 R7, R7, 0x80, RZ ;  /* 0x0000008007077824 */ /* 0x000fe200078e00ff */
[----:B-----5:R-:W-:Y:S02]  /*14f10*/  R2UR UR4, R47 ;  /* 0x000000002f0472ca */ /* 0x020fe400000e0000 */
[----:B------:R-:W-:Y:S02]  /*14f20*/  LOP3.LUT R15, R15, R6, RZ, 0x3c, !PT ;  /* 0x000000060f0f7212 */ /* 0x000fe400078e3cff */
[----:B------:R-:W-:Y:S02]  /*14f30*/  LOP3.LUT R12, R7, 0xffffe000, RZ, 0xc0, !PT ;  /* 0xffffe000070c7812 */ /* 0x000fe400078ec0ff */
[----:B------:R-:W-:-:S02]  /*14f40*/  SHF.R.U64 R20, R74, 0x10, R75 ;  /* 0x000000104a147819 */ /* 0x000fc4000000124b */
[----:B------:R-:W-:Y:S02]  /*14f50*/  SHF.R.U32.HI R74, RZ, 0x10, R75 ;  /* 0x00000010ff4a7819 */ /* 0x000fe4000001164b */
[--C-:B------:R-:W-:Y:S02]  /*14f60*/  SHF.R.U32.HI R30, RZ, 0x10, R11.reuse ;  /* 0x00000010ff1e7819 */ /* 0x100fe4000001160b */
[----:B------:R-:W-:Y:S02]  /*14f70*/  SHF.R.U64 R35, R10, 0x10, R11 ;  /* 0x000000100a237819 */ /* 0x000fe4000000120b */
[----:B------:R-:W-:Y:S01]  /*14f80*/  SHF.R.U64 R40, R72, 0x10, R73 ;  /* 0x0000001048287819 */ /* 0x000fe20000001249 */
[----:B------:R-:W-:Y:S01]  /*14f90*/  HADD2.F32 R30, -RZ, R30.H0_H0 ;  /* 0x2000001eff1e7230 */ /* 0x000fe20000004100 */
[----:B------:R-:W-:Y:S02]  /*14fa0*/  SHF.R.U32.HI R37, RZ, 0x10, R9 ;  /* 0x00000010ff257819 */ /* 0x000fe40000011609 */
[----:B------:R-:W-:-:S02]  /*14fb0*/  SHF.R.U32.HI R72, RZ, 0x10, R73 ;  /* 0x00000010ff487819 */ /* 0x000fc40000011649 */
[----:B------:R-:W-:Y:S02]  /*14fc0*/  SHF.R.U64 R39, R8, 0x10, R9 ;  /* 0x0000001008277819 */ /* 0x000fe40000001209 */
[----:B----4-:R-:W-:Y:S02]  /*14fd0*/  LEA.HI R0, R0, R13, RZ, 0x1d ;  /* 0x0000000d00007211 */ /* 0x010fe400078fe8ff */
[----:B------:R-:W-:Y:S02]  /*14fe0*/  LOP3.LUT R13, R3, 0xfffffe00, RZ, 0xc0, !PT ;  /* 0xfffffe00030d7812 */ /* 0x000fe400078ec0ff */
[----:B------:R-:W-:Y:S01]  /*14ff0*/  SHF.R.S32.HI R5, RZ, 0x1f, R0 ;  /* 0x0000001fff057819 */ /* 0x000fe20000011400 */
[----:B------:R-:W-:-:S03]  /*15000*/  IMAD.SHL.U32 R3, R0, 0x8, RZ ;  /* 0x0000000800037824 */ /* 0x000fc600078e00ff */
[----:B------:R-:W-:Y:S02]  /*15010*/  LEA.HI R5, R5, R0, RZ, 0x3 ;  /* 0x0000000005057211 */ /* 0x000fe400078f18ff */
[----:B------:R-:W-:Y:S02]  /*15020*/  LOP3.LUT R3, R4, 0x38, R3, 0xf8, !PT ;  /* 0x0000003804037812 */ /* 0x000fe400078ef803 */
[----:B------:R-:W-:Y:S01]  /*15030*/  IADD3 R0, R15, R12, R13 ;  /* 0x0000000c0f007210 */ /* 0x000fe20007ffe00d */
[----:B------:R-:W-:Y:S01]  /*15040*/  IMAD.SHL.U32 R5, R5, 0x400, RZ ;  /* 0x0000040005057824 */ /* 0x000fe200078e00ff */
[----:B------:R-:W-:Y:S02]  /*15050*/  LOP3.LUT R3, R3, R6, RZ, 0x3c, !PT ;  /* 0x0000000603037212 */ /* 0x000fe400078e3cff */
[----:B------:R-:W-:Y:S02]  /*15060*/  LEA R0, R0, UR4, 0x1 ;  /* 0x0000000400007c11 */ /* 0x000fe4000f8e08ff */
[----:B------:R-:W-:-:S03]  /*15070*/  LOP3.LUT R12, R5, 0x7fffe000, RZ, 0xc0, !PT ;  /* 0x7fffe000050c7812 */ /* 0x000fc600078ec0ff */
[----:B------:R-:W0:Y:S01]  /*15080*/  LDS.128 R4, [R0] ;  /* 0x0000000000047984 */ /* 0x000e220000000c00 */
[----:B------:R-:W-:-:S05]  /*15090*/  IADD3 R3, R3, R12, R13 ;  /* 0x0000000c03037210 */ /* 0x000fca0007ffe00d */
[----:B------:R-:W-:-:S05]  /*150a0*/  IMAD R3, R3, 0x2, R16 ;  /* 0x0000000203037824 */ /* 0x000fca00078e0210 */
[----:B------:R-:W1:Y:S01]  /*150b0*/  LDS.128 R12, [R3+0x14400] ;  /* 0x01440000030c7984 */ /* 0x000e620000000c00 */
[--C-:B0-----:R-:W-:Y:S02]  /*150c0*/  HADD2.F32 R10, -RZ, R7.reuse.H0_H0 ;  /* 0x20000007ff0a7230 */ /* 0x101fe40000004100 */
[----:B------:R-:W-:Y:S02]  /*150d0*/  HADD2.F32 R11, -RZ, R7.H1_H1 ;  /* 0x30000007ff0b7230 */ /* 0x000fe40000004100 */
[--C-:B------:R-:W-:Y:S02]  /*150e0*/  HADD2.F32 R7, -RZ, R5.reuse.H0_H0 ;  /* 0x20000005ff077230 */ /* 0x100fe40000004100 */
[----:B------:R-:W-:Y:S02]  /*150f0*/  HADD2.F32 R8, -RZ, R5.H1_H1 ;  /* 0x30000005ff087230 */ /* 0x000fe40000004100 */
[----:B------:R-:W-:Y:S02]  /*15100*/  HADD2.F32 R5, -RZ, R4.H0_H0 ;  /* 0x20000004ff057230 */ /* 0x000fe40000004100 */
[----:B------:R-:W-:-:S02]  /*15110*/  HADD2.F32 R9, -RZ, R6.H0_H0 ;  /* 0x20000006ff097230 */ /* 0x000fc40000004100 */
[--C-:B-1----:R-:W-:Y:S02]  /*15120*/  HADD2.F32 R25, -RZ, R15.reuse.H0_H0 ;  /* 0x2000000fff197230 */ /* 0x102fe40000004100 */
        /* <DEDUP_REMOVED lines=8> */
[----:B------:R-:W-:-:S02]  /*151b0*/  HADD2.F32 R10, -RZ, R89.H1_H1 ;  /* 0x30000059ff0a7230 */ /* 0x000fc40000004100 */
[-C--:B------:R-:W-:Y:S01]  /*151c0*/  FMUL.FTZ R34, R26, R25.reuse ;  /* 0x000000191a227220 */ /* 0x080fe20000410000 */
[----:B------:R-:W-:Y:S01]  /*151d0*/  FMUL.FTZ R26, R15, R28 ;  /* 0x0000001c0f1a7220 */ /* 0x000fe20000410000 */
[----:B------:R-:W-:Y:S01]  /*151e0*/  FFMA.FTZ R36, R11, R25, -R32 ;  /* 0x000000190b247223 */ /* 0x000fe20000010820 */
[----:B------:R-:W-:Y:S02]  /*151f0*/  HADD2.F32 R21, -RZ, R13.H1_H1 ;  /* 0x3000000dff157230 */ /* 0x000fe40000004100 */
[----:B------:R-:W-:Y:S01]  /*15200*/  FMUL.FTZ R15, R15, R10 ;  /* 0x0000000a0f0f7220 */ /* 0x000fe20000410000 */
[----:B------:R-:W-:Y:S02]  /*15210*/  HADD2.F32 R25, -RZ, R37.H0_H0 ;  /* 0x20000025ff197230 */ /* 0x000fe40000004100 */
[----:B------:R-:W-:Y:S01]  /*15220*/  FFMA.FTZ R38, R11, R30, R34 ;  /* 0x0000001e0b267223 */ /* 0x000fe20000010022 */
[----:B------:R-:W-:Y:S01]  /*15230*/  FFMA.FTZ R27, R7, R10, -R26 ;  /* 0x0000000a071b7223 */ /* 0x000fe2000001081a */
[----:B------:R-:W-:-:S02]  /*15240*/  HADD2.F32 R13, -RZ, R12.H0_H0 ;  /* 0x2000000cff0d7230 */ /* 0x000fc40000004100 */
[----:B------:R-:W-:Y:S01]  /*15250*/  FFMA.FTZ R29, R7, R28, R15 ;  /* 0x0000001c071d7223 */ /* 0x000fe2000001000f */
[----:B------:R-:W-:Y:S02]  /*15260*/  HADD2.F32 R11, -RZ, R72.H0_H0 ;  /* 0x20000048ff0b7230 */ /* 0x000fe40000004100 */
[C---:B------:R-:W-:Y:S01]  /*15270*/  FMUL.FTZ R7, R21.reuse, R25 ;  /* 0x0000001915077220 */ /* 0x040fe20000410000 */
[----:B------:R-:W-:Y:S02]  /*15280*/  HADD2.F32 R26, -RZ, R87.H0_H0 ;  /* 0x20000057ff1a7230 */ /* 0x000fe40000004100 */
[----:B------:R-:W-:Y:S02]  /*15290*/  HADD2.F32 R10, -RZ, R89.H0_H0 ;  /* 0x20000059ff0a7230 */ /* 0x000fe40000004100 */
[-C--:B------:R-:W-:Y:S01]  /*152a0*/  FMUL.FTZ R21, R21, R11.reuse ;  /* 0x0000000b15157220 */ /* 0x080fe20000410000 */
[----:B------:R-:W-:Y:S02]  /*152b0*/  HADD2.F32 R24, -RZ, R14.H0_H0 ;  /* 0x2000000eff187230 */ /* 0x000fe40000004100 */
[C---:B------:R-:W-:Y:S01]  /*152c0*/  FMUL.FTZ R28, R13.reuse, R26 ;  /* 0x0000001a0d1c7220 */ /* 0x040fe20000410000 */
[C---:B------:R-:W-:Y:S01]  /*152d0*/  FFMA.FTZ R30, R8.reuse, R11, -R7 ;  /* 0x0000000b081e7223 */ /* 0x040fe20000010807 */
[----:B------:R-:W-:Y:S01]  /*152e0*/  FMUL.FTZ R13, R13, R10 ;  /* 0x0000000a0d0d7220 */ /* 0x000fe20000410000 */
[----:B------:R-:W-:Y:S01]  /*152f0*/  FFMA.FTZ R32, R8, R25, R21 ;  /* 0x0000001908207223 */ /* 0x000fe20000010015 */
[----:B------:R-:W-:Y:S01]  /*15300*/  FMUL.FTZ R34, R24, R88 ;  /* 0x0000005818227220 */ /* 0x000fe20000410000 */
[----:B------:R-:W-:-:S02]  /*15310*/  HADD2.F32 R12, -RZ, R12.H1_H1 ;  /* 0x3000000cff0c7230 */ /* 0x000fc40000004100 */
[C---:B------:R-:W-:Y:S01]  /*15320*/  FFMA.FTZ R8, R5.reuse, R26, R13 ;  /* 0x0000001a05087223 */ /* 0x040fe2000001000d */
[----:B------:R-:W-:Y:S02]  /*15330*/  HADD2.F32 R14, -RZ, R14.H1_H1 ;  /* 0x3000000eff0e7230 */ /* 0x000fe40000004100 */
[----:B------:R-:W-:Y:S01]  /*15340*/  FFMA.FTZ R28, R5, R10, -R28 ;  /* 0x0000000a051c7223 */ /* 0x000fe2000001081c */
        /* <DEDUP_REMOVED lines=27> */
.L_x_2793:
[----:B------:R-:W-:Y:S05]  /*15500*/  BSYNC B0 ;  /* 0x0000000000007941 */ /* 0x000fea0003800000 */
.L_x_2753:
[----:B------:R-:W-:Y:S01]  /*15510*/  @!PT LDS RZ, [RZ] ;  /* 0x00000000fffff984 */ /* 0x000fe20000000800 */
[----:B------:R-:W-:Y:S01]  /*15520*/  @!PT LDS RZ, [RZ] ;  /* 0x00000000fffff984 */ /* 0x000fe20000000800 */
[----:B------:R-:W-:Y:S01]  /*15530*/  @!PT LDS RZ, [RZ] ;  /* 0x00000000fffff984 */ /* 0x000fe20000000800 */
[----:B------:R-:W-:Y:S01]  /*15540*/  @!PT LDS RZ, [RZ] ;  /* 0x00000000fffff984 */ /* 0x000fe20000000800 */
[----:B------:R1:W-:Y:S06]  /*15550*/  MEMBAR.ALL.CTA ;  /* 0x0000000000007992 */ /* 0x0003ec0000008000 */
[----:B-1----:R-:W1:Y:S01]  /*15560*/  FENCE.VIEW.ASYNC.S ;  /* 0x00000000000073c6 */ /* 0x002e620000000000 */
[----:B------:R-:W-:Y:S05]  /*15570*/  WARPSYNC.ALL ;  /* 0x0000000000007948 */ /* 0x000fea0003800000 */
[----:B-1----:R-:W-:Y:S06]  /*15580*/  BAR.SYNC.DEFER_BLOCKING 0xd, 0x100 ;  /* 0x0344000000007b1d */ /* 0x002fec0000010000 */
.L_x_2751:
[----:B----4-:R-:W4:Y:S02]  /*15590*/  LDL R0, [R1+0x5c] ;  /* 0x00005c0001007983 */ /* 0x010f240000100800 */
[----:B----4-:R-:W-:-:S13]  /*155a0*/  R2UR UR4, R0 ;  /* 0x00000000000472ca */ /* 0x010fda00000e0000 */
[----:B------:R-:W-:-:S04]  /*155b0*/  MOV R0, UR4 ;  /* 0x0000000400007c02 */ /* 0x000fc80008000f00 */
[----:B------:R-:W-:-:S13]  /*155c0*/  ISETP.NE.AND P0, PT, R0, 0x3, PT ;  /* 0x000000030000780c */ /* 0x000fda0003f05270 */
[----:B------:R-:W-:Y:S05]  /*155d0*/  @!P0 BRA `(.L_x_2828) ;  /* 0x0000000000048947 */ /* 0x000fea0003800000 */
[----:B------:R-:W-:Y:S01]  /*155e0*/  BPT.TRAP 0x1 ;  /* 0x000000040000795c */ /* 0x000fe20000300000 */
.L_x_2828:
[----:B------:R-:W-:Y:S01]  /*155f0*/  IMAD R0, R216, 0x8, R16 ;  /* 0x00000008d8007824 */ /* 0x000fe200078e0210 */
[----:B01----:R-:W-:-:S04]  /*15600*/  SHF.L.U32 R3, R218, 0x1f, RZ ;  /* 0x0000001fda037819 */ /* 0x003fc800000006ff */
[----:B------:R0:W1:Y:S01]  /*15610*/  SYNCS.PHASECHK.TRANS64.TRYWAIT P2, [R0+URZ+0x38830], R3 ;  /* 0x03883003000075a7 */ /* 0x000062000804017f */
[----:B------:R-:W-:Y:S05]  /*15620*/  @!P0 BRA `(.L_x_2829) ;  /* 0x0000000000048947 */ /* 0x000fea0003800000 */
[----:B------:R-:W-:Y:S01]  /*15630*/  BPT.TRAP 0x1 ;  /* 0x000000040000795c */ /* 0x000fe20000300000 */
.L_x_2829:
[----:B------:R-:W4:Y:S02]  /*15640*/  S2R R4, SR_TID.X ;  /* 0x0000000000047919 */ /* 0x000f240000002100 */
[----:B----4-:R-:W-:-:S04]  /*15650*/  LOP3.LUT R4, R4, 0x7f, RZ, 0xc0, !PT ;  /* 0x0000007f04047812 */ /* 0x010fc800078ec0ff */
[----:B------:R-:W-:Y:S01]  /*15660*/  ISETP.NE.AND P1, PT, R4, RZ, PT ;  /* 0x000000ff0400720c */ /* 0x000fe20003f25270 */
[----:B-1----:R-:W-:-:S12]  /*15670*/  @P2 BRA `(.L_x_2830) ;  /* 0x0000000000082947 */ /* 0x002fd80003800000 */
[----:B------:R-:W1:Y:S02]  /*15680*/  SYNCS.PHASECHK.TRANS64.TRYWAIT P2, [R0+URZ+0x38830], R3 ;  /* 0x03883003000075a7 */ /* 0x000e64000804017f */
[----:B-1----:R-:W-:Y:S05]  /*15690*/  @!P2 BRA `(.L_x_2831) ;  /* 0x000001e800d0a947 */ /* 0x002fea0003800000 */
.L_x_2830:
[----:B------:R-:W-:Y:S05]  /*156a0*/  WARPSYNC.ALL ;  /* 0x0000000000007948 */ /* 0x000fea0003800000 */
[----:B01----:R-:W-:Y:S01]  /*156b0*/  VIADD R3, R16, 0x24400 ;  /* 0x0002440010037836 */ /* 0x003fe20000000000 */
[----:B------:R-:W-:Y:S01]  /*156c0*/  R2UR UR12, R84 ;  /* 0x00000000540c72ca */ /* 0x000fe200000e0000 */
[----:B------:R-:W-:Y:S01]  /*156d0*/  IMAD.MOV.U32 R5, RZ, RZ, 0x40000040 ;  /* 0x40000040ff057424 */ /* 0x000fe200078e00ff */
[----:B------:R-:W-:Y:S01]  /*156e0*/  WARPGROUP.ARRIVE ;  /* 0x00000000000079c5 */ /* 0x000fe20000000000 */
[----:B------:R-:W-:Y:S01]  /*156f0*/  UMOV UR9, 0x40000040 ;  /* 0x4000004000097882 */ /* 0x000fe20000000000 */
[----:B------:R-:W-:Y:S01]  /*15700*/  SHF.R.U32.HI R3, RZ, 0x4, R3 ;  /* 0x00000004ff037819 */ /* 0x000fe20000011603 */
[----:B------:R-:W-:Y:S01]  /*15710*/  IMAD.MOV.U32 R7, RZ, RZ, 0x40000040 ;  /* 0x40000040ff077424 */ /* 0x000fe200078e00ff */
[----:B------:R-:W-:Y:S01]  /*15720*/  R2UR UR11, R5 ;  /* 0x00000000050b72ca */ /* 0x000fe200000e0000 */
[----:B------:R-:W-:Y:S01]  /*15730*/  UMOV UR5, UR9 ;  /* 0x0000000900057c82 */ /* 0x000fe20008000000 */
[----:B------:R-:W-:Y:S01]  /*15740*/  LOP3.LUT R3, R3, 0x3fff, RZ, 0xc0, !PT ;  /* 0x00003fff03037812 */ /* 0x000fe200078ec0ff */
[----:B------:R-:W-:Y:S01]  /*15750*/  UMOV UR17, 0x40000040 ;  /* 0x4000004000117882 */ /* 0x000fe20000000000 */
[----:B------:R-:W-:Y:S01]  /*15760*/  R2UR UR7, R7 ;  /* 0x00000000070772ca */ /* 0x000fe200000e0000 */
[----:B------:R-:W-:Y:S01]  /*15770*/  IMAD.MOV.U32 R7, RZ, RZ, 0x40000040 ;  /* 0x40000040ff077424 */ /* 0x000fe200078e00ff */
[----:B------:R-:W-:Y:S01]  /*15780*/  LOP3.LUT R20, R3, 0x10000, RZ, 0xfc, !PT ;  /* 0x0001000003147812 */ /* 0x000fe200078efcff */
[----:B------:R-:W-:Y:S01]  /*15790*/  ULOP3.LUT UR12, UR12, 0x10000, URZ, 0xfc, !UPT ;  /* 0x000100000c0c7892 */ /* 0x000fe2000f8efc3f */
[----:B--2---:R-:W-:Y:S01]  /*157a0*/  MOV R9, 0x40000040 ;  /* 0x4000004000097802 */ /* 0x004fe20000000f00 */
[----:B------:R-:W-:Y:S01]  /*157b0*/  IMAD.U32 R11, RZ, RZ, UR9 ;  /* 0x00000009ff0b7e24 */ /* 0x000fe2000f8e00ff */
[----:B------:R-:W-:Y:S01]  /*157c0*/  UMOV UR57, 0x40000040 ;  /* 0x4000004000397882 */ /* 0x000fe20000000000 */
[----:B------:R-:W-:Y:S01]  /*157d0*/  IMAD R4, R216, 0xa00, R20 ;  /* 0x00000a00d8047824 */ /* 0x000fe200078e0214 */
[----:B------:R-:W-:Y:S01]  /*157e0*/  UIADD3 UR56, UR12, 0x804, URZ ;  /* 0x000008040c387890 */ /* 0x000fe2000fffe03f */
[----:B------:R-:W0:Y:S01]  /*157f0*/  LDC R3, c[0x0][0x448] ;  /* 0x00011200ff037b82 */ /* 0x000e220000000800 */
[----:B------:R-:W-:Y:S01]  /*15800*/  UMOV UR8, UR12 ;  /* 0x0000000c00087c82 */ /* 0x000fe20008000000 */
[C---:B------:R-:W-:Y:S01]  /*15810*/  VIADD R6, R4.reuse, 0x80 ;  /* 0x0000008004067836 */ /* 0x040fe20000000000 */
[C---:B------:R-:W-:Y:S01]  /*15820*/  R2UR UR10, R4.reuse ;  /* 0x00000000040a72ca */ /* 0x040fe200000e0000 */
[----:B------:R-:W-:Y:S01]  /*15830*/  UMOV UR4, UR8 ;  /* 0x0000000800047c82 */ /* 0x000fe20008000000 */
[----:B------:R-:W-:Y:S01]  /*15840*/  VIADD R8, R4, 0x180 ;  /* 0x0000018004087836 */ /* 0x000fe20000000000 */
[----:B------:R-:W-:Y:S01]  /*15850*/  MOV R10, UR8 ;  /* 0x00000008000a7c02 */ /* 0x000fe20008000f00 */
[----:B------:R-:W-:Y:S01]  /*15860*/  UIADD3 UR52, UR12, 0x806, URZ ;  /* 0x000008060c347890 */ /* 0x000fe2000fffe03f */
[----:B------:R-:W-:Y:S01]  /*15870*/  R2UR UR6, R6 ;  /* 0x00000000060672ca */ /* 0x000fe200000e0000 */
[----:B------:R-:W-:Y:S01]  /*15880*/  VIADD R6, R4, 0x100 ;  /* 0x0000010004067836 */ /* 0x000fe20000000000 */
[----:B------:R-:W-:Y:S01]  /*15890*/  UMOV UR53, 0x40000040 ;  /* 0x4000004000357882 */ /* 0x000fe20000000000 */
[----:B------:R1:W-:Y:S01]  /*158a0*/  STL.64 [R1+0x50], R10 ;  /* 0x0000500a01007387 */ /* 0x0003e20000100a00 */
[----:B------:R-:W-:Y:S01]  /*158b0*/  UIADD3 UR48, UR12, 0xc00, URZ ;  /* 0x00000c000c307890 */ /* 0x000fe2000fffe03f */
[----:B------:R-:W-:Y:S01]  /*158c0*/  @!P1 VIADD R0, R0, 0x38840 ;  /* 0x0003884000009836 */ /* 0x000fe20000000000 */
[----:B------:R-:W-:Y:S01]  /*158d0*/  UMOV UR49, 0x40000040 ;  /* 0x4000004000317882 */ /* 0x000fe20000000000 */
[----:B------:R-:W-:Y:S01]  /*158e0*/  UIADD3 UR44, UR12, 0xc02, URZ ;  /* 0x00000c020c2c7890 */ /* 0x000fe2000fffe03f */
[----:B------:R-:W-:Y:S01]  /*158f0*/  HGMMA.64x16x16.F32 R56, gdesc[UR8], RZ, !UPT, gsb0 ;  /* 0x00200000083879f0 */ /* 0x000fe2000c0008ff */
[----:B------:R-:W-:Y:S01]  /*15900*/  UMOV UR45, 0x40000040 ;  /* 0x40000040002d7882 */ /* 0x000fe20000000000 */
[----:B------:R-:W-:Y:S01]  /*15910*/  UIADD3 UR40, UR12, 0xc04, URZ ;  /* 0x00000c040c287890 */ /* 0x000fe2000fffe03f */
[----:B------:R-:W-:Y:S01]  /*15920*/  @!P1 PRMT R0, RZ, 0x654, R0 ;  /* 0x00000654ff009816 */ /* 0x000fe20000000000 */
[----:B------:R-:W-:Y:S01]  /*15930*/  UMOV UR41, 0x40000040 ;  /* 0x4000004000297882 */ /* 0x000fe20000000000 */
[----:B------:R-:W-:Y:S01]  /*15940*/  UIADD3 UR36, UR12, 0xc06, URZ ;  /* 0x00000c060c247890 */ /* 0x000fe2000fffe03f */
[----:B------:R-:W-:Y:S01]  /*15950*/  BSSY B0, `(.L_x_2832) ;  /* 0x0000939000007945 */ /* 0x000fe20003800000 */
[----:B-1----:R-:W-:Y:S01]  /*15960*/  IMAD.U32 R11, RZ, RZ, UR17 ;  /* 0x00000011ff0b7e24 */ /* 0x002fe2000f8e00ff */
[----:B------:R-:W-:Y:S01]  /*15970*/  UMOV UR37, 0x40000040 ;  /* 0x4000004000257882 */ /* 0x000fe20000000000 */
[----:B0-----:R-:W-:Y:S01]  /*15980*/  ISETP.NE.AND P2, PT, R3, 0x1, PT ;  /* 0x000000010300780c */ /* 0x001fe20003f45270 */
[----:B------:R-:W-:Y:S01]  /*15990*/  IMAD.IADD R3, R235, 0x1, R231 ;  /* 0x00000001eb037824 */ /* 0x000fe200078e02e7 */
        /* <DEDUP_REMOVED lines=36> */
[----:B------:R-:W-:Y:S01]  /*15be0*/  R2UR UR6, R6 ;  /* 0x00000000060672ca */ /* 0x000fe200000e0000 */
[----:B------:R-:W-:Y:S01]  /*15bf0*/  UMOV UR4, UR8 ;  /* 0x0000000800047c82 */ /* 0x000fe20008000000 */
[----:B------:R-:W-:Y:S01]  /*15c00*/  R2UR UR7, R7 ;  /* 0x00000000070772ca */ /* 0x000fe200000e0000 */
[----:B------:R-:W-:Y:S01]  /*15c10*/  UMOV UR5, UR9 ;  /* 0x0000000900057c82 */ /* 0x000fe20008000000 */
[----:B------:R-:W-:Y:S02]  /*15c20*/  VIADD R6, R4, 0x200 ;  /* 0x0000020004067836 */ /* 0x000fe40000000000 */
[----:B------:R-:W-:-:S03]  /*15c30*/  IMAD.MOV.U32 R7, RZ, RZ, 0x40000040 ;  /* 0x40000040ff077424 */ /* 0x000fc600078e00ff */
        /* <DEDUP_REMOVED lines=15> */
[----:B------:R-:W-:Y:S02]  /*15d30*/  R2UR UR19, R9 ;  /* 0x00000000091372ca */ /* 0x000fe400000e0000 */
[----:B------:R-:W-:Y:S01]  /*15d40*/  MOV R9, 0x40000040 ;  /* 0x4000004000097802 */ /* 0x000fe20000000f00 */
        /* <DEDUP_REMOVED lines=9> */
[----:B------:R-:W-:-:S05]  /*15de0*/  MOV R10, UR16 ;  /* 0x00000010000a7c02 */ /* 0x000fca0008000f00 */
        /* <DEDUP_REMOVED lines=12> */
[----:B0-----:R-:W-:Y:S01]  /*15eb0*/  IMAD.U32 R11, RZ, RZ, UR17 ;  /* 0x00000011ff0b7e24 */ /* 0x001fe2000f8e00ff */
        /* <DEDUP_REMOVED lines=87> */
[----:B------:R-:W-:Y:S01]  /*16430*/  MOV R10, UR16 ;  /* 0x00000010000a7c02 */ /* 0x000fe20008000f00 */
        /* <DEDUP_REMOVED lines=14> */
[----:B------:R-:W-:Y:S01]  /*16520*/  R2UR UR18, R8 ;  /* 0x00000000081272ca */ /* 0x000fe200000e0000 */
[----:B------:R-:W-:Y:S01]  /*16530*/  UMOV UR17, 0x40000040 ;  /* 0x4000004000117882 */ /* 0x000fe20000000000 */
[----:B------:R-:W-:Y:S01]  /*16540*/  R2UR UR19, R9 ;  /* 0x00000000091372ca */ /* 0x000fe200000e0000 */
[----:B------:R-:W-:Y:S01]  /*16550*/  VIADD R8, R4, 0x400 ;  /* 0x0000040004087836 */ /* 0x000fe20000000000 */
[----:B------:R-:W-:Y:S01]  /*16560*/  MOV R9, 0x40000040 ;  /* 0x4000004000097802 */ /* 0x000fe20000000f00 */
        /* <DEDUP_REMOVED lines=26> */
[----:B------:R-:W-:-:S05]  /*16710*/  MOV R10, UR16 ;  /* 0x00000010000a7c02 */ /* 0x000fca0008000f00 */
        /* <DEDUP_REMOVED lines=251> */
[----:B------:R0:W-:Y:S02]  /*176d0*/  STL.64 [R1], R10 ;  /* 0x0000000a01007387 */ /* 0x0001e40000100a00 */
[----:B0-----:R-:W0:Y:S01]  /*176e0*/  @P2 LDC R10, c[0x0][0x44c] ;  /* 0x00011300ff0a2b82 */ /* 0x001e220000000800 */
[----:B------:R-:W-:Y:S02]  /*176f0*/  WARPGROUP.DEPBAR.LE gsb0, 0x0 ;  /* 0x00008000000079c5 */ /* 0x000fe40000010000 */
[----:B------:R-:W-:Y:S01]  /*17700*/  WARPGROUP.ARRIVE ;  /* 0x00000000000079c5 */ /* 0x000fe20000000000 */
[----:B0-----:R-:W-:-:S05]  /*17710*/  @P2 IMAD.HI.U32 R5, R3, R10, RZ ;  /* 0x0000000a03052227 */ /* 0x001fca00078e00ff */
        /* <DEDUP_REMOVED lines=13> */
[----:B------:R-:W-:Y:S03]  /*177f0*/  HGMMA.64x16x16.F32 R56, gdesc[UR16], R56, gsb0 ;  /* 0x00200000103879f0 */ /* 0x000fe60008000838 */
        /* <DEDUP_REMOVED lines=27> */
[----:B------:R-:W-:Y:S02]  /*179b0*/  R2UR UR54, R8 ;  /* 0x00000000083672ca */ /* 0x000fe400000e0000 */
[----:B------:R-:W-:Y:S01]  /*179c0*/  R2UR UR55, R9 ;  /* 0x00000000093772ca */ /* 0x000fe200000e0000 */
[----:B------:R-:W-:Y:S01]  /*179d0*/  IMAD.MOV.U32 R9, RZ, RZ, 0x40000040 ;  /* 0x40000040ff097424 */ /* 0x000fe200078e00ff */
[----:B------:R-:W-:Y:S01]  /*179e0*/  IADD3 R8, R4, 0x686, RZ ;  /* 0x0000068604087810 */ /* 0x000fe20007ffe0ff */
        /* <DEDUP_REMOVED lines=170> */
[----:B------:R-:W0:Y:S02]  /*18490*/  @P2 LDC R8, c[0x0][0x450] ;  /* 0x00011400ff082b82 */ /* 0x000e240000000800 */
[----:B0-----:R-:W-:Y:S01]  /*184a0*/  @P2 SHF.R.U32.HI R3, RZ, R8, R5 ;  /* 0x00000008ff032219 */ /* 0x001fe20000011605 */
[----:B------:R-:W-:-:S04]  /*184b0*/  IMAD R5, R2, -0x50, RZ ;  /* 0xffffffb002057824 */ /* 0x000fc800078e02ff */
[----:B------:R-:W0:Y:S01]  /*184c0*/  SHFL.IDX PT, R8, R3, 0x1, 0x1c1f ;  /* 0x003c1f0003087f89 */ /* 0x000e2200000e0000 */
[----:B------:R-:W-:-:S04]  /*184d0*/  IADD3 R5, -R234, 0x51, R5 ;  /* 0x00000051ea057810 */ /* 0x000fc80007ffe105 */
[----:B------:R-:W-:Y:S01]  /*184e0*/  IADD3 R66, -R232, R5, R233 ;  /* 0x00000005e8427210 */ /* 0x000fe20007ffe1e9 */
        /* <DEDUP_REMOVED lines=46> */
[----:B------:R-:W-:Y:S01]  /*187d0*/  ULDC UR38, c[0x0][0x988] ;  /* 0x0002620000267ab9 */ /* 0x000fe20000000800 */
[----:B------:R-:W-:Y:S01]  /*187e0*/  ULDC UR39, c[0x0][0x988] ;  /* 0x0002620000277ab9 */ /* 0x000fe20000000800 */
[----:B------:R-:W-:Y:S02]  /*187f0*/  WARPGROUP.DEPBAR.LE gsb0, 0x0 ;  /* 0x00008000000079c5 */ /* 0x000fe40000010000 */
[----:B------:R-:W-:-:S06]  /*18800*/  WARPGROUP.ARRIVE ;  /* 0x00000000000079c5 */ /* 0x000fcc0000000000 */
[----:B------:R-:W-:Y:S01]  /*18810*/  HGMMA.64x16x16.F32 R48, gdesc[UR4], R48, gsb0 ;  /* 0x00200000043079f0 */ /* 0x000fe20008000830 */
[----:B------:R-:W-:Y:S01]  /*18820*/  R2UR UR6, R6 ;  /* 0x00000000060672ca */ /* 0x000fe200000e0000 */
[----:B------:R-:W-:Y:S01]  /*18830*/  UMOV UR4, UR36 ;  /* 0x0000002400047c82 */ /* 0x000fe20008000000 */
[----:B------:R-:W-:Y:S01]  /*18840*/  R2UR UR7, R7 ;  /* 0x00000000070772ca */ /* 0x000fe200000e0000 */
[----:B------:R-:W-:Y:S01]  /*18850*/  UMOV UR5, UR37 ;  /* 0x0000002500057c82 */ /* 0x000fe20008000000 */
[C---:B------:R-:W-:Y:S01]  /*18860*/  VIADD R6, R4.reuse, 0x906 ;  /* 0x0000090604067836 */ /* 0x040fe20000000000 */
[----:B------:R-:W-:Y:S01]  /*18870*/  MOV R7, 0x40000040 ;  /* 0x4000004000077802 */ /* 0x000fe20000000f00 */
[----:B------:R-:W-:Y:S01]  /*18880*/  VIADD R4, R4, 0x986 ;  /* 0x0000098604047836 */ /* 0x000fe20000000000 */
[----:B------:R-:W-:Y:S02]  /*18890*/  WARPGROUP.DEPBAR.LE gsb0, 0x0 ;  /* 0x00008000000079c5 */ /* 0x000fe40000010000 */
[----:B------:R-:W-:-:S06]  /*188a0*/  WARPGROUP.ARRIVE ;  /* 0x00000000000079c5 */ /* 0x000fcc0000000000 */
[----:B------:R-:W-:Y:S01]  /*188b0*/  HGMMA.64x16x16.F32 R40, gdesc[UR4], R40, gsb0 ;  /* 0x00200000042879f0 */ /* 0x000fe20008000828 */
[----:B------:R-:W-:Y:S01]  /*188c0*/  R2UR UR6, R6 ;  /* 0x00000000060672ca */ /* 0x000fe200000e0000 */
[----:B------:R-:W-:Y:S01]  /*188d0*/  UMOV UR4, UR36 ;  /* 0x0000002400047c82 */ /* 0x000fe20008000000 */
[----:B------:R-:W-:Y:S01]  /*188e0*/  R2UR UR7, R7 ;  /* 0x00000000070772ca */ /* 0x000fe200000e0000 */
[----:B------:R-:W-:Y:S01]  /*188f0*/  UMOV UR5, UR37 ;  /* 0x0000002500057c82 */ /* 0x000fe20008000000 */
[----:B------:R-:W-:-:S05]  /*18900*/  IMAD R7, R2, -0x50, R233 ;  /* 0xffffffb002077824 */ /* 0x000fca00078e02e9 */
[----:B------:R-:W-:-:S04]  /*18910*/  IADD3 R7, -R234, 0x50, R7 ;  /* 0x00000050ea077810 */ /* 0x000fc80007ffe107 */
[----:B0-----:R-:W-:-:S04]  /*18920*/  VIADDMNMX R6, R8, R66, R7, PT ;  /* 0x0000004208067246 */ /* 0x001fc80003800107 */
[C---:B------:R-:W-:Y:S02]  /*18930*/  ISETP.GT.AND P3, PT, R6.reuse, RZ, PT ;  /* 0x000000ff0600720c */ /* 0x040fe40003f64270 */
[C---:B------:R-:W-:Y:S02]  /*18940*/  ISETP.GT.AND P4, PT, R6.reuse, 0x1, PT ;  /* 0x000000010600780c */ /* 0x040fe40003f84270 */
[----:B------:R-:W-:Y:S02]  /*18950*/  ISETP.GT.AND P5, PT, R6, 0x8, PT ;  /* 0x000000080600780c */ /* 0x000fe40003fa4270 */
[----:B------:R-:W-:Y:S02]  /*18960*/  FSEL R74, R59, -INF , P4 ;  /* 0xff8000003b4a7808 */ /* 0x000fe40002000000 */
[----:B------:R-:W-:Y:S02]  /*18970*/  FSEL R70, R62, -INF , P5 ;  /* 0xff8000003e467808 */ /* 0x000fe40002800000 */
[----:B------:R-:W-:-:S04]  /*18980*/  ISETP.GT.AND P4, PT, R6, 0x10, PT ;  /* 0x000000100600780c */ /* 0x000fc80003f84270 */
[----:B------:R-:W-:Y:S02]  /*18990*/  FSEL R64, R50, -INF , P4 ;  /* 0xff80000032407808 */ /* 0x000fe40002000000 */
[----:B------:R-:W-:-:S04]  /*189a0*/  ISETP.GT.AND P4, PT, R6, 0x18, PT ;  /* 0x000000180600780c */ /* 0x000fc80003f84270 */
[----:B------:R-:W-:Y:S02]  /*189b0*/  FSEL R54, R54, -INF , P4 ;  /* 0xff80000036367808 */ /* 0x000fe40002000000 */
[----:B------:R-:W-:Y:S01]  /*189c0*/  ISETP.GT.AND P4, PT, R6, 0x20, PT ;  /* 0x000000200600780c */ /* 0x000fe20003f84270 */
[----:B------:R-:W-:Y:S02]  /*189d0*/  WARPGROUP.DEPBAR.LE gsb0, 0x0 ;  /* 0x00008000000079c5 */ /* 0x000fe40000010000 */
[----:B------:R-:W-:Y:S01]  /*189e0*/  WARPGROUP.ARRIVE ;  /* 0x00000000000079c5 */ /* 0x000fe20000000000 */
[----:B------:R-:W-:Y:S02]  /*189f0*/  FSEL R42, R42, -INF , P4 ;  /* 0xff8000002a2a7808 */ /* 0x000fe40002000000 */
[----:B------:R-:W-:-:S03]  /*18a00*/  ISETP.GT.AND P4, PT, R6, 0x28, PT ;  /* 0x000000280600780c */ /* 0x000fc60003f84270 */
[----:B------:R-:W-:Y:S01]  /*18a10*/  HGMMA.64x16x16.F32 R32, gdesc[UR4], R32, gsb0 ;  /* 0x00200000042079f0 */ /* 0x000fe20008000820 */
[----:B------:R-:W-:Y:S01]  /*18a20*/  R2UR UR6, R4 ;  /* 0x00000000040672ca */ /* 0x000fe200000e0000 */
[----:B------:R-:W-:Y:S01]  /*18a30*/  UMOV UR4, UR36 ;  /* 0x0000002400047c82 */ /* 0x000fe20008000000 */
[----:B------:R-:W-:Y:S01]  /*18a40*/  R2UR UR7, R5 ;  /* 0x00000000050772ca */ /* 0x000fe200000e0000 */
[----:B------:R-:W-:Y:S01]  /*18a50*/  UMOV UR5, UR37 ;  /* 0x0000002500057c82 */ /* 0x000fe20008000000 */
[----:B------:R-:W-:Y:S02]  /*18a60*/  FSEL R5, R58, -INF , P3 ;  /* 0xff8000003a057808 */ /* 0x000fe40001800000 */
        /* <DEDUP_REMOVED lines=17> */
[----:B------:R-:W-:Y:S02]  /*18b80*/  FSEL R46, R46, -INF , P4 ;  /* 0xff8000002e2e7808 */ /* 0x000fe40002000000 */
[----:B------:R-:W-:Y:S02]  /*18b90*/  FMNMX.FTZ R9, R50, R9, !PT ;  /* 0x0000000932097209 */ /* 0x000fe40007810000 */
[----:B------:R-:W-:Y:S02]  /*18ba0*/  ISETP.GT.AND P4, PT, R6, 0x30, PT ;  /* 0x000000300600780c */ /* 0x000fe40003f84270 */
[----:B------:R-:W-:-:S02]  /*18bb0*/  FSEL R14, R47, -INF , P3 ;  /* 0xff8000002f0e7808 */ /* 0x000fc40001800000 */
[----:B------:R-:W-:Y:S02]  /*18bc0*/  FMNMX.FTZ R9, R46, R9, !PT ;  /* 0x000000092e097209 */ /* 0x000fe40007810000 */
[----:B------:R-:W-:Y:S01]  /*18bd0*/  ISETP.GT.AND P3, PT, R6, 0x31, PT ;  /* 0x000000310600780c */ /* 0x000fe20003f64270 */
[----:B------:R-:W-:Y:S02]  /*18be0*/  WARPGROUP.DEPBAR.LE gsb0, 0x0 ;  /* 0x00008000000079c5 */ /* 0x000fe40000010000 */
[----:B------:R-:W-:Y:S01]  /*18bf0*/  WARPGROUP.ARRIVE ;  /* 0x00000000000079c5 */ /* 0x000fe20000000000 */
[----:B------:R-:W-:Y:S02]  /*18c00*/  FSEL R34, R34, -INF , P4 ;  /* 0xff80000022227808 */ /* 0x000fe40002000000 */
[----:B------:R-:W-:Y:S02]  /*18c10*/  FMNMX.FTZ R9, R14, R9, !PT ;  /* 0x000000090e097209 */ /* 0x000fe40007810000 */
[----:B------:R-:W-:Y:S01]  /*18c20*/  ISETP.GT.AND P4, PT, R6, 0x38, PT ;  /* 0x000000380600780c */ /* 0x000fe20003f84270 */
[----:B------:R-:W-:Y:S01]  /*18c30*/  HGMMA.64x16x16.F32 R24, gdesc[UR4], R24, gsb0 ;  /* 0x00200000041879f0 */ /* 0x000fe20008000818 */
[----:B------:R-:W-:Y:S01]  /*18c40*/  FSEL R8, R35, -INF , P3 ;  /* 0xff80000023087808 */ /* 0x000fe20001800000 */
[----:B------:R-:W-:Y:S01]  /*18c50*/  ULDC UR4, c[0x0][0x988] ;  /* 0x0002620000047ab9 */ /* 0x000fe20000000800 */
        /* <DEDUP_REMOVED lines=10> */
[----:B------:R-:W-:Y:S01]  /*18d00*/  FSEL R26, R26, -INF , P4 ;  /* 0xff8000001a1a7808 */ /* 0x000fe20002000000 */
[----:B------:R0:W-:Y:S01]  /*18d10*/  @!P1 SYNCS.ARRIVE.TRANS64.RED.A1T0 RZ, [R0+URZ], RZ ;  /* 0x000000ff00ff99a7 */ /* 0x0001e2000810043f */
[----:B------:R-:W-:Y:S02]  /*18d20*/  ISETP.GT.AND P4, PT, R6, 0x48, PT ;  /* 0x000000480600780c */ /* 0x000fe40003f84270 */
[----:B------:R-:W-:Y:S02]  /*18d30*/  FSEL R10, R27, -INF , P3 ;  /* 0xff8000001b0a7808 */ /* 0x000fe40001800000 */
[----:B------:R-:W-:-:S02]  /*18d40*/  FMNMX.FTZ R9, R26, R9, !PT ;  /* 0x000000091a097209 */ /* 0x000fc40007810000 */
[----:B------:R-:W-:Y:S02]  /*18d50*/  ISETP.GT.AND P3, PT, R6, 0x49, PT ;  /* 0x000000490600780c */ /* 0x000fe40003f64270 */
[----:B------:R-:W-:Y:S02]  /*18d60*/  FSEL R30, R30, -INF , P4 ;  /* 0xff8000001e1e7808 */ /* 0x000fe40002000000 */
[----:B------:R-:W-:Y:S02]  /*18d70*/  FMNMX.FTZ R9, R10, R9, !PT ;  /* 0x000000090a097209 */ /* 0x000fe40007810000 */
[----:B------:R-:W-:Y:S01]  /*18d80*/  FSEL R6, R31, -INF , P3 ;  /* 0xff8000001f067808 */ /* 0x000fe20001800000 */
[----:B------:R-:W-:Y:S01]  /*18d90*/  IMAD.MOV.U32 R31, RZ, RZ, R231 ;  /* 0x000000ffff1f7224 */ /* 0x000fe200078e00e7 */
[----:B------:R-:W-:-:S04]  /*18da0*/  FMNMX.FTZ R9, R30, R9, !PT ;  /* 0x000000091e097209 */ /* 0x000fc80007810000 */
[----:B------:R-:W-:Y:S02]  /*18db0*/  FMNMX.FTZ R4, R6, R9, !PT ;  /* 0x0000000906047209 */ /* 0x000fe40007810000 */
[----:B------:R-:W1:Y:S04]  /*18dc0*/  SHFL.IDX PT, R9, R3, RZ, 0x1c1f ;  /* 0x001c1fff03097589 */ /* 0x000e6800000e0000 */
[----:B------:R-:W2:Y:S01]  /*18dd0*/  SHFL.BFLY PT, R11, R4, 0x2, 0x1f ;  /* 0x0c401f00040b7f89 */ /* 0x000ea200000e0000 */
[----:B-1----:R-:W-:Y:S02]  /*18de0*/  VIADDMNMX R9, R9, R66, R7, PT ;  /* 0x0000004209097246 */ /* 0x002fe40003800107 */
[----:B--2---:R-:W-:Y:S02]  /*18df0*/  FMNMX.FTZ R11, R4, R11, !PT ;  /* 0x0000000b040b7209 */ /* 0x004fe40007810000 */
[----:B------:R-:W-:-:S02]  /*18e00*/  ISETP.GT.AND P3, PT, R9, RZ, PT ;  /* 0x000000ff0900720c */ /* 0x000fc40003f64270 */
[C---:B------:R-:W-:Y:S01]  /*18e10*/  ISETP.GT.AND P4, PT, R9.reuse, 0x1, PT ;  /* 0x000000010900780c */ /* 0x040fe20003f84270 */
[----:B------:R-:W1:Y:S01]  /*18e20*/  SHFL.BFLY PT, R72, R11, 0x1, 0x1f ;  /* 0x0c201f000b487f89 */ /* 0x000e6200000e0000 */
[----:B------:R-:W-:Y:S02]  /*18e30*/  ISETP.GT.AND P5, PT, R9, 0x8, PT ;  /* 0x000000080900780c */ /* 0x000fe40003fa4270 */
[----:B------:R-:W-:Y:S02]  /*18e40*/  FSEL R56, R56, -INF , P3 ;  /* 0xff80000038387808 */ /* 0x000fe40001800000 */
[----:B------:R-:W-:Y:S02]  /*18e50*/  FSEL R57, R57, -INF , P4 ;  /* 0xff80000039397808 */ /* 0x000fe40002000000 */
[----:B------:R-:W-:Y:S02]  /*18e60*/  ISETP.GT.AND P6, PT, R9, 0x9, PT ;  /* 0x000000090900780c */ /* 0x000fe40003fc4270 */
[----:B------:R-:W-:-:S02]  /*18e70*/  FSEL R60, R60, -INF , P5 ;  /* 0xff8000003c3c7808 */ /* 0x000fc40002800000 */
[----:B------:R-:W-:Y:S02]  /*18e80*/  FMNMX.FTZ R3, R56, R57, !PT ;  /* 0x0000003938037209 */ /* 0x000fe40007810000 */
[----:B------:R-:W-:Y:S02]  /*18e90*/  FSEL R66, R61, -INF , P6 ;  /* 0xff8000003d427808 */ /* 0x000fe40003000000 */
[C---:B------:R-:W-:Y:S02]  /*18ea0*/  ISETP.GT.AND P3, PT, R9.reuse, 0x10, PT ;  /* 0x000000100900780c */ /* 0x040fe40003f64270 */
[----:B------:R-:W-:Y:S01]  /*18eb0*/  FMNMX.FTZ R7, R60, R3, !PT ;  /* 0x000000033c077209 */ /* 0x000fe20007810000 */
[----:B------:R-:W-:Y:S01]  /*18ec0*/  IMAD.U32 R3, RZ, RZ, UR4 ;  /* 0x00000004ff037e24 */ /* 0x000fe2000f8e00ff */
[----:B------:R-:W-:Y:S02]  /*18ed0*/  ISETP.GT.AND P4, PT, R9, 0x11, PT ;  /* 0x000000110900780c */ /* 0x000fe40003f84270 */
[----:B------:R-:W-:-:S02]  /*18ee0*/  FSEL R48, R48, -INF , P3 ;  /* 0xff80000030307808 */ /* 0x000fc40001800000 */
[----:B------:R-:W-:Y:S02]  /*18ef0*/  FMNMX.FTZ R7, R66, R7, !PT ;  /* 0x0000000742077209 */ /* 0x000fe40007810000 */
[----:B-1----:R-:W-:Y:S02]  /*18f00*/  FMNMX.FTZ R4, R11, R72, !PT ;  /* 0x000000480b047209 */ /* 0x002fe40007810000 */
[----:B------:R-:W-:Y:S02]  /*18f10*/  ISETP.GT.AND P5, PT, R9, 0x18, PT ;  /* 0x000000180900780c */ /* 0x000fe40003fa4270 */
[----:B------:R-:W-:Y:S01]  /*18f20*/  FSEL R72, R49, -INF , P4 ;  /* 0xff80000031487808 */ /* 0x000fe20002000000 */
[----:B------:R-:W-:Y:S01]  /*18f30*/  FMUL.FTZ R13, R4, R3 ;  /* 0x00000003040d7220 */ /* 0x000fe20000410000 */
        /* <DEDUP_REMOVED lines=10> */
[----:B------:R-:W-:Y:S02]  /*18fe0*/  FSETP.NEU.FTZ.AND P6, PT, R4, -INF , PT ;  /* 0xff8000000400780b */ /* 0x000fe40003fdd000 */
[----:B------:R-:W-:Y:S02]  /*18ff0*/  ISETP.GT.AND P4, PT, R9, 0x28, PT ;  /* 0x000000280900780c */ /* 0x000fe40003f84270 */
[----:B------:R-:W-:Y:S02]  /*19000*/  FSEL R80, R41, -INF , P3 ;  /* 0xff80000029507808 */ /* 0x000fe40001800000 */
[----:B------:R-:W-:-:S02]  /*19010*/  FMNMX.FTZ R11, R78, R11, !PT ;  /* 0x0000000b4e0b7209 */ /* 0x000fc40007810000 */
[----:B------:R-:W-:Y:S02]  /*19020*/  FSEL R7, R13, RZ, P6 ;  /* 0x000000ff0d077208 */ /* 0x000fe40003000000 */
[----:B------:R-:W-:Y:S02]  /*19030*/  ISETP.GT.AND P3, PT, R9, 0x29, PT ;  /* 0x000000290900780c */ /* 0x000fe40003f64270 */
[----:B------:R-:W-:Y:S01]  /*19040*/  FSEL R44, R44, -INF , P4 ;  /* 0xff8000002c2c7808 */ /* 0x000fe20002000000 */
[--C-:B------:R-:W-:Y:S01]  /*19050*/  FFMA.FTZ R40, R74, R3, -R7.reuse ;  /* 0x000000034a287223 */ /* 0x100fe20000010807 */
[----:B------:R-:W-:Y:S01]  /*19060*/  FMNMX.FTZ R11, R80, R11, !PT ;  /* 0x0000000b500b7209 */ /* 0x000fe20007810000 */
[-CC-:B------:R-:W-:Y:S01]  /*19070*/  FFMA.FTZ R211, R70, R3.reuse, -R7.reuse ;  /* 0x0000000346d37223 */ /* 0x180fe20000010807 */
[----:B------:R-:W-:Y:S01]  /*19080*/  FSEL R74, R45, -INF , P3 ;  /* 0xff8000002d4a7808 */ /* 0x000fe20001800000 */
[-CC-:B------:R-:W-:Y:S01]  /*19090*/  FFMA.FTZ R205, R64, R3.reuse, -R7.reuse ;  /* 0x0000000340cd7223 */ /* 0x180fe20000010807 */
[C---:B------:R-:W-:Y:S01]  /*190a0*/  ISETP.GT.AND P3, PT, R9.reuse, 0x30, PT ;  /* 0x000000300900780c */ /* 0x040fe20003f64270 */
        /* <DEDUP_REMOVED lines=8> */
[--C-:B------:R-:W-:Y:S01]  /*19130*/  FFMA.FTZ R195, R30, R3, -R7.reuse ;  /* 0x000000031ec37223 */ /* 0x100fe20000010807 */
[----:B------:R-:W-:Y:S01]  /*19140*/  ISETP.GT.AND P3, PT, R9, 0x38, PT ;  /* 0x000000380900780c */ /* 0x000fe20003f64270 */
[----:B------:R-:W1:Y:S01]  /*19150*/  @P2 LDC R30, c[0x0][0x44c] ;  /* 0x00011300ff1e2b82 */ /* 0x000e620000000800 */
[----:B------:R-:W-:Y:S01]  /*19160*/  FSEL R70, R33, -INF , P4 ;  /* 0xff80000021467808 */ /* 0x000fe20002000000 */
[----:B------:R-:W-:Y:S01]  /*19170*/  MUFU.EX2 R209, R209 ;  /* 0x000000d100d17308 */ /* 0x000fe20000000800 */
[----:B------:R-:W-:Y:S01]  /*19180*/  FMNMX.FTZ R11, R82, R11, !PT ;  /* 0x0000000b520b7209 */ /* 0x000fe20007810000 */
[-CC-:B------:R-:W-:Y:S01]  /*19190*/  FFMA.FTZ R197, R34, R3.reuse, -R7.reuse ;  /* 0x0000000322c57223 */ /* 0x180fe20000010807 */
[----:B------:R-:W-:Y:S01]  /*191a0*/  ISETP.GT.AND P4, PT, R9, 0x39, PT ;  /* 0x000000390900780c */ /* 0x000fe20003f84270 */
[--C-:B------:R-:W-:Y:S01]  /*191b0*/  FFMA.FTZ R201, R42, R3, -R7.reuse ;  /* 0x000000032ac97223 */ /* 0x100fe20000010807 */
[----:B------:R-:W-:Y:S01]  /*191c0*/  FSEL R36, R36, -INF , P3 ;  /* 0xff80000024247808 */ /* 0x000fe20001800000 */
[----:B------:R-:W2:Y:S01]  /*191d0*/  @P2 LDC R34, c[0x0][0x450] ;  /* 0x00011400ff222b82 */ /* 0x000ea20000000800 */
[----:B------:R-:W-:Y:S01]  /*191e0*/  FMNMX.FTZ R11, R70, R11, !PT ;  /* 0x0000000b460b7209 */ /* 0x000fe20007810000 */
[----:B------:R-:W4:Y:S01]  /*191f0*/  MUFU.EX2 R40, R40 ;  /* 0x0000002800287308 */ /* 0x000f220000000800 */
[----:B------:R-:W-:Y:S01]  /*19200*/  FSEL R68, R37, -INF , P4 ;  /* 0xff80000025447808 */ /* 0x000fe20002000000 */
[-CC-:B------:R-:W-:Y:S01]  /*19210*/  FFMA.FTZ R42, R50, R3.reuse, -R7.reuse ;  /* 0x00000003322a7223 */ /* 0x180fe20000010807 */
[C---:B------:R-:W-:Y:S01]  /*19220*/  ISETP.GT.AND P3, PT, R9.reuse, 0x40, PT ;  /* 0x000000400900780c */ /* 0x040fe20003f64270 */
[--C-:B------:R-:W-:Y:S01]  /*19230*/  FFMA.FTZ R203, R46, R3, -R7.reuse ;  /* 0x000000032ecb7223 */ /* 0x100fe20000010807 */
[----:B------:R-:W-:Y:S01]  /*19240*/  FMNMX.FTZ R11, R36, R11, !PT ;  /* 0x0000000b240b7209 */ /* 0x000fe20007810000 */
[-CC-:B------:R-:W-:Y:S01]  /*19250*/  FFMA.FTZ R14, R14, R3.reuse, -R7.reuse ;  /* 0x000000030e0e7223 */ /* 0x180fe20000010807 */
[C---:B------:R-:W-:Y:S01]  /*19260*/  ISETP.GT.AND P4, PT, R9.reuse, 0x41, PT ;  /* 0x000000410900780c */ /* 0x040fe20003f84270 */
        /* <DEDUP_REMOVED lines=12> */
[----:B------:R-:W3:Y:S01]  /*19330*/  MUFU.EX2 R211, R211 ;  /* 0x000000d300d37308 */ /* 0x000ee20000000800 */
[----:B------:R-:W-:Y:S01]  /*19340*/  FSEL R84, R28, -INF , P3 ;  /* 0xff8000001c547808 */ /* 0x000fe20001800000 */
[----:B------:R-:W-:Y:S01]  /*19350*/  FFMA.FTZ R28, R62, R3, -R7 ;  /* 0x000000033e1c7223 */ /* 0x000fe20000010807 */
[----:B------:R-:W-:Y:S01]  /*19360*/  FMNMX.FTZ R11, R64, R11, !PT ;  /* 0x0000000b400b7209 */ /* 0x000fe20007810000 */
[----:B----4-:R-:W-:Y:S01]  /*19370*/  FADD.FTZ R26, R209, R40 ;  /* 0x00000028d11a7221 */ /* 0x010fe20000010000 */
[----:B------:R-:W-:Y:S01]  /*19380*/  FSEL R62, R29, -INF , P4 ;  /* 0xff8000001d3e7808 */ /* 0x000fe20002000000 */
[----:B-1----:R-:W-:Y:S01]  /*19390*/  @P2 IMAD.HI.U32 R29, R231, R30, RZ ;  /* 0x0000001ee71d2227 */ /* 0x002fe200078e00ff */
[----:B------:R-:W-:Y:S01]  /*193a0*/  FMNMX.FTZ R11, R84, R11, !PT ;  /* 0x0000000b540b7209 */ /* 0x000fe20007810000 */
[----:B------:R-:W1:Y:S01]  /*193b0*/  MUFU.EX2 R32, R32 ;  /* 0x0000002000207308 */ /* 0x000e620000000800 */
[----:B------:R-:W-:-:S02]  /*193c0*/  F2FP.F16.F32.PACK_AB R209, R40, R209 ;  /* 0x000000d128d1723e */ /* 0x000fc400000000ff */
[----:B------:R-:W-:Y:S02]  /*193d0*/  CS2R R50, SRZ ;  /* 0x0000000000327805 */ /* 0x000fe4000001ff00 */
[----:B------:R-:W-:Y:S02]  /*193e0*/  FMNMX.FTZ R11, R62, R11, !PT ;  /* 0x0000000b3e0b7209 */ /* 0x000fe40007810000 */
[----:B------:R-:W-:Y:S02]  /*193f0*/  CS2R R46, SRZ ;  /* 0x00000000002e7805 */ /* 0x000fe4000001ff00 */
[----:B--2---:R-:W-:Y:S02]  /*19400*/  @P2 SHF.R.U32.HI R31, RZ, R34, R29 ;  /* 0x00000022ff1f2219 */ /* 0x004fe4000001161d */
[----:B------:R-:W-:Y:S02]  /*19410*/  CS2R R40, SRZ ;  /* 0x0000000000287805 */ /* 0x000fe4000001ff00 */
[----:B------:R-:W-:Y:S01]  /*19420*/  CS2R R38, SRZ ;  /* 0x0000000000267805 */ /* 0x000fe2000001ff00 */
[----:B------:R-:W2:Y:S01]  /*19430*/  SHFL.BFLY PT, R58, R11, 0x2, 0x1f ;  /* 0x0c401f000b3a7f89 */ /* 0x000ea200000e0000 */
[----:B------:R-:W4:Y:S01]  /*19440*/  MUFU.EX2 R205, R205 ;  /* 0x000000cd00cd7308 */ /* 0x000f220000000800 */
[----:B---3--:R-:W-:Y:S01]  /*19450*/  FADD.FTZ R27, R211, R26 ;  /* 0x0000001ad31b7221 */ /* 0x008fe20000010000 */
[----:B------:R-:W-:-:S05]  /*19460*/  IADD3 R33, R31, R233, -R232 ;  /* 0x000000e91f217210 */ /* 0x000fca0007ffe8e8 */
[----:B------:R-:W-:Y:S01]  /*19470*/  IMAD.HI R224, R33, 0x66666667, RZ ;  /* 0x6666666721e07827 */ /* 0x000fe200078e02ff */
[----:B------:R-:W3:Y:S03]  /*19480*/  MUFU.EX2 R28, R28 ;  /* 0x0000001c001c7308 */ /* 0x000ee60000000800 */
[C---:B-1----:R-:W-:Y:S01]  /*19490*/  FADD.FTZ R26, R32.reuse, R27 ;  /* 0x0000001b201a7221 */ /* 0x042fe20000010000 */
[----:B------:R-:W-:-:S04]  /*194a0*/  F2FP.F16.F32.PACK_AB R211, R32, R211 ;  /* 0x000000d320d3723e */ /* 0x000fc800000000ff */
[----:B------:R-:W1:Y:S01]  /*194b0*/  MUFU.EX2 R207, R207 ;  /* 0x000000cf00cf7308 */ /* 0x000e620000000800 */
[----:B----4-:R-:W-:Y:S01]  /*194c0*/  FADD.FTZ R27, R205, R26 ;  /* 0x0000001acd1b7221 */ /* 0x010fe20000010000 */
[----:B--2---:R-:W-:-:S06]  /*194d0*/  FMNMX.FTZ R58, R11, R58, !PT ;  /* 0x0000003a0b3a7209 */ /* 0x004fcc0007810000 */
[----:B------:R-:W2:Y:S01]  /*194e0*/  MUFU.EX2 R54, R54 ;  /* 0x0000003600367308 */ /* 0x000ea20000000800 */
[C---:B---3--:R-:W-:Y:S01]  /*194f0*/  FADD.FTZ R30, R28.reuse, R27 ;  /* 0x0000001b1c1e7221 */ /* 0x048fe20000010000 */
[----:B------:R-:W-:Y:S01]  /*19500*/  F2FP.F16.F32.PACK_AB R205, R28, R205 ;  /* 0x000000cd1ccd723e */ /* 0x000fe200000000ff */
[----:B------:R-:W3:Y:S05]  /*19510*/  SHFL.BFLY PT, R5, R58, 0x1, 0x1f ;  /* 0x0c201f003a057f89 */ /* 0x000eea00000e0000 */
[----:B------:R-:W-:Y:S01]  /*19520*/  MUFU.EX2 R201, R201 ;  /* 0x000000c900c97308 */ /* 0x000fe20000000800 */
[----:B-1----:R-:W-:-:S07]  /*19530*/  FADD.FTZ R31, R207, R30 ;  /* 0x0000001ecf1f7221 */ /* 0x002fce0000010000 */
[----:B------:R-:W-:Y:S01]  /*19540*/  MUFU.EX2 R42, R42 ;  /* 0x0000002a002a7308 */ /* 0x000fe20000000800 */
[----:B--2---:R-:W-:-:S07]  /*19550*/  F2FP.F16.F32.PACK_AB R207, R54, R207 ;  /* 0x000000cf36cf723e */ /* 0x004fce00000000ff */
[----:B------:R-:W-:Y:S01]  /*19560*/  MUFU.EX2 R203, R203 ;  /* 0x000000cb00cb7308 */ /* 0x000fe20000000800 */
[----:B---3--:R-:W-:Y:S02]  /*19570*/  FMNMX.FTZ R5, R58, R5, !PT ;  /* 0x000000053a057209 */ /* 0x008fe40007810000 */
[----:B------:R-:W-:Y:S02]  /*19580*/  CS2R R58, SRZ ;  /* 0x00000000003a7805 */ /* 0x000fe4000001ff00 */
        /* <DEDUP_REMOVED lines=20> */
[----:B------:R-:W1:Y:S01]  /*196d0*/  MUFU.EX2 R7, R7 ;  /* 0x0000000700077308 */ /* 0x000e620000000800 */
[-CC-:B------:R-:W-:Y:S01]  /*196e0*/  FFMA.FTZ R198, R36, R3.reuse, -R15.reuse ;  /* 0x0000000324c67223 */ /* 0x180fe2000001080f */
[-CC-:B------:R-:W-:Y:S01]  /*196f0*/  FFMA.FTZ R24, R24, R3.reuse, -R15.reuse ;  /* 0x0000000318187223 */ /* 0x180fe2000001080f */
[-CC-:B------:R-:W-:Y:S01]  /*19700*/  FFMA.FTZ R64, R64, R3.reuse, -R15.reuse ;  /* 0x0000000340407223 */ /* 0x180fe2000001080f */
[-CC-:B------:R-:W-:Y:S01]  /*19710*/  FFMA.FTZ R84, R84, R3.reuse, -R15.reuse ;  /* 0x0000000354547223 */ /* 0x180fe2000001080f */
[----:B------:R-:W-:Y:S01]  /*19720*/  FFMA.FTZ R62, R62, R3, -R15 ;  /* 0x000000033e3e7223 */ /* 0x000fe2000001080f */
[----:B------:R-:W-:-:S02]  /*19730*/  CS2R R82, SRZ ;  /* 0x0000000000527805 */ /* 0x000fc4000001ff00 */
[----:B------:R-:W-:Y:S01]  /*19740*/  CS2R R80, SRZ ;  /* 0x0000000000507805 */ /* 0x000fe2000001ff00 */
[----:B------:R-:W2:Y:S01]  /*19750*/  MUFU.EX2 R210, R210 ;  /* 0x000000d200d27308 */ /* 0x000ea20000000800 */
[----:B------:R-:W-:Y:S02]  /*19760*/  CS2R R78, SRZ ;  /* 0x00000000004e7805 */ /* 0x000fe4000001ff00 */
[----:B------:R-:W-:Y:S02]  /*19770*/  CS2R R76, SRZ ;  /* 0x00000000004c7805 */ /* 0x000fe4000001ff00 */
[----:B------:R-:W-:Y:S02]  /*19780*/  CS2R R74, SRZ ;  /* 0x00000000004a7805 */ /* 0x000fe4000001ff00 */
[----:B------:R-:W-:Y:S02]  /*19790*/  CS2R R72, SRZ ;  /* 0x0000000000487805 */ /* 0x000fe4000001ff00 */
[----:B------:R-:W-:-:S02]  /*197a0*/  CS2R R70, SRZ ;  /* 0x0000000000467805 */ /* 0x000fc4000001ff00 */
[----:B------:R-:W-:Y:S02]  /*197b0*/  CS2R R66, SRZ ;  /* 0x0000000000427805 */ /* 0x000fe4000001ff00 */
[----:B------:R-:W-:Y:S01]  /*197c0*/  CS2R R60, SRZ ;  /* 0x00000000003c7805 */ /* 0x000fe2000001ff00 */
[----:B------:R-:W3:Y:S01]  /*197d0*/  MUFU.EX2 R9, R9 ;  /* 0x0000000900097308 */ /* 0x000ee20000000800 */
[----:B-1----:R-:W-:Y:S01]  /*197e0*/  FADD.FTZ R29, R208, R7 ;  /* 0x00000007d01d7221 */ /* 0x002fe20000010000 */
[----:B------:R-:W-:Y:S02]  /*197f0*/  F2FP.F16.F32.PACK_AB R208, R7, R208 ;  /* 0x000000d007d0723e */ /* 0x000fe400000000ff */
[----:B------:R-:W-:Y:S02]  /*19800*/  CS2R R56, SRZ ;  /* 0x0000000000387805 */ /* 0x000fe4000001ff00 */
[----:B------:R-:W-:Y:S02]  /*19810*/  CS2R R52, SRZ ;  /* 0x0000000000347805 */ /* 0x000fe4000001ff00 */
[----:B------:R-:W-:-:S02]  /*19820*/  CS2R R48, SRZ ;  /* 0x0000000000307805 */ /* 0x000fc4000001ff00 */
[----:B------:R-:W-:Y:S02]  /*19830*/  CS2R R44, SRZ ;  /* 0x00000000002c7805 */ /* 0x000fe4000001ff00 */
[----:B------:R-:W-:Y:S01]  /*19840*/  CS2R R36, SRZ ;  /* 0x0000000000247805 */ /* 0x000fe2000001ff00 */
[----:B------:R-:W0:Y:S01]  /*19850*/  MUFU.EX2 R204, R204 ;  /* 0x000000cc00cc7308 */ /* 0x000e220000000800 */
[----:B--2---:R-:W-:-:S07]  /*19860*/  FADD.FTZ R26, R210, R29 ;  /* 0x0000001dd21a7221 */ /* 0x004fce0000010000 */
[----:B------:R-:W1:Y:S01]  /*19870*/  MUFU.EX2 R11, R11 ;  /* 0x0000000b000b7308 */ /* 0x000e620000000800 */
[C---:B---3--:R-:W-:Y:S01]  /*19880*/  FADD.FTZ R29, R9.reuse, R26 ;  /* 0x0000001a091d7221 */ /* 0x048fe20000010000 */
[----:B------:R-:W-:Y:S01]  /*19890*/  FADD.FTZ R26, R54, R31 ;  /* 0x0000001f361a7221 */ /* 0x000fe20000010000 */
[----:B------:R-:W-:Y:S02]  /*198a0*/  F2FP.F16.F32.PACK_AB R210, R9, R210 ;  /* 0x000000d209d2723e */ /* 0x000fe400000000ff */
[----:B------:R-:W-:Y:S01]  /*198b0*/  CS2R R54, SRZ ;  /* 0x0000000000367805 */ /* 0x000fe2000001ff00 */
[----:B------:R-:W-:Y:S01]  /*198c0*/  FADD.FTZ R33, R201, R26 ;  /* 0x0000001ac9217221 */ /* 0x000fe20000010000 */
[----:B------:R-:W-:Y:S01]  /*198d0*/  F2FP.F16.F32.PACK_AB R201, R42, R201 ;  /* 0x000000c92ac9723e */ /* 0x000fe200000000ff */
[----:B------:R-:W2:Y:S01]  /*198e0*/  MUFU.EX2 R206, R206 ;  /* 0x000000ce00ce7308 */ /* 0x000ea20000000800 */
[----:B0-----:R-:W-:Y:S01]  /*198f0*/  FADD.FTZ R0, R204, R29 ;  /* 0x0000001dcc007221 */ /* 0x001fe20000010000 */
[----:B------:R-:W-:Y:S01]  /*19900*/  FADD.FTZ R26, R42, R33 ;  /* 0x000000212a1a7221 */ /* 0x000fe20000010000 */
[----:B------:R-:W-:Y:S01]  /*19910*/  FFMA.FTZ R29, R68, R3, -R15 ;  /* 0x00000003441d7223 */ /* 0x000fe2000001080f */
[----:B------:R-:W-:-:S02]  /*19920*/  CS2R R68, SRZ ;  /* 0x0000000000447805 */ /* 0x000fc4000001ff00 */
[----:B------:R-:W-:Y:S01]  /*19930*/  CS2R R42, SRZ ;  /* 0x00000000002a7805 */ /* 0x000fe2000001ff00 */
[----:B------:R-:W-:Y:S01]  /*19940*/  FADD.FTZ R33, R203, R26 ;  /* 0x0000001acb217221 */ /* 0x000fe20000010000 */
[C---:B------:R-:W-:Y:S01]  /*19950*/  F2FP.F16.F32.PACK_AB R203, R14.reuse, R203 ;  /* 0x000000cb0ecb723e */ /* 0x040fe200000000ff */
[----:B------:R-:W0:Y:S01]  /*19960*/  MUFU.EX2 R13, R13 ;  /* 0x0000000d000d7308 */ /* 0x000e220000000800 */
[C---:B-1----:R-:W-:Y:S01]  /*19970*/  FADD.FTZ R31, R11.reuse, R0 ;  /* 0x000000000b1f7221 */ /* 0x042fe20000010000 */
[----:B------:R-:W-:Y:S01]  /*19980*/  FADD.FTZ R26, R14, R33 ;  /* 0x000000210e1a7221 */ /* 0x000fe20000010000 */
[----:B------:R-:W-:Y:S02]  /*19990*/  SHF.R.U32.HI R33, RZ, 0x1f, R224 ;  /* 0x0000001fff217819 */ /* 0x000fe400000116e0 */
[----:B------:R-:W-:Y:S02]  /*199a0*/  F2FP.F16.F32.PACK_AB R204, R11, R204 ;  /* 0x000000cc0bcc723e */ /* 0x000fe400000000ff */
[----:B------:R-:W-:Y:S01]  /*199b0*/  LEA.HI.SX32 R224, R224, R33, 0x1b ;  /* 0x00000021e0e07211 */ /* 0x000fe200078fdaff */
[----:B------:R-:W1:Y:S01]  /*199c0*/  MUFU.EX2 R200, R200 ;  /* 0x000000c800c87308 */ /* 0x000e620000000800 */
[----:B--2---:R-:W-:-:S02]  /*199d0*/  FADD.FTZ R0, R206, R31 ;  /* 0x0000001fce007221 */ /* 0x004fc40000010000 */
[----:B------:R-:W-:-:S05]  /*199e0*/  VIMNMX R224, R229, R224, !PT ;  /* 0x000000e0e5e07248 */ /* 0x000fca0007fe0100 */
[----:B------:R-:W2:Y:S01]  /*199f0*/  MUFU.EX2 R21, R21 ;  /* 0x0000001500157308 */ /* 0x000ea20000000800 */
[C---:B0-----:R-:W-:Y:S01]  /*19a00*/  FADD.FTZ R31, R13.reuse, R0 ;  /* 0x000000000d1f7221 */ /* 0x041fe20000010000 */
[----:B------:R-:W-:-:S06]  /*19a10*/  F2FP.F16.F32.PACK_AB R206, R13, R206 ;  /* 0x000000ce0dce723e */ /* 0x000fcc00000000ff */
[----:B------:R-:W0:Y:S01]  /*19a20*/  MUFU.EX2 R202, R202 ;  /* 0x000000ca00ca7308 */ /* 0x000e220000000800 */
[----:B-1----:R-:W-:Y:S01]  /*19a30*/  FADD.FTZ R0, R200, R31 ;  /* 0x0000001fc8007221 */ /* 0x002fe20000010000 */
[----:B------:R-:W-:-:S06]  /*19a40*/  FADD.FTZ R31, R197, R26 ;  /* 0x0000001ac51f7221 */ /* 0x000fcc0000010000 */
[----:B------:R-:W1:Y:S01]  /*19a50*/  MUFU.EX2 R8, R8 ;  /* 0x0000000800087308 */ /* 0x000e620000000800 */
[C---:B--2---:R-:W-:Y:S01]  /*19a60*/  FADD.FTZ R15, R21.reuse, R0 ;  /* 0x00000000150f7221 */ /* 0x044fe20000010000 */
[----:B------:R-:W-:-:S06]  /*19a70*/  F2FP.F16.F32.PACK_AB R200, R21, R200 ;  /* 0x000000c815c8723e */ /* 0x000fcc00000000ff */
[----:B------:R-:W2:Y:S01]  /*19a80*/  MUFU.EX2 R25, R25 ;  /* 0x0000001900197308 */ /* 0x000ea20000000800 */
[----:B0-----:R-:W-:-:S07]  /*19a90*/  FADD.FTZ R0, R202, R15 ;  /* 0x0000000fca007221 */ /* 0x001fce0000010000 */
[----:B------:R-:W0:Y:S01]  /*19aa0*/  MUFU.EX2 R199, R199 ;  /* 0x000000c700c77308 */ /* 0x000e220000000800 */
[C---:B-1----:R-:W-:Y:S01]  /*19ab0*/  FADD.FTZ R26, R8.reuse, R31 ;  /* 0x0000001f081a7221 */ /* 0x042fe20000010000 */
[----:B------:R-:W-:Y:S02]  /*19ac0*/  F2FP.F16.F32.PACK_AB R197, R8, R197 ;  /* 0x000000c508c5723e */ /* 0x000fe400000000ff */
[----:B------:R-:W-:Y:S01]  /*19ad0*/  IADD3 R8, R2, -0x2, RZ ;  /* 0xfffffffe02087810 */ /* 0x000fe20007ffe0ff */
[----:B------:R-:W-:-:S03]  /*19ae0*/  IMAD.MOV.U32 R2, RZ, RZ, 0x3f800000 ;  /* 0x3f800000ff027424 */ /* 0x000fc600078e00ff */
[----:B------:R-:W1:Y:S01]  /*19af0*/  MUFU.EX2 R196, R196 ;  /* 0x000000c400c47308 */ /* 0x000e620000000800 */
[C---:B--2---:R-:W-:Y:S01]  /*19b00*/  FADD.FTZ R31, R25.reuse, R0 ;  /* 0x00000000191f7221 */ /* 0x044fe20000010000 */
[----:B------:R-:W-:Y:S02]  /*19b10*/  ISETP.GE.AND P3, PT, R8, R224, PT ;  /* 0x000000e00800720c */ /* 0x000fe40003f66270 */
[----:B------:R-:W-:-:S04]  /*19b20*/  F2FP.F16.F32.PACK_AB R202, R25, R202 ;  /* 0x000000ca19ca723e */ /* 0x000fc800000000ff */
        /* <DEDUP_REMOVED lines=11> */
[----:B-1----:R-:W-:Y:S01]  /*19be0*/  FADD.FTZ R33, R193, R26 ;  /* 0x0000001ac1217221 */ /* 0x002fe20000010000 */
[----:B------:R-:W-:-:S06]  /*19bf0*/  CS2R R26, SRZ ;  /* 0x00000000001a7805 */ /* 0x000fcc000001ff00 */
[----:B------:R-:W1:Y:S01]  /*19c00*/  MUFU.EX2 R29, R29 ;  /* 0x0000001d001d7308 */ /* 0x000e620000000800 */
[----:B--2---:R-:W-:-:S07]  /*19c10*/  FADD.FTZ R0, R198, R31 ;  /* 0x0000001fc6007221 */ /* 0x004fce0000010000 */
[----:B------:R-:W2:Y:S01]  /*19c20*/  MUFU.EX2 R24, R24 ;  /* 0x0000001800187308 */ /* 0x000ea20000000800 */
[C---:B0-----:R-:W-:Y:S01]  /*19c30*/  FADD.FTZ R14, R10.reuse, R33 ;  /* 0x000000210a0e7221 */ /* 0x041fe20000010000 */
[----:B------:R-:W-:-:S06]  /*19c40*/  F2FP.F16.F32.PACK_AB R193, R10, R193 ;  /* 0x000000c10ac1723e */ /* 0x000fcc00000000ff */
[----:B------:R0:W3:Y:S01]  /*19c50*/  MUFU.EX2 R15, R64 ;  /* 0x00000040000f7308 */ /* 0x0000e20000000800 */
[C---:B-1----:R-:W-:Y:S01]  /*19c60*/  FADD.FTZ R33, R29.reuse, R0 ;  /* 0x000000001d217221 */ /* 0x042fe20000010000 */
[----:B------:R-:W-:Y:S02]  /*19c70*/  F2FP.F16.F32.PACK_AB R198, R29, R198 ;  /* 0x000000c61dc6723e */ /* 0x000fe400000000ff */
[----:B------:R-:W-:-:S04]  /*19c80*/  CS2R R28, SRZ ;  /* 0x00000000001c7805 */ /* 0x000fc8000001ff00 */
[----:B------:R-:W1:Y:S01]  /*19c90*/  MUFU.EX2 R195, R195 ;  /* 0x000000c300c37308 */ /* 0x000e620000000800 */
[----:B--2---:R-:W-:Y:S01]  /*19ca0*/  FADD.FTZ R0, R24, R33 ;  /* 0x0000002118007221 */ /* 0x004fe20000010000 */
[----:B0-----:R-:W-:Y:S02]  /*19cb0*/  CS2R R64, SRZ ;  /* 0x0000000000407805 */ /* 0x001fe4000001ff00 */
[----:B------:R-:W-:-:S04]  /*19cc0*/  CS2R R32, SRZ ;  /* 0x0000000000207805 */ /* 0x000fc8000001ff00 */
[----:B------:R-:W0:Y:S01]  /*19cd0*/  MUFU.EX2 R84, R84 ;  /* 0x0000005400547308 */ /* 0x000e220000000800 */
[C---:B---3--:R-:W-:Y:S01]  /*19ce0*/  FADD.FTZ R7, R15.reuse, R0 ;  /* 0x000000000f077221 */ /* 0x048fe20000010000 */
[----:B------:R-:W-:Y:S02]  /*19cf0*/  F2FP.F16.F32.PACK_AB R192, R15, R24 ;  /* 0x000000180fc0723e */ /* 0x000fe400000000ff */
[----:B------:R-:W-:-:S04]  /*19d00*/  CS2R R24, SRZ ;  /* 0x0000000000187805 */ /* 0x000fc8000001ff00 */
[----:B------:R-:W2:Y:S01]  /*19d10*/  MUFU.EX2 R6, R6 ;  /* 0x0000000600067308 */ /* 0x000ea20000000800 */
[----:B-1----:R-:W-:-:S07]  /*19d20*/  FADD.FTZ R35, R195, R14 ;  /* 0x0000000ec3237221 */ /* 0x002fce0000010000 */
[----:B------:R1:W3:Y:S01]  /*19d30*/  MUFU.EX2 R31, R62 ;  /* 0x0000003e001f7308 */ /* 0x0002e20000000800 */
[----:B0-----:R-:W-:Y:S01]  /*19d40*/  FADD.FTZ R0, R84, R7 ;  /* 0x0000000754007221 */ /* 0x001fe20000010000 */
[C---:B--2---:R-:W-:Y:S01]  /*19d50*/  FADD.FTZ R12, R6.reuse, R35 ;  /* 0x00000023060c7221 */ /* 0x044fe20000010000 */
[----:B------:R-:W-:Y:S02]  /*19d60*/  F2FP.F16.F32.PACK_AB R195, R6, R195 ;  /* 0x000000c306c3723e */ /* 0x000fe400000000ff */
[----:B-1----:R-:W-:Y:S02]  /*19d70*/  CS2R R62, SRZ ;  /* 0x00000000003e7805 */ /* 0x002fe4000001ff00 */
[----:B------:R-:W-:Y:S01]  /*19d80*/  CS2R R34, SRZ ;  /* 0x0000000000227805 */ /* 0x000fe2000001ff00 */
[C---:B---3--:R-:W-:Y:S01]  /*19d90*/  FADD.FTZ R13, R31.reuse, R0 ;  /* 0x000000001f0d7221 */ /* 0x048fe20000010000 */
[----:B------:R-:W-:Y:S01]  /*19da0*/  F2FP.F16.F32.PACK_AB R194, R31, R84 ;  /* 0x000000541fc2723e */ /* 0x000fe200000000ff */
[----:B------:R-:W-:Y:S01]  /*19db0*/  IMAD.MOV.U32 R0, RZ, RZ, 0x3f800000 ;  /* 0x3f800000ff007424 */ /* 0x000fe200078e00ff */
[----:B------:R-:W-:-:S02]  /*19dc0*/  CS2R R84, SRZ ;  /* 0x0000000000547805 */ /* 0x000fc4000001ff00 */
[----:B------:R-:W-:Y:S01]  /*19dd0*/  CS2R R30, SRZ ;  /* 0x00000000001e7805 */ /* 0x000fe2000001ff00 */
[----:B------:R-:W-:Y:S06]  /*19de0*/  @!P3 BRA `(.L_x_2833) ;  /* 0x0000004c00bcb947 */ /* 0x000fec0003800000 */
[----:B------:R-:W-:Y:S01]  /*19df0*/  BSSY B1, `(.L_x_2833) ;  /* 0x00004ee000017945 */ /* 0x000fe20003800000 */
[----:B------:R-:W-:Y:S01]  /*19e00*/  IMAD.MOV.U32 R6, RZ, RZ, R4 ;  /* 0x000000ffff067224 */ /* 0x000fe200078e0004 */
[----:B------:R-:W-:Y:S01]  /*19e10*/  MOV R10, R216 ;  /* 0x000000d8000a7202 */ /* 0x000fe20000000f00 */
[----:B------:R-:W-:Y:S02]  /*19e20*/  IMAD.MOV.U32 R7, RZ, RZ, R5 ;  /* 0x000000ffff077224 */ /* 0x000fe400078e0005 */
[----:B------:R-:W-:Y:S02]  /*19e30*/  IMAD.MOV.U32 R9, RZ, RZ, R218 ;  /* 0x000000ffff097224 */ /* 0x000fe400078e00da */
[----:B------:R-:W-:Y:S02]  /*19e40*/  IMAD.MOV.U32 R2, RZ, RZ, 0x3f800000 ;  /* 0x3f800000ff027424 */ /* 0x000fe400078e00ff */
[----:B------:R-:W-:-:S07]  /*19e50*/  IMAD.MOV.U32 R151, RZ, RZ, RZ ;  /* 0x000000ffff977224 */ /* 0x000fce00078e00ff */
.L_x_2844:
        /* <DEDUP_REMOVED lines=8> */
.L_x_2834:
[----:B------:R-:W-:Y:S01]  /*19ee0*/  IMAD R11, R3, 0x8, R16 ;  /* 0x00000008030b7824 */ /* 0x000fe200078e0210 */
[----:B------:R-:W-:-:S04]  /*19ef0*/  SHF.L.U32 R4, R218, 0x1f, RZ ;  /* 0x0000001fda047819 */ /* 0x000fc800000006ff */
[----:B------:R0:W1:Y:S01]  /*19f00*/  SYNCS.PHASECHK.TRANS64.TRYWAIT P3, [R11+URZ+0x38830], R4 ;  /* 0x038830040b0075a7 */ /* 0x000062000806017f */
[----:B------:R-:W-:Y:S05]  /*19f10*/  @!P0 BRA `(.L_x_2835) ;  /* 0x0000000000048947 */ /* 0x000fea0003800000 */
[----:B------:R-:W-:Y:S01]  /*19f20*/  BPT.TRAP 0x1 ;  /* 0x000000040000795c */ /* 0x000fe20000300000 */
.L_x_2835:
[----:B------:R-:W-:Y:S01]  /*19f30*/  IMAD R3, R216, 0xa00, R20 ;  /* 0x00000a00d8037824 */ /* 0x000fe200078e0214 */
[----:B------:R-:W-:Y:S03]  /*19f40*/  BSSY B2, `(.L_x_2836) ;  /* 0x0000006000027945 */ /* 0x000fe60003800000 */
[C---:B------:R-:W-:Y:S01]  /*19f50*/  VIADD R152, R3.reuse, 0x100 ;  /* 0x0000010003987836 */ /* 0x040fe20000000000 */
[----:B------:R-:W-:Y:S01]  /*19f60*/  IADD3 R15, R3, 0x80, RZ ;  /* 0x00000080030f7810 */ /* 0x000fe20007ffe0ff */
[----:B-1----:R-:W-:Y:S06]  /*19f70*/  @P3 BRA `(.L_x_2837) ;  /* 0x0000000000083947 */ /* 0x002fec0003800000 */
[----:B------:R-:W1:Y:S02]  /*19f80*/  SYNCS.PHASECHK.TRANS64.TRYWAIT P3, [R11+URZ+0x38830], R4 ;  /* 0x038830040b0075a7 */ /* 0x000e64000806017f */
[----:B-1----:R-:W-:Y:S05]  /*19f90*/  @!P3 BRA `(.L_x_2838) ;  /* 0x000001a000a4b947 */ /* 0x002fea0003800000 */
.L_x_2837:
[----:B------:R-:W-:Y:S05]  /*19fa0*/  BSYNC B2 ;  /* 0x0000000000027941 */ /* 0x000fea0003800000 */
.L_x_2836:
[----:B------:R-:W2:Y:S04]  /*19fb0*/  LDL.64 R154, [R1+0x48] ;  /* 0x00004800019a7983 */ /* 0x000ea80000100a00 */
[----:B------:R-:W3:Y:S01]  /*19fc0*/  LDL.64 R156, [R1+0x50] ;  /* 0x00005000019c7983 */ /* 0x000ee20000100a00 */
[----:B01----:R-:W-:Y:S02]  /*19fd0*/  IMAD.MOV.U32 R4, RZ, RZ, R3 ;  /* 0x000000ffff047224 */ /* 0x003fe400078e0003 */
[----:B------:R-:W-:-:S03]  /*19fe0*/  IMAD.MOV.U32 R5, RZ, RZ, 0x40000040 ;  /* 0x40000040ff057424 */ /* 0x000fc600078e00ff */
[----:B------:R-:W-:Y:S02]  /*19ff0*/  R2UR UR6, R4 ;  /* 0x00000000040672ca */ /* 0x000fe400000e0000 */
[C---:B------:R-:W-:Y:S01]  /*1a000*/  R2UR UR7, R5.reuse ;  /* 0x00000000050772ca */ /* 0x040fe200000e0000 */
[----:B------:R-:W-:Y:S01]  /*1a010*/  WARPGROUP.ARRIVE ;  /* 0x00000000000079c5 */ /* 0x000fe20000000000 */
[----:B------:R-:W-:Y:S01]  /*1a020*/  IMAD.MOV.U32 R4, RZ, RZ, R15 ;  /* 0x000000ffff047224 */ /* 0x000fe200078e000f */
[----:B------:R-:W-:-:S04]  /*1a030*/  R2UR UR23, R5 ;  /* 0x00000000051772ca */ /* 0x000fc800000e0000 */
[----:B------:R-:W-:Y:S01]  /*1a040*/  R2UR UR22, R4 ;  /* 0x00000000041672ca */ /* 0x000fe200000e0000 */
[----:B------:R-:W-:Y:S01]  /*1a050*/  IMAD.MOV.U32 R153, RZ, RZ, 0x40000040 ;  /* 0x40000040ff997424 */ /* 0x000fe200078e00ff */
[----:B------:R-:W-:-:S04]  /*1a060*/  R2UR UR26, R152 ;  /* 0x00000000981a72ca */ /* 0x000fc800000e0000 */
[----:B------:R-:W-:Y:S01]  /*1a070*/  R2UR UR27, R153 ;  /* 0x00000000991b72ca */ /* 0x000fe200000e0000 */
[----:B------:R-:W-:Y:S02]  /*1a080*/  VIADD R14, R3, 0x180 ;  /* 0x00000180030e7836 */ /* 0x000fe40000000000 */
[----:B------:R-:W-:-:S03]  /*1a090*/  IMAD.MOV.U32 R15, RZ, RZ, 0x40000040 ;  /* 0x40000040ff0f7424 */ /* 0x000fc600078e00ff */
[----:B------:R-:W-:Y:S02]  /*1a0a0*/  R2UR UR10, R14 ;  /* 0x000000000e0a72ca */ /* 0x000fe400000e0000 */
[----:B------:R-:W-:Y:S02]  /*1a0b0*/  R2UR UR11, R15 ;  /* 0x000000000f0b72ca */ /* 0x000fe400000e0000 */
[----:B--2---:R-:W-:Y:S02]  /*1a0c0*/  R2UR UR28, R154 ;  /* 0x000000009a1c72ca */ /* 0x004fe400000e0000 */
[----:B------:R-:W-:Y:S02]  /*1a0d0*/  R2UR UR29, R155 ;  /* 0x000000009b1d72ca */ /* 0x000fe400000e0000 */
[----:B------:R-:W2:Y:S01]  /*1a0e0*/  LDL.64 R154, [R1+0x40] ;  /* 0x00004000019a7983 */ /* 0x000ea20000100a00 */
[----:B---3--:R-:W-:Y:S02]  /*1a0f0*/  R2UR UR12, R156 ;  /* 0x000000009c0c72ca */ /* 0x008fe400000e0000 */
[----:B------:R-:W-:-:S11]  /*1a100*/  R2UR UR13, R157 ;  /* 0x000000009d0d72ca */ /* 0x000fd600000e0000 */
[----:B------:R-:W-:Y:S02]  /*1a110*/  UMOV UR4, UR12 ;  /* 0x0000000c00047c82 */ /* 0x000fe40008000000 */
        /* <DEDUP_REMOVED lines=14> */
[----:B------:R-:W-:Y:S01]  /*1a200*/  IADD3 R4, R3, 0x200, RZ ;  /* 0x0000020003047810 */ /* 0x000fe20007ffe0ff */
[----:B------:R-:W-:Y:S02]  /*1a210*/  WARPGROUP.DEPBAR.LE gsb0, 0x0 ;  /* 0x00008000000079c5 */ /* 0x000fe40000010000 */
[----:B------:R-:W-:-:S06]  /*1a220*/  WARPGROUP.ARRIVE ;  /* 0x00000000000079c5 */ /* 0x000fcc0000000000 */
[----:B------:R-:W-:Y:S01]  /*1a230*/  HGMMA.64x16x16.F32 R160, gdesc[UR8], RZ, !UPT, gsb0 ;  /* 0x0020000008a079f0 */ /* 0x000fe2000c0008ff */
[----:B------:R-:W-:Y:S02]  /*1a240*/  R2UR UR14, R4 ;  /* 0x00000000040e72ca */ /* 0x000fe400000e0000 */
[----:B------:R-:W-:Y:S01]  /*1a250*/  R2UR UR15, R5 ;  /* 0x00000000050f72ca */ /* 0x000fe200000e0000 */
[----:B------:R-:W-:Y:S01]  /*1a260*/  VIADD R14, R3, 0x2 ;  /* 0x00000002030e7836 */ /* 0x000fe20000000000 */
[----:B------:R-:W-:Y:S02]  /*1a270*/  WARPGROUP.DEPBAR.LE gsb0, 0x0 ;  /* 0x00008000000079c5 */ /* 0x000fe40000010000 */
[----:B------:R-:W-:Y:S01]  /*1a280*/  IMAD.MOV.U32 R15, RZ, RZ, 0x40000040 ;  /* 0x40000040ff0f7424 */ /* 0x000fe200078e00ff */
[----:B--2---:R-:W-:Y:S02]  /*1a290*/  R2UR UR30, R154 ;  /* 0x000000009a1e72ca */ /* 0x004fe400000e0000 */
[----:B------:R-:W-:-:S02]  /*1a2a0*/  R2UR UR31, R155 ;  /* 0x000000009b1f72ca */ /* 0x000fc400000e0000 */
        /* <DEDUP_REMOVED lines=24> */
[----:B------:R-:W-:Y:S01]  /*1a430*/  VIADD R4, R3, 0x182 ;  /* 0x0000018203047836 */ /* 0x000fe20000000000 */
[----:B------:R-:W-:Y:S01]  /*1a440*/  UMOV UR24, UR28 ;  /* 0x0000001c00187c82 */ /* 0x000fe20008000000 */
[----:B------:R-:W-:Y:S01]  /*1a450*/  IMAD.MOV.U32 R5, RZ, RZ, 0x40000040 ;  /* 0x40000040ff057424 */ /* 0x000fe200078e00ff */
[----:B------:R-:W-:Y:S01]  /*1a460*/  UMOV UR25, UR29 ;  /* 0x0000001d00197c82 */ /* 0x000fe20008000000 */
[----:B------:R-:W-:Y:S01]  /*1a470*/  UMOV UR8, UR28 ;  /* 0x0000001c00087c82 */ /* 0x000fe20008000000 */
[----:B------:R-:W-:-:S02]  /*1a480*/  WARPGROUP.DEPBAR.LE gsb0, 0x0 ;  /* 0x00008000000079c5 */ /* 0x000fc40000010000 */
[----:B------:R-:W-:Y:S01]  /*1a490*/  WARPGROUP.ARRIVE ;  /* 0x00000000000079c5 */ /* 0x000fe20000000000 */
[----:B------:R-:W-:Y:S01]  /*1a4a0*/  UMOV UR9, UR29 ;  /* 0x0000001d00097c82 */ /* 0x000fe20008000000 */
[----:B------:R-:W2:Y:S04]  /*1a4b0*/  LDL.64 R14, [R1+0x38] ;  /* 0x00003800010e7983 */ /* 0x000ea80000100a00 */
[----:B------:R-:W-:Y:S01]  /*1a4c0*/  HGMMA.64x16x16.F32 R168, gdesc[UR20], R168, gsb0 ;  /* 0x0020000014a879f0 */ /* 0x000fe200080008a8 */
[----:B------:R-:W-:Y:S02]  /*1a4d0*/  R2UR UR26, R4 ;  /* 0x00000000041a72ca */ /* 0x000fe400000e0000 */
[----:B------:R-:W-:Y:S01]  /*1a4e0*/  R2UR UR27, R5 ;  /* 0x00000000051b72ca */ /* 0x000fe200000e0000 */
[----:B------:R-:W-:Y:S01]  /*1a4f0*/  VIADD R4, R3, 0x202 ;  /* 0x0000020203047836 */ /* 0x000fe20000000000 */
[----:B------:R-:W-:-:S02]  /*1a500*/  WARPGROUP.DEPBAR.LE gsb0, 0x0 ;  /* 0x00008000000079c5 */ /* 0x000fc40000010000 */
[----:B------:R-:W-:-:S09]  /*1a510*/  WARPGROUP.ARRIVE ;  /* 0x00000000000079c5 */ /* 0x000fd20000000000 */
[----:B------:R-:W-:Y:S01]  /*1a520*/  HGMMA.64x16x16.F32 R160, gdesc[UR24], R160, gsb0 ;  /* 0x0020000018a079f0 */ /* 0x000fe200080008a0 */
[----:B------:R-:W-:Y:S02]  /*1a530*/  MOV R5, 0x40000040 ;  /* 0x4000004000057802 */ /* 0x000fe40000000f00 */
        /* <DEDUP_REMOVED lines=47> */
[----:B--2---:R-:W-:Y:S02]  /*1a830*/  R2UR UR28, R14 ;  /* 0x000000000e1c72ca */ /* 0x004fe400000e0000 */
[----:B------:R-:W-:Y:S02]  /*1a840*/  R2UR UR29, R15 ;  /* 0x000000000f1d72ca */ /* 0x000fe400000e0000 */
[----:B------:R-:W2:Y:S01]  /*1a850*/  LDL.64 R14, [R1+0x30] ;  /* 0x00003000010e7983 */ /* 0x000ea20000100a00 */
[----:B------:R-:W-:-:S02]  /*1a860*/  WARPGROUP.DEPBAR.LE gsb0, 0x0 ;  /* 0x00008000000079c5 */ /* 0x000fc40000010000 */
[----:B------:R-:W-:-:S06]  /*1a870*/  WARPGROUP.ARRIVE ;  /* 0x00000000000079c5 */ /* 0x000fcc0000000000 */
        /* <DEDUP_REMOVED lines=142> */
[----:B--2---:R-:W-:Y:S02]  /*1b160*/  R2UR UR30, R14 ;  /* 0x000000000e1e72ca */ /* 0x004fe400000e0000 */
[----:B------:R-:W-:Y:S02]  /*1b170*/  R2UR UR31, R15 ;  /* 0x000000000f1f72ca */ /* 0x000fe400000e0000 */
[----:B------:R-:W2:Y:S01]  /*1b180*/  LDL.64 R14, [R1+0x18] ;  /* 0x00001800010e7983 */ /* 0x000ea20000100a00 */
[----:B------:R-:W-:Y:S01]  /*1b190*/  VIADD R4, R3, 0x284 ;  /* 0x0000028403047836 */ /* 0x000fe20000000000 */
[----:B------:R-:W-:-:S04]  /*1b1a0*/  MOV R5, 0x40000040 ;  /* 0x4000004000057802 */ /* 0x000fc80000000f00 */
[----:B------:R-:W-:Y:S02]  /*1b1b0*/  R2UR UR14, R4 ;  /* 0x00000000040e72ca */ /* 0x000fe400000e0000 */
[----:B------:R-:W-:Y:S01]  /*1b1c0*/  R2UR UR15, R5 ;  /* 0x00000000050f72ca */ /* 0x000fe200000e0000 */
[----:B------:R-:W-:Y:S02]  /*1b1d0*/  UMOV UR12, UR30 ;  /* 0x0000001e000c7c82 */ /* 0x000fe40008000000 */
[----:B------:R-:W-:Y:S01]  /*1b1e0*/  UMOV UR13, UR31 ;  /* 0x0000001f000d7c82 */ /* 0x000fe20008000000 */
[----:B------:R-:W-:Y:S02]  /*1b1f0*/  WARPGROUP.DEPBAR.LE gsb0, 0x0 ;  /* 0x00008000000079c5 */ /* 0x000fe40000010000 */
[----:B------:R-:W-:-:S07]  /*1b200*/  WARPGROUP.ARRIVE ;  /* 0x00000000000079c5 */ /* 0x000fce0000000000 */
        /* <DEDUP_REMOVED lines=40> */
[----:B------:R-:W-:Y:S02]  /*1b490*/  VIADD R4, R3, 0x286 ;  /* 0x0000028603047836 */ /* 0x000fe40000000000 */
[----:B------:R-:W-:-:S03]  /*1b4a0*/  IMAD.MOV.U32 R5, RZ, RZ, 0x40000040 ;  /* 0x40000040ff057424 */ /* 0x000fc600078e00ff */
[----:B------:R-:W-:Y:S02]  /*1b4b0*/  R2UR UR10, R4 ;  /* 0x00000000040a72ca */ /* 0x000fe400000e0000 */
[----:B------:R-:W-:Y:S01]  /*1b4c0*/  R2UR UR11, R5 ;  /* 0x00000000050b72ca */ /* 0x000fe200000e0000 */
[----:B------:R-:W-:Y:S02]  /*1b4d0*/  UMOV UR8, UR28 ;  /* 0x0000001c00087c82 */ /* 0x000fe40008000000 */
[----:B------:R-:W-:Y:S01]  /*1b4e0*/  UMOV UR9, UR29 ;  /* 0x0000001d00097c82 */ /* 0x000fe20008000000 */
[----:B------:R-:W-:Y:S02]  /*1b4f0*/  WARPGROUP.DEPBAR.LE gsb0, 0x0 ;  /* 0x00008000000079c5 */ /* 0x000fe40000010000 */
[----:B------:R-:W-:-:S07]  /*1b500*/  WARPGROUP.ARRIVE ;  /* 0x00000000000079c5 */ /* 0x000fce0000000000 */
        /* <DEDUP_REMOVED lines=39> */
[----:B--2---:R-:W-:Y:S02]  /*1b780*/  R2UR UR30, R14 ;  /* 0x000000000e1e72ca */ /* 0x004fe400000e0000 */
[----:B------:R-:W-:Y:S02]  /*1b790*/  R2UR UR31, R15 ;  /* 0x000000000f1f72ca */ /* 0x000fe400000e0000 */
[----:B------:R-:W2:Y:S01]  /*1b7a0*/  LDL.64 R14, [R1] ;  /* 0x00000000010e7983 */ /* 0x000ea20000100a00 */
[----:B------:R-:W-:Y:S02]  /*1b7b0*/  R2UR UR26, R4 ;  /* 0x00000000041a72ca */ /* 0x000fe400000e0000 */
[----:B------:R-:W-:-:S06]  /*1b7c0*/  R2UR UR27, R5 ;  /* 0x00000000051b72ca */ /* 0x000fcc00000e0000 */
        /* <DEDUP_REMOVED lines=44> */
[----:B------:R-:W-:Y:S02]  /*1ba90*/  R2UR UR7, R5 ;  /* 0x00000000050772ca */ /* 0x000fe400000e0000 */
[----:B--2---:R-:W-:Y:S02]  /*1baa0*/  R2UR UR28, R14 ;  /* 0x000000000e1c72ca */ /* 0x004fe400000e0000 */
[----:B------:R-:W-:-:S11]  /*1bab0*/  R2UR UR29, R15 ;  /* 0x000000000f1d72ca */ /* 0x000fd600000e0000 */
        /* <DEDUP_REMOVED lines=442> */
.L_x_2839:
[----:B------:R-:W-:Y:S01]  /*1d660*/  SHF.L.U32 R0, R9, 0x1f, RZ ;  /* 0x0000001f09007819 */ /* 0x000fe200000006ff */
[----:B------:R-:W-:-:S04]  /*1d670*/  IMAD R9, R10, 0x8, R16 ;  /* 0x000000080a097824 */ /* 0x000fc800078e0210 */
[----:B------:R0:W1:Y:S01]  /*1d680*/  SYNCS.PHASECHK.TRANS64.TRYWAIT P3, [R9+URZ+0x38850], R0 ;  /* 0x03885000090075a7 */ /* 0x000062000806017f */
[----:B------:R-:W-:Y:S05]  /*1d690*/  @!P0 BRA `(.L_x_2840) ;  /* 0x0000000000048947 */ /* 0x000fea0003800000 */
[----:B------:R-:W-:Y:S01]  /*1d6a0*/  BPT.TRAP 0x1 ;  /* 0x000000040000795c */ /* 0x000fe20000300000 */
.L_x_2840:
[----:B------:R-:W-:Y:S04]  /*1d6b0*/  BSSY B2, `(.L_x_2841) ;  /* 0x0000004000027945 */ /* 0x000fe80003800000 */
[----:B-1----:R-:W-:Y:S05]  /*1d6c0*/  @P3 BRA `(.L_x_2842) ;  /* 0x0000000000083947 */ /* 0x002fea0003800000 */
[----:B------:R-:W1:Y:S02]  /*1d6d0*/  SYNCS.PHASECHK.TRANS64.TRYWAIT P3, [R9+URZ+0x38850], R0 ;  /* 0x03885000090075a7 */ /* 0x000e64000806017f */
[----:B-1----:R-:W-:Y:S05]  /*1d6e0*/  @!P3 BRA `(.L_x_2843) ;  /* 0x0000016800e4b947 */ /* 0x002fea0003800000 */
.L_x_2842:
[----:B------:R-:W-:Y:S05]  /*1d6f0*/  BSYNC B2 ;  /* 0x0000000000027941 */ /* 0x000fea0003800000 */
.L_x_2841:
[----:B01----:R-:W-:Y:S01]  /*1d700*/  VIADD R0, R16, 0x400 ;  /* 0x0000040010007836 */ /* 0x003fe20000000000 */
[----:B------:R-:W-:Y:S01]  /*1d710*/  WARPGROUP.ARRIVE ;  /* 0x00000000000079c5 */ /* 0x000fe20000000000 */
[----:B------:R-:W-:Y:S02]  /*1d720*/  IMAD.MOV.U32 R3, RZ, RZ, 0x40000040 ;  /* 0x40000040ff037424 */ /* 0x000fe400078e00ff */
[----:B------:R-:W-:Y:S01]  /*1d730*/  IMAD.MOV.U32 R5, RZ, RZ, 0x40000040 ;  /* 0x40000040ff057424 */ /* 0x000fe200078e00ff */
[----:B------:R-:W-:Y:S01]  /*1d740*/  SHF.R.U32.HI R0, RZ, 0x4, R0 ;  /* 0x00000004ff007819 */ /* 0x000fe20000011600 */
[----:B------:R-:W-:Y:S01]  /*1d750*/  @!P1 VIADD R9, R9, 0x38860 ;  /* 0x0003886009099836 */ /* 0x000fe20000000000 */
[----:B------:R-:W-:Y:S02]  /*1d760*/  R2UR UR7, R3 ;  /* 0x00000000030772ca */ /* 0x000fe400000e0000 */
[----:B------:R-:W-:Y:S02]  /*1d770*/  LOP3.LUT R0, R0, 0x3fff, RZ, 0xc0, !PT ;  /* 0x00003fff00007812 */ /* 0x000fe400078ec0ff */
[----:B------:R-:W-:-:S02]  /*1d780*/  IADD3 R3, R235, R231, RZ ;  /* 0x000000e7eb037210 */ /* 0x000fc40007ffe0ff */
[----:B------:R-:W-:Y:S02]  /*1d790*/  LOP3.LUT R0, R0, 0x2800000, RZ, 0xfc, !PT ;  /* 0x0280000000007812 */ /* 0x000fe400078efcff */
[----:B------:R-:W-:-:S03]  /*1d7a0*/  @!P1 PRMT R9, RZ, 0x654, R9 ;  /* 0x00000654ff099816 */ /* 0x000fc60000000009 */
[----:B------:R-:W-:Y:S02]  /*1d7b0*/  IMAD R2, R10, 0xa00, R0 ;  /* 0x00000a000a027824 */ /* 0x000fe400078e0200 */
[----:B------:R-:W0:Y:S03]  /*1d7c0*/  @P2 LDC R0, c[0x0][0x450] ;  /* 0x00011400ff002b82 */ /* 0x000e260000000800 */
[C---:B------:R-:W-:Y:S02]  /*1d7d0*/  R2UR UR6, R2.reuse ;  /* 0x00000000020672ca */ /* 0x040fe400000e0000 */
[----:B------:R-:W-:-:S11]  /*1d7e0*/  IADD3 R4, R2, 0x80, RZ ;  /* 0x0000008002047810 */ /* 0x000fd60007ffe0ff */
[----:B------:R-:W-:Y:S01]  /*1d7f0*/  HGMMA.64x256x16.F32 R24, R208, gdesc[UR4].tnspB, R24, gsb0 ;  /* 0x43e00004d0187df0 */ /* 0x000fe20008000818 */
[----:B------:R-:W-:Y:S01]  /*1d800*/  R2UR UR6, R4 ;  /* 0x00000000040672ca */ /* 0x000fe200000e0000 */
[----:B------:R-:W-:Y:S01]  /*1d810*/  VIADD R4, R2, 0x100 ;  /* 0x0000010002047836 */ /* 0x000fe20000000000 */
[----:B------:R-:W-:Y:S01]  /*1d820*/  R2UR UR7, R5 ;  /* 0x00000000050772ca */ /* 0x000fe200000e0000 */
[----:B------:R-:W-:Y:S01]  /*1d830*/  IMAD.MOV.U32 R5, RZ, RZ, 0x40000040 ;  /* 0x40000040ff057424 */ /* 0x000fe200078e00ff */
[----:B------:R-:W-:Y:S02]  /*1d840*/  WARPGROUP.DEPBAR.LE gsb0, 0x0 ;  /* 0x00008000000079c5 */ /* 0x000fe40000010000 */
[----:B------:R-:W-:-:S15]  /*1d850*/  WARPGROUP.ARRIVE ;  /* 0x00000000000079c5 */ /* 0x000fde0000000000 */
[----:B------:R-:W-:-:S06]  /*1d860*/  NOP ;  /* 0x0000000000007918 */ /* 0x000fcc0000000000 */
        /* <DEDUP_REMOVED lines=12> */
[----:B------:R-:W1:Y:S02]  /*1d930*/  @P2 LDC R4, c[0x0][0x44c] ;  /* 0x00011300ff042b82 */ /* 0x000e640000000800 */
[----:B-1----:R-:W-:-:S05]  /*1d940*/  @P2 IMAD.HI.U32 R4, R3, R4, RZ ;  /* 0x0000000403042227 */ /* 0x002fca00078e00ff */
[----:B0-----:R-:W-:Y:S01]  /*1d950*/  @P2 SHF.R.U32.HI R3, RZ, R0, R4 ;  /* 0x00000000ff032219 */ /* 0x001fe20000011604 */
[----:B------:R-:W-:-:S04]  /*1d960*/  IMAD R0, R8, -0x50, RZ ;  /* 0xffffffb008007824 */ /* 0x000fc800078e02ff */
[----:B------:R-:W0:Y:S01]  /*1d970*/  SHFL.IDX PT, R4, R3, RZ, 0x1c1f ;  /* 0x001c1fff03047589 */ /* 0x000e2200000e0000 */
[----:B------:R-:W-:-:S04]  /*1d980*/  IADD3 R0, -R234, 0x1, R0 ;  /* 0x00000001ea007810 */ /* 0x000fc80007ffe100 */
[----:B------:R-:W-:-:S05]  /*1d990*/  IADD3 R0, -R232, R0, R233 ;  /* 0x00000000e8007210 */ /* 0x000fca0007ffe1e9 */
[----:B0-----:R-:W-:-:S05]  /*1d9a0*/  IMAD.IADD R4, R0, 0x1, R4 ;  /* 0x0000000100047824 */ /* 0x001fca00078e0204 */
[C---:B------:R-:W-:Y:S02]  /*1d9b0*/  ISETP.GT.AND P3, PT, R4.reuse, RZ, PT ;  /* 0x000000ff0400720c */ /* 0x040fe40003f64270 */
[----:B------:R-:W-:Y:S02]  /*1d9c0*/  ISETP.GT.AND P4, PT, R4, 0x1, PT ;  /* 0x000000010400780c */ /* 0x000fe40003f84270 */
[----:B------:R-:W-:Y:S02]  /*1d9d0*/  FSEL R184, R184, -INF , P3 ;  /* 0xff800000b8b87808 */ /* 0x000fe40001800000 */
        /* <DEDUP_REMOVED lines=53> */
[----:B------:R0:W1:Y:S01]  /*1dd30*/  SHFL.IDX PT, R4, R3, 0x1, 0x1c1f ;  /* 0x003c1f0003047f89 */ /* 0x00006200000e0000 */
[----:B------:R-:W-:Y:S02]  /*1dd40*/  FMNMX.FTZ R5, R153, R5, !PT ;  /* 0x0000000599057209 */ /* 0x000fe40007810000 */
[----:B------:R-:W-:Y:S02]  /*1dd50*/  FSEL R157, R157, -INF , P5 ;  /* 0xff8000009d9d7808 */ /* 0x000fe40002800000 */
[----:B------:R-:W-:Y:S01]  /*1dd60*/  FMNMX.FTZ R5, R156, R5, !PT ;  /* 0x000000059c057209 */ /* 0x000fe20007810000 */
[----:B0-----:R-:W-:-:S03]  /*1dd70*/  IMAD.MOV.U32 R3, RZ, RZ, 0x40000040 ;  /* 0x40000040ff037424 */ /* 0x001fc600078e00ff */
[----:B------:R-:W-:-:S05]  /*1dd80*/  FMNMX.FTZ R5, R157, R5, !PT ;  /* 0x000000059d057209 */ /* 0x000fca0007810000 */
[----:B------:R-:W0:Y:S01]  /*1dd90*/  SHFL.BFLY PT, R10, R5, 0x2, 0x1f ;  /* 0x0c401f00050a7f89 */ /* 0x000e2200000e0000 */
[----:B-1----:R-:W-:-:S05]  /*1dda0*/  IMAD.IADD R0, R0, 0x1, R4 ;  /* 0x0000000100007824 */ /* 0x002fca00078e0204 */
[C---:B------:R-:W-:Y:S02]  /*1ddb0*/  ISETP.GT.AND P3, PT, R0.reuse, RZ, PT ;  /* 0x000000ff0000720c */ /* 0x040fe40003f64270 */
[C---:B------:R-:W-:Y:S02]  /*1ddc0*/  ISETP.GT.AND P4, PT, R0.reuse, 0x1, PT ;  /* 0x000000010000780c */ /* 0x040fe40003f84270 */
[C---:B------:R-:W-:Y:S02]  /*1ddd0*/  ISETP.GT.AND P5, PT, R0.reuse, 0x8, PT ;  /* 0x000000080000780c */ /* 0x040fe40003fa4270 */
[----:B------:R-:W-:Y:S02]  /*1dde0*/  ISETP.GT.AND P6, PT, R0, 0x9, PT ;  /* 0x000000090000780c */ /* 0x000fe40003fc4270 */
[----:B------:R-:W-:Y:S02]  /*1ddf0*/  FSEL R186, R186, -INF , P3 ;  /* 0xff800000baba7808 */ /* 0x000fe40001800000 */
[----:B0-----:R-:W-:-:S02]  /*1de00*/  FMNMX.FTZ R5, R5, R10, !PT ;  /* 0x0000000a05057209 */ /* 0x001fc40007810000 */
[----:B------:R-:W-:Y:S02]  /*1de10*/  FSEL R187, R187, -INF , P4 ;  /* 0xff800000bbbb7808 */ /* 0x000fe40002000000 */
[----:B------:R-:W-:Y:S02]  /*1de20*/  FSEL R190, R190, -INF , P5 ;  /* 0xff800000bebe7808 */ /* 0x000fe40002800000 */
[----:B------:R-:W-:Y:S02]  /*1de30*/  FSEL R191, R191, -INF , P6 ;  /* 0xff800000bfbf7808 */ /* 0x000fe40003000000 */
[C---:B------:R-:W-:Y:S02]  /*1de40*/  ISETP.GT.AND P3, PT, R0.reuse, 0x10, PT ;  /* 0x000000100000780c */ /* 0x040fe40003f64270 */
[C---:B------:R-:W-:Y:S02]  /*1de50*/  ISETP.GT.AND P4, PT, R0.reuse, 0x11, PT ;  /* 0x000000110000780c */ /* 0x040fe40003f84270 */
[----:B------:R-:W-:-:S02]  /*1de60*/  ISETP.GT.AND P5, PT, R0, 0x18, PT ;  /* 0x000000180000780c */ /* 0x000fc40003fa4270 */
[----:B------:R-:W-:Y:S02]  /*1de70*/  ISETP.GT.AND P6, PT, R0, 0x19, PT ;  /* 0x000000190000780c */ /* 0x000fe40003fc4270 */
[----:B------:R-:W-:Y:S02]  /*1de80*/  FSEL R178, R178, -INF , P3 ;  /* 0xff800000b2b27808 */ /* 0x000fe40001800000 */
[----:B------:R-:W-:Y:S02]  /*1de90*/  FSEL R179, R179, -INF , P4 ;  /* 0xff800000b3b37808 */ /* 0x000fe40002000000 */
[----:B------:R-:W-:Y:S02]  /*1dea0*/  FSEL R182, R182, -INF , P5 ;  /* 0xff800000b6b67808 */ /* 0x000fe40002800000 */
[----:B------:R-:W-:Y:S02]  /*1deb0*/  FSEL R183, R183, -INF , P6 ;  /* 0xff800000b7b77808 */ /* 0x000fe40003000000 */
[----:B------:R-:W-:-:S02]  /*1dec0*/  ISETP.GT.AND P3, PT, R0, 0x20, PT ;  /* 0x000000200000780c */ /* 0x000fc40003f64270 */
[C---:B------:R-:W-:Y:S02]  /*1ded0*/  ISETP.GT.AND P4, PT, R0.reuse, 0x21, PT ;  /* 0x000000210000780c */ /* 0x040fe40003f84270 */
[C---:B------:R-:W-:Y:S02]  /*1dee0*/  ISETP.GT.AND P5, PT, R0.reuse, 0x28, PT ;  /* 0x000000280000780c */ /* 0x040fe40003fa4270 */
[----:B------:R-:W-:Y:S02]  /*1def0*/  ISETP.GT.AND P6, PT, R0, 0x29, PT ;  /* 0x000000290000780c */ /* 0x000fe40003fc4270 */
[----:B------:R-:W-:Y:S02]  /*1df00*/  FSEL R170, R170, -INF , P3 ;  /* 0xff800000aaaa7808 */ /* 0x000fe40001800000 */
[----:B------:R-:W-:Y:S02]  /*1df10*/  FSEL R171, R171, -INF , P4 ;  /* 0xff800000abab7808 */ /* 0x000fe40002000000 */
[----:B------:R-:W-:-:S02]  /*1df20*/  FSEL R174, R174, -INF , P5 ;  /* 0xff800000aeae7808 */ /* 0x000fc40002800000 */
[----:B------:R-:W-:Y:S02]  /*1df30*/  FSEL R175, R175, -INF , P6 ;  /* 0xff800000afaf7808 */ /* 0x000fe40003000000 */
[C---:B------:R-:W-:Y:S02]  /*1df40*/  ISETP.GT.AND P3, PT, R0.reuse, 0x30, PT ;  /* 0x000000300000780c */ /* 0x040fe40003f64270 */
[C---:B------:R-:W-:Y:S02]  /*1df50*/  ISETP.GT.AND P4, PT, R0.reuse, 0x31, PT ;  /* 0x000000310000780c */ /* 0x040fe40003f84270 */
[C---:B------:R-:W-:Y:S02]  /*1df60*/  ISETP.GT.AND P5, PT, R0.reuse, 0x38, PT ;  /* 0x000000380000780c */ /* 0x040fe40003fa4270 */
[----:B------:R-:W-:Y:S02]  /*1df70*/  ISETP.GT.AND P6, PT, R0, 0x39, PT ;  /* 0x000000390000780c */ /* 0x000fe40003fc4270 */
[----:B------:R-:W-:-:S02]  /*1df80*/  FSEL R162, R162, -INF , P3 ;  /* 0xff800000a2a27808 */ /* 0x000fc40001800000 */
[----:B------:R-:W-:Y:S02]  /*1df90*/  FSEL R163, R163, -INF , P4 ;  /* 0xff800000a3a37808 */ /* 0x000fe40002000000 */
[----:B------:R-:W-:Y:S01]  /*1dfa0*/  FSEL R166, R166, -INF , P5 ;  /* 0xff800000a6a67808 */ /* 0x000fe20002800000 */
[----:B------:R-:W-:Y:S02]  /*1dfb0*/  WARPGROUP.DEPBAR.LE gsb0, 0x0 ;  /* 0x00008000000079c5 */ /* 0x000fe40000010000 */
[----:B------:R-:W-:Y:S01]  /*1dfc0*/  WARPGROUP.ARRIVE ;  /* 0x00000000000079c5 */ /* 0x000fe20000000000 */
[----:B------:R-:W-:Y:S02]  /*1dfd0*/  FSEL R167, R167, -INF , P6 ;  /* 0xff800000a7a77808 */ /* 0x000fe40003000000 */
[C---:B------:R-:W-:Y:S02]  /*1dfe0*/  ISETP.GT.AND P6, PT, R0.reuse, 0x40, PT ;  /* 0x000000400000780c */ /* 0x040fe40003fc4270 */
[----:B------:R-:W-:Y:S01]  /*1dff0*/  ISETP.GT.AND P3, PT, R0, 0x41, PT ;  /* 0x000000410000780c */ /* 0x000fe20003f64270 */
[----:B------:R-:W-:Y:S01]  /*1e000*/  HGMMA.64x256x16.F32 R24, R196, gdesc[UR4].tnspB, R24, gsb0 ;  /* 0x43e00004c4187df0 */ /* 0x000fe20008000818 */
[----:B------:R-:W-:-:S02]  /*1e010*/  R2UR UR6, R2 ;  /* 0x00000000020672ca */ /* 0x000fc400000e0000 */
[----:B------:R-:W-:Y:S01]  /*1e020*/  R2UR UR7, R3 ;  /* 0x00000000030772ca */ /* 0x000fe200000e0000 */
[----:B------:R-:W0:Y:S01]  /*1e030*/  SHFL.BFLY PT, R2, R5, 0x1, 0x1f ;  /* 0x0c201f0005027f89 */ /* 0x000e2200000e0000 */
[C---:B------:R-:W-:Y:S01]  /*1e040*/  ISETP.GT.AND P4, PT, R0.reuse, 0x48, PT ;  /* 0x000000480000780c */ /* 0x040fe20003f84270 */
[----:B------:R-:W-:Y:S01]  /*1e050*/  IMAD.U32 R3, RZ, RZ, UR39 ;  /* 0x00000027ff037e24 */ /* 0x000fe2000f8e00ff */
[----:B------:R-:W-:Y:S02]  /*1e060*/  ISETP.GT.AND P5, PT, R0, 0x49, PT ;  /* 0x000000490000780c */ /* 0x000fe40003fa4270 */
[----:B------:R-:W-:Y:S02]  /*1e070*/  FMNMX.FTZ R0, R186, R6, !PT ;  /* 0x00000006ba007209 */ /* 0x000fe40007810000 */
[----:B------:R-:W-:Y:S02]  /*1e080*/  FSEL R154, R154, -INF , P6 ;  /* 0xff8000009a9a7808 */ /* 0x000fe40003000000 */
[----:B0-----:R-:W-:-:S02]  /*1e090*/  FMNMX.FTZ R5, R5, R2, !PT ;  /* 0x0000000205057209 */ /* 0x001fc40007810000 */
[----:B------:R-:W-:Y:S02]  /*1e0a0*/  FMNMX.FTZ R2, R187, R0, !PT ;  /* 0x00000000bb027209 */ /* 0x000fe40007810000 */
[C---:B------:R-:W-:Y:S01]  /*1e0b0*/  FSETP.NEU.FTZ.AND P6, PT, R5.reuse, -INF , PT ;  /* 0xff8000000500780b */ /* 0x040fe20003fdd000 */
[----:B------:R-:W-:Y:S01]  /*1e0c0*/  FMUL.FTZ R0, R5, R3 ;  /* 0x0000000305007220 */ /* 0x000fe20000410000 */
[----:B------:R-:W-:-:S04]  /*1e0d0*/  FMNMX.FTZ R2, R190, R2, !PT ;  /* 0x00000002be027209 */ /* 0x000fc80007810000 */
[----:B------:R-:W-:Y:S02]  /*1e0e0*/  FMNMX.FTZ R2, R191, R2, !PT ;  /* 0x00000002bf027209 */ /* 0x000fe40007810000 */
[----:B------:R-:W-:Y:S02]  /*1e0f0*/  FSEL R0, R0, RZ, P6 ;  /* 0x000000ff00007208 */ /* 0x000fe40003000000 */
[----:B------:R-:W-:-:S03]  /*1e100*/  FMNMX.FTZ R2, R178, R2, !PT ;  /* 0x00000002b2027209 */ /* 0x000fc60007810000 */
[-CC-:B------:R-:W-:Y:S01]  /*1e110*/  FFMA.FTZ R10, R177, R3.reuse, -R0.reuse ;  /* 0x00000003b10a7223 */ /* 0x180fe20000010800 */
[----:B------:R-:W-:Y:S01]  /*1e120*/  FMNMX.FTZ R2, R179, R2, !PT ;  /* 0x00000002b3027209 */ /* 0x000fe20007810000 */
[-CC-:B------:R-:W-:Y:S01]  /*1e130*/  FFMA.FTZ R206, R180, R3.reuse, -R0.reuse ;  /* 0x00000003b4ce7223 */ /* 0x180fe20000010800 */
[----:B------:R-:W-:Y:S01]  /*1e140*/  FSEL R177, R155, -INF , P3 ;  /* 0xff8000009bb17808 */ /* 0x000fe20001800000 */
        /* <DEDUP_REMOVED lines=11> */
[-CC-:B------:R-:W-:Y:S01]  /*1e200*/  FFMA.FTZ R200, R168, R3.reuse, -R0.reuse ;  /* 0x00000003a8c87223 */ /* 0x180fe20000010800 */
[-CC-:B------:R-:W-:Y:S01]  /*1e210*/  FFMA.FTZ R159, R169, R3.reuse, -R0.reuse ;  /* 0x00000003a99f7223 */ /* 0x180fe20000010800 */
[----:B------:R-:W-:Y:S01]  /*1e220*/  FMNMX.FTZ R2, R171, R2, !PT ;  /* 0x00000002ab027209 */ /* 0x000fe20007810000 */
[-CC-:B------:R-:W-:Y:S01]  /*1e230*/  FFMA.FTZ R202, R172, R3.reuse, -R0.reuse ;  /* 0x00000003acca7223 */ /* 0x180fe20000010800 */
[-CC-:B------:R-:W-:Y:S01]  /*1e240*/  FFMA.FTZ R21, R173, R3.reuse, -R0.reuse ;  /* 0x00000003ad157223 */ /* 0x180fe20000010800 */
[-CC-:B------:R-:W-:Y:S01]  /*1e250*/  FFMA.FTZ R155, R161, R3.reuse, -R0.reuse ;  /* 0x00000003a19b7223 */ /* 0x180fe20000010800 */
[----:B------:R-:W-:Y:S01]  /*1e260*/  FMNMX.FTZ R2, R174, R2, !PT ;  /* 0x00000002ae027209 */ /* 0x000fe20007810000 */
[----:B------:R-:W-:Y:S01]  /*1e270*/  FFMA.FTZ R158, R165, R3, -R0 ;  /* 0x00000003a59e7223 */ /* 0x000fe20000010800 */
[----:B------:R-:W-:Y:S02]  /*1e280*/  MUFU.EX2 R208, R208 ;  /* 0x000000d000d07308 */ /* 0x000fe40000000800 */
[----:B------:R-:W-:-:S04]  /*1e290*/  FMNMX.FTZ R2, R175, R2, !PT ;  /* 0x00000002af027209 */ /* 0x000fc80007810000 */
[----:B------:R-:W-:Y:S02]  /*1e2a0*/  FMNMX.FTZ R2, R162, R2, !PT ;  /* 0x00000002a2027209 */ /* 0x000fe40007810000 */
        /* <DEDUP_REMOVED lines=10> */
[----:B------:R-:W-:-:S05]  /*1e350*/  FMNMX.FTZ R2, R184, R2, !PT ;  /* 0x00000002b8027209 */ /* 0x000fca0007810000 */
[----:B------:R-:W0:Y:S01]  /*1e360*/  SHFL.BFLY PT, R4, R2, 0x2, 0x1f ;  /* 0x0c401f0002047f89 */ /* 0x000e2200000e0000 */
        /* <DEDUP_REMOVED lines=10> */
[----:B------:R-:W-:-:S03]  /*1e410*/  FSETP.NEU.FTZ.AND P3, PT, R4, -INF , PT ;  /* 0xff8000000400780b */ /* 0x000fc60003f7d000 */
[----:B------:R-:W-:Y:S01]  /*1e420*/  MUFU.EX2 R155, R155 ;  /* 0x0000009b009b7308 */ /* 0x000fe20000000800 */
[----:B------:R-:W-:-:S05]  /*1e430*/  FSEL R2, R4, RZ, P3 ;  /* 0x000000ff04027208 */ /* 0x000fca0001800000 */
[----:B------:R-:W-:Y:S02]  /*1e440*/  FADD.FTZ R2, -R2, R6 ;  /* 0x0000000602027221 */ /* 0x000fe40000010100 */
[----:B------:R-:W-:Y:S02]  /*1e450*/  MUFU.EX2 R158, R158 ;  /* 0x0000009e009e7308 */ /* 0x000fe40000000800 */
[----:B------:R-:W-:-:S06]  /*1e460*/  FMUL.FTZ R2, R2, R3 ;  /* 0x0000000302027220 */ /* 0x000fcc0000410000 */
[----:B------:R-:W-:Y:S01]  /*1e470*/  MUFU.EX2 R2, R2 ;  /* 0x0000000200027308 */ /* 0x000fe20000000800 */
[----:B------:R-:W-:Y:S02]  /*1e480*/  WARPGROUP.DEPBAR.LE gsb0, 0x0 ;  /* 0x00008000000079c5 */ /* 0x000fe40000010000 */
[----:B------:R-:W-:Y:S01]  /*1e490*/  WARPGROUP.ARRIVE ;  /* 0x00000000000079c5 */ /* 0x000fe20000000000 */
[-CC-:B------:R-:W-:Y:S01]  /*1e4a0*/  FFMA.FTZ R196, R160, R3.reuse, -R0.reuse ;  /* 0x00000003a0c47223 */ /* 0x180fe20000010800 */
[----:B------:R-:W-:-:S04]  /*1e4b0*/  FFMA.FTZ R198, R164, R3, -R0 ;  /* 0x00000003a4c67223 */ /* 0x000fc80000010800 */
[----:B------:R-:W-:Y:S01]  /*1e4c0*/  HGMMA.64x256x16.F32 R24, R192, gdesc[UR4].tnspB, R24, gsb0 ;  /* 0x43e00004c0187df0 */ /* 0x000fe20008000818 */
[----:B------:R-:W-:Y:S08]  /*1e4d0*/  MUFU.EX2 R196, R196 ;  /* 0x000000c400c47308 */ /* 0x000ff00000000800 */
[----:B------:R-:W-:Y:S01]  /*1e4e0*/  MUFU.EX2 R198, R198 ;  /* 0x000000c600c67308 */ /* 0x000fe20000000800 */
[----:B------:R-:W-:-:S02]  /*1e4f0*/  WARPGROUP.DEPBAR.LE gsb0, 0x0 ;  /* 0x00008000000079c5 */ /* 0x000fc40000010000 */
[-CC-:B------:R-:W-:Y:S01]  /*1e500*/  FFMA.FTZ R192, R152, R3.reuse, -R0.reuse ;  /* 0x0000000398c07223 */ /* 0x180fe20000010800 */
[-CC-:B------:R-:W-:Y:S01]  /*1e510*/  FFMA.FTZ R152, R153, R3.reuse, -R0.reuse ;  /* 0x0000000399987223 */ /* 0x180fe20000010800 */
[-CC-:B------:R-:W-:Y:S01]  /*1e520*/  FFMA.FTZ R194, R156, R3.reuse, -R0.reuse ;  /* 0x000000039cc27223 */ /* 0x180fe20000010800 */
[-C--:B------:R-:W-:Y:S01]  /*1e530*/  FFMA.FTZ R153, R157, R3.reuse, -R0 ;  /* 0x000000039d997223 */ /* 0x080fe20000010800 */
[----:B------:R-:W-:Y:S01]  /*1e540*/  @!P1 IADD3 R0, R11, 0x38840, RZ ;  /* 0x000388400b009810 */ /* 0x000fe20007ffe0ff */
[----:B------:R-:W-:Y:S01]  /*1e550*/  FMUL.FTZ R157, R4, R3 ;  /* 0x00000003049d7220 */ /* 0x000fe20000410000 */
[----:B------:R-:W-:Y:S02]  /*1e560*/  MUFU.EX2 R192, R192 ;  /* 0x000000c000c07308 */ /* 0x000fe40000000800 */
[----:B------:R-:W-:Y:S02]  /*1e570*/  @!P1 PRMT R0, RZ, 0x654, R0 ;  /* 0x00000654ff009816 */ /* 0x000fe40000000000 */
[----:B------:R-:W-:-:S02]  /*1e580*/  FSEL R157, R157, RZ, P3 ;  /* 0x000000ff9d9d7208 */ /* 0x000fc40001800000 */
[----:B------:R0:W-:Y:S01]  /*1e590*/  @!P1 SYNCS.ARRIVE.TRANS64.RED.A1T0 RZ, [R0+URZ], RZ ;  /* 0x000000ff00ff99a7 */ /* 0x0001e2000810043f */
[----:B------:R-:W-:Y:S01]  /*1e5a0*/  ISETP.GT.AND P3, PT, R8, R224, PT ;  /* 0x000000e00800720c */ /* 0x000fe20003f64270 */
[----:B------:R-:W-:Y:S01]  /*1e5b0*/  MUFU.EX2 R152, R152 ;  /* 0x0000009800987308 */ /* 0x000fe20000000800 */
[-CC-:B------:R-:W-:Y:S01]  /*1e5c0*/  FFMA.FTZ R209, R186, R3.reuse, -R157.reuse ;  /* 0x00000003bad17223 */ /* 0x180fe2000001089d */
[-CC-:B------:R-:W-:Y:S01]  /*1e5d0*/  FFMA.FTZ R156, R187, R3.reuse, -R157.reuse ;  /* 0x00000003bb9c7223 */ /* 0x180fe2000001089d */
[-CC-:B------:R-:W-:Y:S01]  /*1e5e0*/  FFMA.FTZ R211, R190, R3.reuse, -R157.reuse ;  /* 0x00000003bed37223 */ /* 0x180fe2000001089d */
[-CC-:B------:R-:W-:Y:S01]  /*1e5f0*/  FFMA.FTZ R161, R191, R3.reuse, -R157.reuse ;  /* 0x00000003bfa17223 */ /* 0x180fe2000001089d */
[-CC-:B------:R-:W-:Y:S01]  /*1e600*/  FFMA.FTZ R205, R178, R3.reuse, -R157.reuse ;  /* 0x00000003b2cd7223 */ /* 0x180fe2000001089d */
[----:B0-----:R-:W-:Y:S01]  /*1e610*/  FSEL R0, R5, RZ, P6 ;  /* 0x000000ff05007208 */ /* 0x001fe20003000000 */
[-CC-:B------:R-:W-:Y:S01]  /*1e620*/  FFMA.FTZ R160, R179, R3.reuse, -R157.reuse ;  /* 0x00000003b3a07223 */ /* 0x180fe2000001089d */
[----:B------:R-:W0:Y:S01]  /*1e630*/  MUFU.EX2 R209, R209 ;  /* 0x000000d100d17308 */ /* 0x000e220000000800 */
[-CC-:B------:R-:W-:Y:S01]  /*1e640*/  FFMA.FTZ R207, R182, R3.reuse, -R157.reuse ;  /* 0x00000003b6cf7223 */ /* 0x180fe2000001089d */
[-C--:B------:R-:W-:Y:S01]  /*1e650*/  FFMA.FTZ R183, R183, R3.reuse, -R157 ;  /* 0x00000003b7b77223 */ /* 0x080fe2000001089d */
[----:B------:R-:W-:Y:S01]  /*1e660*/  FADD.FTZ R0, -R0, R7 ;  /* 0x0000000700007221 */ /* 0x000fe20000010100 */
[-CC-:B------:R-:W-:Y:S01]  /*1e670*/  FFMA.FTZ R201, R170, R3.reuse, -R157.reuse ;  /* 0x00000003aac97223 */ /* 0x180fe2000001089d */
[-CC-:B------:R-:W-:Y:S01]  /*1e680*/  FFMA.FTZ R197, R162, R3.reuse, -R157.reuse ;  /* 0x00000003a2c57223 */ /* 0x180fe2000001089d */
[-CC-:B------:R-:W-:Y:S01]  /*1e690*/  FFMA.FTZ R171, R171, R3.reuse, -R157.reuse ;  /* 0x00000003abab7223 */ /* 0x180fe2000001089d */
[-C--:B------:R-:W-:Y:S01]  /*1e6a0*/  FMUL.FTZ R0, R0, R3.reuse ;  /* 0x0000000300007220 */ /* 0x080fe20000410000 */
[----:B------:R-:W1:Y:S01]  /*1e6b0*/  MUFU.EX2 R156, R156 ;  /* 0x0000009c009c7308 */ /* 0x000e620000000800 */
[-CC-:B------:R-:W-:Y:S01]  /*1e6c0*/  FFMA.FTZ R203, R174, R3.reuse, -R157.reuse ;  /* 0x00000003aecb7223 */ /* 0x180fe2000001089d */
[-CC-:B------:R-:W-:Y:S01]  /*1e6d0*/  FFMA.FTZ R6, R175, R3.reuse, -R157.reuse ;  /* 0x00000003af067223 */ /* 0x180fe2000001089d */
[----:B------:R2:W-:Y:S01]  /*1e6e0*/  @!P1 SYNCS.ARRIVE.TRANS64.RED.A1T0 RZ, [R9+URZ], RZ ;  /* 0x000000ff09ff99a7 */ /* 0x0005e2000810043f */
[-CC-:B------:R-:W-:Y:S01]  /*1e6f0*/  FFMA.FTZ R199, R166, R3.reuse, -R157.reuse ;  /* 0x00000003a6c77223 */ /* 0x180fe2000001089d */
[-CC-:B------:R-:W-:Y:S01]  /*1e700*/  FFMA.FTZ R167, R167, R3.reuse, -R157.reuse ;  /* 0x00000003a7a77223 */ /* 0x180fe2000001089d */
[-CC-:B------:R-:W-:Y:S01]  /*1e710*/  FFMA.FTZ R154, R154, R3.reuse, -R157.reuse ;  /* 0x000000039a9a7223 */ /* 0x180fe2000001089d */
[-C--:B------:R-:W-:Y:S01]  /*1e720*/  FFMA.FTZ R177, R177, R3.reuse, -R157 ;  /* 0x00000003b1b17223 */ /* 0x080fe2000001089d */
[----:B------:R-:W3:Y:S01]  /*1e730*/  MUFU.EX2 R0, R0 ;  /* 0x0000000000007308 */ /* 0x000ee20000000800 */
[----:B0-----:R-:W-:Y:S01]  /*1e740*/  FFMA.FTZ R12, R2, R12, R209 ;  /* 0x0000000c020c7223 */ /* 0x001fe200000100d1 */
[-CC-:B------:R-:W-:Y:S01]  /*1e750*/  FFMA.FTZ R180, R180, R3.reuse, -R157.reuse ;  /* 0x00000003b4b47223 */ /* 0x180fe2000001089d */
[-CC-:B--2---:R-:W-:Y:S01]  /*1e760*/  FFMA.FTZ R9, R163, R3.reuse, -R157.reuse ;  /* 0x00000003a3097223 */ /* 0x184fe2000001089d */
[----:B------:R-:W-:Y:S01]  /*1e770*/  FFMA.FTZ R157, R184, R3, -R157 ;  /* 0x00000003b89d7223 */ /* 0x000fe2000001089d */
[----:B------:R-:W-:-:S03]  /*1e780*/  VIADD R8, R8, 0xffffffff ;  /* 0xffffffff08087836 */ /* 0x000fc60000000000 */
[----:B------:R-:W0:Y:S01]  /*1e790*/  MUFU.EX2 R211, R211 ;  /* 0x000000d300d37308 */ /* 0x000e220000000800 */
[C---:B-1----:R-:W-:Y:S01]  /*1e7a0*/  FADD.FTZ R12, R156.reuse, R12 ;  /* 0x0000000c9c0c7221 */ /* 0x042fe20000010000 */
[----:B------:R-:W-:-:S06]  /*1e7b0*/  F2FP.F16.F32.PACK_AB R209, R156, R209 ;  /* 0x000000d19cd1723e */ /* 0x000fcc00000000ff */
[----:B------:R-:W1:Y:S01]  /*1e7c0*/  MUFU.EX2 R161, R161 ;  /* 0x000000a100a17308 */ /* 0x000e620000000800 */
[----:B---3--:R-:W-:Y:S01]  /*1e7d0*/  FFMA.FTZ R13, R0, R13, R208 ;  /* 0x0000000d000d7223 */ /* 0x008fe200000100d0 */
[----:B------:R-:W-:-:S03]  /*1e7e0*/  F2FP.F16.F32.PACK_AB R208, R14, R208 ;  /* 0x000000d00ed0723e */ /* 0x000fc600000000ff */
[----:B------:R-:W-:-:S03]  /*1e7f0*/  FADD.FTZ R13, R14, R13 ;  /* 0x0000000d0e0d7221 */ /* 0x000fc60000010000 */
[----:B------:R-:W2:Y:S01]  /*1e800*/  MUFU.EX2 R205, R205 ;  /* 0x000000cd00cd7308 */ /* 0x000ea20000000800 */
[----:B------:R-:W-:Y:S01]  /*1e810*/  FADD.FTZ R13, R210, R13 ;  /* 0x0000000dd20d7221 */ /* 0x000fe20000010000 */
[----:B0-----:R-:W-:Y:S01]  /*1e820*/  FADD.FTZ R12, R211, R12 ;  /* 0x0000000cd30c7221 */ /* 0x001fe20000010000 */
[C---:B------:R-:W-:Y:S02]  /*1e830*/  F2FP.F16.F32.PACK_AB R210, R15.reuse, R210 ;  /* 0x000000d20fd2723e */ /* 0x040fe400000000ff */
[----:B------:R-:W-:-:S03]  /*1e840*/  FADD.FTZ R13, R15, R13 ;  /* 0x0000000d0f0d7221 */ /* 0x000fc60000010000 */
[----:B------:R-:W0:Y:S01]  /*1e850*/  MUFU.EX2 R160, R160 ;  /* 0x000000a000a07308 */ /* 0x000e220000000800 */
[C---:B-1----:R-:W-:Y:S01]  /*1e860*/  FADD.FTZ R12, R161.reuse, R12 ;  /* 0x0000000ca10c7221 */ /* 0x042fe20000010000 */
[----:B------:R-:W-:Y:S01]  /*1e870*/  FADD.FTZ R162, R204, R13 ;  /* 0x0000000dcca27221 */ /* 0x000fe20000010000 */
[----:B------:R-:W-:Y:S02]  /*1e880*/  F2FP.F16.F32.PACK_AB R204, R10, R204 ;  /* 0x000000cc0acc723e */ /* 0x000fe400000000ff */
[----:B------:R-:W-:-:S03]  /*1e890*/  F2FP.F16.F32.PACK_AB R211, R161, R211 ;  /* 0x000000d3a1d3723e */ /* 0x000fc600000000ff */
[----:B------:R-:W1:Y:S01]  /*1e8a0*/  MUFU.EX2 R207, R207 ;  /* 0x000000cf00cf7308 */ /* 0x000e620000000800 */
[----:B--2---:R-:W-:Y:S01]  /*1e8b0*/  FADD.FTZ R13, R205, R12 ;  /* 0x0000000ccd0d7221 */ /* 0x004fe20000010000 */
[----:B------:R-:W-:Y:S01]  /*1e8c0*/  FADD.FTZ R12, R10, R162 ;  /* 0x000000a20a0c7221 */ /* 0x000fe20000010000 */
[----:B------:R-:W-:-:S03]  /*1e8d0*/  IMAD.MOV.U32 R10, RZ, RZ, R216 ;  /* 0x000000ffff0a7224 */ /* 0x000fc600078e00d8 */
[----:B------:R-:W-:Y:S01]  /*1e8e0*/  FADD.FTZ R12, R206, R12 ;  /* 0x0000000cce0c7221 */ /* 0x000fe20000010000 */
[----:B------:R-:W-:Y:S01]  /*1e8f0*/  F2FP.F16.F32.PACK_AB R206, R176, R206 ;  /* 0x000000ceb0ce723e */ /* 0x000fe200000000ff */
[----:B------:R-:W2:Y:S01]  /*1e900*/  MUFU.EX2 R11, R183 ;  /* 0x000000b7000b7308 */ /* 0x000ea20000000800 */
[----:B0-----:R-:W-:Y:S01]  /*1e910*/  FADD.FTZ R13, R160, R13 ;  /* 0x0000000da00d7221 */ /* 0x001fe20000010000 */
[----:B------:R-:W-:Y:S01]  /*1e920*/  FADD.FTZ R14, R176, R12 ;  /* 0x0000000cb00e7221 */ /* 0x000fe20000010000 */
[----:B------:R-:W-:-:S03]  /*1e930*/  F2FP.F16.F32.PACK_AB R205, R160, R205 ;  /* 0x000000cda0cd723e */ /* 0x000fc600000000ff */
[----:B------:R-:W-:Y:S01]  /*1e940*/  FADD.FTZ R14, R200, R14 ;  /* 0x0000000ec80e7221 */ /* 0x000fe20000010000 */
[----:B------:R-:W-:Y:S01]  /*1e950*/  F2FP.F16.F32.PACK_AB R200, R159, R200 ;  /* 0x000000c89fc8723e */ /* 0x000fe200000000ff */
[----:B------:R-:W0:Y:S01]  /*1e960*/  MUFU.EX2 R201, R201 ;  /* 0x000000c900c97308 */ /* 0x000e220000000800 */
[----:B-1----:R-:W-:Y:S01]  /*1e970*/  FADD.FTZ R13, R207, R13 ;  /* 0x0000000dcf0d7221 */ /* 0x002fe20000010000 */
[----:B------:R-:W-:-:S04]  /*1e980*/  FADD.FTZ R14, R159, R14 ;  /* 0x0000000e9f0e7221 */ /* 0x000fc80000010000 */
[----:B------:R-:W-:Y:S01]  /*1e990*/  FADD.FTZ R14, R202, R14 ;  /* 0x0000000eca0e7221 */ /* 0x000fe20000010000 */
[----:B------:R-:W-:Y:S01]  /*1e9a0*/  F2FP.F16.F32.PACK_AB R202, R21, R202 ;  /* 0x000000ca15ca723e */ /* 0x000fe200000000ff */
[----:B------:R-:W1:Y:S01]  /*1e9b0*/  MUFU.EX2 R7, R171 ;  /* 0x000000ab00077308 */ /* 0x000e620000000800 */
[----:B--2---:R-:W-:Y:S01]  /*1e9c0*/  FADD.FTZ R13, R11, R13 ;  /* 0x0000000d0b0d7221 */ /* 0x004fe20000010000 */
[----:B------:R-:W-:Y:S01]  /*1e9d0*/  FADD.FTZ R14, R21, R14 ;  /* 0x0000000e150e7221 */ /* 0x000fe20000010000 */
[----:B------:R-:W-:-:S03]  /*1e9e0*/  F2FP.F16.F32.PACK_AB R207, R11, R207 ;  /* 0x000000cf0bcf723e */ /* 0x000fc600000000ff */
[----:B------:R-:W-:Y:S01]  /*1e9f0*/  FADD.FTZ R14, R196, R14 ;  /* 0x0000000ec40e7221 */ /* 0x000fe20000010000 */
[----:B------:R-:W-:Y:S01]  /*1ea00*/  F2FP.F16.F32.PACK_AB R196, R155, R196 ;  /* 0x000000c49bc4723e */ /* 0x000fe200000000ff */
[----:B------:R-:W2:Y:S01]  /*1ea10*/  MUFU.EX2 R203, R203 ;  /* 0x000000cb00cb7308 */ /* 0x000ea20000000800 */
[----:B0-----:R-:W-:Y:S01]  /*1ea20*/  FADD.FTZ R13, R201, R13 ;  /* 0x0000000dc90d7221 */ /* 0x001fe20000010000 */
[----:B------:R-:W-:-:S04]  /*1ea30*/  FADD.FTZ R14, R155, R14 ;  /* 0x0000000e9b0e7221 */ /* 0x000fc80000010000 */
[----:B------:R-:W-:Y:S01]  /*1ea40*/  FADD.FTZ R14, R198, R14 ;  /* 0x0000000ec60e7221 */ /* 0x000fe20000010000 */
[C---:B------:R-:W-:Y:S01]  /*1ea50*/  F2FP.F16.F32.PACK_AB R198, R158.reuse, R198 ;  /* 0x000000c69ec6723e */ /* 0x040fe200000000ff */
[----:B------:R-:W0:Y:S01]  /*1ea60*/  MUFU.EX2 R6, R6 ;  /* 0x0000000600067308 */ /* 0x000e220000000800 */
[C---:B-1----:R-:W-:Y:S01]  /*1ea70*/  FADD.FTZ R13, R7.reuse, R13 ;  /* 0x0000000d070d7221 */ /* 0x042fe20000010000 */
[----:B------:R-:W-:Y:S01]  /*1ea80*/  FADD.FTZ R14, R158, R14 ;  /* 0x0000000e9e0e7221 */ /* 0x000fe20000010000 */
[----:B------:R-:W-:Y:S02]  /*1ea90*/  F2FP.F16.F32.PACK_AB R201, R7, R201 ;  /* 0x000000c907c9723e */ /* 0x000fe400000000ff */
[----:B------:R-:W-:Y:S01]  /*1eaa0*/  MOV R7, R5 ;  /* 0x0000000500077202 */ /* 0x000fe20000000f00 */
[----:B------:R-:W-:Y:S01]  /*1eab0*/  FADD.FTZ R14, R192, R14 ;  /* 0x0000000ec00e7221 */ /* 0x000fe20000010000 */
[C---:B------:R-:W-:Y:S01]  /*1eac0*/  F2FP.F16.F32.PACK_AB R192, R152.reuse, R192 ;  /* 0x000000c098c0723e */ /* 0x040fe200000000ff */
[----:B------:R-:W1:Y:S01]  /*1ead0*/  MUFU.EX2 R197, R197 ;  /* 0x000000c500c57308 */ /* 0x000e620000000800 */
[----:B--2---:R-:W-:Y:S01]  /*1eae0*/  FADD.FTZ R13, R203, R13 ;  /* 0x0000000dcb0d7221 */ /* 0x004fe20000010000 */
[----:B------:R-:W-:-:S06]  /*1eaf0*/  FADD.FTZ R14, R152, R14 ;  /* 0x0000000e980e7221 */ /* 0x000fcc0000010000 */
[----:B------:R-:W2:Y:S01]  /*1eb00*/  MUFU.EX2 R9, R9 ;  /* 0x0000000900097308 */ /* 0x000ea20000000800 */
[C---:B0-----:R-:W-:Y:S01]  /*1eb10*/  FADD.FTZ R13, R6.reuse, R13 ;  /* 0x0000000d060d7221 */ /* 0x041fe20000010000 */
[----:B------:R-:W-:Y:S01]  /*1eb20*/  F2FP.F16.F32.PACK_AB R203, R6, R203 ;  /* 0x000000cb06cb723e */ /* 0x000fe200000000ff */
[----:B------:R-:W-:-:S05]  /*1eb30*/  IMAD.MOV.U32 R6, RZ, RZ, R4 ;  /* 0x000000ffff067224 */ /* 0x000fca00078e0004 */
[----:B------:R-:W0:Y:S01]  /*1eb40*/  MUFU.EX2 R199, R199 ;  /* 0x000000c700c77308 */ /* 0x000e220000000800 */
[----:B-1----:R-:W-:-:S07]  /*1eb50*/  FADD.FTZ R13, R197, R13 ;  /* 0x0000000dc50d7221 */ /* 0x002fce0000010000 */
[----:B------:R-:W1:Y:S01]  /*1eb60*/  MUFU.EX2 R12, R167 ;  /* 0x000000a7000c7308 */ /* 0x000e620000000800 */
[C---:B--2---:R-:W-:Y:S01]  /*1eb70*/  FADD.FTZ R13, R9.reuse, R13 ;  /* 0x0000000d090d7221 */ /* 0x044fe20000010000 */
[----:B------:R-:W-:Y:S01]  /*1eb80*/  F2FP.F16.F32.PACK_AB R197, R9, R197 ;  /* 0x000000c509c5723e */ /* 0x000fe200000000ff */
[----:B------:R-:W-:-:S05]  /*1eb90*/  IMAD.MOV.U32 R9, RZ, RZ, R218 ;  /* 0x000000ffff097224 */ /* 0x000fca00078e00da */
        /* <DEDUP_REMOVED lines=18> */
[----:B------:R-:W-:Y:S06]  /*1ecc0*/  @P3 BRA `(.L_x_2844) ;  /* 0xffffffb000643947 */ /* 0x000fec000383ffff */
[----:B------:R-:W-:Y:S05]  /*1ecd0*/  BSYNC B1 ;  /* 0x0000000000017941 */ /* 0x000fea0003800000 */
.L_x_2833:
[----:B------:R-:W-:Y:S05]  /*1ece0*/  BSYNC B0 ;  /* 0x0000000000007941 */ /* 0x000fea0003800000 */
.L_x_2832:
[----:B------:R-:W-:Y:S01]  /*1ecf0*/  ISETP.GE.AND P2, PT, R8, R229, PT ;  /* 0x000000e50800720c */ /* 0x000fe20003f46270 */
[----:B------:R-:W-:-:S12]  /*1ed00*/  BSSY B0, `(.L_x_2845) ;  /* 0x000048b000007945 */ /* 0x000fd80003800000 */
[----:B------:R-:W-:Y:S05]  /*1ed10*/  @!P2 BRA `(.L_x_2846) ;  /* 0x000000480024a947 */ /* 0x000fea0003800000 */
[----:B------:R-:W-:Y:S02]  /*1ed20*/  IMAD.MOV.U32 R6, RZ, RZ, R4 ;  /* 0x000000ffff067224 */ /* 0x000fe400078e0004 */
[----:B------:R-:W-:Y:S02]  /*1ed30*/  IMAD.MOV.U32 R7, RZ, RZ, R5 ;  /* 0x000000ffff077224 */ /* 0x000fe400078e0005 */
[----:B------:R-:W-:Y:S02]  /*1ed40*/  IMAD.MOV.U32 R9, RZ, RZ, R218 ;  /* 0x000000ffff097224 */ /* 0x000fe400078e00da */
[----:B------:R-:W-:-:S07]  /*1ed50*/  IMAD.MOV.U32 R10, RZ, RZ, R216 ;  /* 0x000000ffff0a7224 */ /* 0x000fce00078e00d8 */
.L_x_2857:
[----:B------:R-:W-:-:S05]  /*1ed60*/  VIADD R11, R10, 0x1 ;  /* 0x000000010a0b7836 */ /* 0x000fca0000000000 */
[----:B------:R-:W-:-:S04]  /*1ed70*/  ISETP.NE.AND P2, PT, R11, 0x2, PT ;  /* 0x000000020b00780c */ /* 0x000fc80003f45270 */
[----:B------:R-:W-:Y:S02]  /*1ed80*/  SEL R11, R11, RZ, P2 ;  /* 0x000000ff0b0b7207 */ /* 0x000fe40001000000 */
[----:B------:R-:W-:Y:S02]  /*1ed90*/  SEL R218, RZ, 0x1, P2 ;  /* 0x00000001ffda7807 */ /* 0x000fe40001000000 */
[----:B------:R-:W-:Y:S02]  /*1eda0*/  MOV R216, R11 ;  /* 0x0000000b00d87202 */ /* 0x000fe40000000f00 */
[----:B------:R-:W-:Y:S01]  /*1edb0*/  LOP3.LUT R218, R9, R218, RZ, 0x3c, !PT ;  /* 0x000000da09da7212 */ /* 0x000fe200078e3cff */
[----:B------:R-:W-:Y:S06]  /*1edc0*/  @!P0 BRA `(.L_x_2847) ;  /* 0x0000000000048947 */ /* 0x000fec0003800000 */
[----:B------:R-:W-:Y:S01]  /*1edd0*/  BPT.TRAP 0x1 ;  /* 0x000000040000795c */ /* 0x000fe20000300000 */
.L_x_2847:
[----:B------:R-:W-:Y:S01]  /*1ede0*/  IMAD R4, R216, 0x8, R16 ;  /* 0x00000008d8047824 */ /* 0x000fe200078e0210 */
[----:B------:R-:W-:-:S04]  /*1edf0*/  SHF.L.U32 R5, R218, 0x1f, RZ ;  /* 0x0000001fda057819 */ /* 0x000fc800000006ff */
[----:B------:R0:W1:Y:S01]  /*1ee00*/  SYNCS.PHASECHK.TRANS64.TRYWAIT P2, [R4+URZ+0x38830], R5 ;  /* 0x03883005040075a7 */ /* 0x000062000804017f */
[----:B------:R-:W-:Y:S05]  /*1ee10*/  @!P0 BRA `(.L_x_2848) ;  /* 0x0000000000048947 */ /* 0x000fea0003800000 */
[----:B------:R-:W-:Y:S01]  /*1ee20*/  BPT.TRAP 0x1 ;  /* 0x000000040000795c */ /* 0x000fe20000300000 */
.L_x_2848:
[----:B------:R-:W-:Y:S01]  /*1ee30*/  IMAD R3, R216, 0xa00, R20 ;  /* 0x00000a00d8037824 */ /* 0x000fe200078e0214 */
[----:B------:R-:W-:Y:S03]  /*1ee40*/  BSSY B1, `(.L_x_2849) ;  /* 0x0000006000017945 */ /* 0x000fe60003800000 */
[C---:B------:R-:W-:Y:S02]  /*1ee50*/  VIADD R15, R3.reuse, 0x80 ;  /* 0x00000080030f7836 */ /* 0x040fe40000000000 */
[----:B------:R-:W-:Y:S01]  /*1ee60*/  VIADD R152, R3, 0x100 ;  /* 0x0000010003987836 */ /* 0x000fe20000000000 */
[----:B-1----:R-:W-:Y:S06]  /*1ee70*/  @P2 BRA `(.L_x_2850) ;  /* 0x0000000000082947 */ /* 0x002fec0003800000 */
[----:B------:R-:W1:Y:S02]  /*1ee80*/  SYNCS.PHASECHK.TRANS64.TRYWAIT P2, [R4+URZ+0x38830], R5 ;  /* 0x03883005040075a7 */ /* 0x000e64000804017f */
[----:B-1----:R-:W-:Y:S05]  /*1ee90*/  @!P2 BRA `(.L_x_2851) ;  /* 0x00000154000ca947 */ /* 0x002fea0003800000 */
.L_x_2850:
[----:B------:R-:W-:Y:S05]  /*1eea0*/  BSYNC B1 ;  /* 0x0000000000017941 */ /* 0x000fea0003800000 */
.L_x_2849:
[----:B------:R-:W2:Y:S04]  /*1eeb0*/  LDL.64 R154, [R1+0x48] ;  /* 0x00004800019a7983 */ /* 0x000ea80000100a00 */
[----:B------:R-:W3:Y:S01]  /*1eec0*/  LDL.64 R156, [R1+0x50] ;  /* 0x00005000019c7983 */ /* 0x000ee20000100a00 */
[----:B01----:R-:W-:Y:S02]  /*1eed0*/  IMAD.MOV.U32 R4, RZ, RZ, R3 ;  /* 0x000000ffff047224 */ /* 0x003fe400078e0003 */
[----:B------:R-:W-:Y:S01]  /*1eee0*/  IMAD.MOV.U32 R5, RZ, RZ, 0x40000040 ;  /* 0x40000040ff057424 */ /* 0x000fe200078e00ff */
[----:B------:R-:W4:Y:S02]  /*1eef0*/  LDL.64 R232, [R1+0x38] ;  /* 0x0000380001e87983 */ /* 0x000f240000100a00 */
[----:B------:R-:W-:-:S02]  /*1ef00*/  R2UR UR6, R4 ;  /* 0x00000000040672ca */ /* 0x000fc400000e0000 */
        /* <DEDUP_REMOVED lines=8> */
[----:B------:R-:W-:Y:S01]  /*1ef90*/  IMAD.MOV.U32 R15, RZ, RZ, 0x40000040 ;  /* 0x40000040ff0f7424 */ /* 0x000fe200078e00ff */
[----:B------:R-:W-:-:S04]  /*1efa0*/  IADD3 R14, R3, 0x180, RZ ;  /* 0x00000180030e7810 */ /* 0x000fc80007ffe0ff */
        /* <DEDUP_REMOVED lines=22> */
[----:B------:R-:W-:Y:S01]  /*1f110*/  VIADD R4, R3, 0x200 ;  /* 0x0000020003047836 */ /* 0x000fe20000000000 */
        /* <DEDUP_REMOVED lines=34> */
[----:B------:R-:W-:Y:S01]  /*1f340*/  VIADD R4, R3, 0x182 ;  /* 0x0000018203047836 */ /* 0x000fe20000000000 */
[----:B------:R-:W-:Y:S01]  /*1f350*/  MOV R5, 0x40000040 ;  /* 0x4000004000057802 */ /* 0x000fe20000000f00 */
[----:B------:R-:W-:Y:S01]  /*1f360*/  UMOV UR24, UR28 ;  /* 0x0000001c00187c82 */ /* 0x000fe20008000000 */
        /* <DEDUP_REMOVED lines=15> */
[----:B------:R-:W2:Y:S01]  /*1f460*/  LDL.64 R14, [R1+0x28] ;  /* 0x00002800010e7983 */ /* 0x000ea20000100a00 */
[----:B------:R-:W-:-:S02]  /*1f470*/  WARPGROUP.DEPBAR.LE gsb0, 0x0 ;  /* 0x00008000000079c5 */ /* 0x000fc40000010000 */
[----:B------:R-:W-:-:S07]  /*1f480*/  WARPGROUP.ARRIVE ;  /* 0x00000000000079c5 */ /* 0x000fce0000000000 */
[----:B------:R-:W-:Y:S01]  /*1f490*/  HGMMA.64x16x16.F32 R160, gdesc[UR24], R160, gsb0 ;  /* 0x0020000018a079f0 */ /* 0x000fe200080008a0 */
[----:B------:R-:W-:Y:S01]  /*1f4a0*/  IMAD.MOV.U32 R5, RZ, RZ, 0x40000040 ;  /* 0x40000040ff057424 */ /* 0x000fe200078e00ff */
[----:B------:R-:W-:-:S04]  /*1f4b0*/  R2UR UR10, R4 ;  /* 0x00000000040a72ca */ /* 0x000fc800000e0000 */
        /* <DEDUP_REMOVED lines=43> */
[----:B----4-:R-:W-:Y:S02]  /*1f770*/  R2UR UR28, R232 ;  /* 0x00000000e81c72ca */ /* 0x010fe400000e0000 */
[----:B------:R-:W-:Y:S02]  /*1f780*/  R2UR UR29, R233 ;  /* 0x00000000e91d72ca */ /* 0x000fe400000e0000 */
[----:B------:R-:W3:Y:S01]  /*1f790*/  LDL.64 R232, [R1+0x30] ;  /* 0x0000300001e87983 */ /* 0x000ee20000100a00 */
        /* <DEDUP_REMOVED lines=46> */
[----:B------:R-:W-:Y:S02]  /*1fa80*/  MOV R5, 0x40000040 ;  /* 0x4000004000057802 */ /* 0x000fe40000000f00 */
        /* <DEDUP_REMOVED lines=685> */
.L_x_2852:
[----:B------:R-:W-:Y:S01]  /*22560*/  SHF.L.U32 R0, R9, 0x1f, RZ ;  /* 0x0000001f09007819 */ /* 0x000fe200000006ff */
[----:B------:R-:W-:-:S04]  /*22570*/  IMAD R9, R10, 0x8, R16 ;  /* 0x000000080a097824 */ /* 0x000fc800078e0210 */
[----:B------:R0:W1:Y:S01]  /*22580*/  SYNCS.PHASECHK.TRANS64.TRYWAIT P2, [R9+URZ+0x38850], R0 ;  /* 0x03885000090075a7 */ /* 0x000062000804017f */
[----:B------:R-:W-:Y:S05]  /*22590*/  @!P0 BRA `(.L_x_2853) ;  /* 0x0000000000048947 */ /* 0x000fea0003800000 */
[----:B------:R-:W-:Y:S01]  /*225a0*/  BPT.TRAP 0x1 ;  /* 0x000000040000795c */ /* 0x000fe20000300000 */
.L_x_2853:
[----:B------:R-:W-:Y:S04]  /*225b0*/  BSSY B1, `(.L_x_2854) ;  /* 0x0000004000017945 */ /* 0x000fe80003800000 */
[----:B-1----:R-:W-:Y:S05]  /*225c0*/  @P2 BRA `(.L_x_2855) ;  /* 0x0000000000082947 */ /* 0x002fea0003800000 */
[----:B------:R-:W1:Y:S02]  /*225d0*/  SYNCS.PHASECHK.TRANS64.TRYWAIT P2, [R9+URZ+0x38850], R0 ;  /* 0x03885000090075a7 */ /* 0x000e64000804017f */
[----:B-1----:R-:W-:Y:S05]  /*225e0*/  @!P2 BRA `(.L_x_2856) ;  /* 0x0000011c004ca947 */ /* 0x002fea0003800000 */
.L_x_2855:
[----:B------:R-:W-:Y:S05]  /*225f0*/  BSYNC B1 ;  /* 0x0000000000017941 */ /* 0x000fea0003800000 */
.L_x_2854:
[----:B01----:R-:W-:Y:S01]  /*22600*/  IADD3 R0, R16, 0x400, RZ ;  /* 0x0000040010007810 */ /* 0x003fe20007ffe0ff */
[----:B------:R-:W-:Y:S01]  /*22610*/  IMAD.MOV.U32 R3, RZ, RZ, 0x40000040 ;  /* 0x40000040ff037424 */ /* 0x000fe200078e00ff */
[----:B------:R-:W-:Y:S01]  /*22620*/  WARPGROUP.ARRIVE ;  /* 0x00000000000079c5 */ /* 0x000fe20000000000 */
[----:B------:R-:W-:Y:S01]  /*22630*/  IMAD.MOV.U32 R5, RZ, RZ, 0x40000040 ;  /* 0x40000040ff057424 */ /* 0x000fe200078e00ff */
[----:B------:R-:W-:Y:S01]  /*22640*/  SHF.R.U32.HI R0, RZ, 0x4, R0 ;  /* 0x00000004ff007819 */ /* 0x000fe20000011600 */
[----:B------:R-:W-:Y:S01]  /*22650*/  @!P1 IMAD R11, R11, 0x8, R16 ;  /* 0x000000080b0b9824 */ /* 0x000fe200078e0210 */
[----:B------:R-:W-:Y:S01]  /*22660*/  R2UR UR7, R3 ;  /* 0x00000000030772ca */ /* 0x000fe200000e0000 */
[----:B------:R-:W-:Y:S01]  /*22670*/  IMAD.MOV.U32 R3, RZ, RZ, 0x40000040 ;  /* 0x40000040ff037424 */ /* 0x000fe200078e00ff */
[----:B------:R-:W-:Y:S01]  /*22680*/  LOP3.LUT R0, R0, 0x3fff, RZ, 0xc0, !PT ;  /* 0x00003fff00007812 */ /* 0x000fe200078ec0ff */
[----:B------:R-:W-:Y:S01]  /*22690*/  @!P1 VIADD R9, R9, 0x38860 ;  /* 0x0003886009099836 */ /* 0x000fe20000000000 */
        /* <DEDUP_REMOVED lines=35> */
[----:B------:R-:W-:Y:S01]  /*228d0*/  IMAD.MOV.U32 R5, RZ, RZ, 0x40000040 ;  /* 0x40000040ff057424 */ /* 0x000fe200078e00ff */
[C---:B------:R-:W-:Y:S01]  /*228e0*/  IADD3 R4, R2.reuse, 0x180, RZ ;  /* 0x0000018002047810 */ /* 0x040fe20007ffe0ff */
[----:B------:R-:W-:Y:S01]  /*228f0*/  VIADD R2, R2, 0x200 ;  /* 0x0000020002027836 */ /* 0x000fe20000000000 */
[----:B------:R-:W-:Y:S02]  /*22900*/  WARPGROUP.DEPBAR.LE gsb0, 0x0 ;  /* 0x00008000000079c5 */ /* 0x000fe40000010000 */
[----:B------:R-:W-:-:S15]  /*22910*/  WARPGROUP.ARRIVE ;  /* 0x00000000000079c5 */ /* 0x000fde0000000000 */
[----:B------:R-:W-:-:S04]  /*22920*/  NOP ;  /* 0x0000000000007918 */ /* 0x000fc80000000000 */
        /* <DEDUP_REMOVED lines=32> */
[----:B------:R-:W-:Y:S01]  /*22b30*/  FADD.FTZ R2, -R5, R7 ;  /* 0x0000000705027221 */ /* 0x000fe20000010100 */
[----:B------:R-:W-:Y:S01]  /*22b40*/  R2UR UR7, R3 ;  /* 0x00000000030772ca */ /* 0x000fe200000e0000 */
[----:B------:R-:W-:-:S04]  /*22b50*/  IMAD.U32 R3, RZ, RZ, UR38 ;  /* 0x00000026ff037e24 */ /* 0x000fc8000f8e00ff */
[----:B------:R-:W-:-:S04]  /*22b60*/  FMUL.FTZ R2, R2, R3 ;  /* 0x0000000302027220 */ /* 0x000fc80000410000 */
[----:B------:R0:W-:Y:S02]  /*22b70*/  MUFU.EX2 R0, R2 ;  /* 0x0000000200007308 */ /* 0x0001e40000000800 */
[----:B0-----:R-:W-:-:S04]  /*22b80*/  FMUL.FTZ R2, R5, R3 ;  /* 0x0000000305027220 */ /* 0x001fc80000410000 */
[-CC-:B------:R-:W-:Y:S01]  /*22b90*/  FFMA.FTZ R200, R168, R3.reuse, -R2.reuse ;  /* 0x00000003a8c87223 */ /* 0x180fe20000010802 */
[-CC-:B------:R-:W-:Y:S01]  /*22ba0*/  FFMA.FTZ R208, R184, R3.reuse, -R2.reuse ;  /* 0x00000003b8d07223 */ /* 0x180fe20000010802 */
[----:B------:R-:W0:Y:S01]  /*22bb0*/  SHFL.BFLY PT, R168, R4, 0x2, 0x1f ;  /* 0x0c401f0004a87f89 */ /* 0x000e2200000e0000 */
        /* <DEDUP_REMOVED lines=10> */
[----:B------:R-:W1:Y:S08]  /*22c60*/  MUFU.EX2 R208, R208 ;  /* 0x000000d000d07308 */ /* 0x000e700000000800 */
[----:B------:R-:W2:Y:S01]  /*22c70*/  MUFU.EX2 R7, R7 ;  /* 0x0000000700077308 */ /* 0x000ea20000000800 */
[----:B0-----:R-:W-:-:S07]  /*22c80*/  FMNMX.FTZ R4, R4, R168, !PT ;  /* 0x000000a804047209 */ /* 0x001fce0007810000 */
[----:B------:R-:W0:Y:S01]  /*22c90*/  MUFU.EX2 R210, R210 ;  /* 0x000000d200d27308 */ /* 0x000e220000000800 */
[----:B-1----:R-:W-:Y:S01]  /*22ca0*/  FFMA.FTZ R13, R0, R13, R208 ;  /* 0x0000000d000d7223 */ /* 0x002fe200000100d0 */
[----:B------:R-:W1:Y:S06]  /*22cb0*/  SHFL.BFLY PT, R168, R4, 0x1, 0x1f ;  /* 0x0c201f0004a87f89 */ /* 0x000e6c00000e0000 */
[----:B------:R-:W3:Y:S01]  /*22cc0*/  MUFU.EX2 R184, R184 ;  /* 0x000000b800b87308 */ /* 0x000ee20000000800 */
[C---:B--2---:R-:W-:Y:S01]  /*22cd0*/  FADD.FTZ R13, R7.reuse, R13 ;  /* 0x0000000d070d7221 */ /* 0x044fe20000010000 */
[----:B------:R-:W-:-:S06]  /*22ce0*/  F2FP.F16.F32.PACK_AB R208, R7, R208 ;  /* 0x000000d007d0723e */ /* 0x000fcc00000000ff */
[----:B------:R-:W-:Y:S08]  /*22cf0*/  MUFU.EX2 R204, R204 ;  /* 0x000000cc00cc7308 */ /* 0x000ff00000000800 */
[----:B------:R-:W-:Y:S01]  /*22d00*/  MUFU.EX2 R10, R10 ;  /* 0x0000000a000a7308 */ /* 0x000fe20000000800 */
[----:B-1----:R-:W-:-:S07]  /*22d10*/  FMNMX.FTZ R4, R4, R168, !PT ;  /* 0x000000a804047209 */ /* 0x002fce0007810000 */
        /* <DEDUP_REMOVED lines=22> */
[-C--:B------:R-:W-:Y:S01]  /*22e80*/  FFMA.FTZ R194, R156, R3.reuse, -R2 ;  /* 0x000000039cc27223 */ /* 0x080fe20000010802 */
[C---:B------:R-:W-:Y:S01]  /*22e90*/  FADD.FTZ R153, -R4.reuse, R6 ;  /* 0x0000000604997221 */ /* 0x040fe20000010100 */
[-C--:B------:R-:W-:Y:S01]  /*22ea0*/  FMUL.FTZ R156, R4, R3.reuse ;  /* 0x00000003049c7220 */ /* 0x080fe20000410000 */
[-C--:B------:R-:W-:Y:S01]  /*22eb0*/  FFMA.FTZ R2, R157, R3.reuse, -R2 ;  /* 0x000000039d027223 */ /* 0x080fe20000010802 */
[----:B------:R1:W-:Y:S01]  /*22ec0*/  @!P1 SYNCS.ARRIVE.TRANS64.RED.A1T0 RZ, [R165+URZ], RZ ;  /* 0x000000ffa5ff99a7 */ /* 0x0003e2000810043f */
[-C--:B------:R-:W-:Y:S01]  /*22ed0*/  FMUL.FTZ R153, R153, R3.reuse ;  /* 0x0000000399997220 */ /* 0x080fe20000410000 */
        /* <DEDUP_REMOVED lines=17> */
[----:B------:R-:W4:Y:S01]  /*22ff0*/  MUFU.EX2 R209, R209 ;  /* 0x000000d100d17308 */ /* 0x000f220000000800 */
[-CC-:B--2---:R-:W-:Y:S01]  /*23000*/  FFMA.FTZ R153, R187, R3.reuse, -R156.reuse ;  /* 0x00000003bb997223 */ /* 0x184fe2000001089c */
[-CC-:B------:R-:W-:Y:S01]  /*23010*/  FFMA.FTZ R162, R154, R3.reuse, -R156.reuse ;  /* 0x000000039aa27223 */ /* 0x180fe2000001089c */
[-CC-:B------:R-:W-:Y:S01]  /*23020*/  FFMA.FTZ R155, R155, R3.reuse, -R156.reuse ;  /* 0x000000039b9b7223 */ /* 0x180fe2000001089c */
[-CC-:B------:R-:W-:Y:S01]  /*23030*/  FFMA.FTZ R158, R158, R3.reuse, -R156.reuse ;  /* 0x000000039e9e7223 */ /* 0x180fe2000001089c */
[----:B------:R-:W-:Y:S01]  /*23040*/  FFMA.FTZ R156, R159, R3, -R156 ;  /* 0x000000039f9c7223 */ /* 0x000fe2000001089c */
[----:B0-----:R-:W-:Y:S01]  /*23050*/  FADD.FTZ R159, R210, R13 ;  /* 0x0000000dd29f7221 */ /* 0x001fe20000010000 */
[----:B-1----:R-:W-:Y:S01]  /*23060*/  @!P1 PRMT R165, RZ, 0x654, R9 ;  /* 0x00000654ffa59816 */ /* 0x002fe20000000009 */
[----:B------:R-:W0:Y:S01]  /*23070*/  MUFU.EX2 R153, R153 ;  /* 0x0000009900997308 */ /* 0x000e220000000800 */
[C---:B---3--:R-:W-:Y:S01]  /*23080*/  F2FP.F16.F32.PACK_AB R210, R184.reuse, R210 ;  /* 0x000000d2b8d2723e */ /* 0x048fe200000000ff */
[----:B------:R-:W-:Y:S01]  /*23090*/  FADD.FTZ R159, R184, R159 ;  /* 0x0000009fb89f7221 */ /* 0x000fe20000010000 */
[----:B------:R1:W-:Y:S05]  /*230a0*/  @!P1 SYNCS.ARRIVE.TRANS64.RED.A1T0 RZ, [R165+URZ], RZ ;  /* 0x000000ffa5ff99a7 */ /* 0x0003ea000810043f */
[----:B------:R-:W2:Y:S01]  /*230b0*/  MUFU.EX2 R211, R211 ;  /* 0x000000d300d37308 */ /* 0x000ea20000000800 */
[----:B----4-:R-:W-:-:S07]  /*230c0*/  FFMA.FTZ R12, R2, R12, R209 ;  /* 0x0000000c020c7223 */ /* 0x010fce00000100d1 */
[----:B------:R-:W3:Y:S01]  /*230d0*/  MUFU.EX2 R164, R164 ;  /* 0x000000a400a47308 */ /* 0x000ee20000000800 */
[C---:B0-----:R-:W-:Y:S01]  /*230e0*/  FADD.FTZ R12, R153.reuse, R12 ;  /* 0x0000000c990c7221 */ /* 0x041fe20000010000 */
[----:B------:R-:W-:-:S06]  /*230f0*/  F2FP.F16.F32.PACK_AB R209, R153, R209 ;  /* 0x000000d199d1723e */ /* 0x000fcc00000000ff */
[----:B------:R-:W0:Y:S01]  /*23100*/  MUFU.EX2 R205, R205 ;  /* 0x000000cd00cd7308 */ /* 0x000e220000000800 */
[----:B--2---:R-:W-:-:S07]  /*23110*/  FADD.FTZ R13, R211, R12 ;  /* 0x0000000cd30d7221 */ /* 0x004fce0000010000 */
[----:B------:R-:W2:Y:S01]  /*23120*/  MUFU.EX2 R157, R157 ;  /* 0x0000009d009d7308 */ /* 0x000ea20000000800 */
[C---:B---3--:R-:W-:Y:S01]  /*23130*/  FADD.FTZ R13, R164.reuse, R13 ;  /* 0x0000000da40d7221 */ /* 0x048fe20000010000 */
[----:B------:R-:W-:-:S06]  /*23140*/  F2FP.F16.F32.PACK_AB R211, R164, R211 ;  /* 0x000000d3a4d3723e */ /* 0x000fcc00000000ff */
[----:B------:R-:W3:Y:S08]  /*23150*/  MUFU.EX2 R207, R207 ;  /* 0x000000cf00cf7308 */ /* 0x000ef00000000800 */
[----:B------:R-:W4:Y:S08]  /*23160*/  MUFU.EX2 R11, R183 ;  /* 0x000000b7000b7308 */ /* 0x000f300000000800 */
[----:B------:R5:W-:Y:S08]  /*23170*/  MUFU.EX2 R12, R163 ;  /* 0x000000a3000c7308 */ /* 0x000bf00000000800 */
[----:B------:R-:W1:Y:S01]  /*23180*/  MUFU.EX2 R201, R201 ;  /* 0x000000c900c97308 */ /* 0x000e620000000800 */
[----:B-----5:R-:W-:Y:S01]  /*23190*/  FADD.FTZ R163, R204, R159 ;  /* 0x0000009fcca37221 */ /* 0x020fe20000010000 */
[----:B0-----:R-:W-:Y:S01]  /*231a0*/  FADD.FTZ R159, R205, R13 ;  /* 0x0000000dcd9f7221 */ /* 0x001fe20000010000 */
[----:B------:R-:W-:-:S02]  /*231b0*/  F2FP.F16.F32.PACK_AB R204, R10, R204 ;  /* 0x000000cc0acc723e */ /* 0x000fc400000000ff */
[----:B------:R-:W-:Y:S01]  /*231c0*/  FADD.FTZ R13, R10, R163 ;  /* 0x000000a30a0d7221 */ /* 0x000fe20000010000 */
[C---:B--2---:R-:W-:Y:S01]  /*231d0*/  FADD.FTZ R159, R157.reuse, R159 ;  /* 0x0000009f9d9f7221 */ /* 0x044fe20000010000 */
[----:B------:R-:W-:Y:S01]  /*231e0*/  F2FP.F16.F32.PACK_AB R205, R157, R205 ;  /* 0x000000cd9dcd723e */ /* 0x000fe200000000ff */
[----:B------:R-:W0:Y:S01]  /*231f0*/  MUFU.EX2 R9, R171 ;  /* 0x000000ab00097308 */ /* 0x000e220000000800 */
[----:B------:R-:W-:Y:S01]  /*23200*/  FADD.FTZ R13, R206, R13 ;  /* 0x0000000dce0d7221 */ /* 0x000fe20000010000 */
[----:B---3--:R-:W-:Y:S01]  /*23210*/  FADD.FTZ R159, R207, R159 ;  /* 0x0000009fcf9f7221 */ /* 0x008fe20000010000 */
[C---:B------:R-:W-:Y:S01]  /*23220*/  F2FP.F16.F32.PACK_AB R206, R14.reuse, R206 ;  /* 0x000000ce0ece723e */ /* 0x040fe200000000ff */
[----:B------:R-:W-:Y:S02]  /*23230*/  IMAD.MOV.U32 R10, RZ, RZ, R216 ;  /* 0x000000ffff0a7224 */ /* 0x000fe400078e00d8 */
[----:B------:R-:W-:Y:S01]  /*23240*/  FADD.FTZ R13, R14, R13 ;  /* 0x0000000d0e0d7221 */ /* 0x000fe20000010000 */
[C---:B----4-:R-:W-:Y:S01]  /*23250*/  FADD.FTZ R159, R11.reuse, R159 ;  /* 0x0000009f0b9f7221 */ /* 0x050fe20000010000 */
[----:B------:R-:W-:Y:S01]  /*23260*/  F2FP.F16.F32.PACK_AB R207, R11, R207 ;  /* 0x000000cf0bcf723e */ /* 0x000fe200000000ff */
[----:B------:R-:W2:Y:S01]  /*23270*/  MUFU.EX2 R203, R203 ;  /* 0x000000cb00cb7308 */ /* 0x000ea20000000800 */
[----:B------:R-:W-:Y:S01]  /*23280*/  FADD.FTZ R13, R200, R13 ;  /* 0x0000000dc80d7221 */ /* 0x000fe20000010000 */
[----:B-1----:R-:W-:Y:S01]  /*23290*/  FADD.FTZ R159, R201, R159 ;  /* 0x0000009fc99f7221 */ /* 0x002fe20000010000 */
[----:B------:R-:W-:-:S02]  /*232a0*/  F2FP.F16.F32.PACK_AB R200, R15, R200 ;  /* 0x000000c80fc8723e */ /* 0x000fc400000000ff */
[----:B------:R-:W-:-:S03]  /*232b0*/  FADD.FTZ R13, R15, R13 ;  /* 0x0000000d0f0d7221 */ /* 0x000fc60000010000 */
        /* <DEDUP_REMOVED lines=26> */
[----:B------:R-:W-:Y:S02]  /*23460*/  F2FP.F16.F32.PACK_AB R199, R7, R199 ;  /* 0x000000c707c7723e */ /* 0x000fe400000000ff */
[----:B------:R-:W-:-:S04]  /*23470*/  MOV R7, R5 ;  /* 0x0000000500077202 */ /* 0x000fc80000000f00 */
        /* <DEDUP_REMOVED lines=19> */
.L_x_2846:
[----:B------:R-:W-:Y:S05]  /*235b0*/  BSYNC B0 ;  /* 0x0000000000007941 */ /* 0x000fea0003800000 */
.L_x_2845:
        /* <DEDUP_REMOVED lines=131> */
.L_x_2858:
[----:B------:R-:W-:Y:S01]  /*23df0*/  IMAD R10, R216, 0x8, R16 ;  /* 0x00000008d80a7824 */ /* 0x000fe200078e0210 */
[----:B------:R-:W-:-:S04]  /*23e00*/  SHF.L.U32 R0, R218, 0x1f, RZ ;  /* 0x0000001fda007819 */ /* 0x000fc800000006ff */
[----:B------:R0:W1:Y:S01]  /*23e10*/  SYNCS.PHASECHK.TRANS64.TRYWAIT P2, [R10+URZ+0x38850], R0 ;  /* 0x038850000a0075a7 */ /* 0x000062000804017f */
[----:B------:R-:W-:Y:S05]  /*23e20*/  @!P0 BRA `(.L_x_2859) ;  /* 0x0000000000048947 */ /* 0x000fea0003800000 */
[----:B------:R-:W-:Y:S01]  /*23e30*/  BPT.TRAP 0x1 ;  /* 0x000000040000795c */ /* 0x000fe20000300000 */
.L_x_2859:
[----:B------:R-:W-:Y:S04]  /*23e40*/  BSSY B0, `(.L_x_2860) ;  /* 0x0000004000007945 */ /* 0x000fe80003800000 */
[----:B-1----:R-:W-:Y:S05]  /*23e50*/  @P2 BRA `(.L_x_2861) ;  /* 0x0000000000082947 */ /* 0x002fea0003800000 */
[----:B------:R-:W1:Y:S02]  /*23e60*/  SYNCS.PHASECHK.TRANS64.TRYWAIT P0, [R10+URZ+0x38850], R0 ;  /* 0x038850000a0075a7 */ /* 0x000e64000800017f */
[----:B-1----:R-:W-:Y:S05]  /*23e70*/  @!P0 BRA `(.L_x_2862) ;  /* 0x00000104003c8947 */ /* 0x002fea0003800000 */
.L_x_2861:
[----:B------:R-:W-:Y:S05]  /*23e80*/  BSYNC B0 ;  /* 0x0000000000007941 */ /* 0x000fea0003800000 */
.L_x_2860:
[----:B------:R-:W-:Y:S01]  /*23e90*/  VIADD R16, R16, 0x400 ;  /* 0x0000040010107836 */ /* 0x000fe20000000000 */
[----:B------:R-:W2:Y:S01]  /*23ea0*/  LDL.LU R11, [R1+0x78] ;  /* 0x00007800010b7983 */ /* 0x000ea20000300800 */
[----:B------:R-:W-:Y:S01]  /*23eb0*/  IMAD.MOV.U32 R7, RZ, RZ, 0x40000040 ;  /* 0x40000040ff077424 */ /* 0x000fe200078e00ff */
[----:B------:R-:W-:Y:S01]  /*23ec0*/  WARPGROUP.ARRIVE ;  /* 0x00000000000079c5 */ /* 0x000fe20000000000 */
[----:B------:R-:W-:Y:S01]  /*23ed0*/  IMAD.MOV.U32 R9, RZ, RZ, 0x40000040 ;  /* 0x40000040ff097424 */ /* 0x000fe200078e00ff */
[----:B------:R-:W-:Y:S01]  /*23ee0*/  SHF.R.U32.HI R16, RZ, 0x4, R16 ;  /* 0x00000004ff107819 */ /* 0x000fe20000011610 */
[----:B01----:R-:W0:Y:S01]  /*23ef0*/  SHFL.BFLY PT, R0, R13, 0x2, 0x1f ;  /* 0x0c401f000d007f89 */ /* 0x003e2200000e0000 */
[----:B------:R-:W-:Y:S01]  /*23f00*/  R2UR UR7, R7 ;  /* 0x00000000070772ca */ /* 0x000fe200000e0000 */
[----:B------:R-:W-:Y:S01]  /*23f10*/  IMAD.MOV.U32 R7, RZ, RZ, 0x40000040 ;  /* 0x40000040ff077424 */ /* 0x000fe200078e00ff */
[----:B------:R-:W-:Y:S01]  /*23f20*/  LOP3.LUT R16, R16, 0x3fff, RZ, 0xc0, !PT ;  /* 0x00003fff10107812 */ /* 0x000fe200078ec0ff */
[----:B------:R-:W-:Y:S01]  /*23f30*/  @!P1 VIADD R10, R10, 0x38860 ;  /* 0x000388600a0a9836 */ /* 0x000fe20000000000 */
[----:B------:R-:W-:Y:S01]  /*23f40*/  MOV R154, 0xff800000 ;  /* 0xff800000009a7802 */ /* 0x000fe20000000f00 */
[----:B------:R-:W-:Y:S01]  /*23f50*/  IMAD.MOV.U32 R153, RZ, RZ, -0x800000 ;  /* 0xff800000ff997424 */ /* 0x000fe200078e00ff */
[----:B------:R-:W-:-:S02]  /*23f60*/  LOP3.LUT R16, R16, 0x2800000, RZ, 0xfc, !PT ;  /* 0x0280000010107812 */ /* 0x000fc400078efcff */
[----:B------:R-:W-:-:S03]  /*23f70*/  @!P1 PRMT R10, RZ, 0x654, R10 ;  /* 0x00000654ff0a9816 */ /* 0x000fc6000000000a */
[C---:B------:R-:W-:Y:S02]  /*23f80*/  IMAD R6, R216.reuse, 0xa00, R16 ;  /* 0x00000a00d8067824 */ /* 0x040fe400078e0210 */
[----:B------:R-:W-:Y:S02]  /*23f90*/  VIADD R216, R216, 0x1 ;  /* 0x00000001d8d87836 */ /* 0x000fe40000000000 */
[C---:B------:R-:W-:Y:S01]  /*23fa0*/  VIADD R8, R6.reuse, 0x80 ;  /* 0x0000008006087836 */ /* 0x040fe20000000000 */
[----:B------:R-:W-:Y:S02]  /*23fb0*/  R2UR UR6, R6 ;  /* 0x00000000060672ca */ /* 0x000fe400000e0000 */
[----:B------:R-:W-:-:S04]  /*23fc0*/  ISETP.NE.AND P2, PT, R216, 0x2, PT ;  /* 0x00000002d800780c */ /* 0x000fc80003f45270 */
[----:B------:R-:W-:Y:S01]  /*23fd0*/  SEL R216, R216, RZ, P2 ;  /* 0x000000ffd8d87207 */ /* 0x000fe20001000000 */
[----:B0-----:R-:W-:-:S05]  /*23fe0*/  FADD.FTZ R0, R0, R13 ;  /* 0x0000000d00007221 */ /* 0x001fca0000010000 */
[----:B------:R-:W0:Y:S01]  /*23ff0*/  SHFL.BFLY PT, R2, R0, 0x1, 0x1f ;  /* 0x0c201f0000027f89 */ /* 0x000e2200000e0000 */
[----:B------:R-:W-:Y:S01]  /*24000*/  HGMMA.64x256x16.F32 R24, R208, gdesc[UR4].tnspB, R24, gsb0 ;  /* 0x43e00004d0187df0 */ /* 0x000fe20008000818 */
[----:B------:R-:W-:Y:S02]  /*24010*/  R2UR UR6, R8 ;  /* 0x00000000080672ca */ /* 0x000fe400000e0000 */
[----:B------:R-:W-:Y:S01]  /*24020*/  R2UR UR7, R9 ;  /* 0x00000000090772ca */ /* 0x000fe200000e0000 */
[----:B------:R-:W-:Y:S01]  /*24030*/  IMAD.MOV.U32 R9, RZ, RZ, 0x40000040 ;  /* 0x40000040ff097424 */ /* 0x000fe200078e00ff */
[----:B------:R-:W-:Y:S01]  /*24040*/  IADD3 R8, R6, 0x100, RZ ;  /* 0x0000010006087810 */ /* 0x000fe20007ffe0ff */
[----:B0-----:R-:W-:-:S05]  /*24050*/  FADD.FTZ R0, R0, R2 ;  /* 0x0000000200007221 */ /* 0x001fca0000010000 */
[----:B------:R-:W-:-:S13]  /*24060*/  FSETP.NE.FTZ.AND P0, PT, R0, RZ, PT ;  /* 0x000000ff0000720b */ /* 0x000fda0003f15000 */
[----:B------:R-:W0:Y:S02]  /*24070*/  @P0 MUFU.LG2 R2, R0 ;  /* 0x0000000000020308 */ /* 0x000e240000000c00 */
[----:B0-----:R-:W-:Y:S01]  /*24080*/  @P0 FMUL.FTZ R2, R2, 0.69314718246459960938 ;  /* 0x3f31721802020820 */ /* 0x001fe20000410000 */
[----:B--2---:R-:W-:Y:S01]  /*24090*/  IADD3 R11, R11, 0x1, RZ ;  /* 0x000000010b0b7810 */ /* 0x004fe20007ffe0ff */
[----:B------:R-:W-:Y:S02]  /*240a0*/  WARPGROUP.DEPBAR.LE gsb0, 0x0 ;  /* 0x00008000000079c5 */ /* 0x000fe40000010000 */
[----:B------:R-:W-:Y:S02]  /*240b0*/  WARPGROUP.ARRIVE ;  /* 0x00000000000079c5 */ /* 0x000fe40000000000 */
[----:B------:R-:W-:Y:S04]  /*240c0*/  STL [R1+0x78], R11 ;  /* 0x0000780b01007387 */ /* 0x000fe80000100800 */
[----:B------:R-:W-:Y:S01]  /*240d0*/  HGMMA.64x256x16.F32 R24, R204, gdesc[UR4].tnspB, R24, gsb0 ;  /* 0x43e00004cc187df0 */ /* 0x000fe20008000818 */
[----:B------:R-:W-:Y:S01]  /*240e0*/  R2UR UR6, R8 ;  /* 0x00000000080672ca */ /* 0x000fe200000e0000 */
[----:B------:R-:W-:Y:S01]  /*240f0*/  VIADD R8, R6, 0x180 ;  /* 0x0000018006087836 */ /* 0x000fe20000000000 */
[----:B------:R-:W-:Y:S01]  /*24100*/  R2UR UR7, R9 ;  /* 0x00000000090772ca */ /* 0x000fe200000e0000 */
[----:B------:R-:W-:-:S02]  /*24110*/  IMAD.MOV.U32 R9, RZ, RZ, 0x40000040 ;  /* 0x40000040ff097424 */ /* 0x000fc400078e00ff */
        /* <DEDUP_REMOVED lines=14> */
[----:B0-----:R-:W-:-:S05]  /*24200*/  FADD.FTZ R6, R6, R12 ;  /* 0x0000000c06067221 */ /* 0x001fca0000010000 */
[----:B------:R-:W0:Y:S02]  /*24210*/  SHFL.BFLY PT, R7, R6, 0x1, 0x1f ;  /* 0x0c201f0006077f89 */ /* 0x000e2400000e0000 */
[----:B0-----:R-:W-:Y:S01]  /*24220*/  FADD.FTZ R6, R6, R7 ;  /* 0x0000000706067221 */ /* 0x001fe20000010000 */
[----:B------:R-:W-:-:S04]  /*24230*/  @P0 FMUL.FTZ R7, R3, 0.69314718246459960938 ;  /* 0x3f31721803070820 */ /* 0x000fc80000410000 */
[----:B------:R-:W-:Y:S01]  /*24240*/  FSETP.NE.FTZ.AND P3, PT, R6, RZ, PT ;  /* 0x000000ff0600720b */ /* 0x000fe20003f75000 */
[----:B------:R-:W-:Y:S01]  /*24250*/  @P0 FFMA.FTZ R154, R7, R5, R2 ;  /* 0x00000005079a0223 */ /* 0x000fe20000010002 */
[----:B------:R-:W-:-:S06]  /*24260*/  IMAD.MOV.U32 R2, RZ, RZ, RZ ;  /* 0x000000ffff027224 */ /* 0x000fcc00078e00ff */
[----:B------:R0:W-:Y:S01]  /*24270*/  @P0 MUFU.RCP R2, R0 ;  /* 0x0000000000020308 */ /* 0x0001e20000001000 */
[----:B------:R-:W-:-:S07]  /*24280*/  PLOP3.LUT P0, PT, PT, PT, PT, 0x8, 0x0 ;  /* 0x000000000000781c */ /* 0x000fce0003f0e170 */
[----:B------:R-:W1:Y:S01]  /*24290*/  @P3 MUFU.LG2 R5, R6 ;  /* 0x0000000600053308 */ /* 0x000e620000000c00 */
[----:B0-----:R-:W-:-:S07]  /*242a0*/  IMAD.MOV.U32 R0, RZ, RZ, RZ ;  /* 0x000000ffff007224 */ /* 0x001fce00078e00ff */
[----:B------:R0:W2:Y:S02]  /*242b0*/  @P3 MUFU.RCP R0, R6 ;  /* 0x0000000600003308 */ /* 0x0000a40000001000 */
[----:B0-----:R-:W-:Y:S01]  /*242c0*/  @P3 FMUL.FTZ R6, R3, 0.69314718246459960938 ;  /* 0x3f31721803063820 */ /* 0x001fe20000410000 */
[----:B------:R-:W-:Y:S01]  /*242d0*/  SEL R3, RZ, 0x1, P2 ;  /* 0x00000001ff037807 */ /* 0x000fe20001000000 */
[----:B-1----:R-:W-:-:S03]  /*242e0*/  @P3 FMUL.FTZ R5, R5, 0.69314718246459960938 ;  /* 0x3f31721805053820 */ /* 0x002fc60000410000 */
        /* <DEDUP_REMOVED lines=135> */
.L_x_2745:
        /* <DEDUP_REMOVED lines=18> */
[----:B------:R-:W4:Y:S01]  /*24c80*/  LDL.LU R155, [R1+0x74] ;  /* 0x00007400019b7983 */ /* 0x000f220000300800 */
[----:B------:R-:W-:-:S02]  /*24c90*/  F2FP.F16.F32.PACK_AB R14, R37, R36 ;  /* 0x00000024250e723e */ /* 0x000fc400000000ff */
[----:B------:R-:W-:Y:S01]  /*24ca0*/  F2FP.F16.F32.PACK_AB R15, R39, R38 ;  /* 0x00000026270f723e */ /* 0x000fe200000000ff */
[----:B-----5:R-:W4:Y:S01]  /*24cb0*/  LDL.LU R152, [R1+0x68] ;  /* 0x0000680001987983 */ /* 0x020f220000300800 */
[----:B------:R-:W-:Y:S02]  /*24cc0*/  MOV R2, R16 ;  /* 0x0000001000027202 */ /* 0x000fe40000000f00 */
[----:B---3--:R-:W-:Y:S01]  /*24cd0*/  MOV R3, R0 ;  /* 0x0000000000037202 */ /* 0x008fe20000000f00 */
[----:B------:R-:W-:Y:S02]  /*24ce0*/  BAR.SYNC.DEFER_BLOCKING 0x1, 0x100 ;  /* 0x0044000000007b1d */ /* 0x000fe40000010000 */
[----:B--2---:R-:W-:-:S03]  /*24cf0*/  IMAD.WIDE R20, R8, 0x2, R2 ;  /* 0x0000000208147825 */ /* 0x004fc600078e0202 */
        /* <DEDUP_REMOVED lines=159> */
[----:B-1----:R-:W-:Y:S01]  /*256f0*/  LOP3.LUT R4, R0, 0x380, RZ, 0xc0, !PT ;  /* 0x0000038000047812 */ /* 0x002fe200078ec0ff */
[----:B------:R-:W-:Y:S01]  /*25700*/  IMAD.X R21, RZ, RZ, R21, P0 ;  /* 0x000000ffff157224 */ /* 0x000fe200000e0615 */
[----:B----4-:R-:W-:Y:S02]  /*25710*/  IADD3 R10, P0, R156, UR6, RZ ;  /* 0x000000069c0a7c10 */ /* 0x010fe4000ff1e0ff */
[----:B------:R-:W-:Y:S02]  /*25720*/  SHF.R.U64 R4, R4, 0x3, RZ ;  /* 0x0000000304047819 */ /* 0x000fe400000012ff */
[----:B------:R-:W-:Y:S02]  /*25730*/  IADD3.X R11, R155, UR7, RZ, P0, !PT ;  /* 0x000000079b0b7c10 */ /* 0x000fe400087fe4ff */
[----:B------:R-:W-:Y:S02]  /*25740*/  ISETP.NE.U32.AND P0, PT, RZ, UR4, PT ;  /* 0x00000004ff007c0c */ /* 0x000fe4000bf05070 */
[----:B------:R-:W-:-:S02]  /*25750*/  LOP3.LUT R20, R4, R0, RZ, 0x3c, !PT ;  /* 0x0000000004147212 */ /* 0x000fc400078e3cff */
[----:B------:R-:W-:Y:S02]  /*25760*/  ISETP.NE.AND.EX P0, PT, RZ, UR5, PT, P0 ;  /* 0x00000005ff007c0c */ /* 0x000fe4000bf05300 */
[----:B------:R-:W-:Y:S02]  /*25770*/  MOV R20, R20 ;  /* 0x0000001400147202 */ /* 0x000fe40000000f00 */
[----:B------:R-:W-:Y:S02]  /*25780*/  F2FP.F16.F32.PACK_AB R12, R145, R144 ;  /* 0x00000090910c723e */ /* 0x000fe400000000ff */
[----:B------:R-:W-:Y:S02]  /*25790*/  F2FP.F16.F32.PACK_AB R13, R147, R146 ;  /* 0x00000092930d723e */ /* 0x000fe400000000ff */
[----:B------:R-:W-:Y:S02]  /*257a0*/  F2FP.F16.F32.PACK_AB R14, R149, R148 ;  /* 0x00000094950e723e */ /* 0x000fe400000000ff */
[----:B------:R-:W-:-:S05]  /*257b0*/  F2FP.F16.F32.PACK_AB R15, R151, R150 ;  /* 0x00000096970f723e */ /* 0x000fca00000000ff */
[----:B------:R1:W-:Y:S01]  /*257c0*/  STSM.16.M88.4 [R20], R12 ;  /* 0x0000000c14007844 */ /* 0x0003e20000000200 */
[----:B------:R-:W-:Y:S01]  /*257d0*/  IMAD.MOV.U32 R21, RZ, RZ, 0x9b8 ;  /* 0x000009b8ff157424 */ /* 0x000fe200078e00ff */
[----:B------:R-:W-:Y:S01]  /*257e0*/  BAR.SYNC.DEFER_BLOCKING 0x1, 0x100 ;  /* 0x0044000000007b1d */ /* 0x000fe20000010000 */
[----:B-1----:R-:W-:-:S05]  /*257f0*/  @P0 IADD3 R12, P2, R156, UR4, RZ ;  /* 0x000000049c0c0c10 */ /* 0x002fca000ff5e0ff */
[----:B------:R-:W-:Y:S01]  /*25800*/  ULDC UR4, c[0x0][0xa88] ;  /* 0x0002a20000047ab9 */ /* 0x000fe20000000800 */
[----:B------:R-:W-:Y:S01]  /*25810*/  @P0 IADD3.X R13, R155, UR5, RZ, P2, !PT ;  /* 0x000000059b0d0c10 */ /* 0x000fe200097fe4ff */
[----:B------:R-:W-:Y:S01]  /*25820*/  IMAD.U32 R0, RZ, RZ, UR4 ;  /* 0x00000004ff007e24 */ /* 0x000fe2000f8e00ff */
[----:B------:R-:W-:Y:S01]  /*25830*/  ISETP.NE.AND P2, PT, R152, RZ, PT ;  /* 0x000000ff9800720c */ /* 0x000fe20003f45270 */
[----:B------:R-:W-:-:S03]  /*25840*/  ULDC UR4, c[0x0][0xad4] ;  /* 0x0002b50000047ab9 */ /* 0x000fc60000000800 */
[----:B------:R-:W-:-:S04]  /*25850*/  SEL R4, R152, UR4, P2 ;  /* 0x0000000498047c07 */ /* 0x000fc80009000000 */
[----:B------:R-:W-:Y:S01]  /*25860*/  ISETP.GT.AND P2, PT, R4, 0x1, PT ;  /* 0x000000010400780c */ /* 0x000fe20003f44270 */
[----:B------:R-:W-:Y:S02]  /*25870*/  ULDC.64 UR8, c[0x0][0x208] ;  /* 0x0000820000087ab9 */ /* 0x000fe40000000a00 */
[----:B------:R1:W5:Y:S01]  /*25880*/  @P0 LDG.E R0, desc[UR8][R12.64] ;  /* 0x000000080c000981 */ /* 0x000362000c1e1900 */
[----:B------:R-:W-:-:S04]  /*25890*/  SEL R21, R21, 0x978, P2 ;  /* 0x0000097815157807 */ /* 0x000fc80001000000 */
[----:B------:R2:W3:Y:S08]  /*258a0*/  LDC.64 R14, c[0x0][R21+0x220] ;  /* 0x00008800150e7b82 */ /* 0x0004f00000000a00 */
[----:B-1----:R2:W1:Y:S01]  /*258b0*/  LDC.64 R12, c[0x0][R21+0x218] ;  /* 0x00008600150c7b82 */ /* 0x0024620000000a00 */
[----:B------:R-:W-:-:S04]  /*258c0*/  ISETP.NE.U32.AND P1, PT, RZ, UR6, PT ;  /* 0x00000006ff007c0c */ /* 0x000fc8000bf25070 */
[----:B------:R-:W-:Y:S02]  /*258d0*/  ISETP.NE.AND.EX P1, PT, RZ, UR7, PT, P1 ;  /* 0x00000007ff007c0c */ /* 0x000fe4000bf25310 */
[----:B------:R-:W-:-:S11]  /*258e0*/  MOV R9, RZ ;  /* 0x000000ff00097202 */ /* 0x000fd60000000f00 */
[----:B------:R2:W5:Y:S01]  /*258f0*/  @P1 LDG.E R9, desc[UR8][R10.64] ;  /* 0x000000080a091981 */ /* 0x000562000c1e1900 */
[----:B------:R-:W-:Y:S05]  /*25900*/  @P0 BRA `(.L_x_2865) ;  /* 0x0000000000140947 */ /* 0x000fea0003800000 */
[----:B------:R-:W-:Y:S05]  /*25910*/  @!P1 BRA `(.L_x_2865) ;  /* 0x0000000000109947 */ /* 0x000fea0003800000 */
[----:B------:R-:W-:Y:S02]  /*25920*/  ULDC.64 UR4, c[0x0][0x208] ;  /* 0x0000820000047ab9 */ /* 0x000fe40000000a00 */
[----:B-----5:R-:W4:Y:S04]  /*25930*/  LDG.E R0, desc[UR4][R10.64] ;  /* 0x000000040a007981 */ /* 0x020f28000c1e1900 */
[----:B--2---:R-:W4:Y:S02]  /*25940*/  LDG.E R10, desc[UR4][R10.64+0x4] ;  /* 0x000004040a0a7981 */ /* 0x004f24000c1e1900 */
[----:B----4-:R-:W-:-:S07]  /*25950*/  IMAD.IADD R0, R10, 0x1, -R0 ;  /* 0x000000010a007824 */ /* 0x010fce00078e0a00 */
.L_x_2865:
[----:B------:R-:W4:Y:S01]  /*25960*/  LDL.LU R8, [R1+0x6c] ;  /* 0x00006c0001087983 */ /* 0x000f220000300800 */
[----:B------:R-:W0:Y:S03]  /*25970*/  LDC R157, c[0x0][0xbe8] ;  /* 0x0002fa00ff9d7b82 */ /* 0x000e260000000800 */
[----:B------:R-:W3:Y:S04]  /*25980*/  LDL.LU R4, [R1+0x8c] ;  /* 0x00008c0001047983 */ /* 0x000ee80000300800 */
[----:B------:R-:W3:Y:S01]  /*25990*/  LDL R158, [R1+0x88] ;  /* 0x00008800019e7983 */ /* 0x000ee20000100800 */
[----:B--2---:R-:W2:Y:S01]  /*259a0*/  LDC.64 R10, c[0x0][R21+0x228] ;  /* 0x00008a00150a7b82 */ /* 0x004ea20000000a00 */
[----:B------:R-:W-:-:S02]  /*259b0*/  ISETP.NE.U32.AND P0, PT, RZ, UR6, PT ;  /* 0x00000006ff007c0c */ /* 0x000fc4000bf05070 */
[----:B------:R-:W2:Y:S02]  /*259c0*/  LDL R160, [R1+0xb8] ;  /* 0x0000b80001a07983 */ /* 0x000ea40000100800 */
[----:B------:R-:W-:Y:S02]  /*259d0*/  ISETP.NE.AND.EX P0, PT, RZ, UR7, PT, P0 ;  /* 0x00000007ff007c0c */ /* 0x000fe4000bf05300 */
[----:B------:R-:W2:Y:S01]  /*259e0*/  LDL R159, [R1+0xa4] ;  /* 0x0000a400019f7983 */ /* 0x000ea20000100800 */
[----:B0-----:R-:W-:Y:S01]  /*259f0*/  ISETP.NE.AND P1, PT, R157, 0x1, PT ;  /* 0x000000019d00780c */ /* 0x001fe20003f25270 */
[-C--:B-1----:R-:W-:Y:S02]  /*25a00*/  IMAD R20, R13, R237.reuse, RZ ;  /* 0x000000ed0d147224 */ /* 0x082fe400078e02ff */
[----:B------:R-:W-:-:S10]  /*25a10*/  IMAD.WIDE.U32 R12, R12, R237, RZ ;  /* 0x000000ed0c0c7225 */ /* 0x000fd400078e00ff */
[----:B------:R-:W0:Y:S08]  /*25a20*/  @P1 LDC R155, c[0x0][0xbec] ;  /* 0x0002fb00ff9b1b82 */ /* 0x000e300000000800 */
[----:B------:R-:W1:Y:S01]  /*25a30*/  @P1 LDC R156, c[0x0][0xbf0] ;  /* 0x0002fc00ff9c1b82 */ /* 0x000e620000000800 */
[----:B------:R-:W-:Y:S02]  /*25a40*/  IMAD.IADD R20, R13, 0x1, R20 ;  /* 0x000000010d147824 */ /* 0x000fe400078e0214 */
[----:B-----5:R-:W-:Y:S01]  /*25a50*/  IMAD R0, R0, R157, RZ ;  /* 0x0000009d00007224 */ /* 0x020fe200078e02ff */
[----:B------:R-:W-:Y:S01]  /*25a60*/  ULDC.64 UR4, c[0x0][0x208] ;  /* 0x0000820000047ab9 */ /* 0x000fe20000000a00 */
[----:B----4-:R-:W-:-:S02]  /*25a70*/  SEL R8, R8, RZ, !P0 ;  /* 0x000000ff08087207 */ /* 0x010fc40004000000 */
[----:B---3--:R-:W-:-:S03]  /*25a80*/  SEL R4, R4, RZ, !P0 ;  /* 0x000000ff04047207 */ /* 0x008fc60004000000 */
[----:B------:R-:W-:-:S04]  /*25a90*/  IMAD R15, R15, R8, RZ ;  /* 0x000000080f0f7224 */ /* 0x000fc800078e02ff */
[C---:B------:R-:W-:Y:S02]  /*25aa0*/  IMAD R4, R14.reuse, R4, R15 ;  /* 0x000000040e047224 */ /* 0x040fe400078e020f */
[----:B------:R-:W-:-:S04]  /*25ab0*/  IMAD.WIDE.U32 R14, R14, R8, RZ ;  /* 0x000000080e0e7225 */ /* 0x000fc800078e00ff */
[----:B------:R-:W-:Y:S01]  /*25ac0*/  IMAD.IADD R15, R15, 0x1, R4 ;  /* 0x000000010f0f7824 */ /* 0x000fe200078e0204 */
[--C-:B------:R-:W-:Y:S02]  /*25ad0*/  IADD3 R14, P0, P3, R14, R12, R9.reuse ;  /* 0x0000000c0e0e7210 */ /* 0x100fe40007b1e009 */
[----:B------:R-:W-:Y:S02]  /*25ae0*/  SHF.R.S32.HI R4, RZ, 0x1f, R9 ;  /* 0x0000001fff047819 */ /* 0x000fe40000011409 */
[----:B------:R-:W-:Y:S02]  /*25af0*/  SEL R12, R158, RZ, P2 ;  /* 0x000000ff9e0c7207 */ /* 0x000fe40001000000 */
[----:B------:R-:W-:Y:S02]  /*25b00*/  IADD3.X R15, R15, R20, R4, P0, P3 ;  /* 0x000000140f0f7210 */ /* 0x000fe400007e6404 */
[----:B------:R-:W-:Y:S01]  /*25b10*/  IADD3 R20, R235, R231, RZ ;  /* 0x000000e7eb147210 */ /* 0x000fe20007ffe0ff */
[----:B--2---:R-:W-:-:S02]  /*25b20*/  IMAD R152, R11, R12, RZ ;  /* 0x0000000c0b987224 */ /* 0x004fc400078e02ff */
[----:B------:R-:W-:-:S04]  /*25b30*/  IMAD.WIDE.U32 R12, R10, R12, RZ ;  /* 0x0000000c0a0c7225 */ /* 0x000fc800078e00ff */
[----:B0-----:R-:W-:-:S04]  /*25b40*/  @P1 IMAD.HI.U32 R10, R20, R155, RZ ;  /* 0x0000009b140a1227 */ /* 0x001fc800078e00ff */
[----:B------:R-:W-:Y:S01]  /*25b50*/  IMAD.MOV.U32 R155, RZ, RZ, R20 ;  /* 0x000000ffff9b7224 */ /* 0x000fe200078e0014 */
[----:B-1----:R-:W-:Y:S02]  /*25b60*/  @P1 SHF.R.U32.HI R155, RZ, R156, R10 ;  /* 0x0000009cff9b1219 */ /* 0x002fe4000001160a */
[----:B------:R0:W1:Y:S03]  /*25b70*/  LDC.64 R10, c[0x0][R21+0x210] ;  /* 0x00008400150a7b82 */ /* 0x0000660000000a00 */
[----:B0-----:R-:W-:-:S04]  /*25b80*/  IMAD.MOV R21, RZ, RZ, -R155 ;  /* 0x000000ffff157224 */ /* 0x001fc800078e0a9b */
[----:B------:R-:W-:Y:S01]  /*25b90*/  IMAD R21, R157, R21, R20 ;  /* 0x000000159d157224 */ /* 0x000fe200078e0214 */
[----:B------:R-:W-:Y:S01]  /*25ba0*/  IADD3 R12, P0, P3, R155, R14, R12 ;  /* 0x0000000e9b0c7210 */ /* 0x000fe20007b1e00c */
[----:B------:R-:W-:Y:S01]  /*25bb0*/  IMAD.IADD R152, R13, 0x1, R152 ;  /* 0x000000010d987824 */ /* 0x000fe200078e0298 */
[----:B------:R-:W-:Y:S02]  /*25bc0*/  SHF.R.S32.HI R13, RZ, 0x1f, R155 ;  /* 0x0000001fff0d7819 */ /* 0x000fe4000001149b */
[----:B------:R-:W-:Y:S02]  /*25bd0*/  SHF.R.S32.HI R14, RZ, 0x1f, R21 ;  /* 0x0000001fff0e7819 */ /* 0x000fe40000011415 */
[----:B------:R-:W-:Y:S01]  /*25be0*/  IADD3.X R13, R13, R15, R152, P0, P3 ;  /* 0x0000000f0d0d7210 */ /* 0x000fe200007e6498 */
[----:B-1----:R-:W-:-:S04]  /*25bf0*/  IMAD R11, R11, R21, RZ ;  /* 0x000000150b0b7224 */ /* 0x002fc800078e02ff */
[C---:B------:R-:W-:Y:S02]  /*25c00*/  IMAD R11, R10.reuse, R14, R11 ;  /* 0x0000000e0a0b7224 */ /* 0x040fe400078e020b */
[----:B------:R-:W0:Y:S01]  /*25c10*/  LDC.64 R14, c[0x0][0xba8] ;  /* 0x0002ea00ff0e7b82 */ /* 0x000e220000000a00 */
[----:B------:R-:W-:-:S07]  /*25c20*/  IMAD.WIDE.U32 R12, R10, R21, R12 ;  /* 0x000000150a0c7225 */ /* 0x000fce00078e000c */
[----:B0-----:R-:W0:Y:S08]  /*25c30*/  @!P2 LDC R14, c[0x0][0xb50] ;  /* 0x0002d400ff0eab82 */ /* 0x001e300000000800 */
[----:B------:R-:W1:Y:S01]  /*25c40*/  @!P2 LDC R15, c[0x0][0xb54] ;  /* 0x0002d500ff0fab82 */ /* 0x000e620000000800 */
[----:B------:R-:W-:Y:S01]  /*25c50*/  IMAD.IADD R11, R13, 0x1, R11 ;  /* 0x000000010d0b7824 */ /* 0x000fe200078e020b */
[----:B0-----:R-:W-:-:S04]  /*25c60*/  LEA R14, P0, R12, R14, 0x2 ;  /* 0x0000000e0c0e7211 */ /* 0x001fc800078010ff */
[----:B-1----:R-:W-:Y:S01]  /*25c70*/  LEA.HI.X R15, R12, R15, R11, 0x2, P0 ;  /* 0x0000000f0c0f7211 */ /* 0x002fe200000f140b */
[----:B------:R-:W-:Y:S04]  /*25c80*/  SHFL.IDX PT, R10, R14, RZ, 0x1c1f ;  /* 0x001c1fff0e0a7589 */ /* 0x000fe800000e0000 */
[----:B------:R-:W0:Y:S04]  /*25c90*/  SHFL.IDX PT, R11, R15, RZ, 0x1c1f ;  /* 0x001c1fff0f0b7589 */ /* 0x000e2800000e0000 */
[----:B------:R-:W-:Y:S04]  /*25ca0*/  SHFL.IDX PT, R12, R14, 0x1, 0x1c1f ;  /* 0x003c1f000e0c7f89 */ /* 0x000fe800000e0000 */
[----:B------:R1:W2:Y:S01]  /*25cb0*/  SHFL.IDX PT, R13, R15, 0x1, 0x1c1f ;  /* 0x003c1f000f0d7f89 */ /* 0x0002a200000e0000 */
[----:B------:R-:W-:Y:S01]  /*25cc0*/  LOP3.LUT P0, RZ, R159, 0x3, RZ, 0xc0, !PT ;  /* 0x000000039fff7812 */ /* 0x000fe2000780c0ff */
[----:B-1----:R-:W-:-:S05]  /*25cd0*/  IMAD.IADD R15, R160, 0x1, R231 ;  /* 0x00000001a00f7824 */ /* 0x002fca00078e02e7 */
[C---:B------:R-:W-:Y:S02]  /*25ce0*/  IADD3 R14, R15.reuse, 0x8, RZ ;  /* 0x000000080f0e7810 */ /* 0x040fe40007ffe0ff */
[-C--:B------:R-:W-:Y:S02]  /*25cf0*/  ISETP.GE.OR P3, PT, R15, R0.reuse, P0 ;  /* 0x000000000f00720c */ /* 0x080fe40000766670 */
[----:B------:R-:W-:-:S11]  /*25d00*/  ISETP.GE.OR P0, PT, R14, R0, P0 ;  /* 0x000000000e00720c */ /* 0x000fd60000706670 */
[----:B0-----:R0:W-:Y:S04]  /*25d10*/  @!P3 ST.E desc[UR4][R10.64], R154 ;  /* 0x0000009a0a00b985 */ /* 0x0011e8000c101904 */
[----:B--2---:R0:W-:Y:S01]  /*25d20*/  @!P0 ST.E desc[UR4][R12.64], R153 ;  /* 0x000000990c008985 */ /* 0x0041e2000c101904 */
[----:B------:R-:W-:Y:S05]  /*25d30*/  @P2 BRA `(.L_x_2866) ;  /* 0x0000000c00f02947 */ /* 0x000fea0003800000 */
[----:B------:R-:W0:Y:S01]  /*25d40*/  LDL R159, [R1+0x60] ;  /* 0x00006000019f7983 */ /* 0x000e220000100800 */
[----:B------:R-:W-:Y:S01]  /*25d50*/  IMAD.SHL.U32 R160, R212, 0x40, RZ ;  /* 0x00000040d4a07824 */ /* 0x000fe200078e00ff */
[----:B------:R-:W1:Y:S02]  /*25d60*/  @P1 LDC R21, c[0x0][0xbec] ;  /* 0x0002fb00ff151b82 */ /* 0x000e640000000800 */
[----:B------:R2:W5:Y:S04]  /*25d70*/  LDL R89, [R1+0xa0] ;  /* 0x0000a00001597983 */ /* 0x0005680000100800 */
[----:B------:R2:W5:Y:S01]  /*25d80*/  LDL R88, [R1+0x7c] ;  /* 0x00007c0001587983 */ /* 0x0005620000100800 */
[----:B------:R-:W-:Y:S01]  /*25d90*/  ULDC.64 UR4, c[0x0][0x208] ;  /* 0x0000820000047ab9 */ /* 0x000fe20000000a00 */
[----:B------:R-:W3:Y:S02]  /*25da0*/  @P1 LDC R85, c[0x0][0xbf0] ;  /* 0x0002fc00ff551b82 */ /* 0x000ee40000000800 */
[----:B------:R2:W5:Y:S04]  /*25db0*/  LDL R87, [R1+0x84] ;  /* 0x0000840001577983 */ /* 0x0005680000100800 */
[----:B------:R2:W5:Y:S01]  /*25dc0*/  LDL R86, [R1+0x80] ;  /* 0x0000800001567983 */ /* 0x0005620000100800 */
[----:B------:R-:W-:Y:S01]  /*25dd0*/  BSSY B1, `(.L_x_2867) ;  /* 0x00000aa000017945 */ /* 0x000fe20003800000 */
[----:B0-----:R-:W-:-:S04]  /*25de0*/  IMAD R11, R159, 0x8, R160 ;  /* 0x000000089f0b7824 */ /* 0x001fc800078e02a0 */
[----:B------:R-:W-:-:S03]  /*25df0*/  IMAD.WIDE R2, R11, 0x2, R2 ;  /* 0x000000020b027825 */ /* 0x000fc600078e0202 */
        /* <DEDUP_REMOVED lines=45> */
[----:B------:R-:W-:Y:S01]  /*260d0*/  IADD3.X R37, RZ, R3, RZ, P0, !PT ;  /* 0x00000003ff257210 */ /* 0x000fe200007fe4ff */
[----:B------:R-:W5:Y:S01]  /*260e0*/  LD.E.128 R40, desc[UR4][R40.64] ;  /* 0x0000000428287980 */ /* 0x000f62000c101d00 */
        /* <DEDUP_REMOVED lines=10> */
[C---:B------:R-:W-:Y:S02]  /*26190*/  LOP3.LUT R13, R2.reuse, 0x380, RZ, 0xc0, !PT ;  /* 0x00000380020d7812 */ /* 0x040fe400078ec0ff */
[----:B------:R-:W-:Y:S01]  /*261a0*/  IADD3 R11, P2, R2, 0xf000, RZ ;  /* 0x0000f000020b7810 */ /* 0x000fe20007f5e0ff */
[----:B------:R-:W5:Y:S01]  /*261b0*/  LD.E.128 R52, desc[UR4][R52.64] ;  /* 0x0000000434347980 */ /* 0x000f62000c101d00 */
[----:B------:R-:W-:-:S02]  /*261c0*/  LOP3.LUT R60, R61, 0x380, RZ, 0xc0, !PT ;  /* 0x000003803d3c7812 */ /* 0x000fc400078ec0ff */
[----:B------:R-:W-:Y:S01]  /*261d0*/  LOP3.LUT R64, R65, 0x380, RZ, 0xc0, !PT ;  /* 0x0000038041407812 */ /* 0x000fe200078ec0ff */
[----:B------:R-:W5:Y:S01]  /*261e0*/  LD.E.128 R56, desc[UR4][R56.64] ;  /* 0x0000000438387980 */ /* 0x000f62000c101d00 */
[----:B------:R-:W-:Y:S02]  /*261f0*/  LOP3.LUT R68, R69, 0x380, RZ, 0xc0, !PT ;  /* 0x0000038045447812 */ /* 0x000fe400078ec0ff */
[----:B------:R-:W-:Y:S02]  /*26200*/  LOP3.LUT R72, R73, 0x380, RZ, 0xc0, !PT ;  /* 0x0000038049487812 */ /* 0x000fe400078ec0ff */
[----:B------:R-:W-:Y:S02]  /*26210*/  LOP3.LUT R76, R77, 0x380, RZ, 0xc0, !PT ;  /* 0x000003804d4c7812 */ /* 0x000fe400078ec0ff */
[----:B------:R-:W-:Y:S02]  /*26220*/  SHF.R.U64 R13, R13, 0x3, RZ ;  /* 0x000000030d0d7819 */ /* 0x000fe400000012ff */
[----:B------:R-:W-:-:S02]  /*26230*/  LOP3.LUT R10, R11, 0x380, RZ, 0xc0, !PT ;  /* 0x000003800b0a7812 */ /* 0x000fc400078ec0ff */
[----:B------:R-:W-:Y:S02]  /*26240*/  SHF.R.U64 R60, R60, 0x3, RZ ;  /* 0x000000033c3c7819 */ /* 0x000fe400000012ff */
[----:B------:R-:W-:Y:S02]  /*26250*/  SHF.R.U64 R64, R64, 0x3, RZ ;  /* 0x0000000340407819 */ /* 0x000fe400000012ff */
[----:B------:R-:W-:Y:S02]  /*26260*/  SHF.R.U64 R68, R68, 0x3, RZ ;  /* 0x0000000344447819 */ /* 0x000fe400000012ff */
[----:B------:R-:W-:Y:S02]  /*26270*/  SHF.R.U64 R72, R72, 0x3, RZ ;  /* 0x0000000348487819 */ /* 0x000fe400000012ff */
[----:B------:R-:W-:Y:S02]  /*26280*/  SHF.R.U64 R76, R76, 0x3, RZ ;  /* 0x000000034c4c7819 */ /* 0x000fe400000012ff */
[----:B------:R-:W-:-:S02]  /*26290*/  LOP3.LUT R12, R13, R2, RZ, 0x3c, !PT ;  /* 0x000000020d0c7212 */ /* 0x000fc400078e3cff */
[----:B------:R-:W-:Y:S01]  /*262a0*/  SHF.R.U64 R2, R10, 0x3, RZ ;  /* 0x000000030a027819 */ /* 0x000fe200000012ff */
[--C-:B------:R-:W-:Y:S01]  /*262b0*/  IMAD.X R81, RZ, RZ, R3.reuse, P2 ;  /* 0x000000ffff517224 */ /* 0x100fe200010e0603 */
        /* <DEDUP_REMOVED lines=9> */
[-C--:B------:R-:W-:Y:S01]  /*26350*/  IADD3.X R61, RZ, R3.reuse, RZ, P0, !PT ;  /* 0x00000003ff3d7210 */ /* 0x080fe200007fe4ff */
[----:B------:R-:W5:Y:S01]  /*26360*/  LD.E.128 R64, desc[UR4][R64.64] ;  /* 0x0000000440407980 */ /* 0x000f62000c101d00 */
[----:B------:R-:W-:-:S02]  /*26370*/  MOV R13, R3 ;  /* 0x00000003000d7202 */ /* 0x000fc40000000f00 */
[----:B------:R-:W-:Y:S01]  /*26380*/  LOP3.LUT R80, R2, R11, RZ, 0x3c, !PT ;  /* 0x0000000b02507212 */ /* 0x000fe200078e3cff */
        /* <DEDUP_REMOVED lines=16> */
[----:B------:R-:W-:Y:S01]  /*26490*/  ULDC.64 UR4, c[0x0][0xae8] ;  /* 0x0002ba0000047ab9 */ /* 0x000fe20000000a00 */
[----:B------:R-:W-:Y:S02]  /*264a0*/  IMAD R4, R159, 0x20, R212 ;  /* 0x000000209f047824 */ /* 0x000fe400078e02d4 */
[----:B------:R-:W-:Y:S02]  /*264b0*/  IMAD.IADD R3, R3, 0x1, R11 ;  /* 0x0000000103037824 */ /* 0x000fe400078e020b */
[----:B------:R-:W-:Y:S02]  /*264c0*/  IMAD.IADD R10, R231, 0x1, R4 ;  /* 0x00000001e70a7824 */ /* 0x000fe400078e0204 */
[----:B------:R-:W-:Y:S01]  /*264d0*/  IMAD.WIDE.U32 R2, R237, UR4, R2 ;  /* 0x00000004ed027c25 */ /* 0x000fe2000f8e0002 */
[----:B------:R-:W-:-:S03]  /*264e0*/  SHF.R.S32.HI R11, RZ, 0x1f, R8 ;  /* 0x0000001fff0b7819 */ /* 0x000fc60000011408 */
[----:B-1----:R-:W-:-:S04]  /*264f0*/  @P1 IMAD.HI.U32 R4, R10, R21, RZ ;  /* 0x000000150a041227 */ /* 0x002fc800078e00ff */
[----:B------:R-:W-:Y:S01]  /*26500*/  IMAD R3, R237, UR5, R3 ;  /* 0x00000005ed037c24 */ /* 0x000fe2000f8e0203 */
[----:B------:R-:W-:Y:S01]  /*26510*/  ULDC.64 UR4, c[0x0][0xaf0] ;  /* 0x0002bc0000047ab9 */ /* 0x000fe20000000a00 */
[----:B------:R-:W-:Y:S01]  /*26520*/  IMAD.MOV.U32 R9, RZ, RZ, R10 ;  /* 0x000000ffff097224 */ /* 0x000fe200078e000a */
[----:B---3--:R-:W-:Y:S01]  /*26530*/  @P1 SHF.R.U32.HI R9, RZ, R85, R4 ;  /* 0x00000055ff091219 */ /* 0x008fe20000011604 */
[----:B------:R-:W-:Y:S02]  /*26540*/  IMAD R11, R11, UR4, RZ ;  /* 0x000000040b0b7c24 */ /* 0x000fe4000f8e02ff */
[----:B------:R-:W-:Y:S01]  /*26550*/  IMAD.WIDE.U32 R2, R8, UR4, R2 ;  /* 0x0000000408027c25 */ /* 0x000fe2000f8e0002 */
[----:B------:R-:W-:-:S03]  /*26560*/  SHF.R.S32.HI R4, RZ, 0x1f, R9 ;  /* 0x0000001fff047819 */ /* 0x000fc60000011409 */
[----:B------:R-:W-:Y:S01]  /*26570*/  IMAD R11, R8, UR5, R11 ;  /* 0x00000005080b7c24 */ /* 0x000fe2000f8e020b */
[----:B------:R-:W-:Y:S01]  /*26580*/  ULDC.64 UR4, c[0x0][0xae0] ;  /* 0x0002b80000047ab9 */ /* 0x000fe20000000a00 */
        /* <DEDUP_REMOVED lines=11> */
[C---:B------:R-:W-:Y:S02]  /*26640*/  IMAD R11, R157.reuse, UR5, R4 ;  /* 0x000000059d0b7c24 */ /* 0x040fe4000f8e0204 */
[----:B------:R-:W-:Y:S01]  /*26650*/  IMAD.WIDE.U32 R2, R157, UR4, R2 ;  /* 0x000000049d027c25 */ /* 0x000fe2000f8e0002 */
[----:B------:R-:W-:Y:S01]  /*26660*/  ISETP.GE.AND P2, PT, R231, R0, PT ;  /* 0x00000000e700720c */ /* 0x000fe20003f46270 */
[----:B------:R-:W-:-:S02]  /*26670*/  ULDC.64 UR4, c[0x0][0xa80] ;  /* 0x0002a00000047ab9 */ /* 0x000fc40000000a00 */
[----:B------:R-:W-:Y:S01]  /*26680*/  VIADD R8, R16, 0x38820 ;  /* 0x0003882010087836 */ /* 0x000fe20000000000 */
[----:B------:R-:W-:Y:S01]  /*26690*/  IADD3 R3, R3, R11, RZ ;  /* 0x0000000b03037210 */ /* 0x000fe20007ffe0ff */
[----:B------:R-:W-:Y:S01]  /*266a0*/  VIADD R9, R231, 0x20 ;  /* 0x00000020e7097836 */ /* 0x000fe20000000000 */
[C---:B------:R-:W-:Y:S02]  /*266b0*/  LEA R4, P3, R2.reuse, UR4, 0x1 ;  /* 0x0000000402047c11 */ /* 0x040fe4000f8608ff */
[----:B------:R-:W-:Y:S02]  /*266c0*/  PRMT R8, RZ, 0x654, R8 ;  /* 0x00000654ff087816 */ /* 0x000fe40000000008 */
[----:B------:R-:W-:Y:S02]  /*266d0*/  LEA.HI.X R84, R2, UR5, R3, 0x1, P3 ;  /* 0x0000000502547c11 */ /* 0x000fe400098f0c03 */
[-C--:B------:R-:W-:Y:S01]  /*266e0*/  ISETP.GE.AND P1, PT, R9, R0.reuse, PT ;  /* 0x000000000900720c */ /* 0x080fe20003f26270 */
[----:B------:R-:W-:Y:S01]  /*266f0*/  VIADD R9, R231, 0x40 ;  /* 0x00000040e7097836 */ /* 0x000fe20000000000 */
[----:B0-----:R2:W-:Y:S01]  /*26700*/  SYNCS.ARRIVE.TRANS64.RED.A1T0 RZ, [R8+URZ], RZ ;  /* 0x000000ff08ff79a7 */ /* 0x0015e2000810043f */
[----:B------:R2:W0:Y:S04]  /*26710*/  SHFL.IDX PT, R85, R4, RZ, 0x181f ;  /* 0x00181fff04557589 */ /* 0x00042800000e0000 */
[----:B------:R2:W1:Y:S01]  /*26720*/  SHFL.IDX PT, R21, R84, RZ, 0x181f ;  /* 0x00181fff54157589 */ /* 0x00046200000e0000 */
        /* <DEDUP_REMOVED lines=9> */
[----:B-1----:R-:W-:Y:S02]  /*267c0*/  @!P5 LEA.HI.X R3, R18, R21, R19, 0x1, P6 ;  /* 0x000000151203d211 */ /* 0x002fe400030f0c13 */
[----:B--2--5:R-:W-:-:S03]  /*267d0*/  @!P4 LEA R8, P6, R88, R85, 0x1 ;  /* 0x000000555808c211 */ /* 0x024fc600078c08ff */
        /* <DEDUP_REMOVED lines=9> */
.L_x_2868:
[----:B------:R-:W-:Y:S05]  /*26870*/  BSYNC B1 ;  /* 0x0000000000017941 */ /* 0x000fea0003800000 */
.L_x_2867:
[----:B---3-5:R3:W4:Y:S01]  /*26880*/  SHFL.IDX PT, R13, R84, 0x1, 0x181f ;  /* 0x00381f00540d7f89 */ /* 0x02872200000e0000 */
        /* <DEDUP_REMOVED lines=10> */
[----:B--2---:R-:W-:Y:S02]  /*26930*/  @!P3 LEA R8, P5, R88, R11, 0x1 ;  /* 0x0000000b5808b211 */ /* 0x004fe400078a08ff */
        /* <DEDUP_REMOVED lines=10> */
.L_x_2870:
[----:B------:R-:W-:Y:S05]  /*269e0*/  BSYNC B1 ;  /* 0x0000000000017941 */ /* 0x000fea0003800000 */
.L_x_2869:
        /* <DEDUP_REMOVED lines=11> */
[-C--:B--2---:R-:W-:Y:S02]  /*26aa0*/  @!P2 LEA R8, P5, R88, R9.reuse, 0x1 ;  /* 0x000000095808a211 */ /* 0x084fe400078a08ff */
        /* <DEDUP_REMOVED lines=10> */
.L_x_2872:
[----:B------:R-:W-:Y:S05]  /*26b50*/  BSYNC B1 ;  /* 0x0000000000017941 */ /* 0x000fea0003800000 */
.L_x_2871:
        /* <DEDUP_REMOVED lines=11> */
[----:B--2---:R-:W-:Y:S02]  /*26c10*/  @!P4 LEA R8, P1, R88, R15, 0x1 ;  /* 0x0000000f5808c211 */ /* 0x004fe400078208ff */
[----:B----4-:R-:W-:Y:S02]  /*26c20*/  @!P3 LEA.HI.X R3, R18, R13, R19, 0x1, P0 ;  /* 0x0000000d1203b211 */ /* 0x010fe400000f0c13 */
        /* <DEDUP_REMOVED lines=13> */
.L_x_2866:
        /* <DEDUP_REMOVED lines=10> */
[C---:B------:R-:W-:Y:S01]  /*26da0*/  IADD3 R173, R234.reuse, 0xa8, RZ ;  /* 0x000000a8eaad7810 */ /* 0x040fe20007ffe0ff */
[C---:B------:R-:W-:Y:S01]  /*26db0*/  VIADD R159, R234.reuse, 0xe0 ;  /* 0x000000e0ea9f7836 */ /* 0x040fe20000000000 */
        /* <DEDUP_REMOVED lines=11> */
[----:B------:R-:W-:Y:S01]  /*26e70*/  VIADD R177, R234, 0x98 ;  /* 0x00000098eab17836 */ /* 0x000fe20000000000 */
[----:B------:R-:W-:Y:S01]  /*26e80*/  BSSY B1, `(.L_x_2874) ;  /* 0x00000f5000017945 */ /* 0x000fe20003800000 */
[----:B-1----:R-:W-:Y:S01]  /*26e90*/  @P1 IMAD.HI.U32 R3, R20, R3, RZ ;  /* 0x0000000314031227 */ /* 0x002fe200078e00ff */
[----:B------:R-:W-:-:S02]  /*26ea0*/  SHF.R.S32.HI R153, RZ, 0x1f, R153 ;  /* 0x0000001fff997819 */ /* 0x000fc40000011499 */
[----:B------:R-:W-:Y:S01]  /*26eb0*/  SHF.R.S32.HI R155, RZ, 0x1f, R155 ;  /* 0x0000001fff9b7819 */ /* 0x000fe2000001149b */
[C---:B------:R-:W-:Y:S01]  /*26ec0*/  VIADD R181, R234.reuse, 0x88 ;  /* 0x00000088eab57836 */ /* 0x040fe20000000000 */
[----:B------:R-:W-:Y:S01]  /*26ed0*/  SHF.R.S32.HI R159, RZ, 0x1f, R159 ;  /* 0x0000001fff9f7819 */ /* 0x000fe2000001149f */
[C---:B------:R-:W-:Y:S01]  /*26ee0*/  VIADD R183, R234.reuse, 0x80 ;  /* 0x00000080eab77836 */ /* 0x040fe20000000000 */
        /* <DEDUP_REMOVED lines=13> */
[----:B------:R-:W-:Y:S01]  /*26fc0*/  VIADD R189, R234, 0x68 ;  /* 0x00000068eabd7836 */ /* 0x000fe20000000000 */
[----:B------:R-:W-:Y:S01]  /*26fd0*/  SHF.R.S32.HI R169, RZ, 0x1f, R169 ;  /* 0x0000001fffa97819 */ /* 0x000fe200000114a9 */
[----:B------:R-:W-:Y:S01]  /*26fe0*/  IMAD R4, R4, UR4, RZ ;  /* 0x0000000404047c24 */ /* 0x000fe2000f8e02ff */
[----:B------:R-:W-:Y:S01]  /*26ff0*/  SHF.R.S32.HI R171, RZ, 0x1f, R171 ;  /* 0x0000001fffab7819 */ /* 0x000fe200000114ab */
[C---:B------:R-:W-:Y:S01]  /*27000*/  IMAD.WIDE.U32 R2, R8.reuse, UR4, R2 ;  /* 0x0000000408027c25 */ /* 0x040fe2000f8e0002 */
[----:B------:R-:W-:Y:S02]  /*27010*/  SHF.R.S32.HI R173, RZ, 0x1f, R173 ;  /* 0x0000001fffad7819 */ /* 0x000fe400000114ad */
[----:B------:R-:W-:Y:S01]  /*27020*/  SHF.R.S32.HI R175, RZ, 0x1f, R175 ;  /* 0x0000001fffaf7819 */ /* 0x000fe200000114af */
[----:B------:R-:W-:Y:S01]  /*27030*/  IMAD R4, R8, UR5, R4 ;  /* 0x0000000508047c24 */ /* 0x000fe2000f8e0204 */
[----:B------:R-:W-:Y:S01]  /*27040*/  ULDC.64 UR4, c[0x0][0xb48] ;  /* 0x0002d20000047ab9 */ /* 0x000fe20000000a00 */
[----:B------:R-:W-:Y:S01]  /*27050*/  SHF.R.S32.HI R8, RZ, 0x1f, R10 ;  /* 0x0000001fff087819 */ /* 0x000fe2000001140a */
[----:B------:R-:W-:Y:S01]  /*27060*/  VIADD R193, R234, 0x58 ;  /* 0x00000058eac17836 */ /* 0x000fe20000000000 */
[----:B------:R-:W-:Y:S01]  /*27070*/  SHF.R.S32.HI R177, RZ, 0x1f, R177 ;  /* 0x0000001fffb17819 */ /* 0x000fe200000114b1 */
[----:B------:R-:W-:Y:S01]  /*27080*/  IMAD.IADD R3, R3, 0x1, R4 ;  /* 0x0000000103037824 */ /* 0x000fe200078e0204 */
[----:B------:R-:W-:Y:S01]  /*27090*/  SHF.R.S32.HI R179, RZ, 0x1f, R179 ;  /* 0x0000001fffb37819 */ /* 0x000fe200000114b3 */
[----:B------:R-:W-:Y:S01]  /*270a0*/  IMAD.MOV R4, RZ, RZ, -R10 ;  /* 0x000000ffff047224 */ /* 0x000fe200078e0a0a */
[----:B------:R-:W-:Y:S01]  /*270b0*/  SHF.R.S32.HI R181, RZ, 0x1f, R181 ;  /* 0x0000001fffb57819 */ /* 0x000fe200000114b5 */
[----:B------:R-:W-:Y:S01]  /*270c0*/  IMAD.WIDE.U32 R2, R158, UR4, R2 ;  /* 0x000000049e027c25 */ /* 0x000fe2000f8e0002 */
[----:B------:R-:W-:-:S02]  /*270d0*/  SHF.R.S32.HI R183, RZ, 0x1f, R183 ;  /* 0x0000001fffb77819 */ /* 0x000fc400000114b7 */
[----:B------:R-:W-:Y:S01]  /*270e0*/  SHF.R.S32.HI R185, RZ, 0x1f, R185 ;  /* 0x0000001fffb97819 */ /* 0x000fe200000114b9 */
[----:B------:R-:W-:Y:S01]  /*270f0*/  IMAD R3, R158, UR5, R3 ;  /* 0x000000059e037c24 */ /* 0x000fe2000f8e0203 */
[----:B------:R-:W-:Y:S01]  /*27100*/  ULDC.64 UR4, c[0x0][0xb30] ;  /* 0x0002cc0000047ab9 */ /* 0x000fe20000000a00 */
[----:B------:R-:W-:Y:S01]  /*27110*/  IMAD R4, R157, R4, R20 ;  /* 0x000000049d047224 */ /* 0x000fe200078e0214 */
        /* <DEDUP_REMOVED lines=8> */
[C---:B------:R-:W-:Y:S01]  /*271a0*/  VIADD R157, R234.reuse, 0xe8 ;  /* 0x000000e8ea9d7836 */ /* 0x040fe20000000000 */
[----:B------:R-:W-:Y:S01]  /*271b0*/  SHF.R.S32.HI R193, RZ, 0x1f, R193 ;  /* 0x0000001fffc17819 */ /* 0x000fe200000114c1 */
[----:B------:R-:W-:Y:S01]  /*271c0*/  IMAD R9, R9, UR4, RZ ;  /* 0x0000000409097c24 */ /* 0x000fe2000f8e02ff */
[----:B------:R-:W-:Y:S01]  /*271d0*/  IADD3 R3, R3, R8, RZ ;  /* 0x0000000803037210 */ /* 0x000fe20007ffe0ff */
[----:B------:R-:W-:Y:S01]  /*271e0*/  VIADD R195, R234, 0x50 ;  /* 0x00000050eac37836 */ /* 0x000fe20000000000 */
[----:B------:R-:W-:Y:S01]  /*271f0*/  SHF.R.S32.HI R157, RZ, 0x1f, R157 ;  /* 0x0000001fff9d7819 */ /* 0x000fe2000001149d */
[C---:B------:R-:W-:Y:S01]  /*27200*/  IMAD R9, R4.reuse, UR5, R9 ;  /* 0x0000000504097c24 */ /* 0x040fe2000f8e0209 */
[----:B------:R-:W-:Y:S01]  /*27210*/  SHF.R.S32.HI R197, RZ, 0x1f, R197 ;  /* 0x0000001fffc57819 */ /* 0x000fe200000114c5 */
[----:B------:R-:W-:Y:S01]  /*27220*/  IMAD.WIDE.U32 R2, R4, UR4, R2 ;  /* 0x0000000404027c25 */ /* 0x000fe2000f8e0002 */
[----:B------:R-:W-:Y:S01]  /*27230*/  ULDC.64 UR4, c[0x0][0xb00] ;  /* 0x0002c00000047ab9 */ /* 0x000fe20000000a00 */
[----:B------:R-:W-:-:S02]  /*27240*/  SHF.R.S32.HI R195, RZ, 0x1f, R195 ;  /* 0x0000001fffc37819 */ /* 0x000fc400000114c3 */
[----:B------:R-:W-:Y:S01]  /*27250*/  IMAD.IADD R9, R3, 0x1, R9 ;  /* 0x0000000103097824 */ /* 0x000fe200078e0209 */
[----:B------:R-:W-:Y:S01]  /*27260*/  LEA R4, P0, R2, UR4, 0x2 ;  /* 0x0000000402047c11 */ /* 0x000fe2000f8010ff */
[C---:B------:R-:W-:Y:S01]  /*27270*/  VIADD R199, R234.reuse, 0x40 ;  /* 0x00000040eac77836 */ /* 0x040fe20000000000 */
[----:B------:R-:W-:Y:S01]  /*27280*/  SHF.R.S32.HI R203, RZ, 0x1f, R203 ;  /* 0x0000001fffcb7819 */ /* 0x000fe200000114cb */
[----:B------:R-:W-:Y:S01]  /*27290*/  VIADD R201, R234, 0x38 ;  /* 0x00000038eac97836 */ /* 0x000fe20000000000 */
[----:B------:R-:W-:Y:S01]  /*272a0*/  LEA.HI.X R20, R2, UR5, R9, 0x2, P0 ;  /* 0x0000000502147c11 */ /* 0x000fe200080f1409 */
[----:B------:R-:W-:Y:S01]  /*272b0*/  VIADD R2, R16, 0x38820 ;  /* 0x0003882010027836 */ /* 0x000fe20000000000 */
[----:B------:R-:W-:Y:S01]  /*272c0*/  ISETP.GE.AND P0, PT, R15, R0, PT ;  /* 0x000000000f00720c */ /* 0x000fe20003f06270 */
[C---:B------:R-:W-:Y:S01]  /*272d0*/  VIADD R205, R234.reuse, 0x28 ;  /* 0x00000028eacd7836 */ /* 0x040fe20000000000 */
[----:B------:R-:W-:Y:S01]  /*272e0*/  SHF.R.S32.HI R199, RZ, 0x1f, R199 ;  /* 0x0000001fffc77819 */ /* 0x000fe200000114c7 */
[C---:B------:R-:W-:Y:S01]  /*272f0*/  VIADD R207, R234.reuse, 0x20 ;  /* 0x00000020eacf7836 */ /* 0x040fe20000000000 */
[----:B------:R-:W-:Y:S01]  /*27300*/  PRMT R2, RZ, 0x654, R2 ;  /* 0x00000654ff027816 */ /* 0x000fe20000000002 */
[C---:B------:R-:W-:Y:S01]  /*27310*/  VIADD R211, R234.reuse, 0x10 ;  /* 0x00000010ead37836 */ /* 0x040fe20000000000 */
[----:B------:R0:W1:Y:S01]  /*27320*/  SHFL.IDX PT, R3, R20, RZ, 0x1c1f ;  /* 0x001c1fff14037589 */ /* 0x00006200000e0000 */
        /* <DEDUP_REMOVED lines=9> */
[----:B--2---:R0:W2:Y:S01]  /*273c0*/  SHFL.IDX PT, R2, R4, RZ, 0x1c1f ;  /* 0x001c1fff04027589 */ /* 0x0040a200000e0000 */
        /* <DEDUP_REMOVED lines=37> */
[----:B------:R-:W-:-:S05]  /*27620*/  @!P0 IMAD.WIDE R8, R234, 0x4, R2 ;  /* 0x00000004ea088825 */ /* 0x000fca00078e0202 */
        /* <DEDUP_REMOVED lines=73> */
[-C--:B--2---:R-:W-:Y:S01]  /*27ac0*/  @!P5 LEA R12, P6, R176, R2.reuse, 0x2 ;  /* 0x00000002b00cd211 */ /* 0x084fe200078c10ff */
[----:B------:R1:W-:Y:S01]  /*27ad0*/  @!P4 ST.E.64 desc[UR6][R10.64], R96 ;  /* 0x000000600a00c985 */ /* 0x0003e2000c101b06 */
[----:B------:R-:W-:Y:S02]  /*27ae0*/  ISETP.GE.AND P4, PT, R166, UR4, PT ;  /* 0x00000004a6007c0c */ /* 0x000fe4000bf86270 */
[----:B------:R-:W-:Y:S02]  /*27af0*/  @!P5 LEA.HI.X R13, R176, R3, R177, 0x2, P6 ;  /* 0x00000003b00dd211 */ /* 0x000fe400030f14b1 */
[----:B0-----:R-:W-:-:S03]  /*27b00*/  @!P2 LEA R8, P6, R174, R2, 0x2 ;  /* 0x00000002ae08a211 */ /* 0x001fc600078c10ff */
[----:B------:R0:W-:Y:S01]  /*27b10*/  @!P5 ST.E.64 desc[UR6][R12.64], R100 ;  /* 0x000000640c00d985 */ /* 0x0001e2000c101b06 */
[----:B------:R-:W-:Y:S02]  /*27b20*/  ISETP.GE.AND P5, PT, R168, UR4, PT ;  /* 0x00000004a8007c0c */ /* 0x000fe4000bfa6270 */
        /* <DEDUP_REMOVED lines=28> */
[----:B------:R-:W-:-:S03]  /*27cf0*/  @!P1 LEA.HI.X R11, R160, R3, R161, 0x2, P6 ;  /* 0x00000003a00b9211 */ /* 0x000fc600030f14a1 */
[CC--:B0-----:R-:W-:Y:S02]  /*27d00*/  @!P3 LEA R12, P6, R156.reuse, R2.reuse, 0x2 ;  /* 0x000000029c0cb211 */ /* 0x0c1fe400078c10ff */
[----:B------:R0:W-:Y:S02]  /*27d10*/  @!P1 ST.E.64 desc[UR6][R10.64], R132 ;  /* 0x000000840a009985 */ /* 0x0001e4000c101b06 */
[----:B------:R-:W-:Y:S02]  /*27d20*/  @!P3 LEA.HI.X R13, R156, R3, R157, 0x2, P6 ;  /* 0x000000039c0db211 */ /* 0x000fe400030f149d */
[----:B-1----:R-:W-:-:S04]  /*27d30*/  @!P4 LEA R8, P0, R158, R2, 0x2 ;  /* 0x000000029e08c211 */ /* 0x002fc800078010ff */
[----:B------:R-:W-:Y:S02]  /*27d40*/  @!P4 LEA.HI.X R9, R158, R3, R159, 0x2, P0 ;  /* 0x000000039e09c211 */ /* 0x000fe400000f149f */
[----:B0-----:R-:W-:-:S03]  /*27d50*/  @!P2 LEA R10, P1, R154, R2, 0x2 ;  /* 0x000000029a0aa211 */ /* 0x001fc600078210ff */
[----:B------:R0:W-:Y:S01]  /*27d60*/  @!P4 ST.E.64 desc[UR6][R8.64], R136 ;  /* 0x000000880800c985 */ /* 0x0001e2000c101b06 */
[----:B------:R-:W-:Y:S02]  /*27d70*/  @!P5 LEA R2, P0, R152, R2, 0x2 ;  /* 0x000000029802d211 */ /* 0x000fe400078010ff */
[-C--:B------:R-:W-:Y:S01]  /*27d80*/  @!P2 LEA.HI.X R11, R154, R3.reuse, R155, 0x2, P1 ;  /* 0x000000039a0ba211 */ /* 0x080fe200008f149b */
[----:B------:R0:W-:Y:S01]  /*27d90*/  @!P3 ST.E.64 desc[UR6][R12.64], R140 ;  /* 0x0000008c0c00b985 */ /* 0x0001e2000c101b06 */
[----:B------:R-:W-:-:S03]  /*27da0*/  @!P5 LEA.HI.X R3, R152, R3, R153, 0x2, P0 ;  /* 0x000000039803d211 */ /* 0x000fc600000f1499 */
[----:B------:R0:W-:Y:S04]  /*27db0*/  @!P2 ST.E.64 desc[UR6][R10.64], R144 ;  /* 0x000000900a00a985 */ /* 0x0001e8000c101b06 */
[----:B------:R0:W-:Y:S02]  /*27dc0*/  @!P5 ST.E.64 desc[UR6][R2.64], R148 ;  /* 0x000000940200d985 */ /* 0x0001e4000c101b06 */
.L_x_2875:
[----:B------:R-:W-:Y:S05]  /*27dd0*/  BSYNC B1 ;  /* 0x0000000000017941 */ /* 0x000fea0003800000 */
.L_x_2874:
[----:B------:R-:W-:Y:S01]  /*27de0*/  ISETP.GE.AND P0, PT, R14, R0, PT ;  /* 0x000000000e00720c */ /* 0x000fe20003f06270 */
[----:B------:R1:W2:Y:S04]  /*27df0*/  SHFL.IDX PT, R21, R20, 0x1, 0x1c1f ;  /* 0x003c1f0014157f89 */ /* 0x0002a800000e0000 */
[----:B------:R1:W3:Y:S08]  /*27e00*/  SHFL.IDX PT, R20, R4, 0x1, 0x1c1f ;  /* 0x003c1f0004147f89 */ /* 0x0002f000000e0000 */
[----:B-1----:R-:W-:Y:S05]  /*27e10*/  @P0 BRA `(.L_x_2873) ;  /* 0x0000001400b40947 */ /* 0x002fea0003800000 */
[----:B------:R-:W-:Y:S01]  /*27e20*/  ULDC UR4, c[0x0][0xac8] ;  /* 0x0002b20000047ab9 */ /* 0x000fe20000000800 */
[----:B------:R-:W-:Y:S01]  /*27e30*/  ULDC.64 UR6, c[0x0][0x208] ;  /* 0x0000820000067ab9 */ /* 0x000fe20000000a00 */
[----:B------:R-:W-:Y:S02]  /*27e40*/  ISETP.GE.AND P3, PT, R234, UR4, PT ;  /* 0x00000004ea007c0c */ /* 0x000fe4000bf66270 */
[----:B------:R-:W-:Y:S02]  /*27e50*/  ISETP.GE.AND P2, PT, R224, UR4, PT ;  /* 0x00000004e0007c0c */ /* 0x000fe4000bf46270 */
[----:B------:R-:W-:Y:S02]  /*27e60*/  ISETP.GE.AND P1, PT, R210, UR4, PT ;  /* 0x00000004d2007c0c */ /* 0x000fe4000bf26270 */
[----:B------:R-:W-:Y:S02]  /*27e70*/  ISETP.GE.AND P0, PT, R208, UR4, PT ;  /* 0x00000004d0007c0c */ /* 0x000fe4000bf06270 */
[----:B------:R-:W-:-:S05]  /*27e80*/  ISETP.GE.AND P4, PT, R204, UR4, PT ;  /* 0x00000004cc007c0c */ /* 0x000fca000bf86270 */
[----:B0-23--:R-:W-:-:S04]  /*27e90*/  @!P3 IMAD.WIDE R2, R234, 0x4, R20 ;  /* 0x00000004ea02b825 */ /* 0x00dfc800078e0214 */
        /* <DEDUP_REMOVED lines=17> */
[-C--:B------:R-:W-:Y:S01]  /*27fb0*/  @!P4 LEA.HI.X R9, R204, R21.reuse, R205, 0x2, P2 ;  /* 0x00000015cc09c211 */ /* 0x080fe200010f14cd */
[----:B------:R0:W-:Y:S01]  /*27fc0*/  @!P3 ST.E.64 desc[UR6][R2.64], R42 ;  /* 0x0000002a0200b985 */ /* 0x0001e2000c101b06 */
[----:B------:R-:W-:Y:S02]  /*27fd0*/  ISETP.GE.AND P2, PT, R196, UR4, PT ;  /* 0x00000004c4007c0c */ /* 0x000fe4000bf46270 */
[----:B--2---:R-:W-:Y:S01]  /*27fe0*/  @!P5 LEA R10, P6, R202, R20, 0x2 ;  /* 0x00000014ca0ad211 */ /* 0x004fe200078c10ff */
[----:B------:R1:W-:Y:S01]  /*27ff0*/  @!P4 ST.E.64 desc[UR6][R8.64], R46 ;  /* 0x0000002e0800c985 */ /* 0x0003e2000c101b06 */
[----:B------:R-:W-:Y:S02]  /*28000*/  ISETP.GE.AND P3, PT, R194, UR4, PT ;  /* 0x00000004c2007c0c */ /* 0x000fe4000bf66270 */
[----:B------:R-:W-:-:S02]  /*28010*/  @!P5 LEA.HI.X R11, R202, R21, R203, 0x2, P6 ;  /* 0x00000015ca0bd211 */ /* 0x000fc400030f14cb */
        /* <DEDUP_REMOVED lines=95> */
[----:B-1----:R-:W-:Y:S01]  /*28610*/  LEA R2, P0, R152, R20, 0x2 ;  /* 0x0000001498027211 */ /* 0x002fe200078010ff */
[----:B------:R-:W-:-:S03]  /*28620*/  ULDC.64 UR4, c[0x0][0x208] ;  /* 0x0000820000047ab9 */ /* 0x000fc60000000a00 */
[----:B------:R-:W-:-:S05]  /*28630*/  LEA.HI.X R3, R152, R21, R153, 0x2, P0 ;  /* 0x0000001598037211 */ /* 0x000fca00000f1499 */
[----:B------:R4:W-:Y:S01]  /*28640*/  ST.E.64 desc[UR4][R2.64], R150 ;  /* 0x0000009602007985 */ /* 0x0009e2000c101b04 */
[----:B------:R-:W-:Y:S05]  /*28650*/  BRA `(.L_x_2873) ;  /* 0x0000000c00a47947 */ /* 0x000fea0003800000 */
.L_x_2864:
[----:B-1----:R-:W2:Y:S01]  /*28660*/  LDL.LU R4, [R1+0x70] ;  /* 0x0000700001047983 */ /* 0x002ea20000300800 */
[----:B------:R-:W-:Y:S01]  /*28670*/  ULDC.64 UR6, c[0x0][0xc08] ;  /* 0x0003020000067ab9 */ /* 0x000fe20000000a00 */
[----:B------:R-:W-:Y:S02]  /*28680*/  ULDC.64 UR4, c[0x0][0xc00] ;  /* 0x0003000000047ab9 */ /* 0x000fe40000000a00 */
[----:B------:R-:W3:Y:S04]  /*28690*/  LDL.LU R0, [R1+0x74] ;  /* 0x0000740001007983 */ /* 0x000ee80000300800 */
[----:B------:R-:W4:Y:S01]  /*286a0*/  LDL R11, [R1+0x68] ;  /* 0x00006800010b7983 */ /* 0x000f220000100800 */
[----:B------:R-:W-:Y:S01]  /*286b0*/  ISETP.NE.U32.AND P1, PT, RZ, UR6, PT ;  /* 0x00000006ff007c0c */ /* 0x000fe2000bf25070 */
[----:B------:R-:W-:Y:S01]  /*286c0*/  IMAD.MOV.U32 R25, RZ, RZ, RZ ;  /* 0x000000ffff197224 */ /* 0x000fe200078e00ff */
[----:B------:R-:W-:Y:S01]  /*286d0*/  ISETP.NE.U32.AND P0, PT, RZ, UR4, PT ;  /* 0x00000004ff007c0c */ /* 0x000fe2000bf05070 */
[----:B------:R-:W-:Y:S01]  /*286e0*/  ULDC.64 UR8, c[0x0][0x208] ;  /* 0x0000820000087ab9 */ /* 0x000fe20000000a00 */
[----:B------:R-:W-:-:S02]  /*286f0*/  ISETP.NE.AND.EX P1, PT, RZ, UR7, PT, P1 ;  /* 0x00000007ff007c0c */ /* 0x000fc4000bf25310 */
[----:B------:R-:W-:Y:S02]  /*28700*/  ISETP.NE.AND.EX P0, PT, RZ, UR5, PT, P0 ;  /* 0x00000005ff007c0c */ /* 0x000fe4000bf05300 */
[----:B--2---:R-:W-:-:S04]  /*28710*/  IADD3 R2, P2, R4, UR4, RZ ;  /* 0x0000000404027c10 */ /* 0x004fc8000ff5e0ff */
[----:B---3--:R-:W-:-:S05]  /*28720*/  IADD3.X R3, R0, UR5, RZ, P2, !PT ;  /* 0x0000000500037c10 */ /* 0x008fca00097fe4ff */
[----:B------:R-:W-:Y:S02]  /*28730*/  @P1 IADD3 R8, P2, R4, UR6, RZ ;  /* 0x0000000604081c10 */ /* 0x000fe4000ff5e0ff */
[----:B------:R-:W1:Y:S02]  /*28740*/  S2R R4, SR_TID.X ;  /* 0x0000000000047919 */ /* 0x000e640000002100 */
[----:B------:R-:W-:Y:S02]  /*28750*/  @P1 IADD3.X R9, R0, UR7, RZ, P2, !PT ;  /* 0x0000000700091c10 */ /* 0x000fe400097fe4ff */
[----:B----4-:R-:W-:Y:S01]  /*28760*/  ISETP.NE.AND P2, PT, R11, RZ, PT ;  /* 0x000000ff0b00720c */ /* 0x010fe20003f45270 */
[----:B------:R-:W-:Y:S01]  /*28770*/  ULDC UR4, c[0x0][0xa88] ;  /* 0x0002a20000047ab9 */ /* 0x000fe20000000800 */
[----:B------:R2:W5:Y:S01]  /*28780*/  @P0 LDG.E R25, desc[UR8][R2.64] ;  /* 0x0000000802190981 */ /* 0x000562000c1e1900 */
[----:B------:R-:W-:-:S06]  /*28790*/  MOV R0, UR4 ;  /* 0x0000000400007c02 */ /* 0x000fcc0008000f00 */
[----:B------:R2:W5:Y:S04]  /*287a0*/  @P1 LDG.E R0, desc[UR8][R8.64] ;  /* 0x0000000808001981 */ /* 0x000568000c1e1900 */
[----:B------:R-:W3:Y:S01]  /*287b0*/  @!P2 LDC R11, c[0x0][0xad4] ;  /* 0x0002b500ff0bab82 */ /* 0x000ee20000000800 */
[----:B-1----:R-:W-:-:S05]  /*287c0*/  VIADD R10, R4, 0xffffff80 ;  /* 0xffffff80040a7836 */ /* 0x002fca0000000000 */
[----:B------:R-:W-:Y:S01]  /*287d0*/  ISETP.GT.AND P3, PT, R10, 0x7f, PT ;  /* 0x0000007f0a00780c */ /* 0x000fe20003f64270 */
[----:B---3--:R2:W-:Y:S01]  /*287e0*/  @!P2 STL [R1+0x68], R11 ;  /* 0x0000680b0100a387 */ /* 0x0085e20000100800 */
[----:B------:R-:W-:Y:S01]  /*287f0*/  ISETP.GT.AND P2, PT, R11, 0x1, PT ;  /* 0x000000010b00780c */ /* 0x000fe20003f44270 */
[----:B------:R-:W-:-:S12]  /*28800*/  @P1 BRA `(.L_x_2876) ;  /* 0x0000000000141947 */ /* 0x000fd80003800000 */
[----:B------:R-:W-:Y:S05]  /*28810*/  @!P0 BRA `(.L_x_2876) ;  /* 0x0000000000108947 */ /* 0x000fea0003800000 */
[----:B------:R-:W-:Y:S02]  /*28820*/  ULDC.64 UR4, c[0x0][0x208] ;  /* 0x0000820000047ab9 */ /* 0x000fe40000000a00 */
[----:B--2---:R-:W2:Y:S04]  /*28830*/  LDG.E R9, desc[UR4][R2.64] ;  /* 0x0000000402097981 */ /* 0x004ea8000c1e1900 */
[----:B-----5:R-:W2:Y:S02]  /*28840*/  LDG.E R0, desc[UR4][R2.64+0x4] ;  /* 0x0000040402007981 */ /* 0x020ea4000c1e1900 */
[----:B--2---:R-:W-:-:S07]  /*28850*/  IMAD.IADD R0, R0, 0x1, -R9 ;  /* 0x0000000100007824 */ /* 0x004fce00078e0a09 */
.L_x_2876:
[----:B--2---:R-:W2:Y:S04]  /*28860*/  LDL.LU R3, [R1+0x6c] ;  /* 0x00006c0001037983 */ /* 0x004ea80000300800 */
[----:B------:R-:W3:Y:S01]  /*28870*/  LDL.LU R2, [R1+0x8c] ;  /* 0x00008c0001027983 */ /* 0x000ee20000300800 */
[----:B------:R-:W-:Y:S01]  /*28880*/  BSSY B1, `(.L_x_2877) ;  /* 0x0000037000017945 */ /* 0x000fe20003800000 */
[----:B-----5:R-:W-:Y:S02]  /*28890*/  SHF.R.S32.HI R26, RZ, 0x1f, R25 ;  /* 0x0000001fff1a7819 */ /* 0x020fe40000011419 */
[----:B--2---:R-:W-:Y:S02]  /*288a0*/  SEL R33, R3, RZ, !P0 ;  /* 0x000000ff03217207 */ /* 0x004fe40004000000 */
[----:B---3--:R-:W-:Y:S01]  /*288b0*/  SEL R28, R2, RZ, !P0 ;  /* 0x000000ff021c7207 */ /* 0x008fe20004000000 */
[----:B------:R-:W-:Y:S06]  /*288c0*/  @P3 BRA `(.L_x_2878) ;  /* 0x0000000000c83947 */ /* 0x000fec0003800000 */
[----:B------:R-:W1:Y:S01]  /*288d0*/  LDC R37, c[0x0][0xbe8] ;  /* 0x0002fa00ff257b82 */ /* 0x000e620000000800 */
[----:B------:R-:W-:Y:S01]  /*288e0*/  IADD3 R35, R231, -0x80, R4 ;  /* 0xffffff80e7237810 */ /* 0x000fe20007ffe004 */
[----:B-1----:R-:W-:-:S05]  /*288f0*/  IMAD R2, R0, R37, RZ ;  /* 0x0000002500027224 */ /* 0x002fca00078e02ff */
[----:B------:R-:W-:-:S13]  /*28900*/  ISETP.GE.AND P0, PT, R35, R2, PT ;  /* 0x000000022300720c */ /* 0x000fda0003f06270 */
[----:B------:R-:W-:Y:S05]  /*28910*/  @P0 BRA `(.L_x_2878) ;  /* 0x0000000000b40947 */ /* 0x000fea0003800000 */
[----:B------:R-:W2:Y:S01]  /*28920*/  LDL.LU R30, [R1+0x88] ;  /* 0x00008800011e7983 */ /* 0x000ea20000300800 */
[----:B------:R-:W-:Y:S01]  /*28930*/  IMAD.MOV.U32 R24, RZ, RZ, 0x9b8 ;  /* 0x000009b8ff187424 */ /* 0x000fe200078e00ff */
[----:B------:R-:W-:Y:S01]  /*28940*/  ISETP.GT.AND P0, PT, R11, 0x1, PT ;  /* 0x000000010b00780c */ /* 0x000fe20003f04270 */
[----:B------:R-:W1:Y:S01]  /*28950*/  LDC.64 R12, c[0x0][0xba8] ;  /* 0x0002ea00ff0c7b82 */ /* 0x000e620000000a00 */
[----:B------:R-:W-:Y:S01]  /*28960*/  ISETP.NE.AND P1, PT, R37, 0x1, PT ;  /* 0x000000012500780c */ /* 0x000fe20003f25270 */
[----:B------:R-:W-:Y:S01]  /*28970*/  IMAD.MOV.U32 R27, RZ, RZ, R35 ;  /* 0x000000ffff1b7224 */ /* 0x000fe200078e0023 */
[----:B------:R-:W-:Y:S01]  /*28980*/  SEL R24, R24, 0x978, P0 ;  /* 0x0000097818187807 */ /* 0x000fe20000000000 */
[----:B------:R-:W-:-:S04]  /*28990*/  ULDC.64 UR4, c[0x0][0x208] ;  /* 0x0000820000047ab9 */ /* 0x000fc80000000a00 */
[----:B------:R-:W3:Y:S08]  /*289a0*/  LDC.64 R2, c[0x0][R24+0x220] ;  /* 0x0000880018027b82 */ /* 0x000ef00000000a00 */
[----:B------:R-:W4:Y:S08]  /*289b0*/  LDC.64 R14, c[0x0][R24+0x218] ;  /* 0x00008600180e7b82 */ /* 0x000f300000000a00 */
[----:B------:R-:W5:Y:S08]  /*289c0*/  LDC.64 R8, c[0x0][R24+0x228] ;  /* 0x00008a0018087b82 */ /* 0x000f700000000a00 */
[----:B------:R-:W0:Y:S08]  /*289d0*/  @P1 LDC R4, c[0x0][0xbec] ;  /* 0x0002fb00ff041b82 */ /* 0x000e300000000800 */
[----:B------:R-:W5:Y:S08]  /*289e0*/  LDC.64 R10, c[0x0][R24+0x210] ;  /* 0x00008400180a7b82 */ /* 0x000f700000000a00 */
[----:B------:R-:W5:Y:S01]  /*289f0*/  @P1 LDC R31, c[0x0][0xbf0] ;  /* 0x0002fc00ff1f1b82 */ /* 0x000f620000000800 */
[----:B0-----:R-:W-:-:S07]  /*28a00*/  @P1 IMAD.HI.U32 R4, R35, R4, RZ ;  /* 0x0000000423041227 */ /* 0x001fce00078e00ff */
[----:B-1----:R-:W0:Y:S01]  /*28a10*/  @!P0 LDC R12, c[0x0][0xb50] ;  /* 0x0002d400ff0c8b82 */ /* 0x002e220000000800 */
[-C--:B---3--:R-:W-:Y:S02]  /*28a20*/  IMAD R3, R3, R33.reuse, RZ ;  /* 0x0000002103037224 */ /* 0x088fe400078e02ff */
[----:B------:R-:W-:-:S05]  /*28a30*/  IMAD.WIDE.U32 R20, R2, R33, RZ ;  /* 0x0000002102147225 */ /* 0x000fca00078e00ff */
[----:B------:R-:W1:Y:S01]  /*28a40*/  @!P0 LDC R13, c[0x0][0xb54] ;  /* 0x0002d500ff0d8b82 */ /* 0x000e620000000800 */
[-C--:B----4-:R-:W-:Y:S02]  /*28a50*/  IMAD R29, R15, R237.reuse, RZ ;  /* 0x000000ed0f1d7224 */ /* 0x090fe400078e02ff */
[----:B------:R-:W-:Y:S01]  /*28a60*/  IMAD.WIDE.U32 R14, R14, R237, RZ ;  /* 0x000000ed0e0e7225 */ /* 0x000fe200078e00ff */
[----:B-----5:R-:W-:-:S03]  /*28a70*/  @P1 SHF.R.U32.HI R27, RZ, R31, R4 ;  /* 0x0000001fff1b1219 */ /* 0x020fc60000011604 */
[----:B------:R-:W-:Y:S01]  /*28a80*/  IMAD R31, R2, R28, R3 ;  /* 0x0000001c021f7224 */ /* 0x000fe200078e0203 */
[----:B------:R-:W-:Y:S01]  /*28a90*/  IADD3 R14, P1, P3, R20, R14, R25 ;  /* 0x0000000e140e7210 */ /* 0x000fe20007b3e019 */
[----:B------:R-:W-:Y:S01]  /*28aa0*/  IMAD.IADD R29, R15, 0x1, R29 ;  /* 0x000000010f1d7824 */ /* 0x000fe200078e021d */
[----:B------:R-:W-:Y:S01]  /*28ab0*/  IADD3 R2, -R27, RZ, RZ ;  /* 0x000000ff1b027210 */ /* 0x000fe20007ffe1ff */
[----:B------:R-:W-:Y:S01]  /*28ac0*/  IMAD.IADD R31, R21, 0x1, R31 ;  /* 0x00000001151f7824 */ /* 0x000fe200078e021f */
[----:B--2---:R-:W-:-:S05]  /*28ad0*/  SEL R3, R30, RZ, P0 ;  /* 0x000000ff1e037207 */ /* 0x004fca0000000000 */
[-C--:B------:R-:W-:Y:S02]  /*28ae0*/  IMAD R15, R9, R3.reuse, RZ ;  /* 0x00000003090f7224 */ /* 0x080fe400078e02ff */
[----:B------:R-:W-:-:S04]  /*28af0*/  IMAD.WIDE.U32 R8, R8, R3, RZ ;  /* 0x0000000308087225 */ /* 0x000fc800078e00ff */
[----:B------:R-:W-:Y:S01]  /*28b00*/  IMAD R3, R37, R2, R35 ;  /* 0x0000000225037224 */ /* 0x000fe200078e0223 */
[----:B------:R-:W-:Y:S01]  /*28b10*/  IADD3.X R2, R31, R29, R26, P1, P3 ;  /* 0x0000001d1f027210 */ /* 0x000fe20000fe641a */
[----:B------:R-:W-:Y:S01]  /*28b20*/  IMAD.IADD R15, R9, 0x1, R15 ;  /* 0x00000001090f7824 */ /* 0x000fe200078e020f */
[----:B------:R-:W-:Y:S02]  /*28b30*/  IADD3 R8, P0, P1, R27, R14, R8 ;  /* 0x0000000e1b087210 */ /* 0x000fe4000791e008 */
        /* <DEDUP_REMOVED lines=11> */
.L_x_2878:
[----:B------:R-:W-:Y:S05]  /*28bf0*/  BSYNC B1 ;  /* 0x0000000000017941 */ /* 0x000fea0003800000 */
.L_x_2877:
[----:B------:R-:W-:Y:S05]  /*28c00*/  @P2 BRA `(.L_x_2873) ;  /* 0x0000000800382947 */ /* 0x000fea0003800000 */
[----:B------:R-:W2:Y:S01]  /*28c10*/  LDL R4, [R1+0x60] ;  /* 0x0000600001047983 */ /* 0x000ea20000100800 */
[----:B------:R-:W-:Y:S01]  /*28c20*/  ULDC.64 UR4, c[0x0][0xaa0] ;  /* 0x0002a80000047ab9 */ /* 0x000fe20000000a00 */
[----:B------:R-:W3:Y:S01]  /*28c30*/  LDC R15, c[0x0][0xbe8] ;  /* 0x0002fa00ff0f7b82 */ /* 0x000ee20000000800 */
[----:B------:R-:W-:Y:S01]  /*28c40*/  IMAD R2, R26, UR4, RZ ;  /* 0x000000041a027c24 */ /* 0x000fe2000f8e02ff */
[----:B------:R4:W5:Y:S01]  /*28c50*/  LDL R24, [R1+0x84] ;  /* 0x0000840001187983 */ /* 0x0009620000100800 */
[----:B------:R-:W-:Y:S02]  /*28c60*/  ULDC.64 UR6, c[0x0][0xaf0] ;  /* 0x0002bc0000067ab9 */ /* 0x000fe40000000a00 */
[C---:B------:R-:W-:Y:S01]  /*28c70*/  IMAD R9, R25.reuse, UR5, R2 ;  /* 0x0000000519097c24 */ /* 0x040fe2000f8e0202 */
[----:B------:R4:W5:Y:S01]  /*28c80*/  LDL R20, [R1+0x80] ;  /* 0x0000800001147983 */ /* 0x0009620000100800 */
[----:B-1----:R-:W-:Y:S01]  /*28c90*/  IMAD.WIDE.U32 R2, R25, UR4, RZ ;  /* 0x0000000419027c25 */ /* 0x002fe2000f8e00ff */
[----:B------:R-:W-:-:S02]  /*28ca0*/  ULDC.64 UR4, c[0x0][0xae8] ;  /* 0x0002ba0000047ab9 */ /* 0x000fc40000000a00 */
[----:B------:R4:W5:Y:S01]  /*28cb0*/  LDL R25, [R1+0x64] ;  /* 0x0000640001197983 */ /* 0x0009620000100800 */
[----:B---3--:R-:W-:-:S13]  /*28cc0*/  ISETP.NE.AND P0, PT, R15, 0x1, PT ;  /* 0x000000010f00780c */ /* 0x008fda0003f05270 */
[----:B------:R-:W1:Y:S08]  /*28cd0*/  @P0 LDC R8, c[0x0][0xbec] ;  /* 0x0002fb00ff080b82 */ /* 0x000e700000000800 */
[----:B------:R-:W3:Y:S01]  /*28ce0*/  @P0 LDC R11, c[0x0][0xbf0] ;  /* 0x0002fc00ff0b0b82 */ /* 0x000ee20000000800 */
[----:B------:R-:W-:-:S03]  /*28cf0*/  IADD3 R3, R3, R9, RZ ;  /* 0x0000000903037210 */ /* 0x000fc60007ffe0ff */
[----:B------:R-:W-:-:S04]  /*28d00*/  IMAD.WIDE.U32 R2, R237, UR4, R2 ;  /* 0x00000004ed027c25 */ /* 0x000fc8000f8e0002 */
[----:B------:R-:W-:Y:S01]  /*28d10*/  IMAD R3, R237, UR5, R3 ;  /* 0x00000005ed037c24 */ /* 0x000fe2000f8e0203 */
[----:B------:R-:W-:Y:S01]  /*28d20*/  ULDC.64 UR4, c[0x0][0xae0] ;  /* 0x0002b80000047ab9 */ /* 0x000fe20000000a00 */
[----:B------:R-:W-:Y:S01]  /*28d30*/  IMAD.WIDE.U32 R2, R33, UR6, R2 ;  /* 0x0000000621027c25 */ /* 0x000fe2000f8e0002 */
[----:B------:R-:W-:Y:S03]  /*28d40*/  BSSY B1, `(.L_x_2879) ;  /* 0x0000035000017945 */ /* 0x000fe60003800000 */
[----:B--2---:R-:W-:-:S04]  /*28d50*/  IMAD R4, R4, 0x20, R212 ;  /* 0x0000002004047824 */ /* 0x004fc800078e02d4 */
[----:B------:R-:W-:-:S04]  /*28d60*/  IMAD.IADD R13, R231, 0x1, R4 ;  /* 0x00000001e70d7824 */ /* 0x000fc800078e0204 */
[----:B-1----:R-:W-:-:S04]  /*28d70*/  @P0 IMAD.HI.U32 R4, R13, R8, RZ ;  /* 0x000000080d040227 */ /* 0x002fc800078e00ff */
[----:B------:R-:W-:Y:S01]  /*28d80*/  IMAD.MOV.U32 R9, RZ, RZ, R13 ;  /* 0x000000ffff097224 */ /* 0x000fe200078e000d */
[----:B---3--:R-:W-:Y:S01]  /*28d90*/  @P0 SHF.R.U32.HI R9, RZ, R11, R4 ;  /* 0x0000000bff090219 */ /* 0x008fe20000011604 */
[----:B------:R-:W-:-:S03]  /*28da0*/  IMAD R8, R28, UR6, RZ ;  /* 0x000000061c087c24 */ /* 0x000fc6000f8e02ff */
[--C-:B------:R-:W-:Y:S01]  /*28db0*/  SHF.R.S32.HI R4, RZ, 0x1f, R9.reuse ;  /* 0x0000001fff047819 */ /* 0x100fe20000011409 */
[----:B------:R-:W-:Y:S02]  /*28dc0*/  IMAD R11, R33, UR7, R8 ;  /* 0x00000007210b7c24 */ /* 0x000fe4000f8e0208 */
        /* <DEDUP_REMOVED lines=9> */
[----:B------:R-:W-:Y:S01]  /*28e60*/  IMAD R4, R4, UR4, RZ ;  /* 0x0000000404047c24 */ /* 0x000fe2000f8e02ff */
[----:B------:R-:W-:Y:S01]  /*28e70*/  IADD3 R231, R212, R231, RZ ;  /* 0x000000e7d4e77210 */ /* 0x000fe20007ffe0ff */
[----:B------:R-:W-:Y:S02]  /*28e80*/  IMAD R15, R0, R15, RZ ;  /* 0x0000000f000f7224 */ /* 0x000fe400078e02ff */
[----:B------:R-:W-:-:S02]  /*28e90*/  IMAD R9, R11, UR5, R4 ;  /* 0x000000050b097c24 */ /* 0x000fc4000f8e0204 */
[----:B------:R-:W-:Y:S01]  /*28ea0*/  IMAD.WIDE.U32 R2, R11, UR4, R2 ;  /* 0x000000040b027c25 */ /* 0x000fe2000f8e0002 */
[----:B------:R-:W-:Y:S01]  /*28eb0*/  ISETP.GE.AND P2, PT, R231, R15, PT ;  /* 0x0000000fe700720c */ /* 0x000fe20003f46270 */
[----:B------:R-:W-:Y:S02]  /*28ec0*/  ULDC.64 UR4, c[0x0][0xa80] ;  /* 0x0002a00000047ab9 */ /* 0x000fe40000000a00 */
[----:B------:R-:W-:Y:S01]  /*28ed0*/  IMAD.IADD R3, R3, 0x1, R9 ;  /* 0x0000000103037824 */ /* 0x000fe200078e0209 */
[----:B------:R-:W-:Y:S01]  /*28ee0*/  LEA R4, P3, R2, UR4, 0x1 ;  /* 0x0000000402047c11 */ /* 0x000fe2000f8608ff */
[----:B------:R-:W-:-:S03]  /*28ef0*/  VIADD R0, R231, 0x20 ;  /* 0x00000020e7007836 */ /* 0x000fc60000000000 */
[----:B------:R-:W-:Y:S02]  /*28f00*/  LEA.HI.X R14, R2, UR5, R3, 0x1, P3 ;  /* 0x00000005020e7c11 */ /* 0x000fe400098f0c03 */
[-C--:B------:R-:W-:Y:S01]  /*28f10*/  ISETP.GE.AND P1, PT, R0, R15.reuse, PT ;  /* 0x0000000f0000720c */ /* 0x080fe20003f26270 */
[----:B------:R-:W-:Y:S01]  /*28f20*/  VIADD R0, R231, 0x40 ;  /* 0x00000040e7007836 */ /* 0x000fe20000000000 */
[----:B------:R4:W1:Y:S04]  /*28f30*/  SHFL.IDX PT, R12, R4, RZ, 0x181f ;  /* 0x00181fff040c7589 */ /* 0x00086800000e0000 */
        /* <DEDUP_REMOVED lines=9> */
[----:B-1----:R-:W-:-:S04]  /*28fd0*/  @!P5 LEA R10, P6, R18, R12, 0x1 ;  /* 0x0000000c120ad211 */ /* 0x002fc800078c08ff */
        /* <DEDUP_REMOVED lines=11> */
.L_x_2880:
[----:B------:R-:W-:Y:S05]  /*29090*/  BSYNC B1 ;  /* 0x0000000000017941 */ /* 0x000fea0003800000 */
.L_x_2879:
[----:B--23--:R2:W3:Y:S01]  /*290a0*/  SHFL.IDX PT, R13, R14, 0x1, 0x181f ;  /* 0x00381f000e0d7f89 */ /* 0x00c4e200000e0000 */
[----:B------:R-:W-:Y:S03]  /*290b0*/  BSSY B1, `(.L_x_2881) ;  /* 0x0000015000017945 */ /* 0x000fe60003800000 */
[----:B-1----:R2:W1:Y:S01]  /*290c0*/  SHFL.IDX PT, R12, R4, 0x1, 0x181f ;  /* 0x00381f00040c7f89 */ /* 0x00246200000e0000 */
        /* <DEDUP_REMOVED lines=19> */
.L_x_2882:
[----:B------:R-:W-:Y:S05]  /*29200*/  BSYNC B1 ;  /* 0x0000000000017941 */ /* 0x000fea0003800000 */
.L_x_2881:
[----:B-1-3--:R1:W3:Y:S01]  /*29210*/  SHFL.IDX PT, R13, R14, 0x2, 0x181f ;  /* 0x00581f000e0d7f89 */ /* 0x00a2e200000e0000 */
        /* <DEDUP_REMOVED lines=21> */
.L_x_2884:
[----:B------:R-:W-:Y:S05]  /*29370*/  BSYNC B1 ;  /* 0x0000000000017941 */ /* 0x000fea0003800000 */
.L_x_2883:
[----:B------:R-:W-:Y:S01]  /*29380*/  VIADD R0, R231, 0x60 ;  /* 0x00000060e7007836 */ /* 0x000fe20000000000 */
[----:B0--3--:R0:W3:Y:S04]  /*29390*/  SHFL.IDX PT, R13, R14, 0x3, 0x181f ;  /* 0x00781f000e0d7f89 */ /* 0x0090e800000e0000 */
[----:B------:R-:W-:Y:S01]  /*293a0*/  ISETP.GE.AND P0, PT, R0, R15, PT ;  /* 0x0000000f0000720c */ /* 0x000fe20003f06270 */
[----:B------:R0:W0:-:S12]  /*293b0*/  SHFL.IDX PT, R12, R4, 0x3, 0x181f ;  /* 0x00781f00040c7f89 */ /* 0x00001800000e0000 */
        /* <DEDUP_REMOVED lines=10> */
[----:B-----5:R-:W-:Y:S01]  /*29460*/  @!P4 IMAD.SHL.U32 R15, R25, 0x8, RZ ;  /* 0x00000008190fc824 */ /* 0x020fe200078e00ff */
[-C--:B---3--:R-:W-:Y:S02]  /*29470*/  @!P3 LEA.HI.X R11, R18, R13.reuse, R19, 0x1, P0 ;  /* 0x0000000d120bb211 */ /* 0x088fe400000f0c13 */
[-C--:B------:R-:W-:Y:S02]  /*29480*/  @!P5 LEA.HI.X R9, R220, R13.reuse, R24, 0x1, P1 ;  /* 0x0000000ddc09d211 */ /* 0x080fe400008f0c18 */
[----:B------:R-:W-:Y:S01]  /*29490*/  @!P6 LEA.HI.X R3, R221, R13, R20, 0x1, P2 ;  /* 0x0000000ddd03e211 */ /* 0x000fe200010f0c14 */
[----:B------:R-:W-:Y:S01]  /*294a0*/  @!P4 IMAD.WIDE R12, R15, 0x2, R12 ;  /* 0x000000020f0cc825 */ /* 0x000fe200078e020c */
[----:B------:R0:W-:Y:S04]  /*294b0*/  @!P3 ST.E.128 desc[UR6][R10.64], RZ ;  /* 0x000000ff0a00b985 */ /* 0x0001e8000c101d06 */
[----:B------:R0:W-:Y:S04]  /*294c0*/  @!P4 ST.E.128 desc[UR6][R12.64], RZ ;  /* 0x000000ff0c00c985 */ /* 0x0001e8000c101d06 */
[----:B------:R0:W-:Y:S04]  /*294d0*/  @!P5 ST.E.128 desc[UR6][R8.64], RZ ;  /* 0x000000ff0800d985 */ /* 0x0001e8000c101d06 */
[----:B------:R0:W-:Y:S02]  /*294e0*/  @!P6 ST.E.128 desc[UR6][R2.64], RZ ;  /* 0x000000ff0200e985 */ /* 0x0001e4000c101d06 */
.L_x_2873:
[----:B------:R-:W-:Y:S05]  /*294f0*/  BSYNC B0 ;  /* 0x0000000000007941 */ /* 0x000fea0003800000 */
.L_x_2863:
[----:B------:R-:W-:Y:S02]  /*29500*/  ULDC UR4, c[0x0][0xc3c] ;  /* 0x00030f0000047ab9 */ /* 0x000fe40000000800 */
[----:B------:R-:W-:-:S13]  /*29510*/  ISETP.GE.AND P0, PT, R7, UR4, PT ;  /* 0x0000000407007c0c */ /* 0x000fda000bf06270 */
[----:B------:R-:W-:Y:S05]  /*29520*/  @!P0 BRA `(.L_x_2885) ;  /* 0xfffffd80009c8947 */ /* 0x000fea000383ffff */
[----:B------:R-:W-:Y:S05]  /*29530*/  BRA `(.L_x_2622) ;  /* 0x0000009c00107947 */ /* 0x000fea0003800000 */
.L_x_2620:
        /* <DEDUP_REMOVED lines=20> */
.L_x_2886:
        /* <DEDUP_REMOVED lines=44> */
.L_x_2890:
        /* <DEDUP_REMOVED lines=40> */
.L_x_2888:
[----:B------:R-:W-:Y:S01]  /*29bc0*/  IMAD.IADD R10, R9, 0x1, -R4 ;  /* 0x00000001090a7824 */ /* 0x000fe200078e0a04 */
[----:B------:R-:W-:-:S03]  /*29bd0*/  MOV R3, RZ ;  /* 0x000000ff00037202 */ /* 0x000fc60000000f00 */
        /* <DEDUP_REMOVED lines=10> */
.L_x_2891:
        /* <DEDUP_REMOVED lines=20> */
[----:B------:R-:W0:Y:S03]  /*29dc0*/  MUFU.RCP R2, R13 ;  /* 0x0000000d00027308 */ /* 0x000e260000001000 */
[----:B------:R-:W-:Y:S01]  /*29dd0*/  IADD3 R3, RZ, -R3, RZ ;  /* 0x80000003ff037210 */ /* 0x000fe20007ffe0ff */
        /* <DEDUP_REMOVED lines=12> */
[----:B------:R-:W-:Y:S01]  /*29ea0*/  @P0 IADD3 R10, R10, 0x1, RZ ;  /* 0x000000010a0a0810 */ /* 0x000fe20007ffe0ff */
        /* <DEDUP_REMOVED lines=20> */
[----:B------:R-:W-:Y:S02]  /*29ff0*/  @!P2 IADD3 R7, -R7, RZ, RZ ;  /* 0x000000ff0707a210 */ /* 0x000fe40007ffe1ff */
[----:B------:R-:W-:-:S05]  /*2a000*/  @!P1 LOP3.LUT R7, RZ, R8, RZ, 0x33, !PT ;  /* 0x00000008ff079212 */ /* 0x000fca00078e33ff */
[--C-:B------:R-:W-:Y:S02]  /*2a010*/  IMAD.MOV R3, RZ, RZ, -R7.reuse ;  /* 0x000000ffff037224 */ /* 0x100fe400078e0a07 */
[C---:B------:R-:W-:Y:S02]  /*2a020*/  IMAD R7, R8.reuse, 0x1000000, R7 ;  /* 0x0100000008077824 */ /* 0x040fe400078e0207 */
[----:B------:R-:W-:-:S04]  /*2a030*/  IMAD R8, R8, R3, R10 ;  /* 0x0000000308087224 */ /* 0x000fc800078e020a */
[----:B------:R-:W-:-:S05]  /*2a040*/  IMAD R3, R8, 0x10000, R7 ;  /* 0x0001000008037824 */ /* 0x000fca00078e0207 */
[----:B------:R0:W-:Y:S01]  /*2a050*/  STL [R1+0x8], R3 ;  /* 0x0000080301007387 */ /* 0x0001e20000100800 */
[----:B------:R-:W-:Y:S05]  /*2a060*/  BRA `(.L_x_2893) ;  /* 0x0000000000f87947 */ /* 0x000fea0003800000 */
.L_x_2892:
        /* <DEDUP_REMOVED lines=11> */
[----:B0-----:R-:W-:-:S05]  /*2a120*/  IADD3 R12, RZ, -R3, RZ ;  /* 0x80000003ff0c7210 */ /* 0x001fca0007ffe0ff */
        /* <DEDUP_REMOVED lines=33> */
[----:B------:R-:W-:Y:S02]  /*2a340*/  IABS R5, R8 ;  /* 0x0000000800057213 */ /* 0x000fe40000000000 */
[----:B------:R-:W-:-:S03]  /*2a350*/  IADD3 R3, RZ, -R11, RZ ;  /* 0x8000000bff037210 */ /* 0x000fc60007ffe0ff */
        /* <DEDUP_REMOVED lines=15> */
.L_x_2893:
[----:B01----:R-:W-:-:S04]  /*2a450*/  LOP3.LUT R3, RZ, R2, RZ, 0x33, !PT ;  /* 0x00000002ff037212 */ /* 0x003fc800078e33ff */
[----:B------:R-:W-:-:S05]  /*2a460*/  IADD3 R2, R4, R3, RZ ;  /* 0x0000000304027210 */ /* 0x000fca0007ffe0ff */
[----:B------:R1:W-:Y:S01]  /*2a470*/  STL [R1+0x4], R2 ;  /* 0x0000040201007387 */ /* 0x0003e20000100800 */
[----:B------:R-:W-:Y:S05]  /*2a480*/  BRA `(.L_x_2894) ;  /* 0x0000000000107947 */ /* 0x000fea0003800000 */
.L_x_2889:
[----:B------:R-:W-:Y:S01]  /*2a490*/  IMAD.U32 R2, RZ, RZ, UR6 ;  /* 0x00000006ff027e24 */ /* 0x000fe2000f8e00ff */
[----:B------:R0:W-:Y:S04]  /*2a4a0*/  STL [R1+0x4], RZ ;  /* 0x000004ff01007387 */ /* 0x0001e80000100800 */
[----:B------:R0:W-:Y:S04]  /*2a4b0*/  STL [R1+0x8], RZ ;  /* 0x000008ff01007387 */ /* 0x0001e80000100800 */
[----:B------:R0:W-:Y:S02]  /*2a4c0*/  STL [R1], R2 ;  /* 0x0000000201007387 */ /* 0x0001e40000100800 */
.L_x_2894:
        /* <DEDUP_REMOVED lines=10> */
.L_x_2887:
        /* <DEDUP_REMOVED lines=19> */
[----:B------:R-:W-:Y:S01]  /*2a6a0*/  ULDC UR38, c[0x0][0xc] ;  /* 0x0000030000267ab9 */ /* 0x000fe20000000800 */
[----:B------:R-:W-:-:S02]  /*2a6b0*/  SHF.L.U32 R6, R6, 0x4, RZ ;  /* 0x0000000406067819 */ /* 0x000fc400000006ff */
[----:B------:R-:W-:Y:S02]  /*2a6c0*/  LOP3.LUT R3, R3, 0x200, R2, 0xf8, !PT ;  /* 0x0000020003037812 */ /* 0x000fe400078ef802 */
[----:B------:R-:W-:-:S04]  /*2a6d0*/  SHF.R.U32.HI R2, RZ, 0x3, R4 ;  /* 0x00000003ff027819 */ /* 0x000fc80000011604 */
[----:B------:R-:W-:Y:S01]  /*2a6e0*/  LOP3.LUT R4, R2, 0x70, R6, 0xf8, !PT ;  /* 0x0000007002047812 */ /* 0x000fe200078ef806 */
[----:B------:R-:W-:Y:S02]  /*2a6f0*/  IMAD.MOV.U32 R2, RZ, RZ, 0x1 ;  /* 0x00000001ff027424 */ /* 0x000fe400078e00ff */
[----:B------:R-:W-:Y:S01]  /*2a700*/  IMAD.MOV.U32 R4, RZ, RZ, 0x1 ;  /* 0x00000001ff047424 */ /* 0x000fe200078e00ff */
        /* <DEDUP_REMOVED lines=11> */
.L_x_3056:
[----:B------:R-:W2:Y:S01]  /*2a7c0*/  LDL R0, [R1+0xc] ;  /* 0x00000c0001007983 */ /* 0x000ea20000100800 */
[----:B------:R-:W2:Y:S01]  /*2a7d0*/  LDC.64 R2, c[0x0][0xc88] ;  /* 0x00032200ff027b82 */ /* 0x000ea20000000a00 */
[----:B------:R-:W-:Y:S01]  /*2a7e0*/  ULDC.64 UR4, c[0x0][0x208] ;  /* 0x0000820000047ab9 */ /* 0x000fe20000000a00 */
[----:B--2---:R-:W-:-:S05]  /*2a7f0*/  IMAD.WIDE R2, R0, 0x4, R2 ;  /* 0x0000000400027825 */ /* 0x004fca00078e0202 */
[----:B01----:R-:W2:Y:S01]  /*2a800*/  LDG.E R4, desc[UR4][R2.64] ;  /* 0x0000000402047981 */ /* 0x003ea2000c1e1900 */
[----:B------:R-:W-:Y:S05]  /*2a810*/  YIELD ;  /* 0x0000000000007946 */ /* 0x000fea0003800000 */
[----:B------:R-:W-:Y:S01]  /*2a820*/  ULDC.64 UR4, c[0x0][0xa28] ;  /* 0x00028a0000047ab9 */ /* 0x000fe20000000a00 */
[----:B------:R-:W-:Y:S01]  /*2a830*/  MOV R0, RZ ;  /* 0x000000ff00007202 */ /* 0x000fe20000000f00 */
[----:B------:R-:W-:Y:S01]  /*2a840*/  ULDC.64 UR12, c[0x0][0x208] ;  /* 0x00008200000c7ab9 */ /* 0x000fe20000000a00 */
[----:B------:R-:W-:Y:S01]  /*2a850*/  ISETP.NE.U32.AND P0, PT, RZ, UR4, PT ;  /* 0x00000004ff007c0c */ /* 0x000fe2000bf05070 */
[----:B------:R-:W-:Y:S01]  /*2a860*/  IMAD.MOV.U32 R8, RZ, RZ, RZ ;  /* 0x000000ffff087224 */ /* 0x000fe200078e00ff */
[----:B------:R-:W-:Y:S01]  /*2a870*/  ULDC.64 UR10, c[0x0][0xa18] ;  /* 0x00028600000a7ab9 */ /* 0x000fe20000000a00 */
[----:B------:R-:W-:Y:S01]  /*2a880*/  ULDC.64 UR8, c[0x0][0xa10] ;  /* 0x0002840000087ab9 */ /* 0x000fe20000000a00 */
[----:B------:R-:W-:Y:S01]  /*2a890*/  ISETP.NE.AND.EX P0, PT, RZ, UR5, PT, P0 ;  /* 0x00000005ff007c0c */ /* 0x000fe2000bf05300 */
[----:B------:R-:W-:Y:S01]  /*2a8a0*/  ULDC.64 UR6, c[0x0][0xa08] ;  /* 0x0002820000067ab9 */ /* 0x000fe20000000a00 */
[----:B--2---:R-:W-:Y:S01]  /*2a8b0*/  SHF.R.S32.HI R5, RZ, 0x1f, R4 ;  /* 0x0000001fff057819 */ /* 0x004fe20000011404 */
[----:B------:R-:W-:-:S10]  /*2a8c0*/  IMAD.SHL.U32 R15, R4, 0x4, RZ ;  /* 0x00000004040f7824 */ /* 0x000fd400078e00ff */
[C---:B------:R-:W-:Y:S01]  /*2a8d0*/  @P0 LEA R2, P1, R4.reuse, UR4, 0x2 ;  /* 0x0000000404020c11 */ /* 0x040fe2000f8210ff */
[----:B------:R0:W-:Y:S03]  /*2a8e0*/  STL [R1+0x34], R4 ;  /* 0x0000340401007387 */ /* 0x0001e60000100800 */
        /* <DEDUP_REMOVED lines=14> */
[C---:B--2---:R-:W-:Y:S02]  /*2a9d0*/  IADD3 R2, P4, R15.reuse, UR4, RZ ;  /* 0x000000040f027c10 */ /* 0x044fe4000ff9e0ff */
[----:B------:R-:W-:Y:S02]  /*2a9e0*/  ISETP.NE.AND.EX P3, PT, RZ, UR11, PT, P3 ;  /* 0x0000000bff007c0c */ /* 0x000fe4000bf65330 */
[C---:B------:R-:W-:Y:S02]  /*2a9f0*/  IADD3.X R3, R14.reuse, UR5, RZ, P4, !PT ;  /* 0x000000050e037c10 */ /* 0x040fe4000a7fe4ff */
[----:B0-----:R-:W-:Y:S02]  /*2aa00*/  IADD3 R4, P4, R15, UR8, RZ ;  /* 0x000000080f047c10 */ /* 0x001fe4000ff9e0ff */
[----:B------:R-:W-:Y:S01]  /*2aa10*/  ISETP.NE.AND.EX P0, PT, RZ, UR7, PT, P0 ;  /* 0x00000007ff007c0c */ /* 0x000fe2000bf05300 */
[----:B------:R-:W2:Y:S01]  /*2aa20*/  @P2 LDG.E R8, desc[UR12][R2.64] ;  /* 0x0000000c02082981 */ /* 0x000ea2000c1e1900 */
[C---:B-1----:R-:W-:Y:S01]  /*2aa30*/  IADD3.X R5, R14.reuse, UR9, RZ, P4, !PT ;  /* 0x000000090e057c10 */ /* 0x042fe2000a7fe4ff */
[----:B------:R-:W-:Y:S01]  /*2aa40*/  ULDC UR4, c[0x0][0x288] ;  /* 0x0000a20000047ab9 */ /* 0x000fe20000000800 */
[----:B------:R-:W-:Y:S01]  /*2aa50*/  ISETP.NE.AND.EX P1, PT, RZ, UR9, PT, P1 ;  /* 0x00000009ff007c0c */ /* 0x000fe2000bf25310 */
[----:B------:R-:W-:Y:S01]  /*2aa60*/  IMAD.U32 R12, RZ, RZ, UR4 ;  /* 0x00000004ff0c7e24 */ /* 0x000fe2000f8e00ff */
[----:B------:R-:W-:Y:S01]  /*2aa70*/  ULDC.64 UR4, c[0x0][0x418] ;  /* 0x0001060000047ab9 */ /* 0x000fe20000000a00 */
[----:B------:R-:W-:Y:S01]  /*2aa80*/  IADD3.X R7, R14, UR7, RZ, P5, !PT ;  /* 0x000000070e077c10 */ /* 0x000fe2000affe4ff */
[----:B--2---:R0:W-:Y:S01]  /*2aa90*/  STL [R1+0x4c], R8 ;  /* 0x00004c0801007387 */ /* 0x0041e20000100800 */
[----:B------:R-:W-:-:S03]  /*2aaa0*/  UISETP.NE.U32.AND UP0, UPT, UR4, URZ, UPT ;  /* 0x0000003f0400728c */ /* 0x000fc6000bf05070 */
[----:B------:R-:W-:Y:S01]  /*2aab0*/  ULDC UR4, c[0x0][0x424] ;  /* 0x0001090000047ab9 */ /* 0x000fe20000000800 */
[----:B------:R1:W5:Y:S04]  /*2aac0*/  @P0 LDG.E R11, desc[UR12][R6.64] ;  /* 0x0000000c060b0981 */ /* 0x000368000c1e1900 */
[----:B------:R1:W5:Y:S01]  /*2aad0*/  @P1 LDG.E R10, desc[UR12][R4.64] ;  /* 0x0000000c040a1981 */ /* 0x000362000c1e1900 */
[----:B0-----:R-:W-:-:S04]  /*2aae0*/  @P3 IADD3 R8, P4, R15, UR10, RZ ;  /* 0x0000000a0f083c10 */ /* 0x001fc8000ff9e0ff */
[----:B------:R-:W-:-:S05]  /*2aaf0*/  @P3 IADD3.X R9, R14, UR11, RZ, P4, !PT ;  /* 0x0000000b0e093c10 */ /* 0x000fca000a7fe4ff */
[----:B------:R-:W2:Y:S01]  /*2ab00*/  @P3 LDG.E R12, desc[UR12][R8.64] ;  /* 0x0000000c080c3981 */ /* 0x000ea2000c1e1900 */
[----:B------:R-:W-:-:S03]  /*2ab10*/  UISETP.NE.AND.EX UP0, UPT, UR5, URZ, UPT, UP0 ;  /* 0x0000003f0500728c */ /* 0x000fc6000bf05300 */
[----:B------:R-:W-:Y:S01]  /*2ab20*/  ULDC UR5, c[0x0][0x2f0] ;  /* 0x0000bc0000057ab9 */ /* 0x000fe20000000800 */
[----:B------:R-:W-:-:S04]  /*2ab30*/  USEL UR4, UR4, 0x1, UP0 ;  /* 0x0000000104047887 */ /* 0x000fc80008000000 */
[----:B------:R-:W-:Y:S01]  /*2ab40*/  UIMAD UR4, UR4, UR5, URZ ;  /* 0x00000005040472a4 */ /* 0x000fe2000f8e023f */
[----:B--2---:R1:W-:Y:S04]  /*2ab50*/  STL [R1+0x50], R12 ;  /* 0x0000500c01007387 */ /* 0x0043e80000100800 */
[----:B------:R1:W5:Y:S01]  /*2ab60*/  LDL R13, [R1+0x50] ;  /* 0x00005000010d7983 */ /* 0x0003620000100800 */
[----:B------:R-:W-:Y:S01]  /*2ab70*/  ULDC UR5, c[0x0][0x348] ;  /* 0x0000d20000057ab9 */ /* 0x000fe20000000800 */
[----:B------:R-:W-:Y:S02]  /*2ab80*/  IMAD.U32 R8, RZ, RZ, UR4 ;  /* 0x00000004ff087e24 */ /* 0x000fe4000f8e00ff */
[----:B------:R-:W-:Y:S01]  /*2ab90*/  IMAD.U32 R9, RZ, RZ, UR5 ;  /* 0x00000005ff097e24 */ /* 0x000fe2000f8e00ff */
[----:B------:R-:W-:Y:S06]  /*2aba0*/  @P3 BRA `(.L_x_2896) ;  /* 0x0000000000183947 */ /* 0x000fec0003800000 */
[----:B------:R-:W-:Y:S05]  /*2abb0*/  @!P2 BRA `(.L_x_2896) ;  /* 0x000000000014a947 */ /* 0x000fea0003800000 */
[----:B------:R-:W-:Y:S02]  /*2abc0*/  ULDC.64 UR4, c[0x0][0x208] ;  /* 0x0000820000047ab9 */ /* 0x000fe40000000a00 */
[----:B-1----:R-:W2:Y:S04]  /*2abd0*/  LDG.E R12, desc[UR4][R2.64] ;  /* 0x00000004020c7981 */ /* 0x002ea8000c1e1900 */
[----:B------:R-:W2:Y:S02]  /*2abe0*/  LDG.E R2, desc[UR4][R2.64+0x4] ;  /* 0x0000040402027981 */ /* 0x000ea4000c1e1900 */
[----:B--2--5:R-:W-:-:S05]  /*2abf0*/  IADD3 R13, -R12, R2, RZ ;  /* 0x000000020c0d7210 */ /* 0x024fca0007ffe1ff */
[----:B------:R0:W-:Y:S02]  /*2ac00*/  STL [R1+0x50], R13 ;  /* 0x0000500d01007387 */ /* 0x0001e40000100800 */
.L_x_2896:
[----:B------:R-:W2:Y:S01]  /*2ac10*/  LDL.LU R3, [R1+0x8] ;  /* 0x0000080001037983 */ /* 0x000ea20000300800 */
[----:B------:R-:W-:Y:S02]  /*2ac20*/  ULDC.64 UR4, c[0x0][0xa20] ;  /* 0x0002880000047ab9 */ /* 0x000fe40000000a00 */
[----:B------:R-:W-:Y:S01]  /*2ac30*/  ISETP.NE.U32.AND P2, PT, RZ, UR4, PT ;  /* 0x00000004ff007c0c */ /* 0x000fe2000bf45070 */
[----:B-1----:R-:W3:Y:S03]  /*2ac40*/  LDL R12, [R1+0x34] ;  /* 0x00003400010c7983 */ /* 0x002ee60000100800 */
[----:B------:R-:W-:Y:S02]  /*2ac50*/  ISETP.NE.AND.EX P2, PT, RZ, UR5, PT, P2 ;  /* 0x00000005ff007c0c */ /* 0x000fe4000bf45320 */
[C---:B--2---:R-:W-:Y:S02]  /*2ac60*/  LOP3.LUT R17, R3.reuse, 0xff000000, RZ, 0xc0, !PT ;  /* 0xff00000003117812 */ /* 0x044fe400078ec0ff */
[----:B------:R-:W-:-:S02]  /*2ac70*/  LOP3.LUT R2, R3, 0xff0000, RZ, 0xc0, !PT ;  /* 0x00ff000003027812 */ /* 0x000fc400078ec0ff */
[----:B------:R-:W-:Y:S02]  /*2ac80*/  SHF.R.U32.HI R17, RZ, 0x8, R17 ;  /* 0x00000008ff117819 */ /* 0x000fe40000011611 */
[----:B------:R-:W-:Y:S02]  /*2ac90*/  LOP3.LUT R16, R3, 0xffff, RZ, 0xc0, !PT ;  /* 0x0000ffff03107812 */ /* 0x000fe400078ec0ff */
[----:B------:R-:W-:Y:S01]  /*2aca0*/  LEA.HI R17, R2, R17, RZ, 0x10 ;  /* 0x0000001102117211 */ /* 0x000fe200078f80ff */
[----:B-----5:R-:W-:-:S05]  /*2acb0*/  IMAD.IADD R2, R11, 0x1, R0 ;  /* 0x000000010b027824 */ /* 0x020fca00078e0200 */
[----:B------:R1:W-:Y:S04]  /*2acc0*/  STL [R1+0x1c], R2 ;  /* 0x00001c0201007387 */ /* 0x0003e80000100800 */
[----:B---3--:R1:W-:Y:S01]  /*2acd0*/  STL [R1+0x14], R12 ;  /* 0x0000140c01007387 */ /* 0x0083e20000100800 */
[----:B------:R-:W-:Y:S05]  /*2ace0*/  @!P2 BRA `(.L_x_2897) ;  /* 0x000000000014a947 */ /* 0x000fea0003800000 */
[----:B-1----:R-:W-:Y:S01]  /*2acf0*/  IADD3 R2, P0, R15, UR4, RZ ;  /* 0x000000040f027c10 */ /* 0x002fe2000ff1e0ff */
[----:B------:R-:W-:-:S03]  /*2ad00*/  ULDC.64 UR6, c[0x0][0x208] ;  /* 0x0000820000067ab9 */ /* 0x000fc60000000a00 */
[----:B------:R-:W-:-:S05]  /*2ad10*/  IADD3.X R3, R14, UR5, RZ, P0, !PT ;  /* 0x000000050e037c10 */ /* 0x000fca00087fe4ff */
[----:B------:R2:W5:Y:S01]  /*2ad20*/  LDG.E R8, desc[UR6][R2.64] ;  /* 0x0000000602087981 */ /* 0x000562000c1e1900 */
[----:B------:R-:W-:Y:S05]  /*2ad30*/  BRA `(.L_x_2898) ;  /* 0x0000000000147947 */ /* 0x000fea0003800000 */
.L_x_2897:
[----:B------:R-:W-:Y:S05]  /*2ad40*/  @!P0 BRA `(.L_x_2898) ;  /* 0x0000000000108947 */ /* 0x000fea0003800000 */
[----:B------:R-:W-:Y:S02]  /*2ad50*/  ULDC.64 UR4, c[0x0][0x208] ;  /* 0x0000820000047ab9 */ /* 0x000fe40000000a00 */
[----:B------:R-:W2:Y:S04]  /*2ad60*/  LDG.E R8, desc[UR4][R6.64] ;  /* 0x0000000406087981 */ /* 0x000ea8000c1e1900 */
[----:B------:R-:W2:Y:S02]  /*2ad70*/  LDG.E R6, desc[UR4][R6.64+0x4] ;  /* 0x0000040406067981 */ /* 0x000ea4000c1e1900 */
[----:B--2---:R-:W-:-:S07]  /*2ad80*/  IMAD.IADD R8, R6, 0x1, -R8 ;  /* 0x0000000106087824 */ /* 0x004fce00078e0a08 */
.L_x_2898:
[----:B------:R-:W-:Y:S01]  /*2ad90*/  ULDC.64 UR4, c[0x0][0x208] ;  /* 0x0000820000047ab9 */ /* 0x000fe20000000a00 */
[----:B------:R-:W3:Y:S01]  /*2ada0*/  LDL R6, [R1+0x4] ;  /* 0x0000040001067983 */ /* 0x000ee20000100800 */
[----:B--2---:R-:W2:Y:S03]  /*2adb0*/  LDC R3, c[0x0][0x448] ;  /* 0x00011200ff037b82 */ /* 0x004ea60000000800 */
[----:B-1----:R-:W4:Y:S04]  /*2adc0*/  @P1 LDG.E R2, desc[UR4][R4.64] ;  /* 0x0000000404021981 */ /* 0x002f28000c1e1900 */
[----:B------:R1:W4:Y:S01]  /*2add0*/  @P1 LDG.E R4, desc[UR4][R4.64+0x4] ;  /* 0x0000040404041981 */ /* 0x000322000c1e1900 */
[----:B-----5:R-:W-:Y:S01]  /*2ade0*/  IADD3 R7, -R0, R8, RZ ;  /* 0x0000000800077210 */ /* 0x020fe20007ffe1ff */
[----:B------:R-:W-:Y:S01]  /*2adf0*/  BSSY B0, `(.L_x_2899) ;  /* 0x0000037000007945 */ /* 0x000fe20003800000 */
[----:B------:R-:W-:-:S02]  /*2ae00*/  LOP3.LUT R11, R17, 0xff, RZ, 0xc0, !PT ;  /* 0x000000ff110b7812 */ /* 0x000fc400078ec0ff */
[----:B------:R-:W-:-:S03]  /*2ae10*/  SHF.R.U32.HI R17, RZ, 0x10, R17 ;  /* 0x00000010ff117819 */ /* 0x000fc60000011611 */
[----:B------:R0:W-:Y:S01]  /*2ae20*/  STL [R1+0x60], R11 ;  /* 0x0000600b01007387 */ /* 0x0001e20000100800 */
[----:B--2---:R-:W-:-:S13]  /*2ae30*/  ISETP.NE.AND P0, PT, R3, 0x1, PT ;  /* 0x000000010300780c */ /* 0x004fda0003f05270 */
[----:B------:R-:W2:Y:S08]  /*2ae40*/  @P0 LDC R3, c[0x0][0x44c] ;  /* 0x00011300ff030b82 */ /* 0x000eb00000000800 */
[----:B-1----:R-:W1:Y:S01]  /*2ae50*/  @P0 LDC R5, c[0x0][0x450] ;  /* 0x00011400ff050b82 */ /* 0x002e620000000800 */
[----:B----4-:R-:W-:Y:S02]  /*2ae60*/  @P1 IMAD.IADD R9, R4, 0x1, -R2 ;  /* 0x0000000104091824 */ /* 0x010fe400078e0a02 */
[----:B---3--:R-:W-:-:S04]  /*2ae70*/  IMAD.SHL.U32 R2, R6, 0x80, RZ ;  /* 0x0000008006027824 */ /* 0x008fc800078e00ff */
[----:B------:R-:W-:-:S04]  /*2ae80*/  VIADD R2, R2, 0x7f ;  /* 0x0000007f02027836 */ /* 0x000fc80000000000 */
[----:B--2---:R-:W-:-:S05]  /*2ae90*/  @P0 IMAD.HI.U32 R0, R2, R3, RZ ;  /* 0x0000000302000227 */ /* 0x004fca00078e00ff */
[----:B-1----:R-:W-:Y:S01]  /*2aea0*/  @P0 SHF.R.U32.HI R2, RZ, R5, R0 ;  /* 0x00000005ff020219 */ /* 0x002fe20000011600 */
[----:B------:R-:W-:-:S04]  /*2aeb0*/  IMAD.IADD R0, R7, 0x1, R9 ;  /* 0x0000000107007824 */ /* 0x000fc800078e0209 */
[C---:B------:R-:W-:Y:S01]  /*2aec0*/  VIADD R3, R0.reuse, 0x4f ;  /* 0x0000004f00037836 */ /* 0x040fe20000000000 */
[----:B------:R-:W-:-:S03]  /*2aed0*/  IADD3 R21, R0, 0x50, -R13 ;  /* 0x0000005000157810 */ /* 0x000fc60007ffe80d */
[----:B------:R-:W-:-:S04]  /*2aee0*/  IMAD.HI R0, R3, 0x66666667, RZ ;  /* 0x6666666703007827 */ /* 0x000fc800078e02ff */
[----:B------:R-:W-:Y:S01]  /*2aef0*/  IMAD.IADD R2, R21, 0x1, R2 ;  /* 0x0000000115027824 */ /* 0x000fe200078e0202 */
[----:B------:R-:W-:Y:S01]  /*2af00*/  SHF.R.U32.HI R20, RZ, 0x1f, R0 ;  /* 0x0000001fff147819 */ /* 0x000fe20000011600 */
[----:B------:R-:W-:Y:S02]  /*2af10*/  IMAD.MOV.U32 R3, RZ, RZ, RZ ;  /* 0x000000ffff037224 */ /* 0x000fe400078e00ff */
[----:B------:R-:W-:Y:S01]  /*2af20*/  IMAD.HI R2, R2, 0x66666667, RZ ;  /* 0x6666666702027827 */ /* 0x000fe200078e02ff */
[----:B------:R-:W-:-:S04]  /*2af30*/  LEA.HI.SX32 R20, R0, R20, 0x1b ;  /* 0x0000001400147211 */ /* 0x000fc800078fdaff */
[----:B------:R-:W-:-:S04]  /*2af40*/  SHF.R.U32.HI R6, RZ, 0x1f, R2 ;  /* 0x0000001fff067819 */ /* 0x000fc80000011602 */
[----:B------:R-:W-:-:S04]  /*2af50*/  LEA.HI.SX32 R6, R2, R6, 0x1b ;  /* 0x0000000602067211 */ /* 0x000fc800078fdaff */
[----:B------:R-:W-:-:S04]  /*2af60*/  VIMNMX R6, R20, R6, PT ;  /* 0x0000000614067248 */ /* 0x000fc80003fe0100 */
[----:B------:R-:W-:-:S13]  /*2af70*/  ISETP.GE.AND P0, PT, R6, 0x1, PT ;  /* 0x000000010600780c */ /* 0x000fda0003f06270 */
[----:B0-----:R-:W-:Y:S05]  /*2af80*/  @!P0 BRA `(.L_x_2900) ;  /* 0x0000000000748947 */ /* 0x001fea0003800000 */
[----:B------:R-:W-:Y:S01]  /*2af90*/  ISETP.NE.AND P0, PT, R17, RZ, PT ;  /* 0x000000ff1100720c */ /* 0x000fe20003f05270 */
[----:B------:R-:W-:-:S03]  /*2afa0*/  ULDC UR4, c[0x0][0x9f0] ;  /* 0x00027c0000047ab9 */ /* 0x000fc60000000800 */
[----:B------:R-:W-:-:S04]  /*2afb0*/  SEL R0, R17, UR4, P0 ;  /* 0x0000000411007c07 */ /* 0x000fc80008000000 */
[----:B------:R-:W-:Y:S02]  /*2afc0*/  IABS R2, R0 ;  /* 0x0000000000027213 */ /* 0x000fe40000000000 */
[----:B------:R-:W-:Y:S02]  /*2afd0*/  IADD3 R3, R0, -0x1, R6 ;  /* 0xffffffff00037810 */ /* 0x000fe40007ffe006 */
[----:B------:R-:W0:Y:S08]  /*2afe0*/  I2F.RP R4, R2 ;  /* 0x0000000200047306 */ /* 0x000e300000209400 */
[----:B0-----:R-:W0:Y:S02]  /*2aff0*/  MUFU.RCP R4, R4 ;  /* 0x0000000400047308 */ /* 0x001e240000001000 */
[----:B0-----:R-:W-:-:S06]  /*2b000*/  VIADD R4, R4, 0xffffffe ;  /* 0x0ffffffe04047836 */ /* 0x001fcc0000000000 */
[----:B------:R0:W1:Y:S02]  /*2b010*/  F2I.FTZ.U32.TRUNC.NTZ R5, R4 ;  /* 0x0000000400057305 */ /* 0x000064000021f000 */
[----:B0-----:R-:W-:-:S04]  /*2b020*/  LOP3.LUT R4, R3, R0, RZ, 0x3c, !PT ;  /* 0x0000000003047212 */ /* 0x001fc800078e3cff */
[----:B------:R-:W-:Y:S02]  /*2b030*/  ISETP.GE.AND P3, PT, R4, RZ, PT ;  /* 0x000000ff0400720c */ /* 0x000fe40003f66270 */
[----:B-1----:R-:W-:-:S05]  /*2b040*/  IADD3 R4, RZ, -R5, RZ ;  /* 0x80000005ff047210 */ /* 0x002fca0007ffe0ff */
[----:B------:R-:W-:Y:S02]  /*2b050*/  IMAD R8, R4, R2, RZ ;  /* 0x0000000204087224 */ /* 0x000fe400078e02ff */
[----:B------:R-:W-:-:S04]  /*2b060*/  IMAD.MOV.U32 R4, RZ, RZ, RZ ;  /* 0x000000ffff047224 */ /* 0x000fc800078e00ff */
[----:B------:R-:W-:Y:S01]  /*2b070*/  IMAD.HI.U32 R8, R5, R8, R4 ;  /* 0x0000000805087227 */ /* 0x000fe200078e0004 */
[----:B------:R-:W-:Y:S02]  /*2b080*/  IABS R4, R3 ;  /* 0x0000000300047213 */ /* 0x000fe40000000000 */
[----:B------:R-:W-:-:S05]  /*2b090*/  IABS R3, R0 ;  /* 0x0000000000037213 */ /* 0x000fca0000000000 */
[----:B------:R-:W-:-:S04]  /*2b0a0*/  IMAD.MOV R3, RZ, RZ, -R3 ;  /* 0x000000ffff037224 */ /* 0x000fc800078e0a03 */
        /* <DEDUP_REMOVED lines=11> */
.L_x_2900:
[----:B------:R-:W-:Y:S05]  /*2b160*/  BSYNC B0 ;  /* 0x0000000000007941 */ /* 0x000fea0003800000 */
.L_x_2899:
        /* <DEDUP_REMOVED lines=21> */
[----:B------:R-:W0:Y:S02]  /*2b2c0*/  S2R R2, SR_TID.X ;  /* 0x0000000000027919 */ /* 0x000e240000002100 */
[----:B0-----:R-:W-:-:S04]  /*2b2d0*/  SHF.R.U32.HI R2, RZ, 0x5, R2 ;  /* 0x00000005ff027819 */ /* 0x001fc80000011602 */
[----:B------:R-:W-:-:S05]  /*2b2e0*/  LOP3.LUT R2, R2, 0x3, RZ, 0xc0, !PT ;  /* 0x0000000302027812 */ /* 0x000fca00078ec0ff */
[----:B------:R0:W1:Y:S02]  /*2b2f0*/  SHFL.IDX PT, R14, R2, RZ, 0x1f ;  /* 0x00001fff020e7589 */ /* 0x00006400000e0000 */
.L_x_3123:
[----:B-1----:R-:W-:Y:S02]  /*2b300*/  ISETP.NE.AND P0, PT, R14, RZ, PT ;  /* 0x000000ff0e00720c */ /* 0x002fe40003f05270 */
[----:B------:R-:W-:-:S11]  /*2b310*/  PLOP3.LUT P6, PT, PT, PT, PT, 0x8, 0x0 ;  /* 0x000000000000781c */ /* 0x000fd60003fce170 */
[----:B------:R-:W-:Y:S05]  /*2b320*/  @P0 BRA `(.L_x_2904) ;  /* 0x00000000000c0947 */ /* 0x000fea0003800000 */
[----:B------:R-:W-:-:S03]  /*2b330*/  UMOV UR4, 0xffffffff ;  /* 0xffffffff00047882 */ /* 0x000fc60000000000 */
[----:B------:R-:W-:Y:S05]  /*2b340*/  BRA.DIV UR4, `(.L_x_2905) ;  /* 0x0000009204507947 */ /* 0x000fea000b800000 */
[----:B------:R-:W-:-:S13]  /*2b350*/  ELECT P6, URZ, PT ;  /* 0x00000000003f782f */ /* 0x000fda00038c0000 */
.L_x_2904:
[----:B0-----:R-:W2:Y:S01]  /*2b360*/  LDL R2, [R1+0x64] ;  /* 0x0000640001027983 */ /* 0x001ea20000100800 */
[----:B------:R-:W-:Y:S01]  /*2b370*/  BSSY B1, `(.L_x_2906) ;  /* 0x0000008000017945 */ /* 0x000fe20003800000 */
[----:B--2---:R-:W-:-:S05]  /*2b380*/  VIADD R2, R2, 0x1 ;  /* 0x0000000102027836 */ /* 0x004fca0000000000 */
[----:B------:R-:W-:-:S04]  /*2b390*/  LEA.HI R3, R2, R2, RZ, 0x1 ;  /* 0x0000000202037211 */ /* 0x000fc800078f08ff */
[----:B------:R-:W-:-:S05]  /*2b3a0*/  LOP3.LUT R3, R3, 0xfffffffe, RZ, 0xc0, !PT ;  /* 0xfffffffe03037812 */ /* 0x000fca00078ec0ff */
[----:B------:R-:W-:-:S05]  /*2b3b0*/  IMAD.IADD R2, R2, 0x1, -R3 ;  /* 0x0000000102027824 */ /* 0x000fca00078e0a03 */
[----:B------:R-:W-:-:S04]  /*2b3c0*/  SHF.L.U32 R2, R2, 0x1f, RZ ;  /* 0x0000001f02027819 */ /* 0x000fc800000006ff */
[----:B------:R-:W0:Y:S02]  /*2b3d0*/  SYNCS.PHASECHK.TRANS64.TRYWAIT P0, [R18+URZ+0x38820], R2 ;  /* 0x03882002120075a7 */ /* 0x000e24000800017f */
[----:B0-----:R-:W-:Y:S05]  /*2b3e0*/  @!P0 BRA `(.L_x_2907) ;  /* 0x0000009000488947 */ /* 0x001fea0003800000 */
.L_x_3126:
[----:B------:R-:W-:Y:S05]  /*2b3f0*/  BSYNC B1 ;  /* 0x0000000000017941 */ /* 0x000fea0003800000 */
.L_x_2906:
[----:B------:R-:W-:Y:S04]  /*2b400*/  BSSY B1, `(.L_x_2908) ;  /* 0x00000ae000017945 */ /* 0x000fe80003800000 */
[----:B------:R-:W-:Y:S05]  /*2b410*/  @!P6 BRA `(.L_x_2909) ;  /* 0x0000000800b0e947 */ /* 0x000fea0003800000 */
[----:B------:R-:W2:Y:S04]  /*2b420*/  LDL R5, [R1+0x20] ;  /* 0x0000200001057983 */ /* 0x000ea80000100800 */
[----:B------:R-:W3:Y:S01]  /*2b430*/  LDL R4, [R1+0x24] ;  /* 0x0000240001047983 */ /* 0x000ee20000100800 */
[----:B------:R-:W-:Y:S01]  /*2b440*/  BSSY B2, `(.L_x_2910) ;  /* 0x0000008000027945 */ /* 0x000fe20003800000 */
[----:B------:R-:W1:Y:S02]  /*2b450*/  S2R R3, SR_TID.X ;  /* 0x0000000000037919 */ /* 0x000e640000002100 */
[----:B-1----:R-:W-:-:S04]  /*2b460*/  LOP3.LUT R3, R3, 0x7f, RZ, 0xc0, !PT ;  /* 0x0000007f03037812 */ /* 0x002fc800078ec0ff */
[----:B------:R-:W-:Y:S02]  /*2b470*/  ISETP.NE.AND P1, PT, R3, RZ, PT ;  /* 0x000000ff0300720c */ /* 0x000fe40003f25270 */
[----:B--2---:R-:W-:Y:S02]  /*2b480*/  LEA R6, R5, R18, 0x3 ;  /* 0x0000001205067211 */ /* 0x004fe400078e18ff */
[----:B---3--:R-:W-:-:S04]  /*2b490*/  SHF.L.U32 R8, R4, 0x1f, RZ ;  /* 0x0000001f04087819 */ /* 0x008fc800000006ff */
[----:B------:R-:W1:Y:S02]  /*2b4a0*/  SYNCS.PHASECHK.TRANS64.TRYWAIT P0, [R6+URZ+0x388a0], R8 ;  /* 0x0388a008060075a7 */ /* 0x000e64000800017f */
[----:B-1----:R-:W-:Y:S05]  /*2b4b0*/  @!P0 BRA `(.L_x_2911) ;  /* 0x0000009000288947 */ /* 0x002fea0003800000 */
.L_x_3127:
[----:B------:R-:W-:Y:S05]  /*2b4c0*/  BSYNC B2 ;  /* 0x0000000000027941 */ /* 0x000fea0003800000 */
.L_x_2910:
[----:B------:R-:W-:Y:S04]  /*2b4d0*/  BSSY B2, `(.L_x_2912) ;  /* 0x0000009000027945 */ /* 0x000fe80003800000 */
[----:B------:R-:W-:Y:S05]  /*2b4e0*/  @P1 BRA `(.L_x_2913) ;  /* 0x00000000001c1947 */ /* 0x000fea0003800000 */
[----:B------:R-:W2:Y:S01]  /*2b4f0*/  S2R R3, SR_TID.X ;  /* 0x0000000000037919 */ /* 0x000ea20000002100 */
[----:B0-----:R-:W-:-:S04]  /*2b500*/  IMAD.MOV.U32 R2, RZ, RZ, 0xa000 ;  /* 0x0000a000ff027424 */ /* 0x001fc800078e00ff */
[----:B------:R3:W-:Y:S01]  /*2b510*/  SYNCS.ARRIVE.TRANS64 RZ, [R6+URZ+0x38890], R2 ;  /* 0x0388900206ff79a7 */ /* 0x0007e2000800003f */
[----:B--2---:R-:W-:-:S04]  /*2b520*/  LOP3.LUT R3, R3, 0x1f, RZ, 0xc0, !PT ;  /* 0x0000001f03037812 */ /* 0x004fc800078ec0ff */
[----:B------:R-:W-:-:S13]  /*2b530*/  ISETP.NE.AND P0, PT, R3, RZ, PT ;  /* 0x000000ff0300720c */ /* 0x000fda0003f05270 */
[----:B---3--:R-:W-:Y:S05]  /*2b540*/  @!P0 BRA `(.L_x_2913) ;  /* 0x0000000000048947 */ /* 0x008fea0003800000 */
[----:B------:R-:W-:Y:S01]  /*2b550*/  BPT.TRAP 0x1 ;  /* 0x000000040000795c */ /* 0x000fe20000300000 */
.L_x_2913:
[----:B------:R-:W-:Y:S05]  /*2b560*/  BSYNC B2 ;  /* 0x0000000000027941 */ /* 0x000fea0003800000 */
.L_x_2912:
[----:B0-----:R-:W2:Y:S01]  /*2b570*/  LDL R2, [R1+0x20] ;  /* 0x0000200001027983 */ /* 0x001ea20000100800 */
[----:B------:R-:W-:Y:S01]  /*2b580*/  IMAD.MOV.U32 R3, RZ, RZ, RZ ;  /* 0x000000ffff037224 */ /* 0x000fe200078e00ff */
[----:B------:R-:W-:Y:S01]  /*2b590*/  UIADD3 UR4, UP0, UR36, 0x570, URZ ;  /* 0x0000057024047890 */ /* 0x000fe2000ff1e03f */
[----:B------:R-:W-:Y:S01]  /*2b5a0*/  PLOP3.LUT P0, PT, PT, PT, PT, 0x80, 0x0 ;  /* 0x000000000000781c */ /* 0x000fe20003f0f070 */
[----:B------:R-:W-:Y:S01]  /*2b5b0*/  UMOV UR6, 0x0 ;  /* 0x0000000000067882 */ /* 0x000fe20000000000 */
[----:B------:R-:W-:Y:S01]  /*2b5c0*/  UMOV UR7, 0x12f00000 ;  /* 0x12f0000000077882 */ /* 0x000fe20000000000 */
[----:B------:R-:W-:Y:S01]  /*2b5d0*/  R2UR UR10, R3 ;  /* 0x00000000030a72ca */ /* 0x000fe200000e0000 */
[----:B------:R-:W-:Y:S01]  /*2b5e0*/  IMAD R3, R7, 0x50, R10 ;  /* 0x0000005007037824 */ /* 0x000fe200078e020a */
[----:B------:R-:W-:-:S03]  /*2b5f0*/  UIADD3.X UR5, URZ, UR37, URZ, UP0, !UPT ;  /* 0x000000253f057290 */ /* 0x000fc600087fe43f */
[----:B------:R-:W-:Y:S02]  /*2b600*/  VIADD R3, R3, 0xffffffb0 ;  /* 0xffffffb003037836 */ /* 0x000fe40000000000 */
[----:B--2---:R-:W-:Y:S02]  /*2b610*/  IMAD R4, R2, 0xa000, R18 ;  /* 0x0000a00002047824 */ /* 0x004fe400078e0212 */
[----:B------:R-:W-:Y:S02]  /*2b620*/  VIADD R2, R6, 0x38890 ;  /* 0x0003889006027836 */ /* 0x000fe40000000000 */
[----:B------:R-:W-:-:S07]  /*2b630*/  VIADD R5, R4, 0x24400 ;  /* 0x0002440004057836 */ /* 0x000fce0000000000 */
.L_x_2914:
        /* <DEDUP_REMOVED lines=16> */
.L_x_2915:
        /* <DEDUP_REMOVED lines=16> */
.L_x_2916:
        /* <DEDUP_REMOVED lines=16> */
.L_x_2917:
        /* <DEDUP_REMOVED lines=13> */
.L_x_3128:
[----:B------:R-:W-:Y:S05]  /*2ba10*/  BSYNC B2 ;  /* 0x0000000000027941 */ /* 0x000fea0003800000 */
.L_x_2918:
[----:B------:R-:W-:Y:S01]  /*2ba20*/  BSSY B2, `(.L_x_2920) ;  /* 0x000000b000027945 */ /* 0x000fe20003800000 */
[----:B------:R-:W-:Y:S01]  /*2ba30*/  MOV R12, 0x0 ;  /* 0x00000000000c7802 */ /* 0x000fe20000000f00 */
[----:B------:R-:W-:Y:S02]  /*2ba40*/  IMAD.MOV.U32 R13, RZ, RZ, 0x12f00000 ;  /* 0x12f00000ff0d7424 */ /* 0x000fe400078e00ff */
[----:B------:R-:W-:Y:S05]  /*2ba50*/  @P1 BRA `(.L_x_2921) ;  /* 0x00000000001c1947 */ /* 0x000fea0003800000 */
[----:B------:R-:W2:Y:S01]  /*2ba60*/  S2R R5, SR_TID.X ;  /* 0x0000000000057919 */ /* 0x000ea20000002100 */
[----:B------:R-:W-:-:S04]  /*2ba70*/  IMAD.MOV.U32 R2, RZ, RZ, 0xa000 ;  /* 0x0000a000ff027424 */ /* 0x000fc800078e00ff */
[----:B------:R3:W-:Y:S01]  /*2ba80*/  SYNCS.ARRIVE.TRANS64 RZ, [R6+URZ+0x388b0], R2 ;  /* 0x0388b00206ff79a7 */ /* 0x0007e2000800003f */
[----:B--2---:R-:W-:-:S04]  /*2ba90*/  LOP3.LUT R5, R5, 0x1f, RZ, 0xc0, !PT ;  /* 0x0000001f05057812 */ /* 0x004fc800078ec0ff */
[----:B------:R-:W-:-:S13]  /*2baa0*/  ISETP.NE.AND P0, PT, R5, RZ, PT ;  /* 0x000000ff0500720c */ /* 0x000fda0003f05270 */
[----:B---3--:R-:W-:Y:S05]  /*2bab0*/  @!P0 BRA `(.L_x_2921) ;  /* 0x0000000000048947 */ /* 0x008fea0003800000 */
[----:B------:R-:W-:Y:S01]  /*2bac0*/  BPT.TRAP 0x1 ;  /* 0x000000040000795c */ /* 0x000fe20000300000 */
.L_x_2921:
[----:B------:R-:W-:Y:S05]  /*2bad0*/  BSYNC B2 ;  /* 0x0000000000027941 */ /* 0x000fea0003800000 */
.L_x_2920:
[----:B------:R-:W-:Y:S01]  /*2bae0*/  R2UR UR6, R12 ;  /* 0x000000000c0672ca */ /* 0x000fe200000e0000 */
[----:B------:R-:W-:Y:S01]  /*2baf0*/  IMAD.MOV.U32 R2, RZ, RZ, RZ ;  /* 0x000000ffff027224 */ /* 0x000fe200078e00ff */
[----:B------:R-:W-:Y:S01]  /*2bb00*/  R2UR UR7, R13 ;  /* 0x000000000d0772ca */ /* 0x000fe200000e0000 */
[----:B------:R-:W-:Y:S01]  /*2bb10*/  UIADD3 UR4, UP0, UR36, 0x670, URZ ;  /* 0x0000067024047890 */ /* 0x000fe2000ff1e03f */
[----:B------:R-:W-:Y:S01]  /*2bb20*/  PLOP3.LUT P0, PT, PT, PT, PT, 0x80, 0x0 ;  /* 0x000000000000781c */ /* 0x000fe20003f0f070 */
[----:B01----:R-:W-:Y:S01]  /*2bb30*/  VIADD R6, R6, 0x388b0 ;  /* 0x000388b006067836 */ /* 0x003fe20000000000 */
[----:B------:R-:W-:Y:S01]  /*2bb40*/  R2UR UR10, R2 ;  /* 0x00000000020a72ca */ /* 0x000fe200000e0000 */
[----:B------:R-:W-:Y:S01]  /*2bb50*/  VIADD R2, R4, 0x400 ;  /* 0x0000040004027836 */ /* 0x000fe20000000000 */
[----:B------:R-:W-:-:S13]  /*2bb60*/  UIADD3.X UR5, URZ, UR37, URZ, UP0, !UPT ;  /* 0x000000253f057290 */ /* 0x000fda00087fe43f */
.L_x_2922:
        /* <DEDUP_REMOVED lines=15> */
.L_x_2923:
        /* <DEDUP_REMOVED lines=15> */
.L_x_2924:
        /* <DEDUP_REMOVED lines=15> */
.L_x_2925:
        /* <DEDUP_REMOVED lines=10> */
.L_x_2909:
[----:B------:R-:W-:Y:S05]  /*2bee0*/  BSYNC B1 ;  /* 0x0000000000017941 */ /* 0x000fea0003800000 */
.L_x_2908:
[----:B0-----:R-:W2:Y:S04]  /*2bef0*/  LDL.LU R2, [R1+0x20] ;  /* 0x0000200001027983 */ /* 0x001ea80000300800 */
        /* <DEDUP_REMOVED lines=12> */
.L_x_2944:
[----:B------:R-:W-:Y:S05]  /*2bfc0*/  YIELD ;  /* 0x0000000000007946 */ /* 0x000fea0003800000 */
[----:B------:R-:W-:Y:S04]  /*2bfd0*/  BSSY B1, `(.L_x_2926) ;  /* 0x00000ad000017945 */ /* 0x000fe80003800000 */
[----:B-1----:R-:W-:Y:S05]  /*2bfe0*/  @!P6 BRA `(.L_x_2927) ;  /* 0x0000000800ace947 */ /* 0x002fea0003800000 */
[----:B------:R-:W2:Y:S04]  /*2bff0*/  LDL R4, [R1+0x20] ;  /* 0x0000200001047983 */ /* 0x000ea80000100800 */
[----:B------:R-:W3:Y:S01]  /*2c000*/  LDL R3, [R1+0x24] ;  /* 0x0000240001037983 */ /* 0x000ee20000100800 */
[----:B------:R-:W-:Y:S01]  /*2c010*/  BSSY B2, `(.L_x_2928) ;  /* 0x0000008000027945 */ /* 0x000fe20003800000 */
[----:B0-----:R-:W0:Y:S02]  /*2c020*/  S2R R2, SR_TID.X ;  /* 0x0000000000027919 */ /* 0x001e240000002100 */
[----:B0-----:R-:W-:-:S04]  /*2c030*/  LOP3.LUT R2, R2, 0x7f, RZ, 0xc0, !PT ;  /* 0x0000007f02027812 */ /* 0x001fc800078ec0ff */
[----:B------:R-:W-:Y:S01]  /*2c040*/  ISETP.NE.AND P2, PT, R2, RZ, PT ;  /* 0x000000ff0200720c */ /* 0x000fe20003f45270 */
[----:B--2---:R-:W-:Y:S01]  /*2c050*/  IMAD R6, R4, 0x8, R18 ;  /* 0x0000000804067824 */ /* 0x004fe200078e0212 */
[----:B---3--:R-:W-:-:S04]  /*2c060*/  SHF.L.U32 R5, R3, 0x1f, RZ ;  /* 0x0000001f03057819 */ /* 0x008fc800000006ff */
[----:B------:R-:W0:Y:S02]  /*2c070*/  SYNCS.PHASECHK.TRANS64.TRYWAIT P1, [R6+URZ+0x388a0], R5 ;  /* 0x0388a005060075a7 */ /* 0x000e24000802017f */
[----:B0-----:R-:W-:Y:S05]  /*2c080*/  @!P1 BRA `(.L_x_2929) ;  /* 0x00000084005c9947 */ /* 0x001fea0003800000 */
.L_x_3129:
[----:B------:R-:W-:Y:S05]  /*2c090*/  BSYNC B2 ;  /* 0x0000000000027941 */ /* 0x000fea0003800000 */
.L_x_2928:
[----:B------:R-:W-:Y:S04]  /*2c0a0*/  BSSY B2, `(.L_x_2930) ;  /* 0x0000009000027945 */ /* 0x000fe80003800000 */
[----:B------:R-:W-:Y:S05]  /*2c0b0*/  @P2 BRA `(.L_x_2931) ;  /* 0x00000000001c2947 */ /* 0x000fea0003800000 */
[----:B------:R-:W1:Y:S01]  /*2c0c0*/  S2R R3, SR_TID.X ;  /* 0x0000000000037919 */ /* 0x000e620000002100 */
[----:B------:R-:W-:-:S04]  /*2c0d0*/  MOV R2, 0xa000 ;  /* 0x0000a00000027802 */ /* 0x000fc80000000f00 */
[----:B------:R2:W-:Y:S01]  /*2c0e0*/  SYNCS.ARRIVE.TRANS64 RZ, [R6+URZ+0x38890], R2 ;  /* 0x0388900206ff79a7 */ /* 0x0005e2000800003f */
[----:B-1----:R-:W-:-:S04]  /*2c0f0*/  LOP3.LUT R3, R3, 0x1f, RZ, 0xc0, !PT ;  /* 0x0000001f03037812 */ /* 0x002fc800078ec0ff */
[----:B------:R-:W-:-:S13]  /*2c100*/  ISETP.NE.AND P1, PT, R3, RZ, PT ;  /* 0x000000ff0300720c */ /* 0x000fda0003f25270 */
[----:B--2---:R-:W-:Y:S05]  /*2c110*/  @!P1 BRA `(.L_x_2931) ;  /* 0x0000000000049947 */ /* 0x004fea0003800000 */
[----:B------:R-:W-:Y:S01]  /*2c120*/  BPT.TRAP 0x1 ;  /* 0x000000040000795c */ /* 0x000fe20000300000 */
.L_x_2931:
[----:B------:R-:W-:Y:S05]  /*2c130*/  BSYNC B2 ;  /* 0x0000000000027941 */ /* 0x000fea0003800000 */
.L_x_2930:
        /* <DEDUP_REMOVED lines=12> */
.L_x_2932:
        /* <DEDUP_REMOVED lines=16> */
.L_x_2933:
        /* <DEDUP_REMOVED lines=10> */
[----:B------:R-:W-:Y:S01]  /*2c3a0*/  MOV R15, 0x80 ;  /* 0x00000080000f7802 */ /* 0x000fe20000000f00 */
[----:B------:R-:W-:Y:S01]  /*2c3b0*/  VIADD R8, R4, 0x29400 ;  /* 0x0002940004087836 */ /* 0x000fe20000000000 */
[----:B------:R-:W-:Y:S01]  /*2c3c0*/  PLOP3.LUT P1, PT, PT, PT, PT, 0x80, 0x0 ;  /* 0x000000000000781c */ /* 0x000fe20003f2f070 */
[----:B------:R-:W-:Y:S01]  /*2c3d0*/  UMOV UR6, 0x0 ;  /* 0x0000000000067882 */ /* 0x000fe20000000000 */
[----:B------:R-:W-:Y:S01]  /*2c3e0*/  R2UR UR10, R15 ;  /* 0x000000000f0a72ca */ /* 0x000fe200000e0000 */
[----:B------:R-:W-:-:S14]  /*2c3f0*/  UMOV UR7, 0x12f00000 ;  /* 0x12f0000000077882 */ /* 0x000fdc0000000000 */
.L_x_2934:
        /* <DEDUP_REMOVED lines=16> */
.L_x_2935:
        /* <DEDUP_REMOVED lines=10> */
[----:B------:R-:W1:Y:S01]  /*2c5a0*/  SYNCS.PHASECHK.TRANS64.TRYWAIT P1, [R6+URZ+0x388c0], R5 ;  /* 0x0388c005060075a7 */ /* 0x000e62000802017f */
[----:B------:R-:W-:Y:S04]  /*2c5b0*/  BSSY B2, `(.L_x_2936) ;  /* 0x0000002000027945 */ /* 0x000fe80003800000 */
[----:B-1----:R-:W-:Y:S05]  /*2c5c0*/  @!P1 BRA `(.L_x_2937) ;  /* 0x0000008000209947 */ /* 0x002fea0003800000 */
.L_x_3130:
[----:B------:R-:W-:Y:S05]  /*2c5d0*/  BSYNC B2 ;  /* 0x0000000000027941 */ /* 0x000fea0003800000 */
.L_x_2936:
        /* <DEDUP_REMOVED lines=11> */
.L_x_2939:
[----:B------:R-:W-:Y:S05]  /*2c690*/  BSYNC B2 ;  /* 0x0000000000027941 */ /* 0x000fea0003800000 */
.L_x_2938:
        /* <DEDUP_REMOVED lines=8> */
.L_x_2940:
        /* <DEDUP_REMOVED lines=16> */
.L_x_2941:
        /* <DEDUP_REMOVED lines=15> */
.L_x_2942:
        /* <DEDUP_REMOVED lines=15> */
.L_x_2943:
        /* <DEDUP_REMOVED lines=10> */
.L_x_2927:
[----:B------:R-:W-:Y:S05]  /*2caa0*/  BSYNC B1 ;  /* 0x0000000000017941 */ /* 0x000fea0003800000 */
.L_x_2926:
[----:B0-----:R-:W2:Y:S04]  /*2cab0*/  LDL.LU R2, [R1+0x20] ;  /* 0x0000200001027983 */ /* 0x001ea80000300800 */
        /* <DEDUP_REMOVED lines=11> */
.L_x_2902:
[----:B------:R-:W-:Y:S05]  /*2cb70*/  BSYNC B0 ;  /* 0x0000000000007941 */ /* 0x000fea0003800000 */
.L_x_2901:
[----:B------:R-:W2:Y:S01]  /*2cb80*/  LDL R4, [R1+0x4] ;  /* 0x0000040001047983 */ /* 0x000ea20000100800 */
[----:B------:R-:W3:Y:S01]  /*2cb90*/  LDC R0, c[0x0][0x448] ;  /* 0x00011200ff007b82 */ /* 0x000ee20000000800 */
[----:B------:R-:W-:Y:S01]  /*2cba0*/  ISETP.NE.AND P2, PT, R17, RZ, PT ;  /* 0x000000ff1100720c */ /* 0x000fe20003f45270 */
[----:B------:R-:W-:Y:S05]  /*2cbb0*/  @!P0 WARPSYNC.ALL ;  /* 0x0000000000008948 */ /* 0x000fea0003800000 */
[----:B------:R-:W-:Y:S07]  /*2cbc0*/  BSSY B0, `(.L_x_2945) ;  /* 0x000002d000007945 */ /* 0x000fee0003800000 */
[----:B------:R-:W4:Y:S08]  /*2cbd0*/  @!P2 LDC R17, c[0x0][0x9f0] ;  /* 0x00027c00ff11ab82 */ /* 0x000f300000000800 */
[----:B------:R-:W-:Y:S01]  /*2cbe0*/  @!P0 BAR.SYNC.DEFER_BLOCKING 0xc, 0x180 ;  /* 0x0306000000008b1d */ /* 0x000fe20000010000 */
[----:B---3--:R-:W-:-:S13]  /*2cbf0*/  ISETP.NE.AND P1, PT, R0, 0x1, PT ;  /* 0x000000010000780c */ /* 0x008fda0003f25270 */
[----:B01----:R-:W0:Y:S08]  /*2cc00*/  @P1 LDC R2, c[0x0][0x44c] ;  /* 0x00011300ff021b82 */ /* 0x003e300000000800 */
[----:B------:R-:W1:Y:S01]  /*2cc10*/  @P1 LDC R3, c[0x0][0x450] ;  /* 0x00011400ff031b82 */ /* 0x000e620000000800 */
[----:B--2---:R-:W-:-:S05]  /*2cc20*/  LEA R0, R4, 0x7f, 0x7 ;  /* 0x0000007f04007811 */ /* 0x004fca00078e38ff */
[----:B0-----:R-:W-:-:S05]  /*2cc30*/  @P1 IMAD.HI.U32 R2, R0, R2, RZ ;  /* 0x0000000200021227 */ /* 0x001fca00078e00ff */
[----:B-1----:R-:W-:-:S05]  /*2cc40*/  @P1 SHF.R.U32.HI R0, RZ, R3, R2 ;  /* 0x00000003ff001219 */ /* 0x002fca0000011602 */
[----:B------:R-:W-:-:S04]  /*2cc50*/  IMAD.IADD R0, R21, 0x1, R0 ;  /* 0x0000000115007824 */ /* 0x000fc800078e0200 */
[----:B------:R-:W-:-:S05]  /*2cc60*/  IMAD.HI R0, R0, 0x66666667, RZ ;  /* 0x6666666700007827 */ /* 0x000fca00078e02ff */
[----:B------:R-:W-:-:S04]  /*2cc70*/  SHF.R.U32.HI R2, RZ, 0x1f, R0 ;  /* 0x0000001fff027819 */ /* 0x000fc80000011600 */
[----:B------:R-:W-:-:S04]  /*2cc80*/  LEA.HI.SX32 R0, R0, R2, 0x1b ;  /* 0x0000000200007211 */ /* 0x000fc800078fdaff */
[----:B------:R-:W-:-:S04]  /*2cc90*/  VIMNMX R7, R20, R0, PT ;  /* 0x0000000014077248 */ /* 0x000fc80003fe0100 */
[----:B------:R-:W-:Y:S01]  /*2cca0*/  ISETP.GE.AND P1, PT, R7, 0x1, PT ;  /* 0x000000010700780c */ /* 0x000fe20003f26270 */
[----:B------:R0:W-:Y:S04]  /*2ccb0*/  STL [R1+0x40], R7 ;  /* 0x0000400701007387 */ /* 0x0001e80000100800 */
[----:B------:R0:W-:Y:S08]  /*2ccc0*/  STL [R1+0x44], RZ ;  /* 0x000044ff01007387 */ /* 0x0001f00000100800 */
[----:B0---4-:R-:W-:Y:S05]  /*2ccd0*/  @!P1 BRA `(.L_x_2946) ;  /* 0x00000000006c9947 */ /* 0x011fea0003800000 */
[----:B------:R-:W-:-:S04]  /*2cce0*/  IABS R0, R17 ;  /* 0x0000001100007213 */ /* 0x000fc80000000000 */
[----:B------:R-:W0:Y:S08]  /*2ccf0*/  I2F.RP R2, R0 ;  /* 0x0000000000027306 */ /* 0x000e300000209400 */
[----:B0-----:R-:W0:Y:S02]  /*2cd00*/  MUFU.RCP R2, R2 ;  /* 0x0000000200027308 */ /* 0x001e240000001000 */
[----:B0-----:R-:W-:-:S06]  /*2cd10*/  VIADD R2, R2, 0xffffffe ;  /* 0x0ffffffe02027836 */ /* 0x001fcc0000000000 */
[----:B------:R-:W0:Y:S02]  /*2cd20*/  F2I.FTZ.U32.TRUNC.NTZ R3, R2 ;  /* 0x0000000200037305 */ /* 0x000e24000021f000 */
[----:B0-----:R-:W-:-:S04]  /*2cd30*/  IMAD.MOV R2, RZ, RZ, -R3 ;  /* 0x000000ffff027224 */ /* 0x001fc800078e0a03 */
[----:B------:R-:W-:Y:S01]  /*2cd40*/  IMAD R4, R2, R0, RZ ;  /* 0x0000000002047224 */ /* 0x000fe200078e02ff */
[----:B------:R-:W-:-:S05]  /*2cd50*/  MOV R2, RZ ;  /* 0x000000ff00027202 */ /* 0x000fca0000000f00 */
        /* <DEDUP_REMOVED lines=19> */
.L_x_2946:
[----:B------:R-:W-:Y:S05]  /*2ce90*/  BSYNC B0 ;  /* 0x0000000000007941 */ /* 0x000fea0003800000 */
.L_x_2945:
[----:B------:R-:W2:Y:S04]  /*2cea0*/  LDL R0, [R1+0x44] ;  /* 0x0000440001007983 */ /* 0x000ea80000100800 */
[----:B0-----:R-:W2:Y:S01]  /*2ceb0*/  LDL R2, [R1+0x60] ;  /* 0x0000600001027983 */ /* 0x001ea20000100800 */
[----:B------:R-:W-:Y:S01]  /*2cec0*/  BSSY B7, `(.L_x_2947) ;  /* 0x00004ce000077945 */ /* 0x000fe20003800000 */
[----:B--2---:R-:W-:-:S05]  /*2ced0*/  IMAD R2, R2, R0, RZ ;  /* 0x0000000002027224 */ /* 0x004fca00078e02ff */
[----:B------:R-:W-:Y:S01]  /*2cee0*/  VIADDMNMX R0, R2, R0, R7, PT ;  /* 0x0000000002007246 */ /* 0x000fe20003800107 */
[----:B------:R0:W-:Y:S03]  /*2cef0*/  STL [R1+0x30], R2 ;  /* 0x0000300201007387 */ /* 0x0001e60000100800 */
[----:B------:R-:W-:Y:S01]  /*2cf00*/  ISETP.GT.AND P0, PT, R0, R2, PT ;  /* 0x000000020000720c */ /* 0x000fe20003f04270 */
[----:B------:R0:W-:-:S12]  /*2cf10*/  STL [R1+0x48], R0 ;  /* 0x0000480001007387 */ /* 0x0001d80000100800 */
[----:B0-----:R-:W-:Y:S05]  /*2cf20*/  @P0 BRA `(.L_x_2948) ;  /* 0x00000000004c0947 */ /* 0x001fea0003800000 */
[----:B------:R-:W0:Y:S02]  /*2cf30*/  S2R R0, SR_TID.X ;  /* 0x0000000000007919 */ /* 0x000e240000002100 */
[----:B0-----:R-:W-:-:S04]  /*2cf40*/  LOP3.LUT R0, R0, 0x7f, RZ, 0xc0, !PT ;  /* 0x0000007f00007812 */ /* 0x001fc800078ec0ff */
[----:B------:R-:W-:-:S13]  /*2cf50*/  ISETP.NE.AND P0, PT, R0, RZ, PT ;  /* 0x000000ff0000720c */ /* 0x000fda0003f05270 */
[----:B------:R-:W-:Y:S05]  /*2cf60*/  @P0 BRA `(.L_x_2949) ;  /* 0x0000004c000c0947 */ /* 0x000fea0003800000 */
[----:B------:R-:W0:Y:S01]  /*2cf70*/  S2R R3, SR_LANEID ;  /* 0x0000000000037919 */ /* 0x000e220000000000 */
[----:B------:R-:W-:Y:S01]  /*2cf80*/  VOTEU.ANY UR4, UPT, PT ;  /* 0x0000000000047886 */ /* 0x000fe200038e0100 */
[----:B------:R-:W1:Y:S01]  /*2cf90*/  LDC.64 R4, c[0x0][0xc60] ;  /* 0x00031800ff047b82 */ /* 0x000e620000000a00 */
[----:B------:R-:W0:Y:S01]  /*2cfa0*/  FLO.U32 R0, UR4 ;  /* 0x0000000400007d00 */ /* 0x000e2200080e0000 */
[----:B------:R-:W-:-:S07]  /*2cfb0*/  ULDC.64 UR6, c[0x0][0x208] ;  /* 0x0000820000067ab9 */ /* 0x000fce0000000a00 */
[----:B------:R-:W1:Y:S01]  /*2cfc0*/  POPC R2, UR4 ;  /* 0x0000000400027d09 */ /* 0x000e620008000000 */
[----:B0-----:R-:W-:-:S13]  /*2cfd0*/  ISETP.EQ.U32.AND P0, PT, R0, R3, PT ;  /* 0x000000030000720c */ /* 0x001fda0003f02070 */
[----:B-1----:R-:W2:Y:S01]  /*2cfe0*/  @P0 ATOMG.E.ADD.STRONG.GPU PT, R5, desc[UR6][R4.64], R2 ;  /* 0x00000002040509a8 */ /* 0x002ea200081ee1c6 */
[----:B------:R-:W0:Y:S02]  /*2cff0*/  S2R R3, SR_LTMASK ;  /* 0x0000000000037919 */ /* 0x000e240000003900 */
[----:B0-----:R-:W-:-:S06]  /*2d000*/  LOP3.LUT R3, R3, UR4, RZ, 0xc0, !PT ;  /* 0x0000000403037c12 */ /* 0x001fcc000f8ec0ff */
[----:B------:R-:W0:Y:S01]  /*2d010*/  POPC R3, R3 ;  /* 0x0000000300037309 */ /* 0x000e220000000000 */
[----:B--2---:R-:W0:Y:S02]  /*2d020*/  SHFL.IDX PT, R0, R5, R0, 0x1f ;  /* 0x00001f0005007589 */ /* 0x004e2400000e0000 */
[----:B0-----:R-:W-:-:S05]  /*2d030*/  IADD3 R0, R0, UR38, R3 ;  /* 0x0000002600007c10 */ /* 0x001fca000fffe003 */
[----:B------:R0:W-:Y:S01]  /*2d040*/  STL [R1], R0 ;  /* 0x0000000001007387 */ /* 0x0001e20000100800 */
[----:B------:R-:W-:Y:S05]  /*2d050*/  BRA `(.L_x_2949) ;  /* 0x0000004800d07947 */ /* 0x000fea0003800000 */
.L_x_2948:
        /* <DEDUP_REMOVED lines=20> */
.L_x_2951:
[----:B------:R-:W-:Y:S05]  /*2d1a0*/  BSYNC B6 ;  /* 0x0000000000067941 */ /* 0x000fea0003800000 */
.L_x_2950:
        /* <DEDUP_REMOVED lines=20> */
.L_x_2954:
        /* <DEDUP_REMOVED lines=15> */
.L_x_2953:
[----:B------:R-:W-:Y:S05]  /*2d3e0*/  BSYNC B6 ;  /* 0x0000000000067941 */ /* 0x000fea0003800000 */
.L_x_2952:
        /* <DEDUP_REMOVED lines=12> */
[----:B0-----:R-:W0:Y:S01]  /*2d4b0*/  LDC.64 R2, c[0x0][0x418] ;  /* 0x00010600ff027b82 */ /* 0x001e220000000a00 */
[----:B-----5:R-:W-:Y:S02]  /*2d4c0*/  IADD3 R0, R17, -0x1, RZ ;  /* 0xffffffff11007810 */ /* 0x020fe40007ffe0ff */
[----:B--2---:R-:W-:Y:S01]  /*2d4d0*/  SHF.R.S32.HI R8, RZ, 0x1f, R7 ;  /* 0x0000001fff087819 */ /* 0x004fe20000011407 */
[----:B------:R1:W-:Y:S04]  /*2d4e0*/  @P0 STL [R1+0x14], R7 ;  /* 0x0000140701000387 */ /* 0x0003e80000100800 */
[----:B------:R1:W-:Y:S01]  /*2d4f0*/  STL [R1+0x28], R8 ;  /* 0x0000280801007387 */ /* 0x0003e20000100800 */
[----:B0-----:R-:W-:Y:S01]  /*2d500*/  LOP3.LUT P0, RZ, R2, UR4, RZ, 0xfc, !PT ;  /* 0x0000000402ff7c12 */ /* 0x001fe2000f80fcff */
[----:B------:R-:W-:-:S03]  /*2d510*/  UMOV UR4, 0xffffffff ;  /* 0xffffffff00047882 */ /* 0x000fc60000000000 */
[----:B------:R-:W-:-:S04]  /*2d520*/  LOP3.LUT P0, RZ, R3, UR5, RZ, 0xfc, P0 ;  /* 0x0000000503ff7c12 */ /* 0x000fc8000800fcff */
[----:B------:R-:W-:Y:S01]  /*2d530*/  SEL R17, R7, RZ, !P0 ;  /* 0x000000ff07117207 */ /* 0x000fe20004000000 */
[----:B-1----:R-:W-:Y:S08]  /*2d540*/  BRA.DIV UR4, `(.L_x_2955) ;  /* 0x0000007204547947 */ /* 0x002ff0000b800000 */
[----:B------:R-:W0:Y:S02]  /*2d550*/  S2R R4, SR_TID.X ;  /* 0x0000000000047919 */ /* 0x000e240000002100 */
[----:B0-----:R-:W-:-:S04]  /*2d560*/  SHF.R.U32.HI R4, RZ, 0x5, R4 ;  /* 0x00000005ff047819 */ /* 0x001fc80000011604 */
[----:B------:R-:W-:-:S05]  /*2d570*/  LOP3.LUT R4, R4, 0x3, RZ, 0xc0, !PT ;  /* 0x0000000304047812 */ /* 0x000fca00078ec0ff */
[----:B------:R0:W1:Y:S02]  /*2d580*/  SHFL.IDX PT, R14, R4, RZ, 0x1f ;  /* 0x00001fff040e7589 */ /* 0x00006400000e0000 */
.L_x_3133:
[----:B0-----:R-:W2:Y:S01]  /*2d590*/  LDL.LU R4, [R1+0x10] ;  /* 0x0000100001047983 */ /* 0x001ea20000300800 */
[----:B------:R-:W-:Y:S02]  /*2d5a0*/  PLOP3.LUT P1, PT, PT, PT, PT, 0x8, 0x0 ;  /* 0x000000000000781c */ /* 0x000fe40003f2e170 */
[----:B-1----:R-:W-:Y:S01]  /*2d5b0*/  ISETP.NE.AND P0, PT, R14, RZ, PT ;  /* 0x000000ff0e00720c */ /* 0x002fe20003f05270 */
        /* <DEDUP_REMOVED lines=8> */
.L_x_3136:
[----:B------:R-:W-:Y:S05]  /*2d640*/  @!P6 BRA `(.L_x_2956) ;  /* 0x00000004003ce947 */ /* 0x000fea0003800000 */
[----:B------:R-:W-:-:S04]  /*2d650*/  ISETP.NE.U32.AND P0, PT, R2, RZ, PT ;  /* 0x000000ff0200720c */ /* 0x000fc80003f05070 */
[----:B------:R-:W-:-:S13]  /*2d660*/  ISETP.NE.AND.EX P0, PT, R3, RZ, PT, P0 ;  /* 0x000000ff0300720c */ /* 0x000fda0003f05300 */
[----:B------:R-:W-:Y:S05]  /*2d670*/  @!P0 BRA `(.L_x_2958) ;  /* 0x0000000000548947 */ /* 0x000fea0003800000 */
[----:B------:R-:W1:Y:S01]  /*2d680*/  LDC R6, c[0x0][0x43c] ;  /* 0x00010f00ff067b82 */ /* 0x000e620000000800 */
[----:B------:R-:W-:Y:S01]  /*2d690*/  IMAD.MOV.U32 R9, RZ, RZ, R0 ;  /* 0x000000ffff097224 */ /* 0x000fe200078e0000 */
[----:B------:R-:W-:Y:S01]  /*2d6a0*/  ULDC.64 UR4, c[0x0][0x428] ;  /* 0x00010a0000047ab9 */ /* 0x000fe20000000a00 */
[----:B------:R-:W-:Y:S02]  /*2d6b0*/  ULDC.64 UR6, c[0x0][0x208] ;  /* 0x0000820000067ab9 */ /* 0x000fe40000000a00 */
[----:B0-----:R-:W-:Y:S01]  /*2d6c0*/  IMAD.MOV.U32 R0, RZ, RZ, R9 ;  /* 0x000000ffff007224 */ /* 0x001fe200078e0009 */
[----:B-1----:R-:W-:-:S13]  /*2d6d0*/  ISETP.NE.AND P0, PT, R6, 0x1, PT ;  /* 0x000000010600780c */ /* 0x002fda0003f05270 */
        /* <DEDUP_REMOVED lines=15> */
.L_x_2958:
[----:B-1----:R-:W2:Y:S01]  /*2d7d0*/  LDL R2, [R1+0x18] ;  /* 0x0000180001027983 */ /* 0x002ea20000100800 */
[----:B0-----:R-:W-:Y:S02]  /*2d7e0*/  LEA R0, R19, R18, 0x3 ;  /* 0x0000001213007211 */ /* 0x001fe400078e18ff */
[----:B--2---:R-:W-:-:S04]  /*2d7f0*/  SHF.L.U32 R2, R2, 0x1f, RZ ;  /* 0x0000001f02027819 */ /* 0x004fc800000006ff */
[----:B------:R-:W0:Y:S02]  /*2d800*/  SYNCS.PHASECHK.TRANS64.TRYWAIT P0, [R0+URZ+0x38840], R2 ;  /* 0x03884002000075a7 */ /* 0x000e24000800017f */
[----:B0-----:R-:W-:Y:S05]  /*2d810*/  @!P0 BRA `(.L_x_2959) ;  /* 0x0000006c00f48947 */ /* 0x001fea0003800000 */
.L_x_3137:
        /* <DEDUP_REMOVED lines=11> */
.L_x_2960:
[----:B0-----:R-:W2:Y:S04]  /*2d8d0*/  LDL R2, [R1+0x1c] ;  /* 0x00001c0001027983 */ /* 0x001ea80000100800 */
        /* <DEDUP_REMOVED lines=23> */
[----:B0-----:R-:W-:Y:S01]  /*2da50*/  UMOV UR8, UR15 ;  /* 0x0000000f00087c82 */ /* 0x001fe20008000000 */
[----:B------:R-:W-:Y:S01]  /*2da60*/  UMOV UR10, UR17 ;  /* 0x00000011000a7c82 */ /* 0x000fe20008000000 */
[----:B------:R-:W-:Y:S01]  /*2da70*/  UMOV UR15, 0x80 ;  /* 0x00000080000f7882 */ /* 0x000fe20000000000 */
[----:B------:R0:W-:Y:S02]  /*2da80*/  UTMALDG.4D [UR8], [UR4], desc[UR6] ;  /* 0x00000608040075b4 */ /* 0x0001e40008019000 */
[----:B0-----:R-:W-:Y:S01]  /*2da90*/  UMOV UR8, UR16 ;  /* 0x0000001000087c82 */ /* 0x001fe20008000000 */
[----:B------:R-:W-:Y:S01]  /*2daa0*/  UMOV UR10, UR15 ;  /* 0x0000000f000a7c82 */ /* 0x000fe20008000000 */
[----:B------:R-:W-:Y:S01]  /*2dab0*/  UMOV UR15, 0xc0 ;  /* 0x000000c0000f7882 */ /* 0x000fe20000000000 */
[----:B------:R0:W-:Y:S02]  /*2dac0*/  UTMALDG.4D [UR8], [UR4], desc[UR6] ;  /* 0x00000608040075b4 */ /* 0x0001e40008019000 */
[----:B0-----:R-:W-:Y:S01]  /*2dad0*/  UMOV UR8, UR14 ;  /* 0x0000000e00087c82 */ /* 0x001fe20008000000 */
[----:B------:R-:W-:-:S02]  /*2dae0*/  UMOV UR10, UR15 ;  /* 0x0000000f000a7c82 */ /* 0x000fc40008000000 */
[----:B------:R1:W-:Y:S01]  /*2daf0*/  UTMALDG.4D [UR8], [UR4], desc[UR6] ;  /* 0x00000608040075b4 */ /* 0x0003e20008019000 */
[----:B--2---:R-:W-:-:S04]  /*2db00*/  LOP3.LUT R2, R2, 0xfffffffe, RZ, 0xc0, !PT ;  /* 0xfffffffe02027812 */ /* 0x004fc800078ec0ff */
[----:B------:R-:W-:-:S05]  /*2db10*/  @P0 LOP3.LUT R2, R2, 0x1, RZ, 0xfc, !PT ;  /* 0x0000000102020812 */ /* 0x000fca00078efcff */
[----:B------:R1:W-:Y:S01]  /*2db20*/  STL [R1+0x10], R2 ;  /* 0x0000100201007387 */ /* 0x0003e20000100800 */
[----:B------:R-:W-:Y:S01]  /*2db30*/  NOP ;  /* 0x0000000000007918 */ /* 0x000fe20000000000 */
.L_x_2956:
[----:B------:R-:W2:Y:S04]  /*2db40*/  LDL.LU R3, [R1+0x4c] ;  /* 0x00004c0001037983 */ /* 0x000ea80000300800 */
[----:B------:R-:W3:Y:S04]  /*2db50*/  LDL.LU R5, [R1+0x34] ;  /* 0x0000340001057983 */ /* 0x000ee80000300800 */
[----:B0-----:R-:W4:Y:S01]  /*2db60*/  LDL.LU R4, [R1+0x54] ;  /* 0x0000540001047983 */ /* 0x001f220000300800 */
[----:B------:R-:W-:Y:S05]  /*2db70*/  WARPSYNC.ALL ;  /* 0x0000000000007948 */ /* 0x000fea0003800000 */
[----:B-1----:R-:W-:Y:S01]  /*2db80*/  ULDC.64 UR6, c[0x0][0xa00] ;  /* 0x0002800000067ab9 */ /* 0x002fe20000000a00 */
        /* <DEDUP_REMOVED lines=23> */
[----:B------:R-:W-:Y:S01]  /*2dd00*/  IMAD.U32 R4, RZ, RZ, UR4 ;  /* 0x00000004ff047e24 */ /* 0x000fe2000f8e00ff */
[----:B------:R-:W-:Y:S01]  /*2dd10*/  MOV R6, UR6 ;  /* 0x0000000600067c02 */ /* 0x000fe20008000f00 */
[----:B------:R-:W0:Y:S01]  /*2dd20*/  LDC.64 R2, c[0x4][R2] ;  /* 0x0100000002027b82 */ /* 0x000e220000000a00 */
[----:B------:R-:W-:Y:S01]  /*2dd30*/  IMAD.U32 R5, RZ, RZ, UR5 ;  /* 0x00000005ff057e24 */ /* 0x000fe2000f8e00ff */
[----:B------:R-:W-:Y:S01]  /*2dd40*/  MOV R13, RZ ;  /* 0x000000ff000d7202 */ /* 0x000fe20000000f00 */
[----:B------:R-:W-:Y:S02]  /*2dd50*/  IMAD.U32 R7, RZ, RZ, UR7 ;  /* 0x00000007ff077e24 */ /* 0x000fe4000f8e00ff */
[----:B------:R-:W-:-:S02]  /*2dd60*/  IMAD.U32 R10, RZ, RZ, UR8 ;  /* 0x00000008ff0a7e24 */ /* 0x000fc4000f8e00ff */
[----:B------:R-:W-:Y:S02]  /*2dd70*/  IMAD.U32 R11, RZ, RZ, UR9 ;  /* 0x00000009ff0b7e24 */ /* 0x000fe4000f8e00ff */
[----:B------:R-:W-:Y:S02]  /*2dd80*/  IMAD.MOV.U32 R8, RZ, RZ, 0x70 ;  /* 0x00000070ff087424 */ /* 0x000fe400078e00ff */
[----:B------:R-:W-:-:S07]  /*2dd90*/  IMAD.MOV.U32 R12, RZ, RZ, 0x1 ;  /* 0x00000001ff0c7424 */ /* 0x000fce00078e00ff */
[----:B------:R-:W-:-:S07]  /*2dda0*/  LEPC R20, `(.L_x_2962) ;  /* 0x000000001014794e */ /* 0x000fce0000000000 */
[----:B0-----:R-:W-:Y:S05]  /*2ddb0*/  CALL.ABS.NOINC R2 ;  /* 0x0000000002007343 */ /* 0x001fea0003c00000 */
.L_x_2962:
[----:B------:R-:W-:Y:S05]  /*2ddc0*/  BSYNC B6 ;  /* 0x0000000000067941 */ /* 0x000fea0003800000 */
.L_x_2961:
[----:B0-----:R-:W2:Y:S01]  /*2ddd0*/  LDL.LU R0, [R1+0x4c] ;  /* 0x00004c0001007983 */ /* 0x001ea20000300800 */
[----:B------:R-:W-:Y:S01]  /*2dde0*/  ULDC.64 UR4, c[0x0][0x2d8] ;  /* 0x0000b60000047ab9 */ /* 0x000fe20000000a00 */
[----:B------:R-:W0:Y:S01]  /*2ddf0*/  LDC R7, c[0x0][0x448] ;  /* 0x00011200ff077b82 */ /* 0x000e220000000800 */
[----:B------:R-:W-:Y:S01]  /*2de00*/  ULDC.64 UR6, c[0x0][0x280] ;  /* 0x0000a00000067ab9 */ /* 0x000fe20000000a00 */
[----:B------:R-:W3:Y:S04]  /*2de10*/  LDL.LU R4, [R1+0x38] ;  /* 0x0000380001047983 */ /* 0x000ee80000300800 */
[----:B------:R-:W3:Y:S04]  /*2de20*/  LDL.LU.64 R2, [R1+0x58] ;  /* 0x0000580001027983 */ /* 0x000ee80000300a00 */
[----:B------:R-:W4:Y:S04]  /*2de30*/  LDL.LU R5, [R1+0x34] ;  /* 0x0000340001057983 */ /* 0x000f280000300800 */
[----:B------:R-:W4:Y:S01]  /*2de40*/  LDL R8, [R1+0x4] ;  /* 0x0000040001087983 */ /* 0x000f220000100800 */
[----:B------:R-:W1:Y:S01]  /*2de50*/  S2R R9, SR_TID.X ;  /* 0x0000000000097919 */ /* 0x000e620000002100 */
[----:B------:R-:W1:Y:S01]  /*2de60*/  S2R R10, SR_TID.X ;  /* 0x00000000000a7919 */ /* 0x000e620000002100 */
[----:B0-----:R-:W-:-:S13]  /*2de70*/  ISETP.NE.AND P0, PT, R7, 0x1, PT ;  /* 0x000000010700780c */ /* 0x001fda0003f05270 */
[----:B------:R-:W0:Y:S01]  /*2de80*/  @P0 LDC R6, c[0x0][0x450] ;  /* 0x00011400ff060b82 */ /* 0x000e220000000800 */
[----:B-1----:R-:W-:Y:S02]  /*2de90*/  IMAD.SHL.U32 R9, R9, 0x8, RZ ;  /* 0x0000000809097824 */ /* 0x002fe400078e00ff */
[----:B------:R-:W-:-:S03]  /*2dea0*/  IMAD.SHL.U32 R10, R10, 0x8, RZ ;  /* 0x000000080a0a7824 */ /* 0x000fc600078e00ff */
[----:B------:R-:W-:-:S04]  /*2deb0*/  LOP3.LUT R9, R9, 0x38, RZ, 0xc0, !PT ;  /* 0x0000003809097812 */ /* 0x000fc800078ec0ff */
[C---:B------:R-:W-:Y:S02]  /*2dec0*/  LOP3.LUT R12, R9.reuse, 0x40, RZ, 0xfc, !PT ;  /* 0x00000040090c7812 */ /* 0x040fe400078efcff */
[C---:B------:R-:W-:Y:S02]  /*2ded0*/  LOP3.LUT R11, R9.reuse, 0x80, RZ, 0xfc, !PT ;  /* 0x00000080090b7812 */ /* 0x040fe400078efcff */
[----:B------:R-:W-:Y:S02]  /*2dee0*/  LOP3.LUT R9, R9, 0xc0, RZ, 0xfc, !PT ;  /* 0x000000c009097812 */ /* 0x000fe400078efcff */
[----:B------:R-:W-:Y:S01]  /*2def0*/  LOP3.LUT R10, R10, 0x38, RZ, 0xc0, !PT ;  /* 0x000000380a0a7812 */ /* 0x000fe200078ec0ff */
[----:B---3--:R-:W-:Y:S02]  /*2df00*/  IMAD.MOV.U32 R3, RZ, RZ, R4 ;  /* 0x000000ffff037224 */ /* 0x008fe400078e0004 */
[----:B------:R-:W1:Y:S01]  /*2df10*/  S2R R4, SR_TID.X ;  /* 0x0000000000047919 */ /* 0x000e620000002100 */
[----:B------:R-:W-:-:S04]  /*2df20*/  IMAD.WIDE.U32 R2, R16, UR4, R2 ;  /* 0x0000000410027c25 */ /* 0x000fc8000f8e0002 */
[----:B------:R-:W-:Y:S01]  /*2df30*/  IMAD R3, R16, UR5, R3 ;  /* 0x0000000510037c24 */ /* 0x000fe2000f8e0203 */
[----:B------:R-:W-:Y:S02]  /*2df40*/  ULDC.64 UR4, c[0x0][0x2e0] ;  /* 0x0000b80000047ab9 */ /* 0x000fe40000000a00 */
[----:B--2---:R-:W-:Y:S02]  /*2df50*/  IMAD R0, R0, UR4, RZ ;  /* 0x0000000400007c24 */ /* 0x004fe4000f8e02ff */
[----:B----4-:R-:W-:-:S04]  /*2df60*/  IMAD.WIDE.U32 R2, R5, UR4, R2 ;  /* 0x0000000405027c25 */ /* 0x010fc8000f8e0002 */
        /* <DEDUP_REMOVED lines=12> */
[----:B0-----:R-:W-:-:S04]  /*2e030*/  @P0 SHF.R.U32.HI R0, RZ, R6, R5 ;  /* 0x00000006ff000219 */ /* 0x001fc80000011605 */
[C---:B------:R-:W-:Y:S01]  /*2e040*/  IADD3 R5, -R0.reuse, RZ, RZ ;  /* 0x000000ff00057210 */ /* 0x040fe20007ffe1ff */
        /* <DEDUP_REMOVED lines=33> */
[----:B0-----:R-:W-:-:S04]  /*2e260*/  @!P5 LEA R7, P4, R10, R7, 0x1 ;  /* 0x000000070a07d211 */ /* 0x001fc800078808ff */
[----:B-1----:R-:W-:-:S04]  /*2e270*/  @!P5 IADD3.X R6, RZ, R6, RZ, P4, !PT ;  /* 0x00000006ff06d210 */ /* 0x002fc800027fe4ff */
        /* <DEDUP_REMOVED lines=82> */
.L_x_3154:
        /* <DEDUP_REMOVED lines=14> */
.L_x_2965:
[----:B------:R-:W-:Y:S05]  /*2e880*/  BSYNC B0 ;  /* 0x0000000000007941 */ /* 0x000fea0003800000 */
.L_x_2964:
[----:B------:R-:W-:Y:S01]  /*2e890*/  NOP ;  /* 0x0000000000007918 */ /* 0x000fe20000000000 */
[----:B------:R-:W-:Y:S01]  /*2e8a0*/  PLOP3.LUT P0, PT, PT, PT, PT, 0x80, 0x0 ;  /* 0x000000000000781c */ /* 0x000fe20003f0f070 */
[----:B------:R-:W-:-:S12]  /*2e8b0*/  VIADD R11, R18, 0x38800 ;  /* 0x00038800120b7836 */ /* 0x000fd80000000000 */
.L_x_2966:
        /* <DEDUP_REMOVED lines=18> */
.L_x_3155:
[----:B------:R-:W-:Y:S05]  /*2e9e0*/  BSYNC B0 ;  /* 0x0000000000007941 */ /* 0x000fea0003800000 */
.L_x_2967:
[----:B0-2---:R-:W3:Y:S04]  /*2e9f0*/  LDL R3, [R1+0x48] ;  /* 0x0000480001037983 */ /* 0x005ee80000100800 */
[----:B------:R-:W2:Y:S01]  /*2ea00*/  LDL R2, [R1+0x30] ;  /* 0x0000300001027983 */ /* 0x000ea20000100800 */
[----:B------:R-:W-:Y:S01]  /*2ea10*/  BSSY B0, `(.L_x_2969) ;  /* 0x00002a3000007945 */ /* 0x000fe20003800000 */
[----:B---3--:R-:W-:-:S04]  /*2ea20*/  IADD3 R0, R3, -0x2, RZ ;  /* 0xfffffffe03007810 */ /* 0x008fc80007ffe0ff */
        /* <DEDUP_REMOVED lines=51> */
.L_x_2975:
[----:B------:R-:W-:Y:S01]  /*2ed60*/  IMAD R3, R8, 0x8, R18 ;  /* 0x0000000808037824 */ /* 0x000fe200078e0212 */
[----:B------:R-:W-:Y:S01]  /*2ed70*/  SHF.L.U32 R2, R10, 0x1f, RZ ;  /* 0x0000001f0a027819 */ /* 0x000fe200000006ff */
[----:B------:R-:W-:Y:S03]  /*2ed80*/  BSSY B3, `(.L_x_2976) ;  /* 0x0000003000037945 */ /* 0x000fe60003800000 */
[----:B------:R-:W1:Y:S02]  /*2ed90*/  SYNCS.PHASECHK.TRANS64.TRYWAIT P0, [R3+URZ+0x38840], R2 ;  /* 0x03884002030075a7 */ /* 0x000e64000800017f */
[----:B-1----:R-:W-:Y:S05]  /*2eda0*/  @!P0 BRA `(.L_x_2977) ;  /* 0x0000006400c48947 */ /* 0x002fea0003800000 */
.L_x_3156:
[----:B------:R-:W-:Y:S05]  /*2edb0*/  BSYNC B3 ;  /* 0x0000000000037941 */ /* 0x000fea0003800000 */
.L_x_2976:
        /* <DEDUP_REMOVED lines=12> */
.L_x_2979:
[----:B------:R-:W-:Y:S05]  /*2ee80*/  BSYNC B3 ;  /* 0x0000000000037941 */ /* 0x000fea0003800000 */
.L_x_2978:
        /* <DEDUP_REMOVED lines=12> */
.L_x_2980:
        /* <DEDUP_REMOVED lines=16> */
.L_x_2981:
        /* <DEDUP_REMOVED lines=16> */
.L_x_2982:
        /* <DEDUP_REMOVED lines=16> */
.L_x_2983:
        /* <DEDUP_REMOVED lines=16> */
.L_x_3157:
[----:B------:R-:W-:Y:S05]  /*2f350*/  BSYNC B3 ;  /* 0x0000000000037941 */ /* 0x000fea0003800000 */
.L_x_2984:
[----:B------:R-:W-:Y:S01]  /*2f360*/  BSSY B3, `(.L_x_2986) ;  /* 0x000000c000037945 */ /* 0x000fe20003800000 */
[----:B------:R-:W-:Y:S02]  /*2f370*/  IMAD.MOV.U32 R12, RZ, RZ, 0x0 ;  /* 0x00000000ff0c7424 */ /* 0x000fe400078e00ff */
[----:B------:R-:W-:Y:S01]  /*2f380*/  IMAD.MOV.U32 R13, RZ, RZ, 0x14f00000 ;  /* 0x14f00000ff0d7424 */ /* 0x000fe200078e00ff */
[----:B------:R-:W-:Y:S06]  /*2f390*/  @P1 BRA `(.L_x_2987) ;  /* 0x0000000000201947 */ /* 0x000fec0003800000 */
[----:B------:R-:W1:Y:S01]  /*2f3a0*/  S2R R5, SR_TID.X ;  /* 0x0000000000057919 */ /* 0x000e620000002100 */
[----:B0-----:R-:W-:Y:S01]  /*2f3b0*/  IMAD R2, R19, 0x8, R18 ;  /* 0x0000000813027824 */ /* 0x001fe200078e0212 */
[----:B------:R-:W-:-:S04]  /*2f3c0*/  MOV R3, 0xa000 ;  /* 0x0000a00000037802 */ /* 0x000fc80000000f00 */
[----:B------:R2:W-:Y:S01]  /*2f3d0*/  SYNCS.ARRIVE.TRANS64 RZ, [R2+URZ+0x38850], R3 ;  /* 0x0388500302ff79a7 */ /* 0x0005e2000800003f */
[----:B-1----:R-:W-:-:S04]  /*2f3e0*/  LOP3.LUT R5, R5, 0x1f, RZ, 0xc0, !PT ;  /* 0x0000001f05057812 */ /* 0x002fc800078ec0ff */
[----:B------:R-:W-:-:S13]  /*2f3f0*/  ISETP.NE.AND P0, PT, R5, RZ, PT ;  /* 0x000000ff0500720c */ /* 0x000fda0003f05270 */
[----:B--2---:R-:W-:Y:S05]  /*2f400*/  @!P0 BRA `(.L_x_2987) ;  /* 0x0000000000048947 */ /* 0x004fea0003800000 */
[----:B------:R-:W-:Y:S01]  /*2f410*/  BPT.TRAP 0x1 ;  /* 0x000000040000795c */ /* 0x000fe20000300000 */
.L_x_2987:
[----:B------:R-:W-:Y:S05]  /*2f420*/  BSYNC B3 ;  /* 0x0000000000037941 */ /* 0x000fea0003800000 */
.L_x_2986:
        /* <DEDUP_REMOVED lines=13> */
.L_x_2988:
        /* <DEDUP_REMOVED lines=15> */
.L_x_2989:
        /* <DEDUP_REMOVED lines=15> */
.L_x_2990:
        /* <DEDUP_REMOVED lines=15> */
.L_x_2991:
        /* <DEDUP_REMOVED lines=12> */
.L_x_2974:
[----:B------:R-:W-:Y:S05]  /*2f890*/  BSYNC B1 ;  /* 0x0000000000017941 */ /* 0x000fea0003800000 */
.L_x_2973:
[----:B0-----:R-:W2:Y:S01]  /*2f8a0*/  LDL.LU R0, [R1+0x48] ;  /* 0x0000480001007983 */ /* 0x001ea20000300800 */
[----:B------:R-:W-:-:S03]  /*2f8b0*/  IMAD.MOV.U32 R19, RZ, RZ, R8 ;  /* 0x000000ffff137224 */ /* 0x000fc600078e0008 */
[----:B------:R0:W-:Y:S02]  /*2f8c0*/  STL [R1+0x18], R10 ;  /* 0x0000180a01007387 */ /* 0x0001e40000100800 */
[----:B0-2---:R-:W-:-:S07]  /*2f8d0*/  VIADD R0, R0, 0xfffffffd ;  /* 0xfffffffd00007836 */ /* 0x005fce0000000000 */
.L_x_2972:
[----:B------:R-:W-:Y:S05]  /*2f8e0*/  BSYNC B2 ;  /* 0x0000000000027941 */ /* 0x000fea0003800000 */
.L_x_2971:
[----:B------:R-:W-:Y:S01]  /*2f8f0*/  VIADD R9, R9, 0xfffffffe ;  /* 0xfffffffe09097836 */ /* 0x000fe20000000000 */
[----:B------:R-:W-:-:S04]  /*2f900*/  LOP3.LUT R7, RZ, R7, RZ, 0x33, !PT ;  /* 0x00000007ff077212 */ /* 0x000fc800078e33ff */
[----:B------:R-:W-:-:S13]  /*2f910*/  ISETP.NE.AND P0, PT, R9, R7, PT ;  /* 0x000000070900720c */ /* 0x000fda0003f05270 */
[----:B------:R-:W-:Y:S05]  /*2f920*/  @!P0 BRA `(.L_x_2970) ;  /* 0x0000001800c48947 */ /* 0x000fea0003800000 */
[----:B------:R-:W-:-:S07]  /*2f930*/  IMAD.MOV.U32 R9, RZ, RZ, R17 ;  /* 0x000000ffff097224 */ /* 0x000fce00078e0011 */
.L_x_3030:
[----:B------:R-:W2:Y:S04]  /*2f940*/  LDL R3, [R1+0x10] ;  /* 0x0000100001037983 */ /* 0x000ea80000100800 */
[----:B------:R-:W3:Y:S01]  /*2f950*/  LDL R2, [R1+0x18] ;  /* 0x0000180001027983 */ /* 0x000ee20000100800 */
[----:B------:R-:W-:Y:S01]  /*2f960*/  IADD3 R4, R19, 0x1, RZ ;  /* 0x0000000113047810 */ /* 0x000fe20007ffe0ff */
        /* <DEDUP_REMOVED lines=33> */
.L_x_2994:
[----:B------:R-:W-:Y:S01]  /*2fb80*/  IMAD R3, R4, 0x8, R18 ;  /* 0x0000000804037824 */ /* 0x000fe200078e0212 */
[----:B------:R-:W-:Y:S01]  /*2fb90*/  SHF.L.U32 R2, R5, 0x1f, RZ ;  /* 0x0000001f05027819 */ /* 0x000fe200000006ff */
[----:B------:R-:W-:Y:S03]  /*2fba0*/  BSSY B2, `(.L_x_2995) ;  /* 0x0000003000027945 */ /* 0x000fe60003800000 */
[----:B------:R-:W1:Y:S02]  /*2fbb0*/  SYNCS.PHASECHK.TRANS64.TRYWAIT P0, [R3+URZ+0x38840], R2 ;  /* 0x03884002030075a7 */ /* 0x000e64000800017f */
[----:B-1----:R-:W-:Y:S05]  /*2fbc0*/  @!P0 BRA `(.L_x_2996) ;  /* 0x0000005800648947 */ /* 0x002fea0003800000 */
.L_x_3158:
[----:B------:R-:W-:Y:S05]  /*2fbd0*/  BSYNC B2 ;  /* 0x0000000000027941 */ /* 0x000fea0003800000 */
.L_x_2995:
        /* <DEDUP_REMOVED lines=12> */
.L_x_2998:
[----:B------:R-:W-:Y:S05]  /*2fca0*/  BSYNC B2 ;  /* 0x0000000000027941 */ /* 0x000fea0003800000 */
.L_x_2997:
        /* <DEDUP_REMOVED lines=12> */
.L_x_2999:
        /* <DEDUP_REMOVED lines=16> */
.L_x_3000:
        /* <DEDUP_REMOVED lines=16> */
.L_x_3001:
        /* <DEDUP_REMOVED lines=16> */
.L_x_3002:
        /* <DEDUP_REMOVED lines=16> */
.L_x_3159:
[----:B------:R-:W-:Y:S05]  /*30170*/  BSYNC B2 ;  /* 0x0000000000027941 */ /* 0x000fea0003800000 */
.L_x_3003:
        /* <DEDUP_REMOVED lines=11> */
.L_x_3006:
[----:B------:R-:W-:Y:S05]  /*30230*/  BSYNC B2 ;  /* 0x0000000000027941 */ /* 0x000fea0003800000 */
.L_x_3005:
        /* <DEDUP_REMOVED lines=12> */
.L_x_3007:
        /* <DEDUP_REMOVED lines=15> */
.L_x_3008:
        /* <DEDUP_REMOVED lines=15> */
.L_x_3009:
        /* <DEDUP_REMOVED lines=15> */
.L_x_3010:
        /* <DEDUP_REMOVED lines=12> */
.L_x_2993:
[----:B------:R-:W-:Y:S05]  /*30690*/  BSYNC B1 ;  /* 0x0000000000017941 */ /* 0x000fea0003800000 */
.L_x_2992:
        /* <DEDUP_REMOVED lines=12> */
[----:B------:R-:W-:Y:S02]  /*30760*/  MOV R7, R6 ;  /* 0x0000000600077202 */ /* 0x000fe40000000f00 */
        /* <DEDUP_REMOVED lines=23> */
.L_x_3013:
[----:B------:R-:W-:Y:S01]  /*308e0*/  IMAD R2, R19, 0x8, R18 ;  /* 0x0000000813027824 */ /* 0x000fe200078e0212 */
[----:B------:R-:W-:Y:S01]  /*308f0*/  SHF.L.U32 R3, R10, 0x1f, RZ ;  /* 0x0000001f0a037819 */ /* 0x000fe200000006ff */
[----:B------:R-:W-:Y:S03]  /*30900*/  BSSY B2, `(.L_x_3014) ;  /* 0x0000003000027945 */ /* 0x000fe60003800000 */
[----:B------:R-:W2:Y:S02]  /*30910*/  SYNCS.PHASECHK.TRANS64.TRYWAIT P0, [R2+URZ+0x38840], R3 ;  /* 0x03884003020075a7 */ /* 0x000ea4000800017f */
[----:B--2---:R-:W-:Y:S05]  /*30920*/  @!P0 BRA `(.L_x_3015) ;  /* 0x0000004c00348947 */ /* 0x004fea0003800000 */
.L_x_3160:
[----:B------:R-:W-:Y:S05]  /*30930*/  BSYNC B2 ;  /* 0x0000000000027941 */ /* 0x000fea0003800000 */
.L_x_3014:
[----:B-1----:R-:W1:Y:S01]  /*30940*/  S2R R8, SR_TID.X ;  /* 0x0000000000087919 */ /* 0x002e620000002100 */
[----:B------:R-:W-:Y:S01]  /*30950*/  BSSY B2, `(.L_x_3016) ;  /* 0x000000b000027945 */ /* 0x000fe20003800000 */
[----:B-1----:R-:W-:-:S04]  /*30960*/  LOP3.LUT R8, R8, 0x7f, RZ, 0xc0, !PT ;  /* 0x0000007f08087812 */ /* 0x002fc800078ec0ff */
[----:B------:R-:W-:-:S13]  /*30970*/  ISETP.NE.AND P1, PT, R8, RZ, PT ;  /* 0x000000ff0800720c */ /* 0x000fda0003f25270 */
[----:B------:R-:W-:Y:S05]  /*30980*/  @P1 BRA `(.L_x_3017) ;  /* 0x00000000001c1947 */ /* 0x000fea0003800000 */
[----:B------:R-:W1:Y:S01]  /*30990*/  S2R R8, SR_TID.X ;  /* 0x0000000000087919 */ /* 0x000e620000002100 */
[----:B--2---:R-:W-:-:S04]  /*309a0*/  MOV R3, 0xa000 ;  /* 0x0000a00000037802 */ /* 0x004fc80000000f00 */
[----:B------:R3:W-:Y:S01]  /*309b0*/  SYNCS.ARRIVE.TRANS64 RZ, [R2+URZ+0x38830], R3 ;  /* 0x0388300302ff79a7 */ /* 0x0007e2000800003f */
[----:B-1----:R-:W-:-:S04]  /*309c0*/  LOP3.LUT R8, R8, 0x1f, RZ, 0xc0, !PT ;  /* 0x0000001f08087812 */ /* 0x002fc800078ec0ff */
[----:B------:R-:W-:-:S13]  /*309d0*/  ISETP.NE.AND P0, PT, R8, RZ, PT ;  /* 0x000000ff0800720c */ /* 0x000fda0003f05270 */
[----:B---3--:R-:W-:Y:S05]  /*309e0*/  @!P0 BRA `(.L_x_3017) ;  /* 0x0000000000048947 */ /* 0x008fea0003800000 */
[----:B------:R-:W-:Y:S01]  /*309f0*/  BPT.TRAP 0x1 ;  /* 0x000000040000795c */ /* 0x000fe20000300000 */
.L_x_3017:
[----:B------:R-:W-:Y:S05]  /*30a00*/  BSYNC B2 ;  /* 0x0000000000027941 */ /* 0x000fea0003800000 */
.L_x_3016:
[----:B--2---:R-:W2:Y:S01]  /*30a10*/  LDL R2, [R1+0x1c] ;  /* 0x00001c0001027983 */ /* 0x004ea20000100800 */
        /* <DEDUP_REMOVED lines=8> */
[----:B0-----:R-:W-:Y:S01]  /*30aa0*/  VIADD R10, R8, 0x24400 ;  /* 0x00024400080a7836 */ /* 0x001fe20000000000 */
[----:B------:R-:W-:Y:S01]  /*30ab0*/  UMOV UR6, 0x0 ;  /* 0x0000000000067882 */ /* 0x000fe20000000000 */
[----:B------:R-:W-:Y:S01]  /*30ac0*/  UMOV UR7, 0x14f00000 ;  /* 0x14f0000000077882 */ /* 0x000fe20000000000 */
[----:B--2---:R-:W-:-:S09]  /*30ad0*/  IMAD R2, R7, 0x50, R2 ;  /* 0x0000005007027824 */ /* 0x004fd200078e0202 */
.L_x_3018:
        /* <DEDUP_REMOVED lines=16> */
.L_x_3019:
        /* <DEDUP_REMOVED lines=16> */
.L_x_3020:
        /* <DEDUP_REMOVED lines=16> */
.L_x_3021:
        /* <DEDUP_REMOVED lines=15> */
.L_x_3161:
[----:B------:R-:W-:Y:S05]  /*30ed0*/  BSYNC B2 ;  /* 0x0000000000027941 */ /* 0x000fea0003800000 */
.L_x_3022:
        /* <DEDUP_REMOVED lines=9> */
[----:B--2---:R-:W-:Y:S05]  /*30f70*/  @!P0 BRA `(.L_x_3025) ;  /* 0x0000000000048947 */ /* 0x004fea0003800000 */
[----:B------:R-:W-:Y:S01]  /*30f80*/  BPT.TRAP 0x1 ;  /* 0x000000040000795c */ /* 0x000fe20000300000 */
.L_x_3025:
[----:B------:R-:W-:Y:S05]  /*30f90*/  BSYNC B2 ;  /* 0x0000000000027941 */ /* 0x000fea0003800000 */
.L_x_3024:
[----:B0-----:R-:W2:Y:S04]  /*30fa0*/  LDL R5, [R1+0x1c] ;  /* 0x00001c0001057983 */ /* 0x001ea80000100800 */
[----:B------:R-:W2:Y:S01]  /*30fb0*/  LDL.LU R3, [R1+0x8] ;  /* 0x0000080001037983 */ /* 0x000ea20000300800 */
[----:B------:R-:W-:Y:S01]  /*30fc0*/  R2UR UR10, R14 ;  /* 0x000000000e0a72ca */ /* 0x000fe200000e0000 */
[----:B------:R-:W-:Y:S01]  /*30fd0*/  IMAD R4, R4, 0xa000, R18 ;  /* 0x0000a00004047824 */ /* 0x000fe200078e0212 */
[----:B------:R-:W-:Y:S01]  /*30fe0*/  R2UR UR6, R12 ;  /* 0x000000000c0672ca */ /* 0x000fe200000e0000 */
[----:B------:R-:W-:Y:S01]  /*30ff0*/  UIADD3 UR4, UP0, UR36, 0x470, URZ ;  /* 0x0000047024047890 */ /* 0x000fe2000ff1e03f */
[----:B------:R-:W-:Y:S02]  /*31000*/  R2UR UR7, R13 ;  /* 0x000000000d0772ca */ /* 0x000fe400000e0000 */
[----:B------:R-:W-:Y:S01]  /*31010*/  PLOP3.LUT P0, PT, PT, PT, PT, 0x80, 0x0 ;  /* 0x000000000000781c */ /* 0x000fe20003f0f070 */
[----:B------:R-:W-:Y:S01]  /*31020*/  UIADD3.X UR5, URZ, UR37, URZ, UP0, !UPT ;  /* 0x000000253f057290 */ /* 0x000fe200087fe43f */
[----:B------:R-:W-:Y:S01]  /*31030*/  IADD3 R2, R2, 0x50, RZ ;  /* 0x0000005002027810 */ /* 0x000fe20007ffe0ff */
[----:B--2---:R-:W-:-:S02]  /*31040*/  IMAD R3, R3, 0x50, R5 ;  /* 0x0000005003037824 */ /* 0x004fc400078e0205 */
[----:B------:R-:W-:-:S08]  /*31050*/  VIADD R5, R4, 0x400 ;  /* 0x0000040004057836 */ /* 0x000fd00000000000 */
.L_x_3026:
        /* <DEDUP_REMOVED lines=15> */
.L_x_3027:
        /* <DEDUP_REMOVED lines=15> */
.L_x_3028:
        /* <DEDUP_REMOVED lines=15> */
.L_x_3029:
        /* <DEDUP_REMOVED lines=12> */
.L_x_3012:
[----:B------:R-:W-:Y:S05]  /*313f0*/  BSYNC B1 ;  /* 0x0000000000017941 */ /* 0x000fea0003800000 */
.L_x_3011:
[----:B------:R-:W2:Y:S01]  /*31400*/  LDL R2, [R1+0x30] ;  /* 0x0000300001027983 */ /* 0x000ea20000100800 */
[----:B------:R-:W-:Y:S01]  /*31410*/  VIADD R0, R0, 0xfffffffe ;  /* 0xfffffffe00007836 */ /* 0x000fe20000000000 */
[----:B--2---:R-:W-:-:S13]  /*31420*/  ISETP.GT.AND P0, PT, R6, R2, PT ;  /* 0x000000020600720c */ /* 0x004fda0003f04270 */
[----:B------:R-:W-:Y:S05]  /*31430*/  @P0 BRA `(.L_x_3030) ;  /* 0xffffffe400400947 */ /* 0x000fea000383ffff */
.L_x_2970:
[----:B------:R-:W-:Y:S05]  /*31440*/  BSYNC B0 ;  /* 0x0000000000007941 */ /* 0x000fea0003800000 */
.L_x_2969:
        /* <DEDUP_REMOVED lines=19> */
.L_x_3032:
[----:B------:R-:W-:Y:S05]  /*31580*/  BSYNC B0 ;  /* 0x0000000000007941 */ /* 0x000fea0003800000 */
.L_x_3031:
        /* <DEDUP_REMOVED lines=11> */
.L_x_3162:
[----:B------:R-:W-:Y:S05]  /*31640*/  BSYNC B1 ;  /* 0x0000000000017941 */ /* 0x000fea0003800000 */
.L_x_3035:
        /* <DEDUP_REMOVED lines=9> */
.L_x_3038:
[----:B------:R-:W-:Y:S05]  /*316e0*/  BSYNC B1 ;  /* 0x0000000000017941 */ /* 0x000fea0003800000 */
.L_x_3037:
        /* <DEDUP_REMOVED lines=12> */
.L_x_3039:
        /* <DEDUP_REMOVED lines=15> */
.L_x_3040:
        /* <DEDUP_REMOVED lines=15> */
.L_x_3041:
        /* <DEDUP_REMOVED lines=15> */
.L_x_3042:
        /* <DEDUP_REMOVED lines=10> */
.L_x_3034:
[----:B------:R-:W-:Y:S05]  /*31b20*/  BSYNC B0 ;  /* 0x0000000000007941 */ /* 0x000fea0003800000 */
.L_x_3033:
[----:B------:R-:W2:Y:S01]  /*31b30*/  LDL.LU R4, [R1+0x18] ;  /* 0x0000180001047983 */ /* 0x000ea20000300800 */
[----:B------:R-:W-:-:S05]  /*31b40*/  VIADD R19, R19, 0x1 ;  /* 0x0000000113137836 */ /* 0x000fca0000000000 */
[----:B------:R-:W-:-:S04]  /*31b50*/  ISETP.NE.AND P0, PT, R19, 0x2, PT ;  /* 0x000000021300780c */ /* 0x000fc80003f05270 */
[----:B------:R-:W-:Y:S02]  /*31b60*/  SEL R0, RZ, 0x1, P0 ;  /* 0x00000001ff007807 */ /* 0x000fe40000000000 */
[----:B------:R-:W-:Y:S02]  /*31b70*/  SEL R19, R19, RZ, P0 ;  /* 0x000000ff13137207 */ /* 0x000fe40000000000 */
[----:B--2---:R-:W-:-:S05]  /*31b80*/  LOP3.LUT R4, R4, R0, RZ, 0x3c, !PT ;  /* 0x0000000004047212 */ /* 0x004fca00078e3cff */
[----:B------:R2:W-:Y:S02]  /*31b90*/  STL [R1+0x18], R4 ;  /* 0x0000180401007387 */ /* 0x0005e40000100800 */
.L_x_2949:
[----:B------:R-:W-:Y:S05]  /*31ba0*/  BSYNC B7 ;  /* 0x0000000000077941 */ /* 0x000fea0003800000 */
.L_x_2947:
[----:B0-----:R-:W3:Y:S02]  /*31bb0*/  LDL R0, [R1+0x10] ;  /* 0x0000100001007983 */ /* 0x001ee40000100800 */
[----:B---3--:R-:W-:-:S13]  /*31bc0*/  LOP3.LUT P0, RZ, R0, 0x2, RZ, 0xc0, !PT ;  /* 0x0000000200ff7812 */ /* 0x008fda000780c0ff */
[----:B------:R-:W-:Y:S05]  /*31bd0*/  @!P0 BRA `(.L_x_3043) ;  /* 0x00000000002c8947 */ /* 0x000fea0003800000 */
[----:B------:R-:W-:Y:S05]  /*31be0*/  WARPSYNC.ALL ;  /* 0x0000000000007948 */ /* 0x000fea0003800000 */
[----:B------:R-:W0:Y:S08]  /*31bf0*/  S2UR UR5, SR_CgaCtaId ;  /* 0x00000000000579c3 */ /* 0x000e300000008800 */
[----:B------:R-:W-:Y:S06]  /*31c00*/  BAR.SYNC.DEFER_BLOCKING 0x5, 0x180 ;  /* 0x0146000000007b1d */ /* 0x000fec0000010000 */
[----:B------:R-:W-:-:S02]  /*31c10*/  UMOV UR4, 0x400 ;  /* 0x0000040000047882 */ /* 0x000fc40000000000 */
[----:B0-----:R-:W-:-:S06]  /*31c20*/  ULEA UR4, UR5, UR4, 0x18 ;  /* 0x0000000405047291 */ /* 0x001fcc000f8ec03f */
[----:B------:R-:W-:-:S05]  /*31c30*/  MOV R18, UR4 ;  /* 0x0000000400127c02 */ /* 0x000fca0008000f00 */
[----:B-12---:R-:W0:Y:S04]  /*31c40*/  LDS.128 R4, [R18+0x388d0] ;  /* 0x0388d00012047984 */ /* 0x006e280000000c00 */
[----:B0-----:R1:W-:Y:S04]  /*31c50*/  STL.64 [R1], R4 ;  /* 0x0000000401007387 */ /* 0x0013e80000100a00 */
[----:B------:R1:W-:Y:S01]  /*31c60*/  STL.64 [R1+0x8], R6 ;  /* 0x0000080601007387 */ /* 0x0003e20000100a00 */
[----:B------:R-:W-:Y:S06]  /*31c70*/  BAR.ARV 0x4, 0x180 ;  /* 0x0106000000007b1d */ /* 0x000fec0000002000 */
[----:B------:R-:W-:Y:S05]  /*31c80*/  BRA `(.L_x_3044) ;  /* 0x0000001000407947 */ /* 0x000fea0003800000 */
.L_x_3043:
[----:B------:R-:W0:Y:S01]  /*31c90*/  S2R R16, SR_TID.X ;  /* 0x0000000000107919 */ /* 0x000e220000002100 */
[----:B------:R-:W-:Y:S01]  /*31ca0*/  UMOV UR4, 0xffffffff ;  /* 0xffffffff00047882 */ /* 0x000fe20000000000 */
[----:B0-----:R-:W-:-:S04]  /*31cb0*/  LOP3.LUT R16, R16, 0x1f, RZ, 0xc0, !PT ;  /* 0x0000001f10107812 */ /* 0x001fc800078ec0ff */
[----:B------:R-:W-:Y:S01]  /*31cc0*/  ISETP.NE.AND P0, PT, R16, 0x1f, PT ;  /* 0x0000001f1000780c */ /* 0x000fe20003f05270 */
[----:B------:R-:W-:-:S12]  /*31cd0*/  BRA.DIV UR4, `(.L_x_3045) ;  /* 0x0000003a04847947 */ /* 0x000fd8000b800000 */
[----:B------:R-:W3:Y:S01]  /*31ce0*/  LDL.LU R2, [R1] ;  /* 0x0000000001027983 */ /* 0x000ee20000300800 */
[----:B------:R-:W-:-:S03]  /*31cf0*/  ULDC UR4, c[0x0][0xc3c] ;  /* 0x00030f0000047ab9 */ /* 0x000fc60000000800 */
[----:B------:R-:W4:Y:S01]  /*31d00*/  LDL R3, [R1+0xc] ;  /* 0x00000c0001037983 */ /* 0x000f220000100800 */
[----:B------:R-:W-:Y:S01]  /*31d10*/  ULDC.64 UR6, c[0x0][0x208] ;  /* 0x0000820000067ab9 */ /* 0x000fe20000000a00 */
[----:B---3--:R-:W-:Y:S02]  /*31d20*/  IMAD.MOV.U32 R10, RZ, RZ, R2 ;  /* 0x000000ffff0a7224 */ /* 0x008fe400078e0002 */
[----:B----4-:R-:W-:-:S05]  /*31d30*/  IMAD.IADD R0, R3, 0x1, R16 ;  /* 0x0000000103007824 */ /* 0x010fca00078e0210 */
[----:B------:R-:W-:-:S13]  /*31d40*/  ISETP.GE.OR P1, PT, R0, UR4, !P0 ;  /* 0x0000000400007c0c */ /* 0x000fda000c726670 */
[----:B------:R-:W0:Y:S08]  /*31d50*/  @!P1 LDC.64 R2, c[0x0][0xc80] ;  /* 0x00032000ff029b82 */ /* 0x000e300000000a00 */
[----:B-1----:R-:W1:Y:S01]  /*31d60*/  @!P1 LDC.64 R6, c[0x0][0xc78] ;  /* 0x00031e00ff069b82 */ /* 0x002e620000000a00 */
[----:B0-----:R-:W-:-:S05]  /*31d70*/  @!P1 IMAD.WIDE R2, R0, 0x4, R2 ;  /* 0x0000000400029825 */ /* 0x001fca00078e0202 */
[----:B------:R1:W3:Y:S02]  /*31d80*/  @!P1 LDG.E R8, desc[UR6][R2.64] ;  /* 0x0000000602089981 */ /* 0x0002e4000c1e1900 */
[----:B-1----:R-:W-:-:S06]  /*31d90*/  @!P1 IMAD.WIDE R2, R0, 0x4, R6 ;  /* 0x0000000400029825 */ /* 0x002fcc00078e0206 */
[----:B------:R-:W4:Y:S01]  /*31da0*/  @!P1 LDG.E R2, desc[UR6][R2.64] ;  /* 0x0000000602029981 */ /* 0x000f22000c1e1900 */
[----:B--2---:R-:W-:Y:S01]  /*31db0*/  IMAD.MOV.U32 R4, RZ, RZ, RZ ;  /* 0x000000ffff047224 */ /* 0x004fe200078e00ff */
[----:B------:R-:W-:Y:S02]  /*31dc0*/  MOV R6, RZ ;  /* 0x000000ff00067202 */ /* 0x000fe40000000f00 */
        /* <DEDUP_REMOVED lines=26> */
[----:B------:R0:W1:Y:S02]  /*31f70*/  SHFL.IDX PT, R9, R7, 0x1f, 0x1f ;  /* 0x03e01f0007097f89 */ /* 0x00006400000e0000 */
.L_x_3172:
[----:B------:R-:W-:Y:S02]  /*31f80*/  ULDC UR4, c[0x0][0xc38] ;  /* 0x00030e0000047ab9 */ /* 0x000fe40000000800 */
[----:B------:R-:W-:-:S04]  /*31f90*/  IMAD.U32 R2, RZ, RZ, UR4 ;  /* 0x00000004ff027e24 */ /* 0x000fc8000f8e00ff */
[----:B-1----:R-:W-:-:S04]  /*31fa0*/  IMAD R9, R9, R2, RZ ;  /* 0x0000000209097224 */ /* 0x002fc800078e02ff */
[----:B------:R-:W-:-:S05]  /*31fb0*/  IMAD.IADD R0, R0, 0x1, R9 ;  /* 0x0000000100007824 */ /* 0x000fca00078e0209 */
[----:B------:R-:W-:-:S13]  /*31fc0*/  ISETP.GT.AND P6, PT, R0, R5, PT ;  /* 0x000000050000720c */ /* 0x000fda0003fc4270 */
[----:B------:R-:W-:Y:S05]  /*31fd0*/  @P6 BRA `(.L_x_3046) ;  /* 0x0000000000b06947 */ /* 0x000fea0003800000 */
.L_x_3049:
        /* <DEDUP_REMOVED lines=38> */
.L_x_3180:
[----:B------:R-:W-:Y:S02]  /*32240*/  ULDC UR4, c[0x0][0xc38] ;  /* 0x00030e0000047ab9 */ /* 0x000fe40000000800 */
[----:B------:R-:W-:-:S04]  /*32250*/  IMAD.U32 R2, RZ, RZ, UR4 ;  /* 0x00000004ff027e24 */ /* 0x000fc8000f8e00ff */
[----:B-1----:R-:W-:-:S05]  /*32260*/  IMAD R9, R9, R2, RZ ;  /* 0x0000000209097224 */ /* 0x002fca00078e02ff */
[----:B------:R-:W-:-:S04]  /*32270*/  IADD3 R0, R9, R0, RZ ;  /* 0x0000000009007210 */ /* 0x000fc80007ffe0ff */
[----:B------:R-:W-:-:S13]  /*32280*/  ISETP.GT.AND P6, PT, R0, R5, PT ;  /* 0x000000050000720c */ /* 0x000fda0003fc4270 */
[----:B------:R-:W-:Y:S05]  /*32290*/  @!P6 BRA `(.L_x_3049) ;  /* 0xfffffffc0050e947 */ /* 0x000fea000383ffff */
.L_x_3046:
        /* <DEDUP_REMOVED lines=12> */
.L_x_3185:
[----:B------:R-:W-:-:S13]  /*32360*/  ISETP.NE.AND P0, PT, R0, RZ, PT ;  /* 0x000000ff0000720c */ /* 0x000fda0003f05270 */
[----:B------:R-:W-:Y:S05]  /*32370*/  @!P0 BRA `(.L_x_3051) ;  /* 0x0000000000148947 */ /* 0x000fea0003800000 */
[----:B------:R-:W-:Y:S01]  /*32380*/  UMOV UR4, 0xffffffff ;  /* 0xffffffff00047882 */ /* 0x000fe20000000000 */
[----:B-1----:R-:W-:Y:S02]  /*32390*/  VIADD R3, R3, 0xffffffff ;  /* 0xffffffff03037836 */ /* 0x002fe40000000000 */
[----:B------:R-:W-:Y:S05]  /*323a0*/  BRA.DIV UR4, `(.L_x_3052) ;  /* 0x0000003e04747947 */ /* 0x000fea000b800000 */
[----:B------:R1:W3:Y:S02]  /*323b0*/  SHFL.IDX PT, R3, R7, R3, 0x1f ;  /* 0x00001f0307037589 */ /* 0x0002e400000e0000 */
.L_x_3188:
[----:B---3--:R-:W-:-:S07]  /*323c0*/  IMAD.MOV.U32 R8, RZ, RZ, R3 ;  /* 0x000000ffff087224 */ /* 0x008fce00078e0003 */
.L_x_3051:
[----:B------:R-:W-:Y:S01]  /*323d0*/  ISETP.NE.AND P0, PT, R6, 0x1, PT ;  /* 0x000000010600780c */ /* 0x000fe20003f05270 */
[----:B------:R-:W-:-:S05]  /*323e0*/  IMAD R0, R8, R2, R9 ;  /* 0x0000000208007224 */ /* 0x000fca00078e0209 */
[----:B------:R3:W-:Y:S02]  /*323f0*/  STL [R1], R0 ;  /* 0x0000000001007387 */ /* 0x0007e40000100800 */
[----:B---3--:R-:W-:-:S05]  /*32400*/  IADD3 R0, R5, -R0, RZ ;  /* 0x8000000005007210 */ /* 0x008fca0007ffe0ff */
        /* <DEDUP_REMOVED lines=16> */
[-C--:B------:R-:W-:Y:S01]  /*32510*/  @!P1 IADD3 R2, R2, -R5.reuse, RZ ;  /* 0x8000000502029210 */ /* 0x080fe20007ffe0ff */
[----:B------:R-:W-:Y:S01]  /*32520*/  @!P1 VIADD R8, R8, 0x1 ;  /* 0x0000000108089836 */ /* 0x000fe20000000000 */
[----:B------:R-:W-:Y:S02]  /*32530*/  ISETP.NE.AND P1, PT, R4, RZ, PT ;  /* 0x000000ff0400720c */ /* 0x000fe40003f25270 */
[----:B------:R-:W-:Y:S02]  /*32540*/  ISETP.GE.U32.AND P0, PT, R2, R5, PT ;  /* 0x000000050200720c */ /* 0x000fe40003f06070 */
[----:B------:R-:W-:-:S04]  /*32550*/  IABS R5, R6 ;  /* 0x0000000600057213 */ /* 0x000fc80000000000 */
[----:B------:R-:W1:Y:S07]  /*32560*/  I2F.RP R2, R5 ;  /* 0x0000000500027306 */ /* 0x000e6e0000209400 */
[----:B------:R-:W-:Y:S01]  /*32570*/  @P0 IADD3 R8, R8, 0x1, RZ ;  /* 0x0000000108080810 */ /* 0x000fe20007ffe0ff */
[----:B-1----:R-:W1:Y:S02]  /*32580*/  MUFU.RCP R2, R2 ;  /* 0x0000000200027308 */ /* 0x002e640000001000 */
[----:B-1----:R-:W-:-:S06]  /*32590*/  VIADD R2, R2, 0xffffffe ;  /* 0x0ffffffe02027836 */ /* 0x002fcc0000000000 */
        /* <DEDUP_REMOVED lines=20> */
[----:B------:R-:W-:-:S05]  /*326e0*/  IADD3 R2, -R3, RZ, RZ ;  /* 0x000000ff03027210 */ /* 0x000fca0007ffe1ff */
[----:B------:R-:W-:Y:S01]  /*326f0*/  IMAD R0, R4, R2, R0 ;  /* 0x0000000204007224 */ /* 0x000fe200078e0200 */
[----:B------:R-:W-:-:S04]  /*32700*/  LOP3.LUT R2, R3, R6, RZ, 0x3c, !PT ;  /* 0x0000000603027212 */ /* 0x000fc800078e3cff */
[----:B------:R-:W-:Y:S01]  /*32710*/  ISETP.GE.AND P2, PT, R2, RZ, PT ;  /* 0x000000ff0200720c */ /* 0x000fe20003f46270 */
[----:B------:R-:W-:-:S12]  /*32720*/  @P0 VIADD R7, R7, 0x1 ;  /* 0x0000000107070836 */ /* 0x000fd80000000000 */
[----:B------:R-:W-:Y:S01]  /*32730*/  @!P2 IMAD.MOV R7, RZ, RZ, -R7 ;  /* 0x000000ffff07a224 */ /* 0x000fe200078e0a07 */
[----:B------:R-:W-:-:S05]  /*32740*/  @!P1 LOP3.LUT R7, RZ, R6, RZ, 0x33, !PT ;  /* 0x00000006ff079212 */ /* 0x000fca00078e33ff */
[----:B------:R-:W-:-:S04]  /*32750*/  IMAD.MOV R2, RZ, RZ, -R7 ;  /* 0x000000ffff027224 */ /* 0x000fc800078e0a07 */
[C---:B------:R-:W-:Y:S01]  /*32760*/  IMAD R2, R6.reuse, R2, R3 ;  /* 0x0000000206027224 */ /* 0x040fe200078e0203 */
[----:B------:R-:W-:-:S05]  /*32770*/  LEA R6, R6, R7, 0x18 ;  /* 0x0000000706067211 */ /* 0x000fca00078ec0ff */
[----:B------:R-:W-:-:S05]  /*32780*/  IMAD R2, R2, 0x10000, R6 ;  /* 0x0001000002027824 */ /* 0x000fca00078e0206 */
[----:B------:R1:W-:Y:S01]  /*32790*/  STL [R1+0x8], R2 ;  /* 0x0000080201007387 */ /* 0x0003e20000100800 */
[----:B------:R-:W-:Y:S05]  /*327a0*/  BRA `(.L_x_3054) ;  /* 0x0000000400007947 */ /* 0x000fea0003800000 */
.L_x_3053:
        /* <DEDUP_REMOVED lines=17> */
[----:B------:R-:W-:Y:S01]  /*328c0*/  IMAD.HI.U32 R6, R6, R7, RZ ;  /* 0x0000000706067227 */ /* 0x000fe200078e00ff */
[----:B------:R-:W-:-:S05]  /*328d0*/  IADD3 R9, RZ, -R9, RZ ;  /* 0x80000009ff097210 */ /* 0x000fca0007ffe0ff */
        /* <DEDUP_REMOVED lines=38> */
[----:B------:R-:W-:-:S04]  /*32b40*/  @P0 VIADD R2, R2, 0x1 ;  /* 0x0000000102020836 */ /* 0x000fc80000000000 */
[----:B------:R-:W-:-:S05]  /*32b50*/  IMAD.MOV.U32 R0, RZ, RZ, R2 ;  /* 0x000000ffff007224 */ /* 0x000fca00078e0002 */
[----:B------:R-:W-:Y:S02]  /*32b60*/  @!P2 IADD3 R0, -R0, RZ, RZ ;  /* 0x000000ff0000a210 */ /* 0x000fe40007ffe1ff */
[----:B------:R-:W-:Y:S01]  /*32b70*/  @!P1 LOP3.LUT R0, RZ, R8, RZ, 0x33, !PT ;  /* 0x00000008ff009212 */ /* 0x000fe200078e33ff */
[----:B------:R-:W-:-:S04]  /*32b80*/  IMAD.MOV R8, RZ, RZ, -R8 ;  /* 0x000000ffff087224 */ /* 0x000fc800078e0a08 */
[----:B------:R-:W-:-:S05]  /*32b90*/  IMAD R2, R0, R8, R6 ;  /* 0x0000000800027224 */ /* 0x000fca00078e0206 */
[----:B------:R0:W-:Y:S02]  /*32ba0*/  STL [R1+0x8], R2 ;  /* 0x0000080201007387 */ /* 0x0001e40000100800 */
.L_x_3054:
[----:B------:R-:W-:-:S05]  /*32bb0*/  LOP3.LUT R0, RZ, R0, RZ, 0x33, !PT ;  /* 0x00000000ff007212 */ /* 0x000fca00078e33ff */
[----:B------:R-:W-:-:S05]  /*32bc0*/  IMAD.IADD R0, R4, 0x1, R0 ;  /* 0x0000000104007824 */ /* 0x000fca00078e0200 */
[----:B------:R3:W-:Y:S01]  /*32bd0*/  STL [R1+0x4], R0 ;  /* 0x0000040001007387 */ /* 0x0007e20000100800 */
[----:B------:R-:W-:Y:S05]  /*32be0*/  BRA `(.L_x_3055) ;  /* 0x0000000000287947 */ /* 0x000fea0003800000 */
.L_x_3047:
[----:B------:R-:W-:Y:S01]  /*32bf0*/  UMOV UR4, URZ ;  /* 0x0000003f00047c82 */ /* 0x000fe20008000000 */
[----:B------:R-:W-:Y:S01]  /*32c00*/  ULDC UR6, c[0x0][0xc3c] ;  /* 0x00030f0000067ab9 */ /* 0x000fe20000000800 */
[----:B------:R-:W-:Y:S01]  /*32c10*/  UMOV UR5, URZ ;  /* 0x0000003f00057c82 */ /* 0x000fe20008000000 */
[----:B------:R-:W-:Y:S01]  /*32c20*/  IMAD.U32 R3, RZ, RZ, UR4 ;  /* 0x00000004ff037e24 */ /* 0x000fe2000f8e00ff */
[----:B------:R-:W-:Y:S01]  /*32c30*/  MOV R0, UR6 ;  /* 0x0000000600007c02 */ /* 0x000fe20008000f00 */
[----:B------:R-:W-:Y:S01]  /*32c40*/  IMAD.U32 R2, RZ, RZ, UR5 ;  /* 0x00000005ff027e24 */ /* 0x000fe2000f8e00ff */
[----:B------:R1:W-:Y:S04]  /*32c50*/  STL [R1], R5 ;  /* 0x0000000501007387 */ /* 0x0003e80000100800 */
[----:B------:R1:W-:Y:S04]  /*32c60*/  STL [R1+0x4], R3 ;  /* 0x0000040301007387 */ /* 0x0003e80000100800 */
[----:B------:R1:W-:Y:S04]  /*32c70*/  STL [R1+0xc], R0 ;  /* 0x00000c0001007387 */ /* 0x0003e80000100800 */
[----:B------:R1:W-:Y:S02]  /*32c80*/  STL [R1+0x8], R2 ;  /* 0x0000080201007387 */ /* 0x0003e40000100800 */
.L_x_3055:
[----:B01----:R-:W4:Y:S04]  /*32c90*/  LDL R2, [R1+0xc] ;  /* 0x00000c0001027983 */ /* 0x003f280000100800 */
        /* <DEDUP_REMOVED lines=10> */
[----:B------:R-:W-:Y:S01]  /*32d40*/  @!P0 MOV R2, 0x400 ;  /* 0x0000040000028802 */ /* 0x000fe20000000f00 */
[----:B-----5:R-:W-:-:S03]  /*32d50*/  IMAD.MOV.U32 R6, RZ, RZ, R3 ;  /* 0x000000ffff067224 */ /* 0x020fc600078e0003 */
[----:B0-----:R-:W-:-:S05]  /*32d60*/  @!P0 LEA R18, R0, R2, 0x18 ;  /* 0x0000000200128211 */ /* 0x001fca00078ec0ff */
[----:B--2---:R0:W-:Y:S01]  /*32d70*/  @!P0 STS.128 [R18+0x388d0], R4 ;  /* 0x0388d00412008388 */ /* 0x0041e20000000c00 */
[----:B------:R-:W-:Y:S06]  /*32d80*/  BAR.ARV 0x5, 0x180 ;  /* 0x0146000000007b1d */ /* 0x000fec0000002000 */
.L_x_3044:
[----:B------:R-:W2:Y:S01]  /*32d90*/  LDL R0, [R1+0xc] ;  /* 0x00000c0001007983 */ /* 0x000ea20000100800 */
[----:B------:R-:W-:Y:S02]  /*32da0*/  ULDC UR4, c[0x0][0xc3c] ;  /* 0x00030f0000047ab9 */ /* 0x000fe40000000800 */
[----:B--2---:R-:W-:-:S13]  /*32db0*/  ISETP.GE.AND P0, PT, R0, UR4, PT ;  /* 0x0000000400007c0c */ /* 0x004fda000bf06270 */
[----:B------:R-:W-:Y:S05]  /*32dc0*/  @!P0 BRA `(.L_x_3056) ;  /* 0xffffff78007c8947 */ /* 0x000fea000383ffff */
[----:B------:R-:W-:Y:S05]  /*32dd0*/  BSYNC B8 ;  /* 0x0000000000087941 */ /* 0x000fea0003800000 */
.L_x_2895:
        /* <DEDUP_REMOVED lines=12> */
.L_x_3189:
[----:B------:R-:W-:Y:S05]  /*32ea0*/  BSYNC B0 ;  /* 0x0000000000007941 */ /* 0x000fea0003800000 */
.L_x_3057:
[----:B------:R-:W-:-:S03]  /*32eb0*/  UMOV UR4, 0xffffffff ;  /* 0xffffffff00047882 */ /* 0x000fc60000000000 */
[----:B------:R-:W-:Y:S05]  /*32ec0*/  BRA.DIV UR4, `(.L_x_3059) ;  /* 0x0000003204ec7947 */ /* 0x000fea000b800000 */
[----:B------:R-:W1:Y:S02]  /*32ed0*/  S2R R2, SR_TID.X ;  /* 0x0000000000027919 */ /* 0x000e640000002100 */
[----:B-1----:R-:W-:-:S04]  /*32ee0*/  SHF.R.U32.HI R2, RZ, 0x5, R2 ;  /* 0x00000005ff027819 */ /* 0x002fc80000011602 */
[----:B------:R-:W-:-:S05]  /*32ef0*/  LOP3.LUT R2, R2, 0x3, RZ, 0xc0, !PT ;  /* 0x0000000302027812 */ /* 0x000fca00078ec0ff */
[----:B------:R1:W2:Y:S02]  /*32f00*/  SHFL.IDX PT, R14, R2, RZ, 0x1f ;  /* 0x00001fff020e7589 */ /* 0x0002a400000e0000 */
.L_x_3192:
[----:B--2---:R-:W-:-:S13]  /*32f10*/  ISETP.NE.AND P0, PT, R14, RZ, PT ;  /* 0x000000ff0e00720c */ /* 0x004fda0003f05270 */
[----:B------:R-:W-:Y:S05]  /*32f20*/  @P0 BRA `(.L_x_2622) ;  /* 0x0000000000940947 */ /* 0x000fea0003800000 */
[----:B------:R-:W-:-:S03]  /*32f30*/  UMOV UR4, 0xffffffff ;  /* 0xffffffff00047882 */ /* 0x000fc60000000000 */
[----:B------:R-:W-:Y:S05]  /*32f40*/  BRA.DIV UR4, `(.L_x_3060) ;  /* 0x0000003604007947 */ /* 0x000fea000b800000 */
[----:B------:R-:W-:-:S13]  /*32f50*/  ELECT P6, URZ, PT ;  /* 0x00000000003f782f */ /* 0x000fda00038c0000 */
.L_x_3195:
[----:B------:R-:W-:Y:S05]  /*32f60*/  @!P6 BRA `(.L_x_2622) ;  /* 0x000000000084e947 */ /* 0x000fea0003800000 */
[----:B-1----:R-:W2:Y:S02]  /*32f70*/  LDL R2, [R1+0xc0] ;  /* 0x0000c00001027983 */ /* 0x002ea40000100800 */
[----:B--2---:R-:W-:-:S13]  /*32f80*/  R2UR UR4, R2 ;  /* 0x00000000020472ca */ /* 0x004fda00000e0000 */
[----:B------:R-:W-:-:S06]  /*32f90*/  ULOP3.LUT UR4, UR4, 0x2, URZ, 0xfc, !UPT ;  /* 0x0000000204047892 */ /* 0x000fcc000f8efc3f */
[----:B------:R-:W-:-:S04]  /*32fa0*/  MOV R2, UR4 ;  /* 0x0000000400027c02 */ /* 0x000fc80008000f00 */
[----:B------:R-:W-:-:S13]  /*32fb0*/  ISETP.NE.AND P2, PT, R2, 0x3, PT ;  /* 0x000000030200780c */ /* 0x000fda0003f45270 */
[----:B------:R-:W-:Y:S05]  /*32fc0*/  @!P2 BRA `(.L_x_3061) ;  /* 0x000000000004a947 */ /* 0x000fea0003800000 */
[----:B------:R-:W-:Y:S01]  /*32fd0*/  BPT.TRAP 0x1 ;  /* 0x000000040000795c */ /* 0x000fe20000300000 */
.L_x_3061:
        /* <DEDUP_REMOVED lines=13> */
.L_x_3196:
[----:B------:R-:W1:Y:S02]  /*330b0*/  SYNCS.PHASECHK.TRANS64.TRYWAIT P0, [R7+URZ], R2 ;  /* 0x00000002070075a7 */ /* 0x000e64000800017f */
[----:B-1----:R-:W-:Y:S05]  /*330c0*/  @!P0 BRA `(.L_x_3063) ;  /* 0x0000003000d48947 */ /* 0x002fea0003800000 */
.L_x_3197:
[----:B------:R-:W-:Y:S05]  /*330d0*/  @!P2 BRA `(.L_x_3064) ;  /* 0x000000000004a947 */ /* 0x000fea0003800000 */
[----:B------:R-:W-:Y:S01]  /*330e0*/  BPT.TRAP 0x1 ;  /* 0x000000040000795c */ /* 0x000fe20000300000 */
.L_x_3064:
[----:B------:R-:W-:-:S05]  /*330f0*/  IADD3 R0, R0, 0x38860, RZ ;  /* 0x0003886000007810 */ /* 0x000fca0007ffe0ff */
[----:B------:R-:W-:-:S04]  /*33100*/  IMAD R4, R19, 0x8, R0 ;  /* 0x0000000813047824 */ /* 0x000fc800078e0200 */
[----:B------:R-:W2:Y:S02]  /*33110*/  SYNCS.PHASECHK.TRANS64.TRYWAIT P0, [R4+URZ], R5 ;  /* 0x00000005040075a7 */ /* 0x000ea4000800017f */
[----:B--2---:R-:W-:Y:S05]  /*33120*/  @!P0 BRA `(.L_x_3065) ;  /* 0x0000003000d08947 */ /* 0x004fea0003800000 */
.L_x_3198:
[----:B------:R-:W-:-:S07]  /*33130*/  IMAD R3, R3, 0x8, R0 ;  /* 0x0000000803037824 */ /* 0x000fce00078e0200 */
.L_x_3066:
[----:B---3--:R3:W4:Y:S02]  /*33140*/  SYNCS.PHASECHK.TRANS64.TRYWAIT P0, [R3+URZ], R2 ;  /* 0x00000002030075a7 */ /* 0x008724000800017f */
[----:B----4-:R-:W-:Y:S05]  /*33150*/  @!P0 NANOSLEEP.SYNCS 0x989680 ;  /* 0x009896800000895d */ /* 0x010fea0003900000 */
[----:B------:R-:W4:Y:S02]  /*33160*/  @!P0 SYNCS.PHASECHK.TRANS64 P0, [R3+URZ], R2 ;  /* 0x00000002030085a7 */ /* 0x000f24000800007f */
[----:B----4-:R-:W-:Y:S05]  /*33170*/  @!P0 BRA `(.L_x_3066) ;  /* 0xfffffffc00f08947 */ /* 0x010fea000383ffff */
.L_x_2622:
[----:B------:R-:W-:Y:S05]  /*33180*/  BSYNC B9 ;  /* 0x0000000000097941 */ /* 0x000fea0003800000 */
.L_x_2619:
[----:B------:R-:W-:Y:S05]  /*33190*/  EXIT ;  /* 0x000000000000794d */ /* 0x000fea0003800000 */
.L_x_2644:
[----:B0-----:R0:W1:Y:S02]  /*331a0*/  SYNCS.PHASECHK.TRANS64.TRYWAIT P6, [R0+URZ+0x38890], R114 ;  /* 0x03889072000075a7 */ /* 0x00106400080c017f */
[----:B-1----:R-:W-:Y:S05]  /*331b0*/  @!P6 NANOSLEEP.SYNCS 0x989680 ;  /* 0x009896800000e95d */ /* 0x002fea0003900000 */
[----:B------:R-:W1:Y:S02]  /*331c0*/  @!P6 SYNCS.PHASECHK.TRANS64 P6, [R0+URZ+0x38890], R114 ;  /* 0x038890720000e5a7 */ /* 0x000e6400080c007f */
[----:B-1----:R-:W-:Y:S05]  /*331d0*/  @!P6 BRA `(.L_x_2644) ;  /* 0xfffffffc00f0e947 */ /* 0x002fea000383ffff */
[----:B------:R-:W-:Y:S05]  /*331e0*/  BRA `(.L_x_3067) ;  /* 0xfffffd0c00707947 */ /* 0x000fea000383ffff */
.L_x_2700:
[----:B-1----:R1:W2:Y:S02]  /*331f0*/  SYNCS.PHASECHK.TRANS64.TRYWAIT P5, [R0+URZ+0x38890], R114 ;  /* 0x03889072000075a7 */ /* 0x0022a400080a017f */
[----:B--2---:R-:W-:Y:S05]  /*33200*/  @!P5 NANOSLEEP.SYNCS 0x989680 ;  /* 0x009896800000d95d */ /* 0x004fea0003900000 */
[----:B------:R-:W2:Y:S02]  /*33210*/  @!P5 SYNCS.PHASECHK.TRANS64 P5, [R0+URZ+0x38890], R114 ;  /* 0x038890720000d5a7 */ /* 0x000ea400080a007f */
[----:B--2---:R-:W-:Y:S05]  /*33220*/  @!P5 BRA `(.L_x_2700) ;  /* 0xfffffffc00f0d947 */ /* 0x004fea000383ffff */
[----:B------:R-:W-:Y:S05]  /*33230*/  BRA `(.L_x_3068) ;  /* 0xfffffd4000d87947 */ /* 0x000fea000383ffff */
.L_x_2725:
[----:B-1----:R1:W2:Y:S02]  /*33240*/  SYNCS.PHASECHK.TRANS64.TRYWAIT P3, [R0+URZ+0x38890], R114 ;  /* 0x03889072000075a7 */ /* 0x0022a4000806017f */
[----:B--2---:R-:W-:Y:S05]  /*33250*/  @!P3 NANOSLEEP.SYNCS 0x989680 ;  /* 0x009896800000b95d */ /* 0x004fea0003900000 */
[----:B------:R-:W2:Y:S02]  /*33260*/  @!P3 SYNCS.PHASECHK.TRANS64 P3, [R0+URZ+0x38890], R114 ;  /* 0x038890720000b5a7 */ /* 0x000ea4000806007f */
[----:B--2---:R-:W-:Y:S05]  /*33270*/  @!P3 BRA `(.L_x_2725) ;  /* 0xfffffffc00f0b947 */ /* 0x004fea000383ffff */
[----:B------:R-:W-:Y:S05]  /*33280*/  BRA `(.L_x_3069) ;  /* 0xfffffd74006c7947 */ /* 0x000fea000383ffff */
.L_x_2733:
[----:B0-----:R0:W1:Y:S02]  /*33290*/  SYNCS.PHASECHK.TRANS64.TRYWAIT P2, [R0+URZ+0x388b0], R114 ;  /* 0x0388b072000075a7 */ /* 0x001064000804017f */
[----:B-1----:R-:W-:Y:S05]  /*332a0*/  @!P2 NANOSLEEP.SYNCS 0x989680 ;  /* 0x009896800000a95d */ /* 0x002fea0003900000 */
[----:B------:R-:W1:Y:S02]  /*332b0*/  @!P2 SYNCS.PHASECHK.TRANS64 P2, [R0+URZ+0x388b0], R114 ;  /* 0x0388b0720000a5a7 */ /* 0x000e64000804007f */
[----:B-1----:R-:W-:Y:S05]  /*332c0*/  @!P2 BRA `(.L_x_2733) ;  /* 0xfffffffc00f0a947 */ /* 0x002fea000383ffff */
[----:B------:R-:W-:Y:S05]  /*332d0*/  BRA `(.L_x_3070) ;  /* 0xfffffd78009c7947 */ /* 0x000fea000383ffff */
.L_x_2755:
[----:B------:R-:W-:Y:S01]  /*332e0*/  BSSY B1, `(.L_x_3071) ;  /* 0x0000008000017945 */ /* 0x000fe20003800000 */
[----:B------:R-:W-:Y:S01]  /*332f0*/  IMAD.MOV.U32 R13, RZ, RZ, R32 ;  /* 0x000000ffff0d7224 */ /* 0x000fe200078e0020 */
[----:B------:R-:W-:Y:S01]  /*33300*/  MOV R11, 0x181f ;  /* 0x0000181f000b7802 */ /* 0x000fe20000000f00 */
[----:B------:R-:W-:Y:S02]  /*33310*/  IMAD.MOV.U32 R12, RZ, RZ, RZ ;  /* 0x000000ffff0c7224 */ /* 0x000fe400078e00ff */
[----:B------:R-:W-:-:S07]  /*33320*/  IMAD.MOV.U32 R15, RZ, RZ, -0x1 ;  /* 0xffffffffff0f7424 */ /* 0x000fce00078e00ff */
[----:B------:R-:W-:Y:S05]  /*33330*/  WARPSYNC.COLLECTIVE R15, `(.L_x_3072) ;  /* 0x000000000f087348 */ /* 0x000fea0003c00000 */
[----:B------:R0:W1:Y:S02]  /*33340*/  SHFL.IDX P6, R14, R13, R12, R11 ;  /* 0x0000000c0d0e7389 */ /* 0x00006400000c000b */
[----:B01----:R-:W-:Y:S01]  /*33350*/  ENDCOLLECTIVE ;  /* 0x000000000000791b */ /* 0x003fe20003800000 */
.L_x_3072:
[----:B------:R-:W-:Y:S05]  /*33360*/  BSYNC B1 ;  /* 0x0000000000017941 */ /* 0x000fea0003800000 */
.L_x_3071:
        /* <DEDUP_REMOVED lines=8> */
.L_x_3073:
[----:B------:R-:W-:Y:S02]  /*333f0*/  IMAD.MOV.U32 R13, RZ, RZ, R33 ;  /* 0x000000ffff0d7224 */ /* 0x000fe400078e0021 */
[----:B------:R-:W-:-:S07]  /*33400*/  IMAD.MOV.U32 R6, RZ, RZ, R14 ;  /* 0x000000ffff067224 */ /* 0x000fce00078e000e */
[----:B------:R-:W-:Y:S05]  /*33410*/  WARPSYNC.COLLECTIVE R15, `(.L_x_3074) ;  /* 0x000000000f087348 */ /* 0x000fea0003c00000 */
[----:B------:R0:W1:Y:S02]  /*33420*/  SHFL.IDX P6, R14, R13, R12, R11 ;  /* 0x0000000c0d0e7389 */ /* 0x00006400000c000b */
[----:B01----:R-:W-:Y:S01]  /*33430*/  ENDCOLLECTIVE ;  /* 0x000000000000791b */ /* 0x003fe20003800000 */
.L_x_3074:
[----:B------:R-:W-:Y:S01]  /*33440*/  MOV R13, R31 ;  /* 0x0000001f000d7202 */ /* 0x000fe20000000f00 */
[----:B------:R-:W-:-:S07]  /*33450*/  IMAD.MOV.U32 R9, RZ, RZ, R14 ;  /* 0x000000ffff097224 */ /* 0x000fce00078e000e */
[----:B------:R-:W-:Y:S05]  /*33460*/  WARPSYNC.COLLECTIVE R15, `(.L_x_3075) ;  /* 0x000000000f087348 */ /* 0x000fea0003c00000 */
[----:B------:R0:W1:Y:S02]  /*33470*/  SHFL.IDX P6, R14, R13, R12, R11 ;  /* 0x0000000c0d0e7389 */ /* 0x00006400000c000b */
[----:B01----:R-:W-:Y:S01]  /*33480*/  ENDCOLLECTIVE ;  /* 0x000000000000791b */ /* 0x003fe20003800000 */
.L_x_3075:
[----:B------:R-:W-:Y:S01]  /*33490*/  IMAD.MOV.U32 R8, RZ, RZ, R14 ;  /* 0x000000ffff087224 */ /* 0x000fe200078e000e */
[----:B------:R-:W-:Y:S06]  /*334a0*/  BRA `(.L_x_3076) ;  /* 0xfffffd8c00d87947 */ /* 0x000fec000383ffff */
.L_x_2758:
[----:B------:R-:W-:Y:S01]  /*334b0*/  BSSY B1, `(.L_x_3077) ;  /* 0x0000008000017945 */ /* 0x000fe20003800000 */
[----:B------:R-:W-:Y:S01]  /*334c0*/  IMAD.MOV.U32 R13, RZ, RZ, R32 ;  /* 0x000000ffff0d7224 */ /* 0x000fe200078e0020 */
[----:B------:R-:W-:Y:S01]  /*334d0*/  MOV R15, 0xffffffff ;  /* 0xffffffff000f7802 */ /* 0x000fe20000000f00 */
[----:B------:R-:W-:Y:S02]  /*334e0*/  IMAD.MOV.U32 R12, RZ, RZ, 0x1 ;  /* 0x00000001ff0c7424 */ /* 0x000fe400078e00ff */
[----:B------:R-:W-:-:S07]  /*334f0*/  IMAD.MOV.U32 R11, RZ, RZ, 0x181f ;  /* 0x0000181fff0b7424 */ /* 0x000fce00078e00ff */
[----:B0--34-:R-:W-:Y:S05]  /*33500*/  WARPSYNC.COLLECTIVE R15, `(.L_x_3078) ;  /* 0x000000000f087348 */ /* 0x019fea0003c00000 */
[----:B------:R1:W2:Y:S02]  /*33510*/  SHFL.IDX P6, R14, R13, R12, R11 ;  /* 0x0000000c0d0e7389 */ /* 0x0002a400000c000b */
[----:B01234-:R-:W-:Y:S01]  /*33520*/  ENDCOLLECTIVE ;  /* 0x000000000000791b */ /* 0x01ffe20003800000 */
.L_x_3078:
[----:B------:R-:W-:Y:S05]  /*33530*/  BSYNC B1 ;  /* 0x0000000000017941 */ /* 0x000fea0003800000 */
.L_x_3077:
        /* <DEDUP_REMOVED lines=8> */
.L_x_3079:
[----:B------:R-:W-:Y:S02]  /*335c0*/  IMAD.MOV.U32 R13, RZ, RZ, R33 ;  /* 0x000000ffff0d7224 */ /* 0x000fe400078e0021 */
[----:B------:R-:W-:-:S07]  /*335d0*/  IMAD.MOV.U32 R6, RZ, RZ, R14 ;  /* 0x000000ffff067224 */ /* 0x000fce00078e000e */
[----:B------:R-:W-:Y:S05]  /*335e0*/  WARPSYNC.COLLECTIVE R15, `(.L_x_3080) ;  /* 0x000000000f087348 */ /* 0x000fea0003c00000 */
[----:B------:R0:W1:Y:S02]  /*335f0*/  SHFL.IDX P6, R14, R13, R12, R11 ;  /* 0x0000000c0d0e7389 */ /* 0x00006400000c000b */
[----:B01----:R-:W-:Y:S01]  /*33600*/  ENDCOLLECTIVE ;  /* 0x000000000000791b */ /* 0x003fe20003800000 */
.L_x_3080:
[----:B------:R-:W-:Y:S02]  /*33610*/  IMAD.MOV.U32 R13, RZ, RZ, R31 ;  /* 0x000000ffff0d7224 */ /* 0x000fe400078e001f */
[----:B------:R-:W-:-:S07]  /*33620*/  IMAD.MOV.U32 R9, RZ, RZ, R14 ;  /* 0x000000ffff097224 */ /* 0x000fce00078e000e */
[----:B------:R-:W-:Y:S05]  /*33630*/  WARPSYNC.COLLECTIVE R15, `(.L_x_3081) ;  /* 0x000000000f087348 */ /* 0x000fea0003c00000 */
[----:B------:R0:W1:Y:S02]  /*33640*/  SHFL.IDX P6, R14, R13, R12, R11 ;  /* 0x0000000c0d0e7389 */ /* 0x00006400000c000b */
[----:B01----:R-:W-:Y:S01]  /*33650*/  ENDCOLLECTIVE ;  /* 0x000000000000791b */ /* 0x003fe20003800000 */
.L_x_3081:
[----:B------:R-:W-:Y:S01]  /*33660*/  MOV R8, R14 ;  /* 0x0000000e00087202 */ /* 0x000fe20000000f00 */
[----:B------:R-:W-:Y:S06]  /*33670*/  BRA `(.L_x_3082) ;  /* 0xfffffd9000f87947 */ /* 0x000fec000383ffff */
.L_x_2761:
        /* <DEDUP_REMOVED lines=8> */
.L_x_3084:
[----:B------:R-:W-:Y:S05]  /*33700*/  BSYNC B1 ;  /* 0x0000000000017941 */ /* 0x000fea0003800000 */
.L_x_3083:
[----:B------:R-:W-:Y:S01]  /*33710*/  IMAD.MOV.U32 R13, RZ, RZ, R30 ;  /* 0x000000ffff0d7224 */ /* 0x000fe200078e001e */
[----:B------:R-:W-:Y:S01]  /*33720*/  MOV R7, R14 ;  /* 0x0000000e00077202 */ /* 0x000fe20000000f00 */
[----:B------:R-:W-:Y:S02]  /*33730*/  IMAD.MOV.U32 R12, RZ, RZ, 0x2 ;  /* 0x00000002ff0c7424 */ /* 0x000fe400078e00ff */
[----:B------:R-:W-:Y:S02]  /*33740*/  IMAD.MOV.U32 R11, RZ, RZ, 0x181f ;  /* 0x0000181fff0b7424 */ /* 0x000fe400078e00ff */
[----:B------:R-:W-:-:S07]  /*33750*/  IMAD.MOV.U32 R15, RZ, RZ, -0x1 ;  /* 0xffffffffff0f7424 */ /* 0x000fce00078e00ff */
[----:B------:R-:W-:Y:S05]  /*33760*/  WARPSYNC.COLLECTIVE R15, `(.L_x_3085) ;  /* 0x000000000f087348 */ /* 0x000fea0003c00000 */
[----:B------:R0:W1:Y:S02]  /*33770*/  SHFL.IDX P6, R14, R13, R12, R11 ;  /* 0x0000000c0d0e7389 */ /* 0x00006400000c000b */
[----:B01----:R-:W-:Y:S01]  /*33780*/  ENDCOLLECTIVE ;  /* 0x000000000000791b */ /* 0x003fe20003800000 */
.L_x_3085:
[----:B------:R-:W-:Y:S01]  /*33790*/  IMAD.MOV.U32 R13, RZ, RZ, R33 ;  /* 0x000000ffff0d7224 */ /* 0x000fe200078e0021 */
[----:B------:R-:W-:-:S07]  /*337a0*/  MOV R6, R14 ;  /* 0x0000000e00067202 */ /* 0x000fce0000000f00 */
[----:B------:R-:W-:Y:S05]  /*337b0*/  WARPSYNC.COLLECTIVE R15, `(.L_x_3086) ;  /* 0x000000000f087348 */ /* 0x000fea0003c00000 */
[----:B------:R0:W1:Y:S02]  /*337c0*/  SHFL.IDX P6, R14, R13, R12, R11 ;  /* 0x0000000c0d0e7389 */ /* 0x00006400000c000b */
[----:B01----:R-:W-:Y:S01]  /*337d0*/  ENDCOLLECTIVE ;  /* 0x000000000000791b */ /* 0x003fe20003800000 */
.L_x_3086:
[----:B------:R-:W-:Y:S02]  /*337e0*/  IMAD.MOV.U32 R13, RZ, RZ, R31 ;  /* 0x000000ffff0d7224 */ /* 0x000fe400078e001f */
[----:B------:R-:W-:-:S07]  /*337f0*/  IMAD.MOV.U32 R9, RZ, RZ, R14 ;  /* 0x000000ffff097224 */ /* 0x000fce00078e000e */
[----:B------:R-:W-:Y:S05]  /*33800*/  WARPSYNC.COLLECTIVE R15, `(.L_x_3087) ;  /* 0x000000000f087348 */ /* 0x000fea0003c00000 */
[----:B------:R0:W1:Y:S02]  /*33810*/  SHFL.IDX P6, R14, R13, R12, R11 ;  /* 0x0000000c0d0e7389 */ /* 0x00006400000c000b */
[----:B01----:R-:W-:Y:S01]  /*33820*/  ENDCOLLECTIVE ;  /* 0x000000000000791b */ /* 0x003fe20003800000 */
.L_x_3087:
[----:B------:R-:W-:Y:S01]  /*33830*/  IMAD.MOV.U32 R8, RZ, RZ, R14 ;  /* 0x000000ffff087224 */ /* 0x000fe200078e000e */
[----:B------:R-:W-:Y:S06]  /*33840*/  BRA `(.L_x_3088) ;  /* 0xfffffd9400f07947 */ /* 0x000fec000383ffff */
.L_x_2764:
[----:B------:R-:W-:Y:S01]  /*33850*/  BSSY B1, `(.L_x_3089) ;  /* 0x0000008000017945 */ /* 0x000fe20003800000 */
[----:B------:R-:W-:Y:S01]  /*33860*/  MOV R13, R32 ;  /* 0x00000020000d7202 */ /* 0x000fe20000000f00 */
[----:B------:R-:W-:Y:S02]  /*33870*/  IMAD.MOV.U32 R12, RZ, RZ, 0x3 ;  /* 0x00000003ff0c7424 */ /* 0x000fe400078e00ff */
[----:B------:R-:W-:Y:S02]  /*33880*/  IMAD.MOV.U32 R11, RZ, RZ, 0x181f ;  /* 0x0000181fff0b7424 */ /* 0x000fe400078e00ff */
[----:B------:R-:W-:-:S07]  /*33890*/  IMAD.MOV.U32 R15, RZ, RZ, -0x1 ;  /* 0xffffffffff0f7424 */ /* 0x000fce00078e00ff */
[----:B-1-34-:R-:W-:Y:S05]  /*338a0*/  WARPSYNC.COLLECTIVE R15, `(.L_x_3090) ;  /* 0x000000000f087348 */ /* 0x01afea0003c00000 */
[----:B------:R0:W2:Y:S02]  /*338b0*/  SHFL.IDX P6, R14, R13, R12, R11 ;  /* 0x0000000c0d0e7389 */ /* 0x0000a400000c000b */
[----:B01234-:R-:W-:Y:S01]  /*338c0*/  ENDCOLLECTIVE ;  /* 0x000000000000791b */ /* 0x01ffe20003800000 */
.L_x_3090:
[----:B------:R-:W-:Y:S05]  /*338d0*/  BSYNC B1 ;  /* 0x0000000000017941 */ /* 0x000fea0003800000 */
.L_x_3089:
        /* <DEDUP_REMOVED lines=8> */
.L_x_3091:
[----:B------:R-:W-:Y:S01]  /*33960*/  MOV R13, R33 ;  /* 0x00000021000d7202 */ /* 0x000fe20000000f00 */
[----:B------:R-:W-:-:S07]  /*33970*/  IMAD.MOV.U32 R8, RZ, RZ, R14 ;  /* 0x000000ffff087224 */ /* 0x000fce00078e000e */
[----:B------:R-:W-:Y:S05]  /*33980*/  WARPSYNC.COLLECTIVE R15, `(.L_x_3092) ;  /* 0x000000000f087348 */ /* 0x000fea0003c00000 */
[----:B------:R0:W1:Y:S02]  /*33990*/  SHFL.IDX P6, R14, R13, R12, R11 ;  /* 0x0000000c0d0e7389 */ /* 0x00006400000c000b */
[----:B01----:R-:W-:Y:S01]  /*339a0*/  ENDCOLLECTIVE ;  /* 0x000000000000791b */ /* 0x003fe20003800000 */
.L_x_3092:
[----:B------:R-:W-:Y:S02]  /*339b0*/  IMAD.MOV.U32 R13, RZ, RZ, R31 ;  /* 0x000000ffff0d7224 */ /* 0x000fe400078e001f */
[----:B------:R-:W-:-:S07]  /*339c0*/  IMAD.MOV.U32 R78, RZ, RZ, R14 ;  /* 0x000000ffff4e7224 */ /* 0x000fce00078e000e */
[----:B------:R-:W-:Y:S05]  /*339d0*/  WARPSYNC.COLLECTIVE R15, `(.L_x_3093) ;  /* 0x000000000f087348 */ /* 0x000fea0003c00000 */
[----:B------:R0:W1:Y:S02]  /*339e0*/  SHFL.IDX P6, R14, R13, R12, R11 ;  /* 0x0000000c0d0e7389 */ /* 0x00006400000c000b */
[----:B01----:R-:W-:Y:S01]  /*339f0*/  ENDCOLLECTIVE ;  /* 0x000000000000791b */ /* 0x003fe20003800000 */
.L_x_3093:
[----:B------:R-:W-:Y:S01]  /*33a00*/  IMAD.MOV.U32 R10, RZ, RZ, R14 ;  /* 0x000000ffff0a7224 */ /* 0x000fe200078e000e */
[----:B------:R-:W-:Y:S06]  /*33a10*/  BRA `(.L_x_3094) ;  /* 0xfffffd9800f07947 */ /* 0x000fec000383ffff */
.L_x_2768:
[----:B0-----:R0:W1:Y:S02]  /*33a20*/  SYNCS.PHASECHK.TRANS64.TRYWAIT P0, [R16+URZ+0x38800], R0 ;  /* 0x03880000100075a7 */ /* 0x001064000800017f */
[----:B-1----:R-:W-:Y:S05]  /*33a30*/  @!P0 NANOSLEEP.SYNCS 0x989680 ;  /* 0x009896800000895d */ /* 0x002fea0003900000 */
[----:B------:R-:W1:Y:S02]  /*33a40*/  @!P0 SYNCS.PHASECHK.TRANS64 P0, [R16+URZ+0x38800], R0 ;  /* 0x03880000100085a7 */ /* 0x000e64000800007f */
[----:B-1----:R-:W-:Y:S05]  /*33a50*/  @!P0 BRA `(.L_x_2768) ;  /* 0xfffffffc00f08947 */ /* 0x002fea000383ffff */
[----:B------:R-:W-:Y:S05]  /*33a60*/  BRA `(.L_x_3095) ;  /* 0xfffffda000207947 */ /* 0x000fea000383ffff */
.L_x_2800:
        /* <DEDUP_REMOVED lines=8> */
.L_x_3097:
[----:B------:R-:W-:Y:S05]  /*33af0*/  BSYNC B1 ;  /* 0x0000000000017941 */ /* 0x000fea0003800000 */
.L_x_3096:
[----:B------:R-:W-:Y:S01]  /*33b00*/  IMAD.MOV.U32 R13, RZ, RZ, R21 ;  /* 0x000000ffff0d7224 */ /* 0x000fe200078e0015 */
[----:B------:R-:W-:Y:S01]  /*33b10*/  MOV R12, RZ ;  /* 0x000000ff000c7202 */ /* 0x000fe20000000f00 */
[----:B------:R-:W-:Y:S02]  /*33b20*/  IMAD.MOV.U32 R11, RZ, RZ, 0x181f ;  /* 0x0000181fff0b7424 */ /* 0x000fe400078e00ff */
[----:B------:R-:W-:Y:S02]  /*33b30*/  IMAD.MOV.U32 R15, RZ, RZ, -0x1 ;  /* 0xffffffffff0f7424 */ /* 0x000fe400078e00ff */
[----:B------:R-:W-:-:S07]  /*33b40*/  IMAD.MOV.U32 R5, RZ, RZ, R14 ;  /* 0x000000ffff057224 */ /* 0x000fce00078e000e */
[----:B------:R-:W-:Y:S05]  /*33b50*/  WARPSYNC.COLLECTIVE R15, `(.L_x_3098) ;  /* 0x000000000f087348 */ /* 0x000fea0003c00000 */
[----:B------:R0:W1:Y:S02]  /*33b60*/  SHFL.IDX P6, R14, R13, R12, R11 ;  /* 0x0000000c0d0e7389 */ /* 0x00006400000c000b */
[----:B01----:R-:W-:Y:S01]  /*33b70*/  ENDCOLLECTIVE ;  /* 0x000000000000791b */ /* 0x003fe20003800000 */
.L_x_3098:
[----:B------:R-:W-:Y:S02]  /*33b80*/  IMAD.MOV.U32 R13, RZ, RZ, R20 ;  /* 0x000000ffff0d7224 */ /* 0x000fe400078e0014 */
[----:B------:R-:W-:-:S07]  /*33b90*/  IMAD.MOV.U32 R8, RZ, RZ, R14 ;  /* 0x000000ffff087224 */ /* 0x000fce00078e000e */
[----:B------:R-:W-:Y:S05]  /*33ba0*/  WARPSYNC.COLLECTIVE R15, `(.L_x_3099) ;  /* 0x000000000f087348 */ /* 0x000fea0003c00000 */
[----:B------:R0:W1:Y:S02]  /*33bb0*/  SHFL.IDX P6, R14, R13, R12, R11 ;  /* 0x0000000c0d0e7389 */ /* 0x00006400000c000b */
[----:B01----:R-:W-:Y:S01]  /*33bc0*/  ENDCOLLECTIVE ;  /* 0x000000000000791b */ /* 0x003fe20003800000 */
.L_x_3099:
[----:B------:R-:W-:Y:S01]  /*33bd0*/  IMAD.MOV.U32 R13, RZ, RZ, R3 ;  /* 0x000000ffff0d7224 */ /* 0x000fe200078e0003 */
[----:B------:R-:W-:-:S07]  /*33be0*/  MOV R7, R14 ;  /* 0x0000000e00077202 */ /* 0x000fce0000000f00 */
[----:B------:R-:W-:Y:S05]  /*33bf0*/  WARPSYNC.COLLECTIVE R15, `(.L_x_3100) ;  /* 0x000000000f087348 */ /* 0x000fea0003c00000 */
[----:B------:R0:W1:Y:S02]  /*33c00*/  SHFL.IDX P6, R14, R13, R12, R11 ;  /* 0x0000000c0d0e7389 */ /* 0x00006400000c000b */
[----:B01----:R-:W-:Y:S01]  /*33c10*/  ENDCOLLECTIVE ;  /* 0x000000000000791b */ /* 0x003fe20003800000 */
.L_x_3100:
[----:B------:R-:W-:Y:S05]  /*33c20*/  BRA `(.L_x_3101) ;  /* 0xfffffdd000207947 */ /* 0x000fea000383ffff */
.L_x_2803:
[----:B------:R-:W-:Y:S01]  /*33c30*/  BSSY B1, `(.L_x_3102) ;  /* 0x0000008000017945 */ /* 0x000fe20003800000 */
[----:B------:R-:W-:Y:S01]  /*33c40*/  IMAD.MOV.U32 R13, RZ, RZ, R72 ;  /* 0x000000ffff0d7224 */ /* 0x000fe200078e0048 */
[----:B------:R-:W-:Y:S01]  /*33c50*/  MOV R15, 0xffffffff ;  /* 0xffffffff000f7802 */ /* 0x000fe20000000f00 */
[----:B------:R-:W-:Y:S02]  /*33c60*/  IMAD.MOV.U32 R12, RZ, RZ, 0x1 ;  /* 0x00000001ff0c7424 */ /* 0x000fe400078e00ff */
[----:B------:R-:W-:-:S07]  /*33c70*/  IMAD.MOV.U32 R11, RZ, RZ, 0x181f ;  /* 0x0000181fff0b7424 */ /* 0x000fce00078e00ff */
[----:B0-2-4-:R-:W-:Y:S05]  /*33c80*/  WARPSYNC.COLLECTIVE R15, `(.L_x_3103) ;  /* 0x000000000f087348 */ /* 0x015fea0003c00000 */
[----:B----4-:R1:W3:Y:S02]  /*33c90*/  SHFL.IDX P6, R14, R13, R12, R11 ;  /* 0x0000000c0d0e7389 */ /* 0x0102e400000c000b */
[----:B0123--:R-:W-:Y:S01]  /*33ca0*/  ENDCOLLECTIVE ;  /* 0x000000000000791b */ /* 0x00ffe20003800000 */
.L_x_3103:
[----:B------:R-:W-:Y:S05]  /*33cb0*/  BSYNC B1 ;  /* 0x0000000000017941 */ /* 0x000fea0003800000 */
.L_x_3102:
        /* <DEDUP_REMOVED lines=8> */
.L_x_3104:
[----:B------:R-:W-:Y:S02]  /*33d40*/  IMAD.MOV.U32 R13, RZ, RZ, R20 ;  /* 0x000000ffff0d7224 */ /* 0x000fe400078e0014 */
[----:B------:R-:W-:-:S07]  /*33d50*/  IMAD.MOV.U32 R8, RZ, RZ, R14 ;  /* 0x000000ffff087224 */ /* 0x000fce00078e000e */
[----:B------:R-:W-:Y:S05]  /*33d60*/  WARPSYNC.COLLECTIVE R15, `(.L_x_3105) ;  /* 0x000000000f087348 */ /* 0x000fea0003c00000 */
[----:B------:R0:W1:Y:S02]  /*33d70*/  SHFL.IDX P6, R14, R13, R12, R11 ;  /* 0x0000000c0d0e7389 */ /* 0x00006400000c000b */
[----:B01----:R-:W-:Y:S01]  /*33d80*/  ENDCOLLECTIVE ;  /* 0x000000000000791b */ /* 0x003fe20003800000 */
.L_x_3105:
[----:B------:R-:W-:Y:S02]  /*33d90*/  IMAD.MOV.U32 R13, RZ, RZ, R3 ;  /* 0x000000ffff0d7224 */ /* 0x000fe400078e0003 */
[----:B------:R-:W-:-:S07]  /*33da0*/  IMAD.MOV.U32 R7, RZ, RZ, R14 ;  /* 0x000000ffff077224 */ /* 0x000fce00078e000e */
[----:B------:R-:W-:Y:S05]  /*33db0*/  WARPSYNC.COLLECTIVE R15, `(.L_x_3106) ;  /* 0x000000000f087348 */ /* 0x000fea0003c00000 */
[----:B------:R0:W1:Y:S02]  /*33dc0*/  SHFL.IDX P6, R14, R13, R12, R11 ;  /* 0x0000000c0d0e7389 */ /* 0x00006400000c000b */
[----:B01----:R-:W-:Y:S01]  /*33dd0*/  ENDCOLLECTIVE ;  /* 0x000000000000791b */ /* 0x003fe20003800000 */
.L_x_3106:
[----:B------:R-:W-:Y:S05]  /*33de0*/  BRA `(.L_x_3107) ;  /* 0xfffffdd000ec7947 */ /* 0x000fea000383ffff */
.L_x_2806:
[----:B------:R-:W-:Y:S01]  /*33df0*/  BSSY B1, `(.L_x_3108) ;  /* 0x0000008000017945 */ /* 0x000fe20003800000 */
[----:B------:R-:W-:Y:S01]  /*33e00*/  MOV R13, R72 ;  /* 0x00000048000d7202 */ /* 0x000fe20000000f00 */
[----:B------:R-:W-:Y:S02]  /*33e10*/  IMAD.MOV.U32 R12, RZ, RZ, 0x2 ;  /* 0x00000002ff0c7424 */ /* 0x000fe400078e00ff */
[----:B------:R-:W-:Y:S02]  /*33e20*/  IMAD.MOV.U32 R11, RZ, RZ, 0x181f ;  /* 0x0000181fff0b7424 */ /* 0x000fe400078e00ff */
[----:B------:R-:W-:-:S07]  /*33e30*/  IMAD.MOV.U32 R15, RZ, RZ, -0x1 ;  /* 0xffffffffff0f7424 */ /* 0x000fce00078e00ff */
[----:B-1--4-:R-:W-:Y:S05]  /*33e40*/  WARPSYNC.COLLECTIVE R15, `(.L_x_3109) ;  /* 0x000000000f087348 */ /* 0x012fea0003c00000 */
[----:B----4-:R0:W2:Y:S02]  /*33e50*/  SHFL.IDX P6, R14, R13, R12, R11 ;  /* 0x0000000c0d0e7389 */ /* 0x0100a400000c000b */
[----:B012---:R-:W-:Y:S01]  /*33e60*/  ENDCOLLECTIVE ;  /* 0x000000000000791b */ /* 0x007fe20003800000 */
.L_x_3109:
[----:B------:R-:W-:Y:S05]  /*33e70*/  BSYNC B1 ;  /* 0x0000000000017941 */ /* 0x000fea0003800000 */
.L_x_3108:
        /* <DEDUP_REMOVED lines=8> */
.L_x_3110:
[----:B------:R-:W-:Y:S01]  /*33f00*/  MOV R13, R20 ;  /* 0x00000014000d7202 */ /* 0x000fe20000000f00 */
[----:B------:R-:W-:-:S07]  /*33f10*/  IMAD.MOV.U32 R4, RZ, RZ, R14 ;  /* 0x000000ffff047224 */ /* 0x000fce00078e000e */
[----:B------:R-:W-:Y:S05]  /*33f20*/  WARPSYNC.COLLECTIVE R15, `(.L_x_3111) ;  /* 0x000000000f087348 */ /* 0x000fea0003c00000 */
[----:B------:R0:W1:Y:S02]  /*33f30*/  SHFL.IDX P6, R14, R13, R12, R11 ;  /* 0x0000000c0d0e7389 */ /* 0x00006400000c000b */
[----:B01----:R-:W-:Y:S01]  /*33f40*/  ENDCOLLECTIVE ;  /* 0x000000000000791b */ /* 0x003fe20003800000 */
.L_x_3111:
[----:B------:R-:W-:Y:S02]  /*33f50*/  IMAD.MOV.U32 R13, RZ, RZ, R3 ;  /* 0x000000ffff0d7224 */ /* 0x000fe400078e0003 */
[----:B------:R-:W-:-:S07]  /*33f60*/  IMAD.MOV.U32 R7, RZ, RZ, R14 ;  /* 0x000000ffff077224 */ /* 0x000fce00078e000e */
[----:B------:R-:W-:Y:S05]  /*33f70*/  WARPSYNC.COLLECTIVE R15, `(.L_x_3112) ;  /* 0x000000000f087348 */ /* 0x000fea0003c00000 */
[----:B------:R0:W1:Y:S02]  /*33f80*/  SHFL.IDX P6, R14, R13, R12, R11 ;  /* 0x0000000c0d0e7389 */ /* 0x00006400000c000b */
[----:B01----:R-:W-:Y:S01]  /*33f90*/  ENDCOLLECTIVE ;  /* 0x000000000000791b */ /* 0x003fe20003800000 */
.L_x_3112:
[----:B------:R-:W-:Y:S01]  /*33fa0*/  IMAD.MOV.U32 R12, RZ, RZ, R14 ;  /* 0x000000ffff0c7224 */ /* 0x000fe200078e000e */
[----:B------:R-:W-:Y:S06]  /*33fb0*/  BRA `(.L_x_3113) ;  /* 0xfffffdd4009c7947 */ /* 0x000fec000383ffff */
.L_x_2809:
        /* <DEDUP_REMOVED lines=8> */
.L_x_3115:
[----:B------:R-:W-:Y:S05]  /*34040*/  BSYNC B1 ;  /* 0x0000000000017941 */ /* 0x000fea0003800000 */
.L_x_3114:
        /* <DEDUP_REMOVED lines=8> */
.L_x_3116:
[----:B------:R-:W-:Y:S02]  /*340d0*/  IMAD.MOV.U32 R13, RZ, RZ, R20 ;  /* 0x000000ffff0d7224 */ /* 0x000fe400078e0014 */
[----:B------:R-:W-:-:S07]  /*340e0*/  IMAD.MOV.U32 R21, RZ, RZ, R14 ;  /* 0x000000ffff157224 */ /* 0x000fce00078e000e */
[----:B------:R-:W-:Y:S05]  /*340f0*/  WARPSYNC.COLLECTIVE R15, `(.L_x_3117) ;  /* 0x000000000f087348 */ /* 0x000fea0003c00000 */
[----:B------:R0:W1:Y:S02]  /*34100*/  SHFL.IDX P6, R14, R13, R12, R11 ;  /* 0x0000000c0d0e7389 */ /* 0x00006400000c000b */
[----:B01----:R-:W-:Y:S01]  /*34110*/  ENDCOLLECTIVE ;  /* 0x000000000000791b */ /* 0x003fe20003800000 */
.L_x_3117:
[----:B------:R-:W-:Y:S01]  /*34120*/  IMAD.MOV.U32 R13, RZ, RZ, R3 ;  /* 0x000000ffff0d7224 */ /* 0x000fe200078e0003 */
[----:B------:R-:W-:-:S07]  /*34130*/  MOV R79, R14 ;  /* 0x0000000e004f7202 */ /* 0x000fce0000000f00 */
[----:B------:R-:W-:Y:S05]  /*34140*/  WARPSYNC.COLLECTIVE R15, `(.L_x_3118) ;  /* 0x000000000f087348 */ /* 0x000fea0003c00000 */
[----:B------:R0:W1:Y:S02]  /*34150*/  SHFL.IDX P6, R14, R13, R12, R11 ;  /* 0x0000000c0d0e7389 */ /* 0x00006400000c000b */
[----:B01----:R-:W-:Y:S01]  /*34160*/  ENDCOLLECTIVE ;  /* 0x000000000000791b */ /* 0x003fe20003800000 */
.L_x_3118:
[----:B------:R-:W-:Y:S01]  /*34170*/  IMAD.MOV.U32 R3, RZ, RZ, R14 ;  /* 0x000000ffff037224 */ /* 0x000fe200078e000e */
[----:B------:R-:W-:Y:S06]  /*34180*/  BRA `(.L_x_3119) ;  /* 0xfffffdd800507947 */ /* 0x000fec000383ffff */
.L_x_2813:
[----:B0-----:R0:W1:Y:S02]  /*34190*/  SYNCS.PHASECHK.TRANS64.TRYWAIT P0, [R16+URZ+0x38800], R0 ;  /* 0x03880000100075a7 */ /* 0x001064000800017f */
[----:B-1----:R-:W-:Y:S05]  /*341a0*/  @!P0 NANOSLEEP.SYNCS 0x989680 ;  /* 0x009896800000895d */ /* 0x002fea0003900000 */
[----:B------:R-:W1:Y:S02]  /*341b0*/  @!P0 SYNCS.PHASECHK.TRANS64 P0, [R16+URZ+0x38800], R0 ;  /* 0x03880000100085a7 */ /* 0x000e64000800007f */
[----:B-1----:R-:W-:Y:S05]  /*341c0*/  @!P0 BRA `(.L_x_2813) ;  /* 0xfffffffc00f08947 */ /* 0x002fea000383ffff */
[----:B------:R-:W-:Y:S05]  /*341d0*/  BRA `(.L_x_3120) ;  /* 0xfffffddc00347947 */ /* 0x000fea000383ffff */
.L_x_2831:
[----:B-1----:R1:W4:Y:S02]  /*341e0*/  SYNCS.PHASECHK.TRANS64.TRYWAIT P2, [R0+URZ+0x38830], R3 ;  /* 0x03883003000075a7 */ /* 0x002324000804017f */
[----:B----4-:R-:W-:Y:S05]  /*341f0*/  @!P2 NANOSLEEP.SYNCS 0x989680 ;  /* 0x009896800000a95d */ /* 0x010fea0003900000 */
[----:B------:R-:W4:Y:S02]  /*34200*/  @!P2 SYNCS.PHASECHK.TRANS64 P2, [R0+URZ+0x38830], R3 ;  /* 0x038830030000a5a7 */ /* 0x000f24000804007f */
[----:B----4-:R-:W-:Y:S05]  /*34210*/  @!P2 BRA `(.L_x_2831) ;  /* 0xfffffffc00f0a947 */ /* 0x010fea000383ffff */
[----:B------:R-:W-:Y:S05]  /*34220*/  BRA `(.L_x_2830) ;  /* 0xfffffe14001c7947 */ /* 0x000fea000383ffff */
.L_x_2838:
[----:B-1----:R1:W2:Y:S02]  /*34230*/  SYNCS.PHASECHK.TRANS64.TRYWAIT P3, [R11+URZ+0x38830], R4 ;  /* 0x038830040b0075a7 */ /* 0x0022a4000806017f */
[----:B--2---:R-:W-:Y:S05]  /*34240*/  @!P3 NANOSLEEP.SYNCS 0x989680 ;  /* 0x009896800000b95d */ /* 0x004fea0003900000 */
[----:B------:R-:W2:Y:S02]  /*34250*/  @!P3 SYNCS.PHASECHK.TRANS64 P3, [R11+URZ+0x38830], R4 ;  /* 0x038830040b00b5a7 */ /* 0x000ea4000806007f */
[----:B--2---:R-:W-:Y:S05]  /*34260*/  @!P3 BRA `(.L_x_2838) ;  /* 0xfffffffc00f0b947 */ /* 0x004fea000383ffff */
[----:B------:R-:W-:Y:S05]  /*34270*/  BRA `(.L_x_2837) ;  /* 0xfffffe5c00487947 */ /* 0x000fea000383ffff */
.L_x_2843:
[----:B-1----:R1:W2:Y:S02]  /*34280*/  SYNCS.PHASECHK.TRANS64.TRYWAIT P3, [R9+URZ+0x38850], R0 ;  /* 0x03885000090075a7 */ /* 0x0022a4000806017f */
[----:B--2---:R-:W-:Y:S05]  /*34290*/  @!P3 NANOSLEEP.SYNCS 0x989680 ;  /* 0x009896800000b95d */ /* 0x004fea0003900000 */
[----:B------:R-:W2:Y:S02]  /*342a0*/  @!P3 SYNCS.PHASECHK.TRANS64 P3, [R9+URZ+0x38850], R0 ;  /* 0x038850000900b5a7 */ /* 0x000ea4000806007f */
[----:B--2---:R-:W-:Y:S05]  /*342b0*/  @!P3 BRA `(.L_x_2843) ;  /* 0xfffffffc00f0b947 */ /* 0x004fea000383ffff */
[----:B------:R-:W-:Y:S05]  /*342c0*/  BRA `(.L_x_2842) ;  /* 0xfffffe9400087947 */ /* 0x000fea000383ffff */
.L_x_2851:
[----:B-1----:R1:W2:Y:S02]  /*342d0*/  SYNCS.PHASECHK.TRANS64.TRYWAIT P2, [R4+URZ+0x38830], R5 ;  /* 0x03883005040075a7 */ /* 0x0022a4000804017f */
[----:B--2---:R-:W-:Y:S05]  /*342e0*/  @!P2 NANOSLEEP.SYNCS 0x989680 ;  /* 0x009896800000a95d */ /* 0x004fea0003900000 */
[----:B------:R-:W2:Y:S02]  /*342f0*/  @!P2 SYNCS.PHASECHK.TRANS64 P2, [R4+URZ+0x38830], R5 ;  /* 0x038830050400a5a7 */ /* 0x000ea4000804007f */
[----:B--2---:R-:W-:Y:S05]  /*34300*/  @!P2 BRA `(.L_x_2851) ;  /* 0xfffffffc00f0a947 */ /* 0x004fea000383ffff */
[----:B------:R-:W-:Y:S05]  /*34310*/  BRA `(.L_x_2850) ;  /* 0xfffffea800e07947 */ /* 0x000fea000383ffff */
.L_x_2856:
[----:B-1----:R1:W2:Y:S02]  /*34320*/  SYNCS.PHASECHK.TRANS64.TRYWAIT P2, [R9+URZ+0x38850], R0 ;  /* 0x03885000090075a7 */ /* 0x0022a4000804017f */
[----:B--2---:R-:W-:Y:S05]  /*34330*/  @!P2 NANOSLEEP.SYNCS 0x989680 ;  /* 0x009896800000a95d */ /* 0x004fea0003900000 */
[----:B------:R-:W2:Y:S02]  /*34340*/  @!P2 SYNCS.PHASECHK.TRANS64 P2, [R9+URZ+0x38850], R0 ;  /* 0x038850000900a5a7 */ /* 0x000ea4000804007f */
[----:B--2---:R-:W-:Y:S05]  /*34350*/  @!P2 BRA `(.L_x_2856) ;  /* 0xfffffffc00f0a947 */ /* 0x004fea000383ffff */
[----:B------:R-:W-:Y:S05]  /*34360*/  BRA `(.L_x_2855) ;  /* 0xfffffee000a07947 */ /* 0x000fea000383ffff */
.L_x_2862:
[----:B-1----:R1:W2:Y:S02]  /*34370*/  SYNCS.PHASECHK.TRANS64.TRYWAIT P0, [R10+URZ+0x38850], R0 ;  /* 0x038850000a0075a7 */ /* 0x0022a4000800017f */
[----:B--2---:R-:W-:Y:S05]  /*34380*/  @!P0 NANOSLEEP.SYNCS 0x989680 ;  /* 0x009896800000895d */ /* 0x004fea0003900000 */
[----:B------:R-:W2:Y:S02]  /*34390*/  @!P0 SYNCS.PHASECHK.TRANS64 P0, [R10+URZ+0x38850], R0 ;  /* 0x038850000a0085a7 */ /* 0x000ea4000800007f */
[----:B--2---:R-:W-:Y:S05]  /*343a0*/  @!P0 BRA `(.L_x_2862) ;  /* 0xfffffffc00f08947 */ /* 0x004fea000383ffff */
[----:B------:R-:W-:Y:S05]  /*343b0*/  BRA `(.L_x_2861) ;  /* 0xfffffef800b07947 */ /* 0x000fea000383ffff */
.L_x_2903:
[----:B------:R-:W0:Y:S01]  /*343c0*/  S2R R5, SR_TID.X ;  /* 0x0000000000057919 */ /* 0x000e220000002100 */
[----:B------:R-:W-:Y:S01]  /*343d0*/  BSSY B1, `(.L_x_3121) ;  /* 0x000000a000017945 */ /* 0x000fe20003800000 */
[----:B------:R-:W-:Y:S01]  /*343e0*/  IMAD.MOV.U32 R12, RZ, RZ, RZ ;  /* 0x000000ffff0c7224 */ /* 0x000fe200078e00ff */
[----:B------:R-:W-:Y:S01]  /*343f0*/  MOV R11, 0x1f ;  /* 0x0000001f000b7802 */ /* 0x000fe20000000f00 */
[----:B------:R-:W-:Y:S01]  /*34400*/  IMAD.MOV.U32 R15, RZ, RZ, -0x1 ;  /* 0xffffffffff0f7424 */ /* 0x000fe200078e00ff */
[----:B0-----:R-:W-:-:S04]  /*34410*/  SHF.R.U32.HI R5, RZ, 0x5, R5 ;  /* 0x00000005ff057819 */ /* 0x001fc80000011605 */
[----:B------:R-:W-:-:S05]  /*34420*/  LOP3.LUT R5, R5, 0x3, RZ, 0xc0, !PT ;  /* 0x0000000305057812 */ /* 0x000fca00078ec0ff */
[----:B------:R-:W-:-:S07]  /*34430*/  IMAD.MOV.U32 R13, RZ, RZ, R5 ;  /* 0x000000ffff0d7224 */ /* 0x000fce00078e0005 */
[----:B------:R-:W-:Y:S05]  /*34440*/  WARPSYNC.COLLECTIVE R15, `(.L_x_3122) ;  /* 0x000000000f087348 */ /* 0x000fea0003c00000 */
[----:B------:R0:W1:Y:S02]  /*34450*/  SHFL.IDX P6, R14, R13, R12, R11 ;  /* 0x0000000c0d0e7389 */ /* 0x00006400000c000b */
[----:B01----:R-:W-:Y:S01]  /*34460*/  ENDCOLLECTIVE ;  /* 0x000000000000791b */ /* 0x003fe20003800000 */
.L_x_3122:
[----:B------:R-:W-:Y:S05]  /*34470*/  BSYNC B1 ;  /* 0x0000000000017941 */ /* 0x000fea0003800000 */
.L_x_3121:
[----:B------:R-:W-:Y:S05]  /*34480*/  BRA `(.L_x_3123) ;  /* 0xffffff6c009c7947 */ /* 0x000fea000383ffff */
.L_x_2905:
[----:B------:R-:W-:Y:S01]  /*34490*/  BSSY B1, `(.L_x_3124) ;  /* 0x0000006000017945 */ /* 0x000fe20003800000 */
[----:B------:R-:W-:-:S07]  /*344a0*/  IMAD.MOV.U32 R15, RZ, RZ, -0x1 ;  /* 0xffffffffff0f7424 */ /* 0x000fce00078e00ff */
[----:B0-----:R-:W-:Y:S05]  /*344b0*/  WARPSYNC.COLLECTIVE R15, `(.L_x_3125) ;  /* 0x000000000f0c7348 */ /* 0x001fea0003c00000 */
[----:B------:R-:W-:Y:S02]  /*344c0*/  ELECT P6, UR62, PT ;  /* 0x00000000003e782f */ /* 0x000fe400038c0000 */
[----:B------:R-:W-:Y:S01]  /*344d0*/  MOV R14, UR62 ;  /* 0x0000003e000e7c02 */ /* 0x000fe20008000f00 */
[----:B0-----:R-:W-:Y:S10]  /*344e0*/  ENDCOLLECTIVE ;  /* 0x000000000000791b */ /* 0x001ff40003800000 */
.L_x_3125:
[----:B------:R-:W-:Y:S05]  /*344f0*/  BSYNC B1 ;  /* 0x0000000000017941 */ /* 0x000fea0003800000 */
.L_x_3124:
[----:B------:R-:W-:Y:S05]  /*34500*/  BRA `(.L_x_2904) ;  /* 0xffffff6c00947947 */ /* 0x000fea000383ffff */
.L_x_2907:
[----:B0-----:R0:W1:Y:S02]  /*34510*/  SYNCS.PHASECHK.TRANS64.TRYWAIT P0, [R18+URZ+0x38820], R2 ;  /* 0x03882002120075a7 */ /* 0x001064000800017f */
[----:B-1----:R-:W-:Y:S05]  /*34520*/  @!P0 NANOSLEEP.SYNCS 0x989680 ;  /* 0x009896800000895d */ /* 0x002fea0003900000 */
[----:B------:R-:W1:Y:S02]  /*34530*/  @!P0 SYNCS.PHASECHK.TRANS64 P0, [R18+URZ+0x38820], R2 ;  /* 0x03882002120085a7 */ /* 0x000e64000800007f */
[----:B-1----:R-:W-:Y:S05]  /*34540*/  @!P0 BRA `(.L_x_2907) ;  /* 0xfffffffc00f08947 */ /* 0x002fea000383ffff */
[----:B------:R-:W-:Y:S05]  /*34550*/  BRA `(.L_x_3126) ;  /* 0xffffff6c00a47947 */ /* 0x000fea000383ffff */
.L_x_2911:
[----:B-1----:R1:W2:Y:S02]  /*34560*/  SYNCS.PHASECHK.TRANS64.TRYWAIT P0, [R6+URZ+0x388a0], R8 ;  /* 0x0388a008060075a7 */ /* 0x0022a4000800017f */
[----:B--2---:R-:W-:Y:S05]  /*34570*/  @!P0 NANOSLEEP.SYNCS 0x989680 ;  /* 0x009896800000895d */ /* 0x004fea0003900000 */
[----:B------:R-:W2:Y:S02]  /*34580*/  @!P0 SYNCS.PHASECHK.TRANS64 P0, [R6+URZ+0x388a0], R8 ;  /* 0x0388a008060085a7 */ /* 0x000ea4000800007f */
[----:B--2---:R-:W-:Y:S05]  /*34590*/  @!P0 BRA `(.L_x_2911) ;  /* 0xfffffffc00f08947 */ /* 0x004fea000383ffff */
[----:B------:R-:W-:Y:S05]  /*345a0*/  BRA `(.L_x_3127) ;  /* 0xffffff6c00c47947 */ /* 0x000fea000383ffff */
.L_x_2919:
[----:B0-----:R0:W2:Y:S02]  /*345b0*/  SYNCS.PHASECHK.TRANS64.TRYWAIT P0, [R6+URZ+0x388c0], R8 ;  /* 0x0388c008060075a7 */ /* 0x0010a4000800017f */
[----:B--2---:R-:W-:Y:S05]  /*345c0*/  @!P0 NANOSLEEP.SYNCS 0x989680 ;  /* 0x009896800000895d */ /* 0x004fea0003900000 */
[----:B------:R-:W2:Y:S02]  /*345d0*/  @!P0 SYNCS.PHASECHK.TRANS64 P0, [R6+URZ+0x388c0], R8 ;  /* 0x0388c008060085a7 */ /* 0x000ea4000800007f */
[----:B--2---:R-:W-:Y:S05]  /*345e0*/  @!P0 BRA `(.L_x_2919) ;  /* 0xfffffffc00f08947 */ /* 0x004fea000383ffff */
[----:B------:R-:W-:Y:S05]  /*345f0*/  BRA `(.L_x_3128) ;  /* 0xffffff7400047947 */ /* 0x000fea000383ffff */
.L_x_2929:
[----:B0-----:R0:W1:Y:S02]  /*34600*/  SYNCS.PHASECHK.TRANS64.TRYWAIT P1, [R6+URZ+0x388a0], R5 ;  /* 0x0388a005060075a7 */ /* 0x001064000802017f */
[----:B-1----:R-:W-:Y:S05]  /*34610*/  @!P1 NANOSLEEP.SYNCS 0x989680 ;  /* 0x009896800000995d */ /* 0x002fea0003900000 */
[----:B------:R-:W1:Y:S02]  /*34620*/  @!P1 SYNCS.PHASECHK.TRANS64 P1, [R6+URZ+0x388a0], R5 ;  /* 0x0388a005060095a7 */ /* 0x000e64000802007f */
[----:B-1----:R-:W-:Y:S05]  /*34630*/  @!P1 BRA `(.L_x_2929) ;  /* 0xfffffffc00f09947 */ /* 0x002fea000383ffff */
[----:B------:R-:W-:Y:S05]  /*34640*/  BRA `(.L_x_3129) ;  /* 0xffffff7800907947 */ /* 0x000fea000383ffff */
.L_x_2937:
[----:B-1----:R1:W2:Y:S02]  /*34650*/  SYNCS.PHASECHK.TRANS64.TRYWAIT P1, [R6+URZ+0x388c0], R5 ;  /* 0x0388c005060075a7 */ /* 0x0022a4000802017f */
[----:B--2---:R-:W-:Y:S05]  /*34660*/  @!P1 NANOSLEEP.SYNCS 0x989680 ;  /* 0x009896800000995d */ /* 0x004fea0003900000 */
[----:B------:R-:W2:Y:S02]  /*34670*/  @!P1 SYNCS.PHASECHK.TRANS64 P1, [R6+URZ+0x388c0], R5 ;  /* 0x0388c005060095a7 */ /* 0x000ea4000802007f */
[----:B--2---:R-:W-:Y:S05]  /*34680*/  @!P1 BRA `(.L_x_2937) ;  /* 0xfffffffc00f09947 */ /* 0x004fea000383ffff */
[----:B------:R-:W-:Y:S05]  /*34690*/  BRA `(.L_x_3130) ;  /* 0xffffff7c00cc7947 */ /* 0x000fea000383ffff */
.L_x_2955:
        /* <DEDUP_REMOVED lines=11> */
.L_x_3132:
[----:B------:R-:W-:Y:S05]  /*34750*/  BSYNC B0 ;  /* 0x0000000000007941 */ /* 0x000fea0003800000 */
.L_x_3131:
[----:B------:R-:W-:Y:S05]  /*34760*/  BRA `(.L_x_3133) ;  /* 0xffffff8c00887947 */ /* 0x000fea000383ffff */
.L_x_2957:
[----:B------:R-:W-:Y:S01]  /*34770*/  BSSY B0, `(.L_x_3134) ;  /* 0x0000006000007945 */ /* 0x000fe20003800000 */
[----:B------:R-:W-:-:S07]  /*34780*/  IMAD.MOV.U32 R15, RZ, RZ, -0x1 ;  /* 0xffffffffff0f7424 */ /* 0x000fce00078e00ff */
[----:B0-----:R-:W-:Y:S05]  /*34790*/  WARPSYNC.COLLECTIVE R15, `(.L_x_3135) ;  /* 0x000000000f0c7348 */ /* 0x001fea0003c00000 */
[----:B------:R-:W-:Y:S02]  /*347a0*/  ELECT P6, UR62, PT ;  /* 0x00000000003e782f */ /* 0x000fe400038c0000 */
[----:B------:R-:W-:Y:S01]  /*347b0*/  MOV R14, UR62 ;  /* 0x0000003e000e7c02 */ /* 0x000fe20008000f00 */
[----:B0-----:R-:W-:Y:S10]  /*347c0*/  ENDCOLLECTIVE ;  /* 0x000000000000791b */ /* 0x001ff40003800000 */
.L_x_3135:
[----:B------:R-:W-:Y:S05]  /*347d0*/  BSYNC B0 ;  /* 0x0000000000007941 */ /* 0x000fea0003800000 */
.L_x_3134:
[----:B------:R-:W-:Y:S05]  /*347e0*/  BRA `(.L_x_3136) ;  /* 0xffffff8c00947947 */ /* 0x000fea000383ffff */
.L_x_2959:
[----:B0-----:R0:W1:Y:S02]  /*347f0*/  SYNCS.PHASECHK.TRANS64.TRYWAIT P0, [R0+URZ+0x38840], R2 ;  /* 0x03884002000075a7 */ /* 0x001064000800017f */
[----:B-1----:R-:W-:Y:S05]  /*34800*/  @!P0 NANOSLEEP.SYNCS 0x989680 ;  /* 0x009896800000895d */ /* 0x002fea0003900000 */
[----:B------:R-:W1:Y:S02]  /*34810*/  @!P0 SYNCS.PHASECHK.TRANS64 P0, [R0+URZ+0x38840], R2 ;  /* 0x03884002000085a7 */ /* 0x000e64000800007f */
[----:B-1----:R-:W-:Y:S05]  /*34820*/  @!P0 BRA `(.L_x_2959) ;  /* 0xfffffffc00f08947 */ /* 0x002fea000383ffff */
[----:B------:R-:W-:Y:S05]  /*34830*/  BRA `(.L_x_3137) ;  /* 0xffffff8c00f87947 */ /* 0x000fea000383ffff */
.L_x_2963:
[----:B------:R-:W2:Y:S01]  /*34840*/  LDL.LU R11, [R1+0x50] ;  /* 0x00005000010b7983 */ /* 0x000ea20000300800 */
[----:B------:R-:W-:Y:S02]  /*34850*/  IMAD.MOV.U32 R13, RZ, RZ, R3 ;  /* 0x000000ffff0d7224 */ /* 0x000fe400078e0003 */
[----:B------:R-:W-:Y:S01]  /*34860*/  IMAD.MOV.U32 R12, RZ, RZ, RZ ;  /* 0x000000ffff0c7224 */ /* 0x000fe200078e00ff */
[----:B------:R-:W0:Y:S01]  /*34870*/  S2R R5, SR_TID.X ;  /* 0x0000000000057919 */ /* 0x000e220000002100 */
[----:B------:R-:W-:Y:S01]  /*34880*/  IMAD.MOV.U32 R15, RZ, RZ, -0x1 ;  /* 0xffffffffff0f7424 */ /* 0x000fe200078e00ff */
[----:B0-----:R-:W-:-:S04]  /*34890*/  LOP3.LUT R5, R5, 0x7f, RZ, 0xc0, !PT ;  /* 0x0000007f05057812 */ /* 0x001fc800078ec0ff */
[----:B------:R-:W-:-:S04]  /*348a0*/  SHF.R.U32.HI R5, RZ, 0x3, R5 ;  /* 0x00000003ff057819 */ /* 0x000fc80000011605 */
[----:B------:R-:W-:-:S05]  /*348b0*/  LEA R0, R8, R5, 0x7 ;  /* 0x0000000508007211 */ /* 0x000fca00078e38ff */
[----:B------:R-:W-:Y:S02]  /*348c0*/  VIADD R5, R0, 0x10 ;  /* 0x0000001000057836 */ /* 0x000fe40000000000 */
[----:B--2---:R-:W-:Y:S01]  /*348d0*/  IMAD R2, R11, R7, RZ ;  /* 0x000000070b027224 */ /* 0x004fe200078e02ff */
[----:B------:R-:W-:-:S04]  /*348e0*/  MOV R11, 0x181f ;  /* 0x0000181f000b7802 */ /* 0x000fc80000000f00 */
[----:B------:R-:W-:-:S13]  /*348f0*/  ISETP.GE.AND P5, PT, R0, R2, PT ;  /* 0x000000020000720c */ /* 0x000fda0003fa6270 */
[----:B-----5:R-:W-:Y:S05]  /*34900*/  WARPSYNC.COLLECTIVE R15, `(.L_x_3138) ;  /* 0x000000000f087348 */ /* 0x020fea0003c00000 */
[----:B------:R0:W1:Y:S02]  /*34910*/  SHFL.IDX P6, R14, R13, R12, R11 ;  /* 0x0000000c0d0e7389 */ /* 0x00006400000c000b */
[----:B01---5:R-:W-:Y:S01]  /*34920*/  ENDCOLLECTIVE ;  /* 0x000000000000791b */ /* 0x023fe20003800000 */
.L_x_3138:
[----:B------:R-:W-:Y:S02]  /*34930*/  IMAD.MOV.U32 R13, RZ, RZ, R4 ;  /* 0x000000ffff0d7224 */ /* 0x000fe400078e0004 */
[----:B------:R-:W-:-:S07]  /*34940*/  IMAD.MOV.U32 R6, RZ, RZ, R14 ;  /* 0x000000ffff067224 */ /* 0x000fce00078e000e */
[----:B------:R-:W-:Y:S05]  /*34950*/  WARPSYNC.COLLECTIVE R15, `(.L_x_3139) ;  /* 0x000000000f087348 */ /* 0x000fea0003c00000 */
[----:B------:R0:W1:Y:S02]  /*34960*/  SHFL.IDX P6, R14, R13, R12, R11 ;  /* 0x0000000c0d0e7389 */ /* 0x00006400000c000b */
[----:B01----:R-:W-:Y:S01]  /*34970*/  ENDCOLLECTIVE ;  /* 0x000000000000791b */ /* 0x003fe20003800000 */
.L_x_3139:
        /* <DEDUP_REMOVED lines=20> */
.L_x_3140:
[----:B------:R-:W-:Y:S01]  /*34ac0*/  IMAD.MOV.U32 R13, RZ, RZ, R4 ;  /* 0x000000ffff0d7224 */ /* 0x000fe200078e0004 */
[----:B------:R-:W-:-:S07]  /*34ad0*/  MOV R6, R14 ;  /* 0x0000000e00067202 */ /* 0x000fce0000000f00 */
[----:B------:R-:W-:Y:S05]  /*34ae0*/  WARPSYNC.COLLECTIVE R15, `(.L_x_3141) ;  /* 0x000000000f087348 */ /* 0x000fea0003c00000 */
[----:B------:R0:W1:Y:S02]  /*34af0*/  SHFL.IDX P6, R14, R13, R12, R11 ;  /* 0x0000000c0d0e7389 */ /* 0x00006400000c000b */
[----:B01----:R-:W-:Y:S01]  /*34b00*/  ENDCOLLECTIVE ;  /* 0x000000000000791b */ /* 0x003fe20003800000 */
.L_x_3141:
        /* <DEDUP_REMOVED lines=20> */
.L_x_3142:
[----:B------:R-:W-:Y:S01]  /*34c50*/  MOV R13, R4 ;  /* 0x00000004000d7202 */ /* 0x000fe20000000f00 */
[----:B------:R-:W-:-:S07]  /*34c60*/  IMAD.MOV.U32 R6, RZ, RZ, R14 ;  /* 0x000000ffff067224 */ /* 0x000fce00078e000e */
[----:B------:R-:W-:Y:S05]  /*34c70*/  WARPSYNC.COLLECTIVE R15, `(.L_x_3143) ;  /* 0x000000000f087348 */ /* 0x000fea0003c00000 */
[----:B------:R0:W1:Y:S02]  /*34c80*/  SHFL.IDX P6, R14, R13, R12, R11 ;  /* 0x0000000c0d0e7389 */ /* 0x00006400000c000b */
[----:B01----:R-:W-:Y:S01]  /*34c90*/  ENDCOLLECTIVE ;  /* 0x000000000000791b */ /* 0x003fe20003800000 */
.L_x_3143:
        /* <DEDUP_REMOVED lines=20> */
.L_x_3144:
[----:B------:R-:W-:Y:S02]  /*34de0*/  IMAD.MOV.U32 R13, RZ, RZ, R4 ;  /* 0x000000ffff0d7224 */ /* 0x000fe400078e0004 */
[----:B------:R-:W-:-:S07]  /*34df0*/  IMAD.MOV.U32 R6, RZ, RZ, R14 ;  /* 0x000000ffff067224 */ /* 0x000fce00078e000e */
[----:B------:R-:W-:Y:S05]  /*34e00*/  WARPSYNC.COLLECTIVE R15, `(.L_x_3145) ;  /* 0x000000000f087348 */ /* 0x000fea0003c00000 */
[----:B------:R0:W1:Y:S02]  /*34e10*/  SHFL.IDX P6, R14, R13, R12, R11 ;  /* 0x0000000c0d0e7389 */ /* 0x00006400000c000b */
[----:B01----:R-:W-:Y:S01]  /*34e20*/  ENDCOLLECTIVE ;  /* 0x000000000000791b */ /* 0x003fe20003800000 */
.L_x_3145:
[----:B------:R-:W-:Y:S01]  /*34e30*/  ULDC.64 UR4, c[0x0][0x208] ;  /* 0x0000820000047ab9 */ /* 0x000fe20000000a00 */
[----:B------:R-:W-:Y:S01]  /*34e40*/  MOV R13, R3 ;  /* 0x00000003000d7202 */ /* 0x000fe20000000f00 */
[----:B------:R-:W-:Y:S01]  /*34e50*/  IMAD.MOV.U32 R12, RZ, RZ, 0x4 ;  /* 0x00000004ff0c7424 */ /* 0x000fe200078e00ff */
[----:B------:R-:W-:-:S04]  /*34e60*/  MOV R5, R14 ;  /* 0x0000000e00057202 */ /* 0x000fc80000000f00 */
        /* <DEDUP_REMOVED lines=16> */
.L_x_3146:
[----:B------:R-:W-:Y:S02]  /*34f70*/  IMAD.MOV.U32 R13, RZ, RZ, R4 ;  /* 0x000000ffff0d7224 */ /* 0x000fe400078e0004 */
[----:B------:R-:W-:-:S07]  /*34f80*/  IMAD.MOV.U32 R6, RZ, RZ, R14 ;  /* 0x000000ffff067224 */ /* 0x000fce00078e000e */
[----:B------:R-:W-:Y:S05]  /*34f90*/  WARPSYNC.COLLECTIVE R15, `(.L_x_3147) ;  /* 0x000000000f087348 */ /* 0x000fea0003c00000 */
[----:B------:R0:W1:Y:S02]  /*34fa0*/  SHFL.IDX P6, R14, R13, R12, R11 ;  /* 0x0000000c0d0e7389 */ /* 0x00006400000c000b */
[----:B01----:R-:W-:Y:S01]  /*34fb0*/  ENDCOLLECTIVE ;  /* 0x000000000000791b */ /* 0x003fe20003800000 */
.L_x_3147:
[----:B------:R-:W-:Y:S01]  /*34fc0*/  ULDC.64 UR4, c[0x0][0x208] ;  /* 0x0000820000047ab9 */ /* 0x000fe20000000a00 */
[----:B------:R-:W-:Y:S01]  /*34fd0*/  IMAD.MOV.U32 R13, RZ, RZ, R3 ;  /* 0x000000ffff0d7224 */ /* 0x000fe200078e0003 */
[----:B------:R-:W-:Y:S01]  /*34fe0*/  MOV R12, 0x5 ;  /* 0x00000005000c7802 */ /* 0x000fe20000000f00 */
        /* <DEDUP_REMOVED lines=17> */
.L_x_3148:
[----:B------:R-:W-:Y:S02]  /*35100*/  IMAD.MOV.U32 R13, RZ, RZ, R4 ;  /* 0x000000ffff0d7224 */ /* 0x000fe400078e0004 */
[----:B------:R-:W-:-:S07]  /*35110*/  IMAD.MOV.U32 R6, RZ, RZ, R14 ;  /* 0x000000ffff067224 */ /* 0x000fce00078e000e */
[----:B------:R-:W-:Y:S05]  /*35120*/  WARPSYNC.COLLECTIVE R15, `(.L_x_3149) ;  /* 0x000000000f087348 */ /* 0x000fea0003c00000 */
[----:B------:R0:W1:Y:S02]  /*35130*/  SHFL.IDX P6, R14, R13, R12, R11 ;  /* 0x0000000c0d0e7389 */ /* 0x00006400000c000b */
[----:B01----:R-:W-:Y:S01]  /*35140*/  ENDCOLLECTIVE ;  /* 0x000000000000791b */ /* 0x003fe20003800000 */
.L_x_3149:
        /* <DEDUP_REMOVED lines=18> */
.L_x_3150:
[----:B------:R-:W-:-:S05]  /*35270*/  VIADD R7, R0, 0x60 ;  /* 0x0000006000077836 */ /* 0x000fca0000000000 */
[----:B------:R-:W-:Y:S02]  /*35280*/  ISETP.GE.AND P5, PT, R7, R2, PT ;  /* 0x000000020700720c */ /* 0x000fe40003fa6270 */
[----:B------:R-:W-:Y:S01]  /*35290*/  MOV R13, R4 ;  /* 0x00000004000d7202 */ /* 0x000fe20000000f00 */
[----:B------:R-:W-:-:S10]  /*352a0*/  IMAD.MOV.U32 R8, RZ, RZ, R14 ;  /* 0x000000ffff087224 */ /* 0x000fd400078e000e */
[----:B------:R-:W-:Y:S05]  /*352b0*/  WARPSYNC.COLLECTIVE R15, `(.L_x_3151) ;  /* 0x000000000f087348 */ /* 0x000fea0003c00000 */
[----:B------:R0:W1:Y:S02]  /*352c0*/  SHFL.IDX P6, R14, R13, R12, R11 ;  /* 0x0000000c0d0e7389 */ /* 0x00006400000c000b */
[----:B01----:R-:W-:Y:S01]  /*352d0*/  ENDCOLLECTIVE ;  /* 0x000000000000791b */ /* 0x003fe20003800000 */
.L_x_3151:
        /* <DEDUP_REMOVED lines=18> */
.L_x_3152:
[----:B------:R-:W-:Y:S02]  /*35400*/  IMAD.MOV.U32 R13, RZ, RZ, R4 ;  /* 0x000000ffff0d7224 */ /* 0x000fe400078e0004 */
[----:B------:R-:W-:-:S07]  /*35410*/  IMAD.MOV.U32 R5, RZ, RZ, R14 ;  /* 0x000000ffff057224 */ /* 0x000fce00078e000e */
[----:B------:R-:W-:Y:S05]  /*35420*/  WARPSYNC.COLLECTIVE R15, `(.L_x_3153) ;  /* 0x000000000f087348 */ /* 0x000fea0003c00000 */
[----:B------:R0:W1:Y:S02]  /*35430*/  SHFL.IDX P6, R14, R13, R12, R11 ;  /* 0x0000000c0d0e7389 */ /* 0x00006400000c000b */
[----:B01----:R-:W-:Y:S01]  /*35440*/  ENDCOLLECTIVE ;  /* 0x000000000000791b */ /* 0x003fe20003800000 */
.L_x_3153:
[----:B------:R-:W-:Y:S01]  /*35450*/  MOV R3, R14 ;  /* 0x0000000e00037202 */ /* 0x000fe20000000f00 */
[----:B------:R-:W-:Y:S06]  /*35460*/  BRA `(.L_x_3154) ;  /* 0xffffff9000cc7947 */ /* 0x000fec000383ffff */
.L_x_2968:
[----:B---3--:R3:W4:Y:S02]  /*35470*/  SYNCS.PHASECHK.TRANS64.TRYWAIT P0, [R18+URZ+0x38820], R0 ;  /* 0x03882000120075a7 */ /* 0x008724000800017f */
[----:B----4-:R-:W-:Y:S05]  /*35480*/  @!P0 NANOSLEEP.SYNCS 0x989680 ;  /* 0x009896800000895d */ /* 0x010fea0003900000 */
[----:B------:R-:W4:Y:S02]  /*35490*/  @!P0 SYNCS.PHASECHK.TRANS64 P0, [R18+URZ+0x38820], R0 ;  /* 0x03882000120085a7 */ /* 0x000f24000800007f */
[----:B----4-:R-:W-:Y:S05]  /*354a0*/  @!P0 BRA `(.L_x_2968) ;  /* 0xfffffffc00f08947 */ /* 0x010fea000383ffff */
[----:B------:R-:W-:Y:S05]  /*354b0*/  BRA `(.L_x_3155) ;  /* 0xffffff9400487947 */ /* 0x000fea000383ffff */
.L_x_2977:
[----:B-1----:R1:W2:Y:S02]  /*354c0*/  SYNCS.PHASECHK.TRANS64.TRYWAIT P0, [R3+URZ+0x38840], R2 ;  /* 0x03884002030075a7 */ /* 0x0022a4000800017f */
[----:B--2---:R-:W-:Y:S05]  /*354d0*/  @!P0 NANOSLEEP.SYNCS 0x989680 ;  /* 0x009896800000895d */ /* 0x004fea0003900000 */
[----:B------:R-:W2:Y:S02]  /*354e0*/  @!P0 SYNCS.PHASECHK.TRANS64 P0, [R3+URZ+0x38840], R2 ;  /* 0x03884002030085a7 */ /* 0x000ea4000800007f */
[----:B--2---:R-:W-:Y:S05]  /*354f0*/  @!P0 BRA `(.L_x_2977) ;  /* 0xfffffffc00f08947 */ /* 0x004fea000383ffff */
[----:B------:R-:W-:Y:S05]  /*35500*/  BRA `(.L_x_3156) ;  /* 0xffffff9800287947 */ /* 0x000fea000383ffff */
.L_x_2985:
[----:B0-----:R0:W1:Y:S02]  /*35510*/  SYNCS.PHASECHK.TRANS64.TRYWAIT P0, [R3+URZ+0x60], R2 ;  /* 0x00006002030075a7 */ /* 0x001064000800017f */
[----:B-1----:R-:W-:Y:S05]  /*35520*/  @!P0 NANOSLEEP.SYNCS 0x989680 ;  /* 0x009896800000895d */ /* 0x002fea0003900000 */
[----:B------:R-:W1:Y:S02]  /*35530*/  @!P0 SYNCS.PHASECHK.TRANS64 P0, [R3+URZ+0x60], R2 ;  /* 0x00006002030085a7 */ /* 0x000e64000800007f */
[----:B-1----:R-:W-:Y:S05]  /*35540*/  @!P0 BRA `(.L_x_2985) ;  /* 0xfffffffc00f08947 */ /* 0x002fea000383ffff */
[----:B------:R-:W-:Y:S05]  /*35550*/  BRA `(.L_x_3157) ;  /* 0xffffff9c007c7947 */ /* 0x000fea000383ffff */
.L_x_2996:
[----:B-1----:R1:W2:Y:S02]  /*35560*/  SYNCS.PHASECHK.TRANS64.TRYWAIT P0, [R3+URZ+0x38840], R2 ;  /* 0x03884002030075a7 */ /* 0x0022a4000800017f */
[----:B--2---:R-:W-:Y:S05]  /*35570*/  @!P0 NANOSLEEP.SYNCS 0x989680 ;  /* 0x009896800000895d */ /* 0x004fea0003900000 */
[----:B------:R-:W2:Y:S02]  /*35580*/  @!P0 SYNCS.PHASECHK.TRANS64 P0, [R3+URZ+0x38840], R2 ;  /* 0x03884002030085a7 */ /* 0x000ea4000800007f */
[----:B--2---:R-:W-:Y:S05]  /*35590*/  @!P0 BRA `(.L_x_2996) ;  /* 0xfffffffc00f08947 */ /* 0x004fea000383ffff */
[----:B------:R-:W-:Y:S05]  /*355a0*/  BRA `(.L_x_3158) ;  /* 0xffffffa400887947 */ /* 0x000fea000383ffff */
.L_x_3004:
[----:B0-----:R0:W1:Y:S02]  /*355b0*/  SYNCS.PHASECHK.TRANS64.TRYWAIT P0, [R2+URZ+0x60], R3 ;  /* 0x00006003020075a7 */ /* 0x001064000800017f */
[----:B-1----:R-:W-:Y:S05]  /*355c0*/  @!P0 NANOSLEEP.SYNCS 0x989680 ;  /* 0x009896800000895d */ /* 0x002fea0003900000 */
[----:B------:R-:W1:Y:S02]  /*355d0*/  @!P0 SYNCS.PHASECHK.TRANS64 P0, [R2+URZ+0x60], R3 ;  /* 0x00006003020085a7 */ /* 0x000e64000800007f */
[----:B-1----:R-:W-:Y:S05]  /*355e0*/  @!P0 BRA `(.L_x_3004) ;  /* 0xfffffffc00f08947 */ /* 0x002fea000383ffff */
[----:B------:R-:W-:Y:S05]  /*355f0*/  BRA `(.L_x_3159) ;  /* 0xffffffa800dc7947 */ /* 0x000fea000383ffff */
.L_x_3015:
[----:B--2---:R2:W3:Y:S02]  /*35600*/  SYNCS.PHASECHK.TRANS64.TRYWAIT P0, [R2+URZ+0x38840], R3 ;  /* 0x03884003020075a7 */ /* 0x0044e4000800017f */
[----:B---3--:R-:W-:Y:S05]  /*35610*/  @!P0 NANOSLEEP.SYNCS 0x989680 ;  /* 0x009896800000895d */ /* 0x008fea0003900000 */
[----:B------:R-:W3:Y:S02]  /*35620*/  @!P0 SYNCS.PHASECHK.TRANS64 P0, [R2+URZ+0x38840], R3 ;  /* 0x03884003020085a7 */ /* 0x000ee4000800007f */
[----:B---3--:R-:W-:Y:S05]  /*35630*/  @!P0 BRA `(.L_x_3015) ;  /* 0xfffffffc00f08947 */ /* 0x008fea000383ffff */
[----:B------:R-:W-:Y:S05]  /*35640*/  BRA `(.L_x_3160) ;  /* 0xffffffb000b87947 */ /* 0x000fea000383ffff */
.L_x_3023:
[----:B0-----:R0:W1:Y:S02]  /*35650*/  SYNCS.PHASECHK.TRANS64.TRYWAIT P0, [R2+URZ+0x60], R5 ;  /* 0x00006005020075a7 */ /* 0x001064000800017f */
[----:B-1----:R-:W-:Y:S05]  /*35660*/  @!P0 NANOSLEEP.SYNCS 0x989680 ;  /* 0x009896800000895d */ /* 0x002fea0003900000 */
[----:B------:R-:W1:Y:S02]  /*35670*/  @!P0 SYNCS.PHASECHK.TRANS64 P0, [R2+URZ+0x60], R5 ;  /* 0x00006005020085a7 */ /* 0x000e64000800007f */
[----:B-1----:R-:W-:Y:S05]  /*35680*/  @!P0 BRA `(.L_x_3023) ;  /* 0xfffffffc00f08947 */ /* 0x002fea000383ffff */
[----:B------:R-:W-:Y:S05]  /*35690*/  BRA `(.L_x_3161) ;  /* 0xffffffb8000c7947 */ /* 0x000fea000383ffff */
.L_x_3036:
[----:B--2---:R2:W3:Y:S02]  /*356a0*/  SYNCS.PHASECHK.TRANS64.TRYWAIT P0, [R0+URZ+0x38860], R2 ;  /* 0x03886002000075a7 */ /* 0x0044e4000800017f */
[----:B---3--:R-:W-:Y:S05]  /*356b0*/  @!P0 NANOSLEEP.SYNCS 0x989680 ;  /* 0x009896800000895d */ /* 0x008fea0003900000 */
[----:B------:R-:W3:Y:S02]  /*356c0*/  @!P0 SYNCS.PHASECHK.TRANS64 P0, [R0+URZ+0x38860], R2 ;  /* 0x03886002000085a7 */ /* 0x000ee4000800007f */
[----:B---3--:R-:W-:Y:S05]  /*356d0*/  @!P0 BRA `(.L_x_3036) ;  /* 0xfffffffc00f08947 */ /* 0x008fea000383ffff */
[----:B------:R-:W-:Y:S05]  /*356e0*/  BRA `(.L_x_3162) ;  /* 0xffffffbc00d47947 */ /* 0x000fea000383ffff */
.L_x_3045:
[----:B------:R-:W3:Y:S01]  /*356f0*/  LDL R0, [R1] ;  /* 0x0000000001007983 */ /* 0x000ee20000100800 */
[----:B------:R-:W-:Y:S01]  /*35700*/  BSSY B0, `(.L_x_3163) ;  /* 0x0000008000007945 */ /* 0x000fe20003800000 */
[----:B------:R-:W-:Y:S02]  /*35710*/  IMAD.MOV.U32 R12, RZ, RZ, RZ ;  /* 0x000000ffff0c7224 */ /* 0x000fe400078e00ff */
[----:B------:R-:W-:Y:S02]  /*35720*/  IMAD.MOV.U32 R11, RZ, RZ, 0x1f ;  /* 0x0000001fff0b7424 */ /* 0x000fe400078e00ff */
[----:B------:R-:W-:Y:S02]  /*35730*/  IMAD.MOV.U32 R15, RZ, RZ, -0x1 ;  /* 0xffffffffff0f7424 */ /* 0x000fe400078e00ff */
[----:B---3--:R-:W-:-:S07]  /*35740*/  IMAD.MOV.U32 R13, RZ, RZ, R0 ;  /* 0x000000ffff0d7224 */ /* 0x008fce00078e0000 */
[----:B-12---:R-:W-:Y:S05]  /*35750*/  WARPSYNC.COLLECTIVE R15, `(.L_x_3164) ;  /* 0x000000000f087348 */ /* 0x006fea0003c00000 */
[----:B------:R0:W3:Y:S02]  /*35760*/  SHFL.IDX P6, R14, R13, R12, R11 ;  /* 0x0000000c0d0e7389 */ /* 0x0000e400000c000b */
[----:B0123--:R-:W-:Y:S01]  /*35770*/  ENDCOLLECTIVE ;  /* 0x000000000000791b */ /* 0x00ffe20003800000 */
.L_x_3164:
[----:B------:R-:W-:Y:S05]  /*35780*/  BSYNC B0 ;  /* 0x0000000000007941 */ /* 0x000fea0003800000 */
.L_x_3163:
[----:B------:R0:W5:Y:S01]  /*35790*/  LDL R2, [R1+0xc] ;  /* 0x00000c0001027983 */ /* 0x0001620000100800 */
[----:B------:R-:W-:Y:S01]  /*357a0*/  IMAD.MOV.U32 R13, RZ, RZ, R0 ;  /* 0x000000ffff0d7224 */ /* 0x000fe200078e0000 */
[----:B------:R-:W-:Y:S01]  /*357b0*/  MOV R5, R14 ;  /* 0x0000000e00057202 */ /* 0x000fe20000000f00 */
[----:B------:R-:W-:Y:S02]  /*357c0*/  IMAD.MOV.U32 R12, RZ, RZ, 0x1 ;  /* 0x00000001ff0c7424 */ /* 0x000fe400078e00ff */
[----:B------:R-:W-:Y:S02]  /*357d0*/  IMAD.MOV.U32 R11, RZ, RZ, 0x1f ;  /* 0x0000001fff0b7424 */ /* 0x000fe400078e00ff */
[----:B------:R-:W-:-:S07]  /*357e0*/  IMAD.MOV.U32 R15, RZ, RZ, -0x1 ;  /* 0xffffffffff0f7424 */ /* 0x000fce00078e00ff */
[----:B0----5:R-:W-:Y:S05]  /*357f0*/  WARPSYNC.COLLECTIVE R15, `(.L_x_3165) ;  /* 0x000000000f087348 */ /* 0x021fea0003c00000 */
[----:B------:R1:W2:Y:S02]  /*35800*/  SHFL.IDX P6, R14, R13, R12, R11 ;  /* 0x0000000c0d0e7389 */ /* 0x0002a400000c000b */
[----:B012--5:R-:W-:Y:S01]  /*35810*/  ENDCOLLECTIVE ;  /* 0x000000000000791b */ /* 0x027fe20003800000 */
.L_x_3165:
        /* <DEDUP_REMOVED lines=18> */
[----:B--2---:R-:W-:Y:S01]  /*35940*/  @!P1 IMAD.MOV.U32 R4, RZ, RZ, R8 ;  /* 0x000000ffff049224 */ /* 0x004fe200078e0008 */
[----:B------:R-:W-:-:S02]  /*35950*/  MOV R8, RZ ;  /* 0x000000ff00087202 */ /* 0x000fc40000000f00 */
[----:B---3--:R-:W-:Y:S02]  /*35960*/  @!P1 MOV R6, R2 ;  /* 0x0000000200069202 */ /* 0x008fe40000000f00 */
[----:B------:R-:W-:-:S03]  /*35970*/  ISETP.NE.AND P1, PT, R16, RZ, PT ;  /* 0x000000ff1000720c */ /* 0x000fc60003f25270 */
[----:B------:R-:W-:-:S04]  /*35980*/  IMAD R2, R6, R4, RZ ;  /* 0x0000000406027224 */ /* 0x000fc800078e02ff */
[----:B------:R-:W-:-:S07]  /*35990*/  IMAD.MOV.U32 R13, RZ, RZ, R2 ;  /* 0x000000ffff0d7224 */ /* 0x000fce00078e0002 */
[----:B------:R-:W-:Y:S05]  /*359a0*/  WARPSYNC.COLLECTIVE R15, `(.L_x_3166) ;  /* 0x000000000f087348 */ /* 0x000fea0003c00000 */
[----:B------:R0:W1:Y:S02]  /*359b0*/  SHFL.UP P6, R14, R13, R12, R11 ;  /* 0x0400000c0d0e7389 */ /* 0x00006400000c000b */
[----:B01----:R-:W-:Y:S01]  /*359c0*/  ENDCOLLECTIVE ;  /* 0x000000000000791b */ /* 0x003fe20003800000 */
.L_x_3166:
        /* <DEDUP_REMOVED lines=8> */
.L_x_3167:
        /* <DEDUP_REMOVED lines=8> */
.L_x_3168:
        /* <DEDUP_REMOVED lines=8> */
.L_x_3169:
        /* <DEDUP_REMOVED lines=8> */
.L_x_3170:
        /* <DEDUP_REMOVED lines=9> */
.L_x_3171:
[----:B------:R-:W-:Y:S01]  /*35c60*/  IMAD.MOV.U32 R9, RZ, RZ, R14 ;  /* 0x000000ffff097224 */ /* 0x000fe200078e000e */
[----:B------:R-:W-:Y:S06]  /*35c70*/  BRA `(.L_x_3172) ;  /* 0xffffffc000c07947 */ /* 0x000fec000383ffff */
.L_x_3048:
[----:B------:R-:W-:Y:S01]  /*35c80*/  BSSY B0, `(.L_x_3173) ;  /* 0x0000008000007945 */ /* 0x000fe20003800000 */
[----:B------:R-:W-:Y:S02]  /*35c90*/  IMAD.MOV.U32 R13, RZ, RZ, R2 ;  /* 0x000000ffff0d7224 */ /* 0x000fe400078e0002 */
[----:B------:R-:W-:Y:S02]  /*35ca0*/  IMAD.MOV.U32 R12, RZ, RZ, 0x1 ;  /* 0x00000001ff0c7424 */ /* 0x000fe400078e00ff */
[----:B------:R-:W-:Y:S02]  /*35cb0*/  IMAD.MOV.U32 R11, RZ, RZ, RZ ;  /* 0x000000ffff0b7224 */ /* 0x000fe400078e00ff */
[----:B------:R-:W-:-:S07]  /*35cc0*/  IMAD.MOV.U32 R15, RZ, RZ, -0x1 ;  /* 0xffffffffff0f7424 */ /* 0x000fce00078e00ff */
[----:B0-----:R-:W-:Y:S05]  /*35cd0*/  WARPSYNC.COLLECTIVE R15, `(.L_x_3174) ;  /* 0x000000000f087348 */ /* 0x001fea0003c00000 */
[----:B------:R1:W2:Y:S02]  /*35ce0*/  SHFL.UP P6, R14, R13, R12, R11 ;  /* 0x0400000c0d0e7389 */ /* 0x0002a400000c000b */
[----:B012---:R-:W-:Y:S01]  /*35cf0*/  ENDCOLLECTIVE ;  /* 0x000000000000791b */ /* 0x007fe20003800000 */
.L_x_3174:
[----:B------:R-:W-:Y:S05]  /*35d00*/  BSYNC B0 ;  /* 0x0000000000007941 */ /* 0x000fea0003800000 */
.L_x_3173:
[----:B------:R-:W-:Y:S01]  /*35d10*/  MOV R3, R14 ;  /* 0x0000000e00037202 */ /* 0x000fe20000000f00 */
[----:B------:R-:W-:Y:S01]  /*35d20*/  IMAD.MOV.U32 R12, RZ, RZ, 0x2 ;  /* 0x00000002ff0c7424 */ /* 0x000fe200078e00ff */
[----:B------:R-:W-:Y:S01]  /*35d30*/  MOV R15, 0xffffffff ;  /* 0xffffffff000f7802 */ /* 0x000fe20000000f00 */
[----:B------:R-:W-:Y:S01]  /*35d40*/  IMAD.MOV.U32 R11, RZ, RZ, RZ ;  /* 0x000000ffff0b7224 */ /* 0x000fe200078e00ff */
[----:B------:R-:W-:-:S05]  /*35d50*/  SEL R3, R3, RZ, P1 ;  /* 0x000000ff03037207 */ /* 0x000fca0000800000 */
[----:B------:R-:W-:-:S04]  /*35d60*/  IMAD.IADD R2, R2, 0x1, R3 ;  /* 0x0000000102027824 */ /* 0x000fc800078e0203 */
[----:B------:R-:W-:-:S07]  /*35d70*/  IMAD.MOV.U32 R13, RZ, RZ, R2 ;  /* 0x000000ffff0d7224 */ /* 0x000fce00078e0002 */
[----:B------:R-:W-:Y:S05]  /*35d80*/  WARPSYNC.COLLECTIVE R15, `(.L_x_3175) ;  /* 0x000000000f087348 */ /* 0x000fea0003c00000 */
[----:B------:R0:W1:Y:S02]  /*35d90*/  SHFL.UP P6, R14, R13, R12, R11 ;  /* 0x0400000c0d0e7389 */ /* 0x00006400000c000b */
[----:B01----:R-:W-:Y:S01]  /*35da0*/  ENDCOLLECTIVE ;  /* 0x000000000000791b */ /* 0x003fe20003800000 */
.L_x_3175:
        /* <DEDUP_REMOVED lines=8> */
.L_x_3176:
        /* <DEDUP_REMOVED lines=8> */
.L_x_3177:
        /* <DEDUP_REMOVED lines=8> */
.L_x_3178:
        /* <DEDUP_REMOVED lines=9> */
.L_x_3179:
[----:B------:R-:W-:Y:S01]  /*35fc0*/  IMAD.MOV.U32 R9, RZ, RZ, R14 ;  /* 0x000000ffff097224 */ /* 0x000fe200078e000e */
[----:B------:R-:W-:Y:S06]  /*35fd0*/  BRA `(.L_x_3180) ;  /* 0xffffffc000987947 */ /* 0x000fec000383ffff */
.L_x_3050:
[----:B------:R-:W-:Y:S01]  /*35fe0*/  BSSY B0, `(.L_x_3181) ;  /* 0x0000006000007945 */ /* 0x000fe20003800000 */
[----:B------:R-:W-:Y:S01]  /*35ff0*/  PLOP3.LUT P6, PT, P6, PT, PT, 0x8, 0x0 ;  /* 0x000000000000781c */ /* 0x000fe200037ce170 */
[----:B------:R-:W-:-:S12]  /*36000*/  IMAD.MOV.U32 R15, RZ, RZ, -0x1 ;  /* 0xffffffffff0f7424 */ /* 0x000fd800078e00ff */
[----:B0-----:R-:W-:Y:S05]  /*36010*/  WARPSYNC.COLLECTIVE R15, `(.L_x_3182) ;  /* 0x000000000f087348 */ /* 0x001fea0003c00000 */
[----:B------:R-:W-:Y:S01]  /*36020*/  VOTE.ANY R14, PT, P6 ;  /* 0x00000000000e7806 */ /* 0x000fe200030e0100 */
[----:B0-----:R-:W-:Y:S06]  /*36030*/  ENDCOLLECTIVE ;  /* 0x000000000000791b */ /* 0x001fec0003800000 */
.L_x_3182:
[----:B------:R-:W-:Y:S05]  /*36040*/  BSYNC B0 ;  /* 0x0000000000007941 */ /* 0x000fea0003800000 */
.L_x_3181:
[----:B------:R0:W5:Y:S01]  /*36050*/  LDL.LU R10, [R1+0xc] ;  /* 0x00000c00010a7983 */ /* 0x0001620000300800 */
[----:B------:R-:W-:Y:S01]  /*36060*/  MOV R0, R14 ;  /* 0x0000000e00007202 */ /* 0x000fe20000000f00 */
[----:B------:R-:W-:Y:S02]  /*36070*/  IMAD.MOV.U32 R13, RZ, RZ, R4 ;  /* 0x000000ffff0d7224 */ /* 0x000fe400078e0004 */
[----:B------:R-:W-:Y:S01]  /*36080*/  IMAD.MOV.U32 R11, RZ, RZ, 0x1f ;  /* 0x0000001fff0b7424 */ /* 0x000fe200078e00ff */
[----:B------:R-:W1:Y:S01]  /*36090*/  POPC R3, R0 ;  /* 0x0000000000037309 */ /* 0x000e620000000000 */
[----:B------:R-:W-:Y:S02]  /*360a0*/  IMAD.MOV.U32 R15, RZ, RZ, -0x1 ;  /* 0xffffffffff0f7424 */ /* 0x000fe400078e00ff */
[----:B01----:R-:W-:-:S07]  /*360b0*/  IMAD.MOV.U32 R12, RZ, RZ, R3 ;  /* 0x000000ffff0c7224 */ /* 0x003fce00078e0003 */
[----:B-----5:R-:W-:Y:S05]  /*360c0*/  WARPSYNC.COLLECTIVE R15, `(.L_x_3183) ;  /* 0x000000000f087348 */ /* 0x020fea0003c00000 */
[----:B------:R0:W1:Y:S02]  /*360d0*/  SHFL.IDX P6, R14, R13, R12, R11 ;  /* 0x0000000c0d0e7389 */ /* 0x00006400000c000b */
[----:B01---5:R-:W-:Y:S01]  /*360e0*/  ENDCOLLECTIVE ;  /* 0x000000000000791b */ /* 0x023fe20003800000 */
.L_x_3183:
[----:B------:R-:W-:Y:S01]  /*360f0*/  IMAD.MOV.U32 R13, RZ, RZ, R6 ;  /* 0x000000ffff0d7224 */ /* 0x000fe200078e0006 */
[----:B------:R-:W-:-:S07]  /*36100*/  MOV R4, R14 ;  /* 0x0000000e00047202 */ /* 0x000fce0000000f00 */
[----:B------:R-:W-:Y:S05]  /*36110*/  WARPSYNC.COLLECTIVE R15, `(.L_x_3184) ;  /* 0x000000000f087348 */ /* 0x000fea0003c00000 */
[----:B------:R0:W1:Y:S02]  /*36120*/  SHFL.IDX P6, R14, R13, R12, R11 ;  /* 0x0000000c0d0e7389 */ /* 0x00006400000c000b */
[----:B01----:R-:W-:Y:S01]  /*36130*/  ENDCOLLECTIVE ;  /* 0x000000000000791b */ /* 0x003fe20003800000 */
.L_x_3184:
[----:B------:R-:W-:Y:S02]  /*36140*/  IMAD.MOV.U32 R6, RZ, RZ, R14 ;  /* 0x000000ffff067224 */ /* 0x000fe400078e000e */
[----:B------:R-:W-:-:S05]  /*36150*/  IMAD.IADD R10, R3, 0x1, R10 ;  /* 0x00000001030a7824 */ /* 0x000fca00078e020a */
[----:B------:R2:W-:Y:S01]  /*36160*/  STL [R1+0xc], R10 ;  /* 0x00000c0a01007387 */ /* 0x0005e20000100800 */
[----:B------:R-:W-:Y:S05]  /*36170*/  BRA `(.L_x_3185) ;  /* 0xffffffc000787947 */ /* 0x000fea000383ffff */
.L_x_3052:
[----:B------:R-:W-:Y:S01]  /*36180*/  BSSY B0, `(.L_x_3186) ;  /* 0x0000008000007945 */ /* 0x000fe20003800000 */
[----:B------:R-:W-:Y:S01]  /*36190*/  IMAD.MOV.U32 R13, RZ, RZ, R7 ;  /* 0x000000ffff0d7224 */ /* 0x000fe200078e0007 */
[----:B------:R-:W-:Y:S01]  /*361a0*/  MOV R12, R3 ;  /* 0x00000003000c7202 */ /* 0x000fe20000000f00 */
[----:B------:R-:W-:Y:S02]  /*361b0*/  IMAD.MOV.U32 R11, RZ, RZ, 0x1f ;  /* 0x0000001fff0b7424 */ /* 0x000fe400078e00ff */
[----:B------:R-:W-:-:S07]  /*361c0*/  IMAD.MOV.U32 R15, RZ, RZ, -0x1 ;  /* 0xffffffffff0f7424 */ /* 0x000fce00078e00ff */
[----:B0-2---:R-:W-:Y:S05]  /*361d0*/  WARPSYNC.COLLECTIVE R15, `(.L_x_3187) ;  /* 0x000000000f087348 */ /* 0x005fea0003c00000 */
[----:B------:R1:W3:Y:S02]  /*361e0*/  SHFL.IDX P6, R14, R13, R12, R11 ;  /* 0x0000000c0d0e7389 */ /* 0x0002e400000c000b */
[----:B0123--:R-:W-:Y:S01]  /*361f0*/  ENDCOLLECTIVE ;  /* 0x000000000000791b */ /* 0x00ffe20003800000 */
.L_x_3187:
[----:B------:R-:W-:Y:S05]  /*36200*/  BSYNC B0 ;  /* 0x0000000000007941 */ /* 0x000fea0003800000 */
.L_x_3186:
[----:B------:R-:W-:Y:S01]  /*36210*/  IMAD.MOV.U32 R3, RZ, RZ, R14 ;  /* 0x000000ffff037224 */ /* 0x000fe200078e000e */
[----:B------:R-:W-:Y:S06]  /*36220*/  BRA `(.L_x_3188) ;  /* 0xffffffc000647947 */ /* 0x000fec000383ffff */
.L_x_3058:
[----:B0-----:R0:W1:Y:S02]  /*36230*/  SYNCS.PHASECHK.TRANS64.TRYWAIT P0, [R0+URZ+0x38820], R3 ;  /* 0x03882003000075a7 */ /* 0x001064000800017f */
[----:B-1----:R-:W-:Y:S05]  /*36240*/  @!P0 NANOSLEEP.SYNCS 0x989680 ;  /* 0x009896800000895d */ /* 0x002fea0003900000 */
[----:B------:R-:W1:Y:S02]  /*36250*/  @!P0 SYNCS.PHASECHK.TRANS64 P0, [R0+URZ+0x38820], R3 ;  /* 0x03882003000085a7 */ /* 0x000e64000800007f */
[----:B-1----:R-:W-:Y:S05]  /*36260*/  @!P0 BRA `(.L_x_3058) ;  /* 0xfffffffc00f08947 */ /* 0x002fea000383ffff */
[----:B------:R-:W-:Y:S05]  /*36270*/  BRA `(.L_x_3189) ;  /* 0xffffffcc00087947 */ /* 0x000fea000383ffff */
.L_x_3059:
[----:B------:R-:W1:Y:S01]  /*36280*/  S2R R2, SR_TID.X ;  /* 0x0000000000027919 */ /* 0x000e620000002100 */
[----:B------:R-:W-:Y:S01]  /*36290*/  BSSY B0, `(.L_x_3190) ;  /* 0x000000a000007945 */ /* 0x000fe20003800000 */
[----:B------:R-:W-:Y:S01]  /*362a0*/  MOV R12, RZ ;  /* 0x000000ff000c7202 */ /* 0x000fe20000000f00 */
        /* <DEDUP_REMOVED lines=8> */
.L_x_3191:
[----:B------:R-:W-:Y:S05]  /*36330*/  BSYNC B0 ;  /* 0x0000000000007941 */ /* 0x000fea0003800000 */
.L_x_3190:
[----:B------:R-:W-:Y:S05]  /*36340*/  BRA `(.L_x_3192) ;  /* 0xffffffc800f07947 */ /* 0x000fea000383ffff */
.L_x_3060:
[----:B------:R-:W-:Y:S01]  /*36350*/  BSSY B0, `(.L_x_3193) ;  /* 0x0000006000007945 */ /* 0x000fe20003800000 */
[----:B------:R-:W-:-:S07]  /*36360*/  IMAD.MOV.U32 R15, RZ, RZ, -0x1 ;  /* 0xffffffffff0f7424 */ /* 0x000fce00078e00ff */
[----:B01----:R-:W-:Y:S05]  /*36370*/  WARPSYNC.COLLECTIVE R15, `(.L_x_3194) ;  /* 0x000000000f0c7348 */ /* 0x003fea0003c00000 */
[----:B------:R-:W-:Y:S02]  /*36380*/  ELECT P6, UR62, PT ;  /* 0x00000000003e782f */ /* 0x000fe400038c0000 */
[----:B------:R-:W-:Y:S01]  /*36390*/  MOV R14, UR62 ;  /* 0x0000003e000e7c02 */ /* 0x000fe20008000f00 */
[----:B01----:R-:W-:Y:S10]  /*363a0*/  ENDCOLLECTIVE ;  /* 0x000000000000791b */ /* 0x003ff40003800000 */
.L_x_3194:
[----:B------:R-:W-:Y:S05]  /*363b0*/  BSYNC B0 ;  /* 0x0000000000007941 */ /* 0x000fea0003800000 */
.L_x_3193:
[----:B------:R-:W-:Y:S05]  /*363c0*/  BRA `(.L_x_3195) ;  /* 0xffffffc800e47947 */ /* 0x000fea000383ffff */
.L_x_3062:
[----:B0-----:R0:W1:Y:S02]  /*363d0*/  SYNCS.PHASECHK.TRANS64.TRYWAIT P0, [R6+URZ], R5 ;  /* 0x00000005060075a7 */ /* 0x001064000800017f */
[----:B-1----:R-:W-:Y:S05]  /*363e0*/  @!P0 NANOSLEEP.SYNCS 0x989680 ;  /* 0x009896800000895d */ /* 0x002fea0003900000 */
[----:B------:R-:W1:Y:S02]  /*363f0*/  @!P0 SYNCS.PHASECHK.TRANS64 P0, [R6+URZ], R5 ;  /* 0x00000005060085a7 */ /* 0x000e64000800007f */
[----:B-1----:R-:W-:Y:S05]  /*36400*/  @!P0 BRA `(.L_x_3062) ;  /* 0xfffffffc00f08947 */ /* 0x002fea000383ffff */
[----:B------:R-:W-:Y:S05]  /*36410*/  BRA `(.L_x_3196) ;  /* 0xffffffcc00247947 */ /* 0x000fea000383ffff */
.L_x_3063:
[----:B-1----:R1:W2:Y:S02]  /*36420*/  SYNCS.PHASECHK.TRANS64.TRYWAIT P0, [R7+URZ], R2 ;  /* 0x00000002070075a7 */ /* 0x0022a4000800017f */
[----:B--2---:R-:W-:Y:S05]  /*36430*/  @!P0 NANOSLEEP.SYNCS 0x989680 ;  /* 0x009896800000895d */ /* 0x004fea0003900000 */
[----:B------:R-:W2:Y:S02]  /*36440*/  @!P0 SYNCS.PHASECHK.TRANS64 P0, [R7+URZ], R2 ;  /* 0x00000002070085a7 */ /* 0x000ea4000800007f */
[----:B--2---:R-:W-:Y:S05]  /*36450*/  @!P0 BRA `(.L_x_3063) ;  /* 0xfffffffc00f08947 */ /* 0x004fea000383ffff */
[----:B------:R-:W-:Y:S05]  /*36460*/  BRA `(.L_x_3197) ;  /* 0xffffffcc00187947 */ /* 0x000fea000383ffff */
.L_x_3065:
[----:B--2---:R2:W3:Y:S02]  /*36470*/  SYNCS.PHASECHK.TRANS64.TRYWAIT P0, [R4+URZ], R5 ;  /* 0x00000005040075a7 */ /* 0x0044e4000800017f */
[----:B---3--:R-:W-:Y:S05]  /*36480*/  @!P0 NANOSLEEP.SYNCS 0x989680 ;  /* 0x009896800000895d */ /* 0x008fea0003900000 */
[----:B------:R-:W3:Y:S02]  /*36490*/  @!P0 SYNCS.PHASECHK.TRANS64 P0, [R4+URZ], R5 ;  /* 0x00000005040085a7 */ /* 0x000ee4000800007f */
[----:B---3--:R-:W-:Y:S05]  /*364a0*/  @!P0 BRA `(.L_x_3065) ;  /* 0xfffffffc00f08947 */ /* 0x008fea000383ffff */
[----:B------:R-:W-:Y:S05]  /*364b0*/  BRA `(.L_x_3198) ;  /* 0xffffffcc001c7947 */ /* 0x000fea000383ffff */
.L_x_3199:
        /* <DEDUP_REMOVED lines=12> */
.L_x_3208:


//--------------------- .nv.global.init           --------------------------
	.section	.nv.global.init,"aw",@progbits
.nv.global.init:
	.type		$str$20,@object
	.size		$str$20,($str$21 - $str$20)
$str$20:
        /*0000*/ 	.byte	0x28, 0x61, 0x64, 0x64, 0x72, 0x65, 0x73, 0x73, 0x20, 0x26, 0x20, 0x6d, 0x61, 0x73, 0x6b, 0x29
        /*0010*/ 	.byte	0x20, 0x3d, 0x3d, 0x20, 0x30, 0x00
	.type		$str$21,@object
	.size		$str$21,(__unnamed_9 - $str$21)
$str$21:
        /*0016*/ 	.byte	0x2f, 0x74, 0x6d, 0x70, 0x2f, 0x6f, 0x73, 0x73, 0x5f, 0x6b, 0x65, 0x72, 0x6e, 0x65, 0x6c, 0x73
        /*0026*/ 	.byte	0x5f, 0x73, 0x72, 0x63, 0x2f, 0x66, 0x6c, 0x61, 0x73, 0x68, 0x5f, 0x61, 0x74, 0x74, 0x65, 0x6e
        /*0036*/ 	.byte	0x74, 0x69, 0x6f, 0x6e, 0x2f, 0x63, 0x73, 0x72, 0x63, 0x2f, 0x63, 0x75, 0x74, 0x6c, 0x61, 0x73
        /*0046*/ 	.byte	0x73, 0x2f, 0x69, 0x6e, 0x63, 0x6c, 0x75, 0x64, 0x65, 0x2f, 0x63, 0x75, 0x74, 0x65, 0x2f, 0x70
        /*0056*/ 	.byte	0x6f, 0x69, 0x6e, 0x74, 0x65, 0x72, 0x5f, 0x66, 0x6c, 0x61, 0x67, 0x67, 0x65, 0x64, 0x2e, 0x68
        /*0066*/ 	.byte	0x70, 0x70, 0x00
	.type		__unnamed_9,@object
	.size		__unnamed_9,(__unnamed_5 - __unnamed_9)
__unnamed_9:
        /* <DEDUP_REMOVED lines=23> */
        /*01d9*/ 	.byte	0x3a, 0x43, 0x3c, 0x30, 0x3e, 0x3e, 0x3e, 0x3e, 0x3e, 0x20, 0x26, 0x5d, 0x00
	.type		__unnamed_5,@object
	.size		__unnamed_5,(__unnamed_4 - __unnamed_5)
__unnamed_5:
        /* <DEDUP_REMOVED lines=24> */
	.type		__unnamed_4,@object
	.size		__unnamed_4,(__unnamed_7 - __unnamed_4)
__unnamed_4:
        /* <DEDUP_REMOVED lines=24> */
	.type		__unnamed_7,@object
	.size		__unnamed_7,(__unnamed_8 - __unnamed_7)
__unnamed_7:
        /* <DEDUP_REMOVED lines=28> */
        /*06a6*/ 	.byte	0x36, 0x33, 0x38, 0x34, 0x3e, 0x3e, 0x3e, 0x3e, 0x3e, 0x5d, 0x00
	.type		__unnamed_8,@object
	.size		__unnamed_8,(__unnamed_3 - __unnamed_8)
__unnamed_8:
        /* <DEDUP_REMOVED lines=29> */
	.type		__unnamed_3,@object
	.size		__unnamed_3,(__unnamed_2 - __unnamed_3)
__unnamed_3:
        /* <DEDUP_REMOVED lines=29> */
	.type		__unnamed_2,@object
	.size		__unnamed_2,(__unnamed_6 - __unnamed_2)
__unnamed_2:
        /* <DEDUP_REMOVED lines=29> */
	.type		__unnamed_6,@object
	.size		__unnamed_6,(__unnamed_1 - __unnamed_6)
__unnamed_6:
        /* <DEDUP_REMOVED lines=29> */
	.type		__unnamed_1,@object
	.size		__unnamed_1,(.L_0 - __unnamed_1)
__unnamed_1:
        /* <DEDUP_REMOVED lines=28> */
        /*0fa1*/ 	.byte	0x32, 0x30, 0x34, 0x38, 0x30, 0x3e, 0x3e, 0x3e, 0x3e, 0x3e, 0x20, 0x26, 0x5d, 0x00
.L_0:


//--------------------- .nv.shared._ZN7cutlass13device_kernelIN5flash11enable_sm90INS1_16FlashAttnFwdSm90INS1_25CollectiveMainloopFwdSm90ILi2EN4cute5tupleIJNS5_1CILi1EEES8_S8_EEENS6_IJNS7_ILi128EEENS7_ILi80EEENS7_ILi256EEEEEELi256ENS_6half_tEfNS_4arch4Sm90ELb0ELb0ELb0ELb0ELb0ELb0ELb0ELb1ELb1ELb1ELb1ELb0EEENS1_21CollectiveEpilogueFwdINS6_IJSA_SC_SB_EEES9_SE_SG_Li256ELb0ELb1ELb1ELb0EEENS1_19SingleTileSchedulerILb0ELb1ELb1ELi128EEEEEEEEEvNT_6ParamsE --------------------------
	.section	.nv.shared._ZN7cutlass13device_kernelIN5flash11enable_sm90INS1_16FlashAttnFwdSm90INS1_25CollectiveMainloopFwdSm90ILi2EN4cute5tupleIJNS5_1CILi1EEES8_S8_EEENS6_IJNS7_ILi128EEENS7_ILi80EEENS7_ILi256EEEEEELi256ENS_6half_tEfNS_4arch4Sm90ELb0ELb0ELb0ELb0ELb0ELb0ELb0ELb1ELb1ELb1ELb1ELb0EEENS1_21CollectiveEpilogueFwdINS6_IJSA_SC_SB_EEES9_SE_SG_Li256ELb0ELb1ELb1ELb0EEENS1_19SingleTileSchedulerILb0ELb1ELb1ELi128EEEEEEEEEvNT_6ParamsE,"aw",@nobits
	.sectionflags	@""
	.align	16
	.zero		1024


//--------------------- .nv.shared.reserved.0     --------------------------
	.section	.nv.shared.reserved.0,"aw",@nobits
	.weak		__nv_reservedSMEM_offset_0_alias
	.size		__nv_reservedSMEM_offset_0_alias, 0, 0
	.other		__nv_reservedSMEM_offset_0_alias,@"STO_CUDA_RESERVED_SHARED STV_DEFAULT"
__nv_reservedSMEM_offset_0_alias:
	.zero		0


//--------------------- .nv.global                --------------------------
	.section	.nv.global,"aw",@nobits
.nv.global:
	.type		_ZN72_INTERNAL_c3e78f57_36_flash_fwd_hdim256_fp16_split_sm90_cu_ceb34e2a_34334cute1_E,@object
	.size		_ZN72_INTERNAL_c3e78f57_36_flash_fwd_hdim256_fp16_split_sm90_cu_ceb34e2a_34334cute1_E,(_ZN72_INTERNAL_c3e78f57_36_flash_fwd_hdim256_fp16_split_sm90_cu_ceb34e2a_34334cuda3std3__45__cpo6cbeginE - _ZN72_INTERNAL_c3e78f57_36_flash_fwd_hdim256_fp16_split_sm90_cu_ceb34e2a_34334cute1_E)
_ZN72_INTERNAL_c3e78f57_36_flash_fwd_hdim256_fp16_split_sm90_cu_ceb34e2a_34334cute1_E:
	.zero		1
	.type		_ZN72_INTERNAL_c3e78f57_36_flash_fwd_hdim256_fp16_split_sm90_cu_ceb34e2a_34334cuda3std3__45__cpo6cbeginE,@object
	.size		_ZN72_INTERNAL_c3e78f57_36_flash_fwd_hdim256_fp16_split_sm90_cu_ceb34e2a_34334cuda3std3__45__cpo6cbeginE,(_ZN72_INTERNAL_c3e78f57_36_flash_fwd_hdim256_fp16_split_sm90_cu_ceb34e2a_34334cuda3std3__48in_placeE - _ZN72_INTERNAL_c3e78f57_36_flash_fwd_hdim256_fp16_split_sm90_cu_ceb34e2a_34334cuda3std3__45__cpo6cbeginE)
_ZN72_INTERNAL_c3e78f57_36_flash_fwd_hdim256_fp16_split_sm90_cu_ceb34e2a_34334cuda3std3__45__cpo6cbeginE:
	.zero		1
	.type		_ZN72_INTERNAL_c3e78f57_36_flash_fwd_hdim256_fp16_split_sm90_cu_ceb34e2a_34334cuda3std3__48in_placeE,@object
	.size		_ZN72_INTERNAL_c3e78f57_36_flash_fwd_hdim256_fp16_split_sm90_cu_ceb34e2a_34334cuda3std3__48in_placeE,(_ZN72_INTERNAL_c3e78f57_36_flash_fwd_hdim256_fp16_split_sm90_cu_ceb34e2a_34334cuda3std6ranges3__45__cpo9iter_moveE - _ZN72_INTERNAL_c3e78f57_36_flash_fwd_hdim256_fp16_split_sm90_cu_ceb34e2a_34334cuda3std3__48in_placeE)
_ZN72_INTERNAL_c3e78f57_36_flash_fwd_hdim256_fp16_split_sm90_cu_ceb34e2a_34334cuda3std3__48in_placeE:
	.zero		1
	.type		_ZN72_INTERNAL_c3e78f57_36_flash_fwd_hdim256_fp16_split_sm90_cu_ceb34e2a_34334cuda3std6ranges3__45__cpo9iter_moveE,@object
	.size		_ZN72_INTERNAL_c3e78f57_36_flash_fwd_hdim256_fp16_split_sm90_cu_ceb34e2a_34334cuda3std6ranges3__45__cpo9iter_moveE,(_ZN72_INTERNAL_c3e78f57_36_flash_fwd_hdim256_fp16_split_sm90_cu_ceb34e2a_34334cuda3std3__45__cpo5beginE - _ZN72_INTERNAL_c3e78f57_36_flash_fwd_hdim256_fp16_split_sm90_cu_ceb34e2a_34334cuda3std6ranges3__45__cpo9iter_moveE)
_ZN72_INTERNAL_c3e78f57_36_flash_fwd_hdim256_fp16_split_sm90_cu_ceb34e2a_34334cuda3std6ranges3__45__cpo9iter_moveE:
	.zero		1
	.type		_ZN72_INTERNAL_c3e78f57_36_flash_fwd_hdim256_fp16_split_sm90_cu_ceb34e2a_34334cuda3std3__45__cpo5beginE,@object
	.size		_ZN72_INTERNAL_c3e78f57_36_flash_fwd_hdim256_fp16_split_sm90_cu_ceb34e2a_34334cuda3std3__45__cpo5beginE,(_ZN72_INTERNAL_c3e78f57_36_flash_fwd_hdim256_fp16_split_sm90_cu_ceb34e2a_34334cuda3std3__474_GLOBAL__N__c3e78f57_36_flash_fwd_hdim256_fp16_split_sm90_cu_ceb34e2a_34336ignoreE - _ZN72_INTERNAL_c3e78f57_36_flash_fwd_hdim256_fp16_split_sm90_cu_ceb34e2a_34334cuda3std3__45__cpo5beginE)
_ZN72_INTERNAL_c3e78f57_36_flash_fwd_hdim256_fp16_split_sm90_cu_ceb34e2a_34334cuda3std3__45__cpo5beginE:
	.zero		1
	.type		_ZN72_INTERNAL_c3e78f57_36_flash_fwd_hdim256_fp16_split_sm90_cu_ceb34e2a_34334cuda3std3__474_GLOBAL__N__c3e78f57_36_flash_fwd_hdim256_fp16_split_sm90_cu_ceb34e2a_34336ignoreE,@object
	.size		_ZN72_INTERNAL_c3e78f57_36_flash_fwd_hdim256_fp16_split_sm90_cu_ceb34e2a_34334cuda3std3__474_GLOBAL__N__c3e78f57_36_flash_fwd_hdim256_fp16_split_sm90_cu_ceb34e2a_34336ignoreE,(_ZN72_INTERNAL_c3e78f57_36_flash_fwd_hdim256_fp16_split_sm90_cu_ceb34e2a_34334cute7productE - _ZN72_INTERNAL_c3e78f57_36_flash_fwd_hdim256_fp16_split_sm90_cu_ceb34e2a_34334cuda3std3__474_GLOBAL__N__c3e78f57_36_flash_fwd_hdim256_fp16_split_sm90_cu_ceb34e2a_34336ignoreE)
_ZN72_INTERNAL_c3e78f57_36_flash_fwd_hdim256_fp16_split_sm90_cu_ceb34e2a_34334cuda3std3__474_GLOBAL__N__c3e78f57_36_flash_fwd_hdim256_fp16_split_sm90_cu_ceb34e2a_34336ignoreE:
	.zero		1
	.type		_ZN72_INTERNAL_c3e78f57_36_flash_fwd_hdim256_fp16_split_sm90_cu_ceb34e2a_34334cute7productE,@object
	.size		_ZN72_INTERNAL_c3e78f57_36_flash_fwd_hdim256_fp16_split_sm90_cu_ceb34e2a_34334cute7productE,(_ZN72_INTERNAL_c3e78f57_36_flash_fwd_hdim256_fp16_split_sm90_cu_ceb34e2a_34334cuda3std3__45__cpo3endE - _ZN72_INTERNAL_c3e78f57_36_flash_fwd_hdim256_fp16_split_sm90_cu_ceb34e2a_34334cute7productE)
_ZN72_INTERNAL_c3e78f57_36_flash_fwd_hdim256_fp16_split_sm90_cu_ceb34e2a_34334cute7productE:
	.zero		1
	.type		_ZN72_INTERNAL_c3e78f57_36_flash_fwd_hdim256_fp16_split_sm90_cu_ceb34e2a_34334cuda3std3__45__cpo3endE,@object
	.size		_ZN72_INTERNAL_c3e78f57_36_flash_fwd_hdim256_fp16_split_sm90_cu_ceb34e2a_34334cuda3std3__45__cpo3endE,(_ZN72_INTERNAL_c3e78f57_36_flash_fwd_hdim256_fp16_split_sm90_cu_ceb34e2a_34334cuda3std3__419piecewise_constructE - _ZN72_INTERNAL_c3e78f57_36_flash_fwd_hdim256_fp16_split_sm90_cu_ceb34e2a_34334cuda3std3__45__cpo3endE)
_ZN72_INTERNAL_c3e78f57_36_flash_fwd_hdim256_fp16_split_sm90_cu_ceb34e2a_34334cuda3std3__45__cpo3endE:
	.zero		1
	.type		_ZN72_INTERNAL_c3e78f57_36_flash_fwd_hdim256_fp16_split_sm90_cu_ceb34e2a_34334cuda3std3__419piecewise_constructE,@object
	.size		_ZN72_INTERNAL_c3e78f57_36_flash_fwd_hdim256_fp16_split_sm90_cu_ceb34e2a_34334cuda3std3__419piecewise_constructE,(_ZN72_INTERNAL_c3e78f57_36_flash_fwd_hdim256_fp16_split_sm90_cu_ceb34e2a_34334cuda3std3__45__cpo4cendE - _ZN72_INTERNAL_c3e78f57_36_flash_fwd_hdim256_fp16_split_sm90_cu_ceb34e2a_34334cuda3std3__419piecewise_constructE)
_ZN72_INTERNAL_c3e78f57_36_flash_fwd_hdim256_fp16_split_sm90_cu_ceb34e2a_34334cuda3std3__419piecewise_constructE:
	.zero		1
	.type		_ZN72_INTERNAL_c3e78f57_36_flash_fwd_hdim256_fp16_split_sm90_cu_ceb34e2a_34334cuda3std3__45__cpo4cendE,@object
	.size		_ZN72_INTERNAL_c3e78f57_36_flash_fwd_hdim256_fp16_split_sm90_cu_ceb34e2a_34334cuda3std3__45__cpo4cendE,(_ZN72_INTERNAL_c3e78f57_36_flash_fwd_hdim256_fp16_split_sm90_cu_ceb34e2a_34334cuda3std6ranges3__45__cpo4swapE - _ZN72_INTERNAL_c3e78f57_36_flash_fwd_hdim256_fp16_split_sm90_cu_ceb34e2a_34334cuda3std3__45__cpo4cendE)
_ZN72_INTERNAL_c3e78f57_36_flash_fwd_hdim256_fp16_split_sm90_cu_ceb34e2a_34334cuda3std3__45__cpo4cendE:
	.zero		1
	.type		_ZN72_INTERNAL_c3e78f57_36_flash_fwd_hdim256_fp16_split_sm90_cu_ceb34e2a_34334cuda3std6ranges3__45__cpo4swapE,@object
	.size		_ZN72_INTERNAL_c3e78f57_36_flash_fwd_hdim256_fp16_split_sm90_cu_ceb34e2a_34334cuda3std6ranges3__45__cpo4swapE,(.L_16 - _ZN72_INTERNAL_c3e78f57_36_flash_fwd_hdim256_fp16_split_sm90_cu_ceb34e2a_34334cuda3std6ranges3__45__cpo4swapE)
_ZN72_INTERNAL_c3e78f57_36_flash_fwd_hdim256_fp16_split_sm90_cu_ceb34e2a_34334cuda3std6ranges3__45__cpo4swapE:
	.zero		1
.L_16:


//--------------------- .nv.shared._ZN7cutlass13device_kernelIN5flash11enable_sm90INS1_16FlashAttnFwdSm90INS1_25CollectiveMainloopFwdSm90ILi2EN4cute5tupleIJNS5_1CILi1EEES8_S8_EEENS6_IJNS7_ILi128EEENS7_ILi80EEENS7_ILi256EEEEEELi256ENS_6half_tEfNS_4arch4Sm90ELb0ELb0ELb0ELb1ELb0ELb0ELb0ELb1ELb1ELb1ELb1ELb0EEENS1_21CollectiveEpilogueFwdINS6_IJSA_SC_SB_EEES9_SE_SG_Li256ELb1ELb1ELb1ELb0EEENS1_36VarlenDynamicPersistentTileSchedulerILi128ELi80ELi256ELi128ELb1ELb1ELb1ELb0ELb1ELb1EEEEEEEEEvNT_6ParamsE --------------------------
	.section	.nv.shared._ZN7cutlass13device_kernelIN5flash11enable_sm90INS1_16FlashAttnFwdSm90INS1_25CollectiveMainloopFwdSm90ILi2EN4cute5tupleIJNS5_1CILi1EEES8_S8_EEENS6_IJNS7_ILi128EEENS7_ILi80EEENS7_ILi256EEEEEELi256ENS_6half_tEfNS_4arch4Sm90ELb0ELb0ELb0ELb1ELb0ELb0ELb0ELb1ELb1ELb1ELb1ELb0EEENS1_21CollectiveEpilogueFwdINS6_IJSA_SC_SB_EEES9_SE_SG_Li256ELb1ELb1ELb1ELb0EEENS1_36VarlenDynamicPersistentTileSchedulerILi128ELi80ELi256ELi128ELb1ELb1ELb1ELb0ELb1ELb1EEEEEEEEEvNT_6ParamsE,"aw",@nobits
	.sectionflags	@""
	.align	16
	.zero		1024


//--------------------- .nv.shared._ZN7cutlass13device_kernelIN5flash11enable_sm90INS1_16FlashAttnFwdSm90INS1_25CollectiveMainloopFwdSm90ILi2EN4cute5tupleIJNS5_1CILi1EEES8_S8_EEENS6_IJNS7_ILi128EEENS7_ILi80EEENS7_ILi256EEEEEELi256ENS_6half_tEfNS_4arch4Sm90ELb0ELb0ELb0ELb1ELb0ELb1ELb0ELb1ELb1ELb1ELb1ELb0EEENS1_21CollectiveEpilogueFwdINS6_IJSA_SC_SB_EEES9_SE_SG_Li256ELb1ELb1ELb1ELb0EEENS1_36VarlenDynamicPersistentTileSchedulerILi128ELi80ELi256ELi128ELb1ELb1ELb1ELb0ELb1ELb1EEEEEEEEEvNT_6ParamsE --------------------------
	.section	.nv.shared._ZN7cutlass13device_kernelIN5flash11enable_sm90INS1_16FlashAttnFwdSm90INS1_25CollectiveMainloopFwdSm90ILi2EN4cute5tupleIJNS5_1CILi1EEES8_S8_EEENS6_IJNS7_ILi128EEENS7_ILi80EEENS7_ILi256EEEEEELi256ENS_6half_tEfNS_4arch4Sm90ELb0ELb0ELb0ELb1ELb0ELb1ELb0ELb1ELb1ELb1ELb1ELb0EEENS1_21CollectiveEpilogueFwdINS6_IJSA_SC_SB_EEES9_SE_SG_Li256ELb1ELb1ELb1ELb0EEENS1_36VarlenDynamicPersistentTileSchedulerILi128ELi80ELi256ELi128ELb1ELb1ELb1ELb0ELb1ELb1EEEEEEEEEvNT_6ParamsE,"aw",@nobits
	.sectionflags	@""
	.align	16
	.zero		1024


//--------------------- .nv.shared._ZN7cutlass13device_kernelIN5flash11enable_sm90INS1_16FlashAttnFwdSm90INS1_25CollectiveMainloopFwdSm90ILi2EN4cute5tupleIJNS5_1CILi1EEES8_S8_EEENS6_IJNS7_ILi128EEENS7_ILi64EEENS7_ILi256EEEEEELi256ENS_6half_tEfNS_4arch4Sm90ELb0ELb1ELb0ELb0ELb0ELb0ELb0ELb1ELb1ELb1ELb1ELb0EEENS1_21CollectiveEpilogueFwdINS6_IJSA_SC_SB_EEES9_SE_SG_Li256ELb0ELb1ELb1ELb0EEENS1_19SingleTileSchedulerILb0ELb1ELb1ELi128EEEEEEEEEvNT_6ParamsE --------------------------
	.section	.nv.shared._ZN7cutlass13device_kernelIN5flash11enable_sm90INS1_16FlashAttnFwdSm90INS1_25CollectiveMainloopFwdSm90ILi2EN4cute5tupleIJNS5_1CILi1EEES8_S8_EEENS6_IJNS7_ILi128EEENS7_ILi64EEENS7_ILi256EEEEEELi256ENS_6half_tEfNS_4arch4Sm90ELb0ELb1ELb0ELb0ELb0ELb0ELb0ELb1ELb1ELb1ELb1ELb0EEENS1_21CollectiveEpilogueFwdINS6_IJSA_SC_SB_EEES9_SE_SG_Li256ELb0ELb1ELb1ELb0EEENS1_19SingleTileSchedulerILb0ELb1ELb1ELi128EEEEEEEEEvNT_6ParamsE,"aw",@nobits
	.sectionflags	@""
	.align	16
	.zero		1024


//--------------------- .nv.shared._ZN7cutlass13device_kernelIN5flash11enable_sm90INS1_16FlashAttnFwdSm90INS1_25CollectiveMainloopFwdSm90ILi2EN4cute5tupleIJNS5_1CILi1EEES8_S8_EEENS6_IJNS7_ILi128EEENS7_ILi64EEENS7_ILi256EEEEEELi256ENS_6half_tEfNS_4arch4Sm90ELb0ELb1ELb0ELb1ELb0ELb0ELb0ELb1ELb1ELb1ELb1ELb0EEENS1_21CollectiveEpilogueFwdINS6_IJSA_SC_SB_EEES9_SE_SG_Li256ELb1ELb1ELb1ELb0EEENS1_36VarlenDynamicPersistentTileSchedulerILi128ELi64ELi256ELi128ELb1ELb1ELb1ELb1ELb0ELb1EEEEEEEEEvNT_6ParamsE --------------------------
	.section	.nv.shared._ZN7cutlass13device_kernelIN5flash11enable_sm90INS1_16FlashAttnFwdSm90INS1_25CollectiveMainloopFwdSm90ILi2EN4cute5tupleIJNS5_1CILi1EEES8_S8_EEENS6_IJNS7_ILi128EEENS7_ILi64EEENS7_ILi256EEEEEELi256ENS_6half_tEfNS_4arch4Sm90ELb0ELb1ELb0ELb1ELb0ELb0ELb0ELb1ELb1ELb1ELb1ELb0EEENS1_21CollectiveEpilogueFwdINS6_IJSA_SC_SB_EEES9_SE_SG_Li256ELb1ELb1ELb1ELb0EEENS1_36VarlenDynamicPersistentTileSchedulerILi128ELi64ELi256ELi128ELb1ELb1ELb1ELb1ELb0ELb1EEEEEEEEEvNT_6ParamsE,"aw",@nobits
	.sectionflags	@""
	.align	16
	.zero		1024


//--------------------- .nv.shared._ZN7cutlass13device_kernelIN5flash11enable_sm90INS1_16FlashAttnFwdSm90INS1_25CollectiveMainloopFwdSm90ILi2EN4cute5tupleIJNS5_1CILi1EEES8_S8_EEENS6_IJNS7_ILi128EEENS7_ILi64EEENS7_ILi256EEEEEELi256ENS_6half_tEfNS_4arch4Sm90ELb0ELb1ELb0ELb1ELb0ELb1ELb0ELb1ELb1ELb1ELb1ELb0EEENS1_21CollectiveEpilogueFwdINS6_IJSA_SC_SB_EEES9_SE_SG_Li256ELb1ELb1ELb1ELb0EEENS1_36VarlenDynamicPersistentTileSchedulerILi128ELi64ELi256ELi128ELb1ELb1ELb1ELb1ELb0ELb1EEEEEEEEEvNT_6ParamsE --------------------------
	.section	.nv.shared._ZN7cutlass13device_kernelIN5flash11enable_sm90INS1_16FlashAttnFwdSm90INS1_25CollectiveMainloopFwdSm90ILi2EN4cute5tupleIJNS5_1CILi1EEES8_S8_EEENS6_IJNS7_ILi128EEENS7_ILi64EEENS7_ILi256EEEEEELi256ENS_6half_tEfNS_4arch4Sm90ELb0ELb1ELb0ELb1ELb0ELb1ELb0ELb1ELb1ELb1ELb1ELb0EEENS1_21CollectiveEpilogueFwdINS6_IJSA_SC_SB_EEES9_SE_SG_Li256ELb1ELb1ELb1ELb0EEENS1_36VarlenDynamicPersistentTileSchedulerILi128ELi64ELi256ELi128ELb1ELb1ELb1ELb1ELb0ELb1EEEEEEEEEvNT_6ParamsE,"aw",@nobits
	.sectionflags	@""
	.align	16
	.zero		1024


//--------------------- .nv.shared._ZN7cutlass13device_kernelIN5flash11enable_sm90INS1_16FlashAttnFwdSm90INS1_25CollectiveMainloopFwdSm90ILi2EN4cute5tupleIJNS5_1CILi1EEES8_S8_EEENS6_IJNS7_ILi128EEENS7_ILi80EEENS7_ILi256EEEEEELi256ENS_6half_tEfNS_4arch4Sm90ELb1ELb0ELb0ELb0ELb0ELb0ELb0ELb1ELb1ELb1ELb1ELb0EEENS1_21CollectiveEpilogueFwdINS6_IJSA_SC_SB_EEES9_SE_SG_Li256ELb0ELb1ELb1ELb0EEENS1_19SingleTileSchedulerILb0ELb1ELb1ELi128EEEEEEEEEvNT_6ParamsE --------------------------
	.section	.nv.shared._ZN7cutlass13device_kernelIN5flash11enable_sm90INS1_16FlashAttnFwdSm90INS1_25CollectiveMainloopFwdSm90ILi2EN4cute5tupleIJNS5_1CILi1EEES8_S8_EEENS6_IJNS7_ILi128EEENS7_ILi80EEENS7_ILi256EEEEEELi256ENS_6half_tEfNS_4arch4Sm90ELb1ELb0ELb0ELb0ELb0ELb0ELb0ELb1ELb1ELb1ELb1ELb0EEENS1_21CollectiveEpilogueFwdINS6_IJSA_SC_SB_EEES9_SE_SG_Li256ELb0ELb1ELb1ELb0EEENS1_19SingleTileSchedulerILb0ELb1ELb1ELi128EEEEEEEEEvNT_6ParamsE,"aw",@nobits
	.sectionflags	@""
	.align	16
	.zero		1024


//--------------------- .nv.shared._ZN7cutlass13device_kernelIN5flash11enable_sm90INS1_16FlashAttnFwdSm90INS1_25CollectiveMainloopFwdSm90ILi2EN4cute5tupleIJNS5_1CILi1EEES8_S8_EEENS6_IJNS7_ILi128EEENS7_ILi80EEENS7_ILi256EEEEEELi256ENS_6half_tEfNS_4arch4Sm90ELb1ELb0ELb0ELb1ELb0ELb0ELb0ELb1ELb1ELb1ELb1ELb0EEENS1_21CollectiveEpilogueFwdINS6_IJSA_SC_SB_EEES9_SE_SG_Li256ELb1ELb1ELb1ELb0EEENS1_36VarlenDynamicPersistentTileSchedulerILi128ELi80ELi256ELi128ELb1ELb1ELb1ELb1ELb1ELb1EEEEEEEEEvNT_6ParamsE --------------------------
	.section	.nv.shared._ZN7cutlass13device_kernelIN5flash11enable_sm90INS1_16FlashAttnFwdSm90INS1_25CollectiveMainloopFwdSm90ILi2EN4cute5tupleIJNS5_1CILi1EEES8_S8_EEENS6_IJNS7_ILi128EEENS7_ILi80EEENS7_ILi256EEEEEELi256ENS_6half_tEfNS_4arch4Sm90ELb1ELb0ELb0ELb1ELb0ELb0ELb0ELb1ELb1ELb1ELb1ELb0EEENS1_21CollectiveEpilogueFwdINS6_IJSA_SC_SB_EEES9_SE_SG_Li256ELb1ELb1ELb1ELb0EEENS1_36VarlenDynamicPersistentTileSchedulerILi128ELi80ELi256ELi128ELb1ELb1ELb1ELb1ELb1ELb1EEEEEEEEEvNT_6ParamsE,"aw",@nobits
	.sectionflags	@""
	.align	16
	.zero		1024


//--------------------- .nv.shared._ZN7cutlass13device_kernelIN5flash11enable_sm90INS1_16FlashAttnFwdSm90INS1_25CollectiveMainloopFwdSm90ILi2EN4cute5tupleIJNS5_1CILi1EEES8_S8_EEENS6_IJNS7_ILi128EEENS7_ILi80EEENS7_ILi256EEEEEELi256ENS_6half_tEfNS_4arch4Sm90ELb1ELb0ELb0ELb1ELb0ELb1ELb0ELb1ELb1ELb1ELb1ELb0EEENS1_21CollectiveEpilogueFwdINS6_IJSA_SC_SB_EEES9_SE_SG_Li256ELb1ELb1ELb1ELb0EEENS1_36VarlenDynamicPersistentTileSchedulerILi128ELi80ELi256ELi128ELb1ELb1ELb1ELb1ELb1ELb1EEEEEEEEEvNT_6ParamsE --------------------------
	.section	.nv.shared._ZN7cutlass13device_kernelIN5flash11enable_sm90INS1_16FlashAttnFwdSm90INS1_25CollectiveMainloopFwdSm90ILi2EN4cute5tupleIJNS5_1CILi1EEES8_S8_EEENS6_IJNS7_ILi128EEENS7_ILi80EEENS7_ILi256EEEEEELi256ENS_6half_tEfNS_4arch4Sm90ELb1ELb0ELb0ELb1ELb0ELb1ELb0ELb1ELb1ELb1ELb1ELb0EEENS1_21CollectiveEpilogueFwdINS6_IJSA_SC_SB_EEES9_SE_SG_Li256ELb1ELb1ELb1ELb0EEENS1_36VarlenDynamicPersistentTileSchedulerILi128ELi80ELi256ELi128ELb1ELb1ELb1ELb1ELb1ELb1EEEEEEEEEvNT_6ParamsE,"aw",@nobits
	.sectionflags	@""
	.align	16
	.zero		1024


//--------------------- .nv.constant0._ZN7cutlass13device_kernelIN5flash11enable_sm90INS1_16FlashAttnFwdSm90INS1_25CollectiveMainloopFwdSm90ILi2EN4cute5tupleIJNS5_1CILi1EEES8_S8_EEENS6_IJNS7_ILi128EEENS7_ILi80EEENS7_ILi256EEEEEELi256ENS_6half_tEfNS_4arch4Sm90ELb0ELb0ELb0ELb0ELb0ELb0ELb0ELb1ELb1ELb1ELb1ELb0EEENS1_21CollectiveEpilogueFwdINS6_IJSA_SC_SB_EEES9_SE_SG_Li256ELb0ELb1ELb1ELb0EEENS1_19SingleTileSchedulerILb0ELb1ELb1ELi128EEEEEEEEEvNT_6ParamsE --------------------------
	.section	.nv.constant0._ZN7cutlass13device_kernelIN5flash11enable_sm90INS1_16FlashAttnFwdSm90INS1_25CollectiveMainloopFwdSm90ILi2EN4cute5tupleIJNS5_1CILi1EEES8_S8_EEENS6_IJNS7_ILi128EEENS7_ILi80EEENS7_ILi256EEEEEELi256ENS_6half_tEfNS_4arch4Sm90ELb0ELb0ELb0ELb0ELb0ELb0ELb0ELb1ELb1ELb1ELb1ELb0EEENS1_21CollectiveEpilogueFwdINS6_IJSA_SC_SB_EEES9_SE_SG_Li256ELb0ELb1ELb1ELb0EEENS1_19SingleTileSchedulerILb0ELb1ELb1ELi128EEEEEEEEEvNT_6ParamsE,"a",@progbits
	.sectionflags	@""
	.align	4
.nv.constant0._ZN7cutlass13device_kernelIN5flash11enable_sm90INS1_16FlashAttnFwdSm90INS1_25CollectiveMainloopFwdSm90ILi2EN4cute5tupleIJNS5_1CILi1EEES8_S8_EEENS6_IJNS7_ILi128EEENS7_ILi80EEENS7_ILi256EEEEEELi256ENS_6half_tEfNS_4arch4Sm90ELb0ELb0ELb0ELb0ELb0ELb0ELb0ELb1ELb1ELb1ELb1ELb0EEENS1_21CollectiveEpilogueFwdINS6_IJSA_SC_SB_EEES9_SE_SG_Li256ELb0ELb1ELb1ELb0EEENS1_19SingleTileSchedulerILb0ELb1ELb1ELi128EEEEEEEEEvNT_6ParamsE:
	.zero		3200


//--------------------- .nv.constant0._ZN7cutlass13device_kernelIN5flash11enable_sm90INS1_16FlashAttnFwdSm90INS1_25CollectiveMainloopFwdSm90ILi2EN4cute5tupleIJNS5_1CILi1EEES8_S8_EEENS6_IJNS7_ILi128EEENS7_ILi80EEENS7_ILi256EEEEEELi256ENS_6half_tEfNS_4arch4Sm90ELb0ELb0ELb0ELb1ELb0ELb0ELb0ELb1ELb1ELb1ELb1ELb0EEENS1_21CollectiveEpilogueFwdINS6_IJSA_SC_SB_EEES9_SE_SG_Li256ELb1ELb1ELb1ELb0EEENS1_36VarlenDynamicPersistentTileSchedulerILi128ELi80ELi256ELi128ELb1ELb1ELb1ELb0ELb1ELb1EEEEEEEEEvNT_6ParamsE --------------------------
	.section	.nv.constant0._ZN7cutlass13device_kernelIN5flash11enable_sm90INS1_16FlashAttnFwdSm90INS1_25CollectiveMainloopFwdSm90ILi2EN4cute5tupleIJNS5_1CILi1EEES8_S8_EEENS6_IJNS7_ILi128EEENS7_ILi80EEENS7_ILi256EEEEEELi256ENS_6half_tEfNS_4arch4Sm90ELb0ELb0ELb0ELb1ELb0ELb0ELb0ELb1ELb1ELb1ELb1ELb0EEENS1_21CollectiveEpilogueFwdINS6_IJSA_SC_SB_EEES9_SE_SG_Li256ELb1ELb1ELb1ELb0EEENS1_36VarlenDynamicPersistentTileSchedulerILi128ELi80ELi256ELi128ELb1ELb1ELb1ELb0ELb1ELb1EEEEEEEEEvNT_6ParamsE,"a",@progbits
	.sectionflags	@""
	.align	4
.nv.constant0._ZN7cutlass13device_kernelIN5flash11enable_sm90INS1_16FlashAttnFwdSm90INS1_25CollectiveMainloopFwdSm90ILi2EN4cute5tupleIJNS5_1CILi1EEES8_S8_EEENS6_IJNS7_ILi128EEENS7_ILi80EEENS7_ILi256EEEEEELi256ENS_6half_tEfNS_4arch4Sm90ELb0ELb0ELb0ELb1ELb0ELb0ELb0ELb1ELb1ELb1ELb1ELb0EEENS1_21CollectiveEpilogueFwdINS6_IJSA_SC_SB_EEES9_SE_SG_Li256ELb1ELb1ELb1ELb0EEENS1_36VarlenDynamicPersistentTileSchedulerILi128ELi80ELi256ELi128ELb1ELb1ELb1ELb0ELb1ELb1EEEEEEEEEvNT_6ParamsE:
	.zero		3328


//--------------------- .nv.constant0._ZN7cutlass13device_kernelIN5flash11enable_sm90INS1_16FlashAttnFwdSm90INS1_25CollectiveMainloopFwdSm90ILi2EN4cute5tupleIJNS5_1CILi1EEES8_S8_EEENS6_IJNS7_ILi128EEENS7_ILi80EEENS7_ILi256EEEEEELi256ENS_6half_tEfNS_4arch4Sm90ELb0ELb0ELb0ELb1ELb0ELb1ELb0ELb1ELb1ELb1ELb1ELb0EEENS1_21CollectiveEpilogueFwdINS6_IJSA_SC_SB_EEES9_SE_SG_Li256ELb1ELb1ELb1ELb0EEENS1_36VarlenDynamicPersistentTileSchedulerILi128ELi80ELi256ELi128ELb1ELb1ELb1ELb0ELb1ELb1EEEEEEEEEvNT_6ParamsE --------------------------
	.section	.nv.constant0._ZN7cutlass13device_kernelIN5flash11enable_sm90INS1_16FlashAttnFwdSm90INS1_25CollectiveMainloopFwdSm90ILi2EN4cute5tupleIJNS5_1CILi1EEES8_S8_EEENS6_IJNS7_ILi128EEENS7_ILi80EEENS7_ILi256EEEEEELi256ENS_6half_tEfNS_4arch4Sm90ELb0ELb0ELb0ELb1ELb0ELb1ELb0ELb1ELb1ELb1ELb1ELb0EEENS1_21CollectiveEpilogueFwdINS6_IJSA_SC_SB_EEES9_SE_SG_Li256ELb1ELb1ELb1ELb0EEENS1_36VarlenDynamicPersistentTileSchedulerILi128ELi80ELi256ELi128ELb1ELb1ELb1ELb0ELb1ELb1EEEEEEEEEvNT_6ParamsE,"a",@progbits
	.sectionflags	@""
	.align	4
.nv.constant0._ZN7cutlass13device_kernelIN5flash11enable_sm90INS1_16FlashAttnFwdSm90INS1_25CollectiveMainloopFwdSm90ILi2EN4cute5tupleIJNS5_1CILi1EEES8_S8_EEENS6_IJNS7_ILi128EEENS7_ILi80EEENS7_ILi256EEEEEELi256ENS_6half_tEfNS_4arch4Sm90ELb0ELb0ELb0ELb1ELb0ELb1ELb0ELb1ELb1ELb1ELb1ELb0EEENS1_21CollectiveEpilogueFwdINS6_IJSA_SC_SB_EEES9_SE_SG_Li256ELb1ELb1ELb1ELb0EEENS1_36VarlenDynamicPersistentTileSchedulerILi128ELi80ELi256ELi128ELb1ELb1ELb1ELb0ELb1ELb1EEEEEEEEEvNT_6ParamsE:
	.zero		3328


//--------------------- .nv.constant0._ZN7cutlass13device_kernelIN5flash11enable_sm90INS1_16FlashAttnFwdSm90INS1_25CollectiveMainloopFwdSm90ILi2EN4cute5tupleIJNS5_1CILi1EEES8_S8_EEENS6_IJNS7_ILi128EEENS7_ILi64EEENS7_ILi256EEEEEELi256ENS_6half_tEfNS_4arch4Sm90ELb0ELb1ELb0ELb0ELb0ELb0ELb0ELb1ELb1ELb1ELb1ELb0EEENS1_21CollectiveEpilogueFwdINS6_IJSA_SC_SB_EEES9_SE_SG_Li256ELb0ELb1ELb1ELb0EEENS1_19SingleTileSchedulerILb0ELb1ELb1ELi128EEEEEEEEEvNT_6ParamsE --------------------------
	.section	.nv.constant0._ZN7cutlass13device_kernelIN5flash11enable_sm90INS1_16FlashAttnFwdSm90INS1_25CollectiveMainloopFwdSm90ILi2EN4cute5tupleIJNS5_1CILi1EEES8_S8_EEENS6_IJNS7_ILi128EEENS7_ILi64EEENS7_ILi256EEEEEELi256ENS_6half_tEfNS_4arch4Sm90ELb0ELb1ELb0ELb0ELb0ELb0ELb0ELb1ELb1ELb1ELb1ELb0EEENS1_21CollectiveEpilogueFwdINS6_IJSA_SC_SB_EEES9_SE_SG_Li256ELb0ELb1ELb1ELb0EEENS1_19SingleTileSchedulerILb0ELb1ELb1ELi128EEEEEEEEEvNT_6ParamsE,"a",@progbits
	.sectionflags	@""
	.align	4
.nv.constant0._ZN7cutlass13device_kernelIN5flash11enable_sm90INS1_16FlashAttnFwdSm90INS1_25CollectiveMainloopFwdSm90ILi2EN4cute5tupleIJNS5_1CILi1EEES8_S8_EEENS6_IJNS7_ILi128EEENS7_ILi64EEENS7_ILi256EEEEEELi256ENS_6half_tEfNS_4arch4Sm90ELb0ELb1ELb0ELb0ELb0ELb0ELb0ELb1ELb1ELb1ELb1ELb0EEENS1_21CollectiveEpilogueFwdINS6_IJSA_SC_SB_EEES9_SE_SG_Li256ELb0ELb1ELb1ELb0EEENS1_19SingleTileSchedulerILb0ELb1ELb1ELi128EEEEEEEEEvNT_6ParamsE:
	.zero		3200


//--------------------- .nv.constant0._ZN7cutlass13device_kernelIN5flash11enable_sm90INS1_16FlashAttnFwdSm90INS1_25CollectiveMainloopFwdSm90ILi2EN4cute5tupleIJNS5_1CILi1EEES8_S8_EEENS6_IJNS7_ILi128EEENS7_ILi64EEENS7_ILi256EEEEEELi256ENS_6half_tEfNS_4arch4Sm90ELb0ELb1ELb0ELb1ELb0ELb0ELb0ELb1ELb1ELb1ELb1ELb0EEENS1_21CollectiveEpilogueFwdINS6_IJSA_SC_SB_EEES9_SE_SG_Li256ELb1ELb1ELb1ELb0EEENS1_36VarlenDynamicPersistentTileSchedulerILi128ELi64ELi256ELi128ELb1ELb1ELb1ELb1ELb0ELb1EEEEEEEEEvNT_6ParamsE --------------------------
	.section	.nv.constant0._ZN7cutlass13device_kernelIN5flash11enable_sm90INS1_16FlashAttnFwdSm90INS1_25CollectiveMainloopFwdSm90ILi2EN4cute5tupleIJNS5_1CILi1EEES8_S8_EEENS6_IJNS7_ILi128EEENS7_ILi64EEENS7_ILi256EEEEEELi256ENS_6half_tEfNS_4arch4Sm90ELb0ELb1ELb0ELb1ELb0ELb0ELb0ELb1ELb1ELb1ELb1ELb0EEENS1_21CollectiveEpilogueFwdINS6_IJSA_SC_SB_EEES9_SE_SG_Li256ELb1ELb1ELb1ELb0EEENS1_36VarlenDynamicPersistentTileSchedulerILi128ELi64ELi256ELi128ELb1ELb1ELb1ELb1ELb0ELb1EEEEEEEEEvNT_6ParamsE,"a",@progbits
	.sectionflags	@""
	.align	4
.nv.constant0._ZN7cutlass13device_kernelIN5flash11enable_sm90INS1_16FlashAttnFwdSm90INS1_25CollectiveMainloopFwdSm90ILi2EN4cute5tupleIJNS5_1CILi1EEES8_S8_EEENS6_IJNS7_ILi128EEENS7_ILi64EEENS7_ILi256EEEEEELi256ENS_6half_tEfNS_4arch4Sm90ELb0ELb1ELb0ELb1ELb0ELb0ELb0ELb1ELb1ELb1ELb1ELb0EEENS1_21CollectiveEpilogueFwdINS6_IJSA_SC_SB_EEES9_SE_SG_Li256ELb1ELb1ELb1ELb0EEENS1_36VarlenDynamicPersistentTileSchedulerILi128ELi64ELi256ELi128ELb1ELb1ELb1ELb1ELb0ELb1EEEEEEEEEvNT_6ParamsE:
	.zero		3328


//--------------------- .nv.constant0._ZN7cutlass13device_kernelIN5flash11enable_sm90INS1_16FlashAttnFwdSm90INS1_25CollectiveMainloopFwdSm90ILi2EN4cute5tupleIJNS5_1CILi1EEES8_S8_EEENS6_IJNS7_ILi128EEENS7_ILi64EEENS7_ILi256EEEEEELi256ENS_6half_tEfNS_4arch4Sm90ELb0ELb1ELb0ELb1ELb0ELb1ELb0ELb1ELb1ELb1ELb1ELb0EEENS1_21CollectiveEpilogueFwdINS6_IJSA_SC_SB_EEES9_SE_SG_Li256ELb1ELb1ELb1ELb0EEENS1_36VarlenDynamicPersistentTileSchedulerILi128ELi64ELi256ELi128ELb1ELb1ELb1ELb1ELb0ELb1EEEEEEEEEvNT_6ParamsE --------------------------
	.section	.nv.constant0._ZN7cutlass13device_kernelIN5flash11enable_sm90INS1_16FlashAttnFwdSm90INS1_25CollectiveMainloopFwdSm90ILi2EN4cute5tupleIJNS5_1CILi1EEES8_S8_EEENS6_IJNS7_ILi128EEENS7_ILi64EEENS7_ILi256EEEEEELi256ENS_6half_tEfNS_4arch4Sm90ELb0ELb1ELb0ELb1ELb0ELb1ELb0ELb1ELb1ELb1ELb1ELb0EEENS1_21CollectiveEpilogueFwdINS6_IJSA_SC_SB_EEES9_SE_SG_Li256ELb1ELb1ELb1ELb0EEENS1_36VarlenDynamicPersistentTileSchedulerILi128ELi64ELi256ELi128ELb1ELb1ELb1ELb1ELb0ELb1EEEEEEEEEvNT_6ParamsE,"a",@progbits
	.sectionflags	@""
	.align	4
.nv.constant0._ZN7cutlass13device_kernelIN5flash11enable_sm90INS1_16FlashAttnFwdSm90INS1_25CollectiveMainloopFwdSm90ILi2EN4cute5tupleIJNS5_1CILi1EEES8_S8_EEENS6_IJNS7_ILi128EEENS7_ILi64EEENS7_ILi256EEEEEELi256ENS_6half_tEfNS_4arch4Sm90ELb0ELb1ELb0ELb1ELb0ELb1ELb0ELb1ELb1ELb1ELb1ELb0EEENS1_21CollectiveEpilogueFwdINS6_IJSA_SC_SB_EEES9_SE_SG_Li256ELb1ELb1ELb1ELb0EEENS1_36VarlenDynamicPersistentTileSchedulerILi128ELi64ELi256ELi128ELb1ELb1ELb1ELb1ELb0ELb1EEEEEEEEEvNT_6ParamsE:
	.zero		3328


//--------------------- .nv.constant0._ZN7cutlass13device_kernelIN5flash11enable_sm90INS1_16FlashAttnFwdSm90INS1_25CollectiveMainloopFwdSm90ILi2EN4cute5tupleIJNS5_1CILi1EEES8_S8_EEENS6_IJNS7_ILi128EEENS7_ILi80EEENS7_ILi256EEEEEELi256ENS_6half_tEfNS_4arch4Sm90ELb1ELb0ELb0ELb0ELb0ELb0ELb0ELb1ELb1ELb1ELb1ELb0EEENS1_21CollectiveEpilogueFwdINS6_IJSA_SC_SB_EEES9_SE_SG_Li256ELb0ELb1ELb1ELb0EEENS1_19SingleTileSchedulerILb0ELb1ELb1ELi128EEEEEEEEEvNT_6ParamsE --------------------------
	.section	.nv.constant0._ZN7cutlass13device_kernelIN5flash11enable_sm90INS1_16FlashAttnFwdSm90INS1_25CollectiveMainloopFwdSm90ILi2EN4cute5tupleIJNS5_1CILi1EEES8_S8_EEENS6_IJNS7_ILi128EEENS7_ILi80EEENS7_ILi256EEEEEELi256ENS_6half_tEfNS_4arch4Sm90ELb1ELb0ELb0ELb0ELb0ELb0ELb0ELb1ELb1ELb1ELb1ELb0EEENS1_21CollectiveEpilogueFwdINS6_IJSA_SC_SB_EEES9_SE_SG_Li256ELb0ELb1ELb1ELb0EEENS1_19SingleTileSchedulerILb0ELb1ELb1ELi128EEEEEEEEEvNT_6ParamsE,"a",@progbits
	.sectionflags	@""
	.align	4
.nv.constant0._ZN7cutlass13device_kernelIN5flash11enable_sm90INS1_16FlashAttnFwdSm90INS1_25CollectiveMainloopFwdSm90ILi2EN4cute5tupleIJNS5_1CILi1EEES8_S8_EEENS6_IJNS7_ILi128EEENS7_ILi80EEENS7_ILi256EEEEEELi256ENS_6half_tEfNS_4arch4Sm90ELb1ELb0ELb0ELb0ELb0ELb0ELb0ELb1ELb1ELb1ELb1ELb0EEENS1_21CollectiveEpilogueFwdINS6_IJSA_SC_SB_EEES9_SE_SG_Li256ELb0ELb1ELb1ELb0EEENS1_19SingleTileSchedulerILb0ELb1ELb1ELi128EEEEEEEEEvNT_6ParamsE:
	.zero		3200


//--------------------- .nv.constant0._ZN7cutlass13device_kernelIN5flash11enable_sm90INS1_16FlashAttnFwdSm90INS1_25CollectiveMainloopFwdSm90ILi2EN4cute5tupleIJNS5_1CILi1EEES8_S8_EEENS6_IJNS7_ILi128EEENS7_ILi80EEENS7_ILi256EEEEEELi256ENS_6half_tEfNS_4arch4Sm90ELb1ELb0ELb0ELb1ELb0ELb0ELb0ELb1ELb1ELb1ELb1ELb0EEENS1_21CollectiveEpilogueFwdINS6_IJSA_SC_SB_EEES9_SE_SG_Li256ELb1ELb1ELb1ELb0EEENS1_36VarlenDynamicPersistentTileSchedulerILi128ELi80ELi256ELi128ELb1ELb1ELb1ELb1ELb1ELb1EEEEEEEEEvNT_6ParamsE --------------------------
	.section	.nv.constant0._ZN7cutlass13device_kernelIN5flash11enable_sm90INS1_16FlashAttnFwdSm90INS1_25CollectiveMainloopFwdSm90ILi2EN4cute5tupleIJNS5_1CILi1EEES8_S8_EEENS6_IJNS7_ILi128EEENS7_ILi80EEENS7_ILi256EEEEEELi256ENS_6half_tEfNS_4arch4Sm90ELb1ELb0ELb0ELb1ELb0ELb0ELb0ELb1ELb1ELb1ELb1ELb0EEENS1_21CollectiveEpilogueFwdINS6_IJSA_SC_SB_EEES9_SE_SG_Li256ELb1ELb1ELb1ELb0EEENS1_36VarlenDynamicPersistentTileSchedulerILi128ELi80ELi256ELi128ELb1ELb1ELb1ELb1ELb1ELb1EEEEEEEEEvNT_6ParamsE,"a",@progbits
	.sectionflags	@""
	.align	4
.nv.constant0._ZN7cutlass13device_kernelIN5flash11enable_sm90INS1_16FlashAttnFwdSm90INS1_25CollectiveMainloopFwdSm90ILi2EN4cute5tupleIJNS5_1CILi1EEES8_S8_EEENS6_IJNS7_ILi128EEENS7_ILi80EEENS7_ILi256EEEEEELi256ENS_6half_tEfNS_4arch4Sm90ELb1ELb0ELb0ELb1ELb0ELb0ELb0ELb1ELb1ELb1ELb1ELb0EEENS1_21CollectiveEpilogueFwdINS6_IJSA_SC_SB_EEES9_SE_SG_Li256ELb1ELb1ELb1ELb0EEENS1_36VarlenDynamicPersistentTileSchedulerILi128ELi80ELi256ELi128ELb1ELb1ELb1ELb1ELb1ELb1EEEEEEEEEvNT_6ParamsE:
	.zero		3328


//--------------------- .nv.constant0._ZN7cutlass13device_kernelIN5flash11enable_sm90INS1_16FlashAttnFwdSm90INS1_25CollectiveMainloopFwdSm90ILi2EN4cute5tupleIJNS5_1CILi1EEES8_S8_EEENS6_IJNS7_ILi128EEENS7_ILi80EEENS7_ILi256EEEEEELi256ENS_6half_tEfNS_4arch4Sm90ELb1ELb0ELb0ELb1ELb0ELb1ELb0ELb1ELb1ELb1ELb1ELb0EEENS1_21CollectiveEpilogueFwdINS6_IJSA_SC_SB_EEES9_SE_SG_Li256ELb1ELb1ELb1ELb0EEENS1_36VarlenDynamicPersistentTileSchedulerILi128ELi80ELi256ELi128ELb1ELb1ELb1ELb1ELb1ELb1EEEEEEEEEvNT_6ParamsE --------------------------
	.section	.nv.constant0._ZN7cutlass13device_kernelIN5flash11enable_sm90INS1_16FlashAttnFwdSm90INS1_25CollectiveMainloopFwdSm90ILi2EN4cute5tupleIJNS5_1CILi1EEES8_S8_EEENS6_IJNS7_ILi128EEENS7_ILi80EEENS7_ILi256EEEEEELi256ENS_6half_tEfNS_4arch4Sm90ELb1ELb0ELb0ELb1ELb0ELb1ELb0ELb1ELb1ELb1ELb1ELb0EEENS1_21CollectiveEpilogueFwdINS6_IJSA_SC_SB_EEES9_SE_SG_Li256ELb1ELb1ELb1ELb0EEENS1_36VarlenDynamicPersistentTileSchedulerILi128ELi80ELi256ELi128ELb1ELb1ELb1ELb1ELb1ELb1EEEEEEEEEvNT_6ParamsE,"a",@progbits
	.sectionflags	@""
	.align	4
.nv.constant0._ZN7cutlass13device_kernelIN5flash11enable_sm90INS1_16FlashAttnFwdSm90INS1_25CollectiveMainloopFwdSm90ILi2EN4cute5tupleIJNS5_1CILi1EEES8_S8_EEENS6_IJNS7_ILi128EEENS7_ILi80EEENS7_ILi256EEEEEELi256ENS_6half_tEfNS_4arch4Sm90ELb1ELb0ELb0ELb1ELb0ELb1ELb0ELb1ELb1ELb1ELb1ELb0EEENS1_21CollectiveEpilogueFwdINS6_IJSA_SC_SB_EEES9_SE_SG_Li256ELb1ELb1ELb1ELb0EEENS1_36VarlenDynamicPersistentTileSchedulerILi128ELi80ELi256ELi128ELb1ELb1ELb1ELb1ELb1ELb1EEEEEEEEEvNT_6ParamsE:
	.zero		3328


//--------------------- SYMBOLS --------------------------

	.type		.nv.reservedSmem.offset0,@object
	.size		.nv.reservedSmem.offset0,0x4
	.type		__assertfail,@function
